// Copyright (c) 2024, Jay Shah, Ganesh Bikshandi, Ying Zhang, Vijay Thakkar, Pradeep Ramani, Tri Dao.
// Splitting the different template instantiations to different files to speed up compilation.
// This file is auto-generated. See "generate_kernels.py"

#include "flash_fwd_launch_template.h"

#ifndef FLASHATTENTION_DISABLE_HDIM64
template void run_mha_fwd_<90, cutlass::half_t, 64, 64, true, true, false, true>(Flash_fwd_params &params, cudaStream_t stream);
#endif


// ===== COMPILED SASS (sm_90a) =====

	.target	sm_90a

	.elftype	@"ET_EXEC"


//--------------------- .note.nv.tkinfo           --------------------------
	.section	.note.nv.tkinfo,"",@"SHT_NOTE"
	.sectionflags	@"SHF_NOTE_NV_TKINFO"
	.tkinfo
        /*0018*/ 	.word	0x00000002
        /*0030*/ 	.string	""
        /*0030*/ 	.string	"ptxas"
        /*0030*/ 	.string	"Cuda compilation tools, release 13.0, V13.0.88"
        /*0030*/ 	.string	"Build cuda_13.0.r13.0/compiler.36424714_0"
        /*0030*/ 	.string	"-arch sm_90a -m 64 "



//--------------------- .note.nv.cuinfo           --------------------------
	.section	.note.nv.cuinfo,"",@"SHT_NOTE"
	.sectionflags	@"SHF_NOTE_NV_CUINFO"
        /*0018*/ 	.short	0x0002
        /*001a*/ 	.short	0x005a
        /*001c*/ 	.short	0x0082
	.zero		2


//--------------------- .nv.info                  --------------------------
	.section	.nv.info,"",@"SHT_CUDA_INFO"
	.align	4


	//----- nvinfo : EIATTR_REGCOUNT
	.align		4
        /*0000*/ 	.byte	0x04, 0x2f
        /*0002*/ 	.short	(.L_19 - .L_18)
	.align		4
.L_18:
        /*0004*/ 	.word	index@(_ZN7cutlass13device_kernelIN5flash11enable_sm90INS1_16FlashAttnFwdSm90INS1_25CollectiveMainloopFwdSm90ILi2EN4cute5tupleIJNS5_1CILi1EEES8_S8_EEENS6_IJNS7_ILi192EEENS7_ILi128EEENS7_ILi64EEEEEELi64ENS_6half_tEfNS_4arch4Sm90ELb1ELb0ELb0ELb1ELb1ELb1ELb0ELb1ELb1ELb1ELb1ELb0EEENS1_21CollectiveEpilogueFwdINS6_IJSA_SC_SB_EEES9_SE_SG_Li384ELb1ELb1ELb1ELb0EEENS1_36VarlenDynamicPersistentTileSchedulerILi192ELi128ELi384ELi128ELb1ELb1ELb1ELb1ELb1ELb1EEEEEEEEEvNT_6ParamsE)
        /*0008*/ 	.word	0x00000080


	//----- nvinfo : EIATTR_FRAME_SIZE
	.align		4
.L_19:
        /*000c*/ 	.byte	0x04, 0x11
        /*000e*/ 	.short	(.L_21 - .L_20)
	.align		4
.L_20:
        /*0010*/ 	.word	index@(_ZN7cutlass13device_kernelIN5flash11enable_sm90INS1_16FlashAttnFwdSm90INS1_25CollectiveMainloopFwdSm90ILi2EN4cute5tupleIJNS5_1CILi1EEES8_S8_EEENS6_IJNS7_ILi192EEENS7_ILi128EEENS7_ILi64EEEEEELi64ENS_6half_tEfNS_4arch4Sm90ELb1ELb0ELb0ELb1ELb1ELb1ELb0ELb1ELb1ELb1ELb1ELb0EEENS1_21CollectiveEpilogueFwdINS6_IJSA_SC_SB_EEES9_SE_SG_Li384ELb1ELb1ELb1ELb0EEENS1_36VarlenDynamicPersistentTileSchedulerILi192ELi128ELi384ELi128ELb1ELb1ELb1ELb1ELb1ELb1EEEEEEEEEvNT_6ParamsE)
        /*0014*/ 	.word	0x00000078


	//----- nvinfo : EIATTR_REGCOUNT
	.align		4
.L_21:
        /*0018*/ 	.byte	0x04, 0x2f
        /*001a*/ 	.short	(.L_23 - .L_22)
	.align		4
.L_22:
        /*001c*/ 	.word	index@(_ZN7cutlass13device_kernelIN5flash11enable_sm90INS1_16FlashAttnFwdSm90INS1_25CollectiveMainloopFwdSm90ILi2EN4cute5tupleIJNS5_1CILi1EEES8_S8_EEENS6_IJNS7_ILi192EEENS7_ILi128EEENS7_ILi64EEEEEELi64ENS_6half_tEfNS_4arch4Sm90ELb1ELb0ELb0ELb1ELb1ELb0ELb0ELb1ELb1ELb1ELb1ELb0EEENS1_21CollectiveEpilogueFwdINS6_IJSA_SC_SB_EEES9_SE_SG_Li384ELb1ELb1ELb1ELb0EEENS1_36VarlenDynamicPersistentTileSchedulerILi192ELi128ELi384ELi128ELb1ELb1ELb1ELb1ELb1ELb1EEEEEEEEEvNT_6ParamsE)
        /*0020*/ 	.word	0x00000080


	//----- nvinfo : EIATTR_FRAME_SIZE
	.align		4
.L_23:
        /*0024*/ 	.byte	0x04, 0x11
        /*0026*/ 	.short	(.L_25 - .L_24)
	.align		4
.L_24:
        /*0028*/ 	.word	index@(_ZN7cutlass13device_kernelIN5flash11enable_sm90INS1_16FlashAttnFwdSm90INS1_25CollectiveMainloopFwdSm90ILi2EN4cute5tupleIJNS5_1CILi1EEES8_S8_EEENS6_IJNS7_ILi192EEENS7_ILi128EEENS7_ILi64EEEEEELi64ENS_6half_tEfNS_4arch4Sm90ELb1ELb0ELb0ELb1ELb1ELb0ELb0ELb1ELb1ELb1ELb1ELb0EEENS1_21CollectiveEpilogueFwdINS6_IJSA_SC_SB_EEES9_SE_SG_Li384ELb1ELb1ELb1ELb0EEENS1_36VarlenDynamicPersistentTileSchedulerILi192ELi128ELi384ELi128ELb1ELb1ELb1ELb1ELb1ELb1EEEEEEEEEvNT_6ParamsE)
        /*002c*/ 	.word	0x00000040


	//----- nvinfo : EIATTR_REGCOUNT
	.align		4
.L_25:
        /*0030*/ 	.byte	0x04, 0x2f
        /*0032*/ 	.short	(.L_27 - .L_26)
	.align		4
.L_26:
        /*0034*/ 	.word	index@(_ZN7cutlass13device_kernelIN5flash11enable_sm90INS1_16FlashAttnFwdSm90INS1_25CollectiveMainloopFwdSm90ILi2EN4cute5tupleIJNS5_1CILi1EEES8_S8_EEENS6_IJNS7_ILi192EEENS7_ILi128EEENS7_ILi64EEEEEELi64ENS_6half_tEfNS_4arch4Sm90ELb1ELb0ELb0ELb0ELb1ELb0ELb0ELb1ELb1ELb1ELb1ELb0EEENS1_21CollectiveEpilogueFwdINS6_IJSA_SC_SB_EEES9_SE_SG_Li384ELb0ELb1ELb1ELb0EEENS1_19SingleTileSchedulerILb0ELb1ELb1ELi192EEEEEEEEEvNT_6ParamsE)
        /*0038*/ 	.word	0x00000080


	//----- nvinfo : EIATTR_FRAME_SIZE
	.align		4
.L_27:
        /*003c*/ 	.byte	0x04, 0x11
        /*003e*/ 	.short	(.L_29 - .L_28)
	.align		4
.L_28:
        /*0040*/ 	.word	index@(_ZN7cutlass13device_kernelIN5flash11enable_sm90INS1_16FlashAttnFwdSm90INS1_25CollectiveMainloopFwdSm90ILi2EN4cute5tupleIJNS5_1CILi1EEES8_S8_EEENS6_IJNS7_ILi192EEENS7_ILi128EEENS7_ILi64EEEEEELi64ENS_6half_tEfNS_4arch4Sm90ELb1ELb0ELb0ELb0ELb1ELb0ELb0ELb1ELb1ELb1ELb1ELb0EEENS1_21CollectiveEpilogueFwdINS6_IJSA_SC_SB_EEES9_SE_SG_Li384ELb0ELb1ELb1ELb0EEENS1_19SingleTileSchedulerILb0ELb1ELb1ELi192EEEEEEEEEvNT_6ParamsE)
        /*0044*/ 	.word	0x00000008


	//----- nvinfo : EIATTR_REGCOUNT
	.align		4
.L_29:
        /*0048*/ 	.byte	0x04, 0x2f
        /*004a*/ 	.short	(.L_31 - .L_30)
	.align		4
.L_30:
        /*004c*/ 	.word	index@(_ZN7cutlass13device_kernelIN5flash11enable_sm90INS1_16FlashAttnFwdSm90INS1_25CollectiveMainloopFwdSm90ILi2EN4cute5tupleIJNS5_1CILi1EEES8_S8_EEENS6_IJNS7_ILi192EEENS7_ILi128EEENS7_ILi64EEEEEELi64ENS_6half_tEfNS_4arch4Sm90ELb0ELb1ELb0ELb1ELb1ELb1ELb0ELb1ELb1ELb1ELb1ELb0EEENS1_21CollectiveEpilogueFwdINS6_IJSA_SC_SB_EEES9_SE_SG_Li384ELb1ELb1ELb1ELb0EEENS1_36VarlenDynamicPersistentTileSchedulerILi192ELi128ELi384ELi128ELb1ELb1ELb1ELb1ELb0ELb1EEEEEEEEEvNT_6ParamsE)
        /*0050*/ 	.word	0x00000080


	//----- nvinfo : EIATTR_FRAME_SIZE
	.align		4
.L_31:
        /*0054*/ 	.byte	0x04, 0x11
        /*0056*/ 	.short	(.L_33 - .L_32)
	.align		4
.L_32:
        /*0058*/ 	.word	index@(_ZN7cutlass13device_kernelIN5flash11enable_sm90INS1_16FlashAttnFwdSm90INS1_25CollectiveMainloopFwdSm90ILi2EN4cute5tupleIJNS5_1CILi1EEES8_S8_EEENS6_IJNS7_ILi192EEENS7_ILi128EEENS7_ILi64EEEEEELi64ENS_6half_tEfNS_4arch4Sm90ELb0ELb1ELb0ELb1ELb1ELb1ELb0ELb1ELb1ELb1ELb1ELb0EEENS1_21CollectiveEpilogueFwdINS6_IJSA_SC_SB_EEES9_SE_SG_Li384ELb1ELb1ELb1ELb0EEENS1_36VarlenDynamicPersistentTileSchedulerILi192ELi128ELi384ELi128ELb1ELb1ELb1ELb1ELb0ELb1EEEEEEEEEvNT_6ParamsE)
        /*005c*/ 	.word	0x00000070


	//----- nvinfo : EIATTR_REGCOUNT
	.align		4
.L_33:
        /*0060*/ 	.byte	0x04, 0x2f
        /*0062*/ 	.short	(.L_35 - .L_34)
	.align		4
.L_34:
        /*0064*/ 	.word	index@(_ZN7cutlass13device_kernelIN5flash11enable_sm90INS1_16FlashAttnFwdSm90INS1_25CollectiveMainloopFwdSm90ILi2EN4cute5tupleIJNS5_1CILi1EEES8_S8_EEENS6_IJNS7_ILi192EEENS7_ILi128EEENS7_ILi64EEEEEELi64ENS_6half_tEfNS_4arch4Sm90ELb0ELb1ELb0ELb1ELb1ELb0ELb0ELb1ELb1ELb1ELb1ELb0EEENS1_21CollectiveEpilogueFwdINS6_IJSA_SC_SB_EEES9_SE_SG_Li384ELb1ELb1ELb1ELb0EEENS1_36VarlenDynamicPersistentTileSchedulerILi192ELi128ELi384ELi128ELb1ELb1ELb1ELb1ELb0ELb1EEEEEEEEEvNT_6ParamsE)
        /*0068*/ 	.word	0x00000080


	//----- nvinfo : EIATTR_FRAME_SIZE
	.align		4
.L_35:
        /*006c*/ 	.byte	0x04, 0x11
        /*006e*/ 	.short	(.L_37 - .L_36)
	.align		4
.L_36:
        /*0070*/ 	.word	index@(_ZN7cutlass13device_kernelIN5flash11enable_sm90INS1_16FlashAttnFwdSm90INS1_25CollectiveMainloopFwdSm90ILi2EN4cute5tupleIJNS5_1CILi1EEES8_S8_EEENS6_IJNS7_ILi192EEENS7_ILi128EEENS7_ILi64EEEEEELi64ENS_6half_tEfNS_4arch4Sm90ELb0ELb1ELb0ELb1ELb1ELb0ELb0ELb1ELb1ELb1ELb1ELb0EEENS1_21CollectiveEpilogueFwdINS6_IJSA_SC_SB_EEES9_SE_SG_Li384ELb1ELb1ELb1ELb0EEENS1_36VarlenDynamicPersistentTileSchedulerILi192ELi128ELi384ELi128ELb1ELb1ELb1ELb1ELb0ELb1EEEEEEEEEvNT_6ParamsE)
        /*0074*/ 	.word	0x00000040


	//----- nvinfo : EIATTR_REGCOUNT
	.align		4
.L_37:
        /*0078*/ 	.byte	0x04, 0x2f
        /*007a*/ 	.short	(.L_39 - .L_38)
	.align		4
.L_38:
        /*007c*/ 	.word	index@(_ZN7cutlass13device_kernelIN5flash11enable_sm90INS1_16FlashAttnFwdSm90INS1_25CollectiveMainloopFwdSm90ILi2EN4cute5tupleIJNS5_1CILi1EEES8_S8_EEENS6_IJNS7_ILi192EEENS7_ILi128EEENS7_ILi64EEEEEELi64ENS_6half_tEfNS_4arch4Sm90ELb0ELb1ELb0ELb0ELb1ELb0ELb0ELb1ELb1ELb1ELb1ELb0EEENS1_21CollectiveEpilogueFwdINS6_IJSA_SC_SB_EEES9_SE_SG_Li384ELb0ELb1ELb1ELb0EEENS1_19SingleTileSchedulerILb0ELb1ELb1ELi192EEEEEEEEEvNT_6ParamsE)
        /*0080*/ 	.word	0x00000080


	//----- nvinfo : EIATTR_FRAME_SIZE
	.align		4
.L_39:
        /*0084*/ 	.byte	0x04, 0x11
        /*0086*/ 	.short	(.L_41 - .L_40)
	.align		4
.L_40:
        /*0088*/ 	.word	index@(_ZN7cutlass13device_kernelIN5flash11enable_sm90INS1_16FlashAttnFwdSm90INS1_25CollectiveMainloopFwdSm90ILi2EN4cute5tupleIJNS5_1CILi1EEES8_S8_EEENS6_IJNS7_ILi192EEENS7_ILi128EEENS7_ILi64EEEEEELi64ENS_6half_tEfNS_4arch4Sm90ELb0ELb1ELb0ELb0ELb1ELb0ELb0ELb1ELb1ELb1ELb1ELb0EEENS1_21CollectiveEpilogueFwdINS6_IJSA_SC_SB_EEES9_SE_SG_Li384ELb0ELb1ELb1ELb0EEENS1_19SingleTileSchedulerILb0ELb1ELb1ELi192EEEEEEEEEvNT_6ParamsE)
        /*008c*/ 	.word	0x00000008


	//----- nvinfo : EIATTR_REGCOUNT
	.align		4
.L_41:
        /*0090*/ 	.byte	0x04, 0x2f
        /*0092*/ 	.short	(.L_43 - .L_42)
	.align		4
.L_42:
        /*0094*/ 	.word	index@(_ZN7cutlass13device_kernelIN5flash11enable_sm90INS1_16FlashAttnFwdSm90INS1_25CollectiveMainloopFwdSm90ILi2EN4cute5tupleIJNS5_1CILi1EEES8_S8_EEENS6_IJNS7_ILi192EEENS7_ILi128EEENS7_ILi64EEEEEELi64ENS_6half_tEfNS_4arch4Sm90ELb0ELb0ELb0ELb1ELb1ELb1ELb0ELb1ELb1ELb1ELb1ELb0EEENS1_21CollectiveEpilogueFwdINS6_IJSA_SC_SB_EEES9_SE_SG_Li384ELb1ELb1ELb1ELb0EEENS1_36VarlenDynamicPersistentTileSchedulerILi192ELi128ELi384ELi128ELb1ELb1ELb1ELb0ELb1ELb1EEEEEEEEEvNT_6ParamsE)
        /*0098*/ 	.word	0x00000080


	//----- nvinfo : EIATTR_FRAME_SIZE
	.align		4
.L_43:
        /*009c*/ 	.byte	0x04, 0x11
        /*009e*/ 	.short	(.L_45 - .L_44)
	.align		4
.L_44:
        /*00a0*/ 	.word	index@(_ZN7cutlass13device_kernelIN5flash11enable_sm90INS1_16FlashAttnFwdSm90INS1_25CollectiveMainloopFwdSm90ILi2EN4cute5tupleIJNS5_1CILi1EEES8_S8_EEENS6_IJNS7_ILi192EEENS7_ILi128EEENS7_ILi64EEEEEELi64ENS_6half_tEfNS_4arch4Sm90ELb0ELb0ELb0ELb1ELb1ELb1ELb0ELb1ELb1ELb1ELb1ELb0EEENS1_21CollectiveEpilogueFwdINS6_IJSA_SC_SB_EEES9_SE_SG_Li384ELb1ELb1ELb1ELb0EEENS1_36VarlenDynamicPersistentTileSchedulerILi192ELi128ELi384ELi128ELb1ELb1ELb1ELb0ELb1ELb1EEEEEEEEEvNT_6ParamsE)
        /*00a4*/ 	.word	0x00000078


	//----- nvinfo : EIATTR_REGCOUNT
	.align		4
.L_45:
        /*00a8*/ 	.byte	0x04, 0x2f
        /*00aa*/ 	.short	(.L_47 - .L_46)
	.align		4
.L_46:
        /*00ac*/ 	.word	index@(_ZN7cutlass13device_kernelIN5flash11enable_sm90INS1_16FlashAttnFwdSm90INS1_25CollectiveMainloopFwdSm90ILi2EN4cute5tupleIJNS5_1CILi1EEES8_S8_EEENS6_IJNS7_ILi192EEENS7_ILi128EEENS7_ILi64EEEEEELi64ENS_6half_tEfNS_4arch4Sm90ELb0ELb0ELb0ELb1ELb1ELb0ELb0ELb1ELb1ELb1ELb1ELb0EEENS1_21CollectiveEpilogueFwdINS6_IJSA_SC_SB_EEES9_SE_SG_Li384ELb1ELb1ELb1ELb0EEENS1_36VarlenDynamicPersistentTileSchedulerILi192ELi128ELi384ELi128ELb1ELb1ELb1ELb0ELb1ELb1EEEEEEEEEvNT_6ParamsE)
        /*00b0*/ 	.word	0x00000080


	//----- nvinfo : EIATTR_FRAME_SIZE
	.align		4
.L_47:
        /*00b4*/ 	.byte	0x04, 0x11
        /*00b6*/ 	.short	(.L_49 - .L_48)
	.align		4
.L_48:
        /*00b8*/ 	.word	index@(_ZN7cutlass13device_kernelIN5flash11enable_sm90INS1_16FlashAttnFwdSm90INS1_25CollectiveMainloopFwdSm90ILi2EN4cute5tupleIJNS5_1CILi1EEES8_S8_EEENS6_IJNS7_ILi192EEENS7_ILi128EEENS7_ILi64EEEEEELi64ENS_6half_tEfNS_4arch4Sm90ELb0ELb0ELb0ELb1ELb1ELb0ELb0ELb1ELb1ELb1ELb1ELb0EEENS1_21CollectiveEpilogueFwdINS6_IJSA_SC_SB_EEES9_SE_SG_Li384ELb1ELb1ELb1ELb0EEENS1_36VarlenDynamicPersistentTileSchedulerILi192ELi128ELi384ELi128ELb1ELb1ELb1ELb0ELb1ELb1EEEEEEEEEvNT_6ParamsE)
        /*00bc*/ 	.word	0x00000050


	//----- nvinfo : EIATTR_REGCOUNT
	.align		4
.L_49:
        /*00c0*/ 	.byte	0x04, 0x2f
        /*00c2*/ 	.short	(.L_51 - .L_50)
	.align		4
.L_50:
        /*00c4*/ 	.word	index@(_ZN7cutlass13device_kernelIN5flash11enable_sm90INS1_16FlashAttnFwdSm90INS1_25CollectiveMainloopFwdSm90ILi2EN4cute5tupleIJNS5_1CILi1EEES8_S8_EEENS6_IJNS7_ILi192EEENS7_ILi128EEENS7_ILi64EEEEEELi64ENS_6half_tEfNS_4arch4Sm90ELb0ELb0ELb0ELb0ELb1ELb0ELb0ELb1ELb1ELb1ELb1ELb0EEENS1_21CollectiveEpilogueFwdINS6_IJSA_SC_SB_EEES9_SE_SG_Li384ELb0ELb1ELb1ELb0EEENS1_19SingleTileSchedulerILb0ELb1ELb1ELi192EEEEEEEEEvNT_6ParamsE)
        /*00c8*/ 	.word	0x00000080


	//----- nvinfo : EIATTR_FRAME_SIZE
	.align		4
.L_51:
        /*00cc*/ 	.byte	0x04, 0x11
        /*00ce*/ 	.short	(.L_53 - .L_52)
	.align		4
.L_52:
        /*00d0*/ 	.word	index@(_ZN7cutlass13device_kernelIN5flash11enable_sm90INS1_16FlashAttnFwdSm90INS1_25CollectiveMainloopFwdSm90ILi2EN4cute5tupleIJNS5_1CILi1EEES8_S8_EEENS6_IJNS7_ILi192EEENS7_ILi128EEENS7_ILi64EEEEEELi64ENS_6half_tEfNS_4arch4Sm90ELb0ELb0ELb0ELb0ELb1ELb0ELb0ELb1ELb1ELb1ELb1ELb0EEENS1_21CollectiveEpilogueFwdINS6_IJSA_SC_SB_EEES9_SE_SG_Li384ELb0ELb1ELb1ELb0EEENS1_19SingleTileSchedulerILb0ELb1ELb1ELi192EEEEEEEEEvNT_6ParamsE)
        /*00d4*/ 	.word	0x00000008


	//----- nvinfo : EIATTR_MIN_STACK_SIZE
	.align		4
.L_53:
        /*00d8*/ 	.byte	0x04, 0x12
        /*00da*/ 	.short	(.L_55 - .L_54)
	.align		4
.L_54:
        /*00dc*/ 	.word	index@(_ZN7cutlass13device_kernelIN5flash11enable_sm90INS1_16FlashAttnFwdSm90INS1_25CollectiveMainloopFwdSm90ILi2EN4cute5tupleIJNS5_1CILi1EEES8_S8_EEENS6_IJNS7_ILi192EEENS7_ILi128EEENS7_ILi64EEEEEELi64ENS_6half_tEfNS_4arch4Sm90ELb0ELb0ELb0ELb0ELb1ELb0ELb0ELb1ELb1ELb1ELb1ELb0EEENS1_21CollectiveEpilogueFwdINS6_IJSA_SC_SB_EEES9_SE_SG_Li384ELb0ELb1ELb1ELb0EEENS1_19SingleTileSchedulerILb0ELb1ELb1ELi192EEEEEEEEEvNT_6ParamsE)
        /*00e0*/ 	.word	0x00000008


	//----- nvinfo : EIATTR_MIN_STACK_SIZE
	.align		4
.L_55:
        /*00e4*/ 	.byte	0x04, 0x12
        /*00e6*/ 	.short	(.L_57 - .L_56)
	.align		4
.L_56:
        /*00e8*/ 	.word	index@(_ZN7cutlass13device_kernelIN5flash11enable_sm90INS1_16FlashAttnFwdSm90INS1_25CollectiveMainloopFwdSm90ILi2EN4cute5tupleIJNS5_1CILi1EEES8_S8_EEENS6_IJNS7_ILi192EEENS7_ILi128EEENS7_ILi64EEEEEELi64ENS_6half_tEfNS_4arch4Sm90ELb0ELb0ELb0ELb1ELb1ELb0ELb0ELb1ELb1ELb1ELb1ELb0EEENS1_21CollectiveEpilogueFwdINS6_IJSA_SC_SB_EEES9_SE_SG_Li384ELb1ELb1ELb1ELb0EEENS1_36VarlenDynamicPersistentTileSchedulerILi192ELi128ELi384ELi128ELb1ELb1ELb1ELb0ELb1ELb1EEEEEEEEEvNT_6ParamsE)
        /*00ec*/ 	.word	0x00000050


	//----- nvinfo : EIATTR_MIN_STACK_SIZE
	.align		4
.L_57:
        /*00f0*/ 	.byte	0x04, 0x12
        /*00f2*/ 	.short	(.L_59 - .L_58)
	.align		4
.L_58:
        /*00f4*/ 	.word	index@(_ZN7cutlass13device_kernelIN5flash11enable_sm90INS1_16FlashAttnFwdSm90INS1_25CollectiveMainloopFwdSm90ILi2EN4cute5tupleIJNS5_1CILi1EEES8_S8_EEENS6_IJNS7_ILi192EEENS7_ILi128EEENS7_ILi64EEEEEELi64ENS_6half_tEfNS_4arch4Sm90ELb0ELb0ELb0ELb1ELb1ELb1ELb0ELb1ELb1ELb1ELb1ELb0EEENS1_21CollectiveEpilogueFwdINS6_IJSA_SC_SB_EEES9_SE_SG_Li384ELb1ELb1ELb1ELb0EEENS1_36VarlenDynamicPersistentTileSchedulerILi192ELi128ELi384ELi128ELb1ELb1ELb1ELb0ELb1ELb1EEEEEEEEEvNT_6ParamsE)
        /*00f8*/ 	.word	0x00000078


	//----- nvinfo : EIATTR_MIN_STACK_SIZE
	.align		4
.L_59:
        /*00fc*/ 	.byte	0x04, 0x12
        /*00fe*/ 	.short	(.L_61 - .L_60)
	.align		4
.L_60:
        /*0100*/ 	.word	index@(_ZN7cutlass13device_kernelIN5flash11enable_sm90INS1_16FlashAttnFwdSm90INS1_25CollectiveMainloopFwdSm90ILi2EN4cute5tupleIJNS5_1CILi1EEES8_S8_EEENS6_IJNS7_ILi192EEENS7_ILi128EEENS7_ILi64EEEEEELi64ENS_6half_tEfNS_4arch4Sm90ELb0ELb1ELb0ELb0ELb1ELb0ELb0ELb1ELb1ELb1ELb1ELb0EEENS1_21CollectiveEpilogueFwdINS6_IJSA_SC_SB_EEES9_SE_SG_Li384ELb0ELb1ELb1ELb0EEENS1_19SingleTileSchedulerILb0ELb1ELb1ELi192EEEEEEEEEvNT_6ParamsE)
        /*0104*/ 	.word	0x00000008


	//----- nvinfo : EIATTR_MIN_STACK_SIZE
	.align		4
.L_61:
        /*0108*/ 	.byte	0x04, 0x12
        /*010a*/ 	.short	(.L_63 - .L_62)
	.align		4
.L_62:
        /*010c*/ 	.word	index@(_ZN7cutlass13device_kernelIN5flash11enable_sm90INS1_16FlashAttnFwdSm90INS1_25CollectiveMainloopFwdSm90ILi2EN4cute5tupleIJNS5_1CILi1EEES8_S8_EEENS6_IJNS7_ILi192EEENS7_ILi128EEENS7_ILi64EEEEEELi64ENS_6half_tEfNS_4arch4Sm90ELb0ELb1ELb0ELb1ELb1ELb0ELb0ELb1ELb1ELb1ELb1ELb0EEENS1_21CollectiveEpilogueFwdINS6_IJSA_SC_SB_EEES9_SE_SG_Li384ELb1ELb1ELb1ELb0EEENS1_36VarlenDynamicPersistentTileSchedulerILi192ELi128ELi384ELi128ELb1ELb1ELb1ELb1ELb0ELb1EEEEEEEEEvNT_6ParamsE)
        /*0110*/ 	.word	0x00000040


	//----- nvinfo : EIATTR_MIN_STACK_SIZE
	.align		4
.L_63:
        /*0114*/ 	.byte	0x04, 0x12
        /*0116*/ 	.short	(.L_65 - .L_64)
	.align		4
.L_64:
        /*0118*/ 	.word	index@(_ZN7cutlass13device_kernelIN5flash11enable_sm90INS1_16FlashAttnFwdSm90INS1_25CollectiveMainloopFwdSm90ILi2EN4cute5tupleIJNS5_1CILi1EEES8_S8_EEENS6_IJNS7_ILi192EEENS7_ILi128EEENS7_ILi64EEEEEELi64ENS_6half_tEfNS_4arch4Sm90ELb0ELb1ELb0ELb1ELb1ELb1ELb0ELb1ELb1ELb1ELb1ELb0EEENS1_21CollectiveEpilogueFwdINS6_IJSA_SC_SB_EEES9_SE_SG_Li384ELb1ELb1ELb1ELb0EEENS1_36VarlenDynamicPersistentTileSchedulerILi192ELi128ELi384ELi128ELb1ELb1ELb1ELb1ELb0ELb1EEEEEEEEEvNT_6ParamsE)
        /*011c*/ 	.word	0x00000070


	//----- nvinfo : EIATTR_MIN_STACK_SIZE
	.align		4
.L_65:
        /*0120*/ 	.byte	0x04, 0x12
        /*0122*/ 	.short	(.L_67 - .L_66)
	.align		4
.L_66:
        /*0124*/ 	.word	index@(_ZN7cutlass13device_kernelIN5flash11enable_sm90INS1_16FlashAttnFwdSm90INS1_25CollectiveMainloopFwdSm90ILi2EN4cute5tupleIJNS5_1CILi1EEES8_S8_EEENS6_IJNS7_ILi192EEENS7_ILi128EEENS7_ILi64EEEEEELi64ENS_6half_tEfNS_4arch4Sm90ELb1ELb0ELb0ELb0ELb1ELb0ELb0ELb1ELb1ELb1ELb1ELb0EEENS1_21CollectiveEpilogueFwdINS6_IJSA_SC_SB_EEES9_SE_SG_Li384ELb0ELb1ELb1ELb0EEENS1_19SingleTileSchedulerILb0ELb1ELb1ELi192EEEEEEEEEvNT_6ParamsE)
        /*0128*/ 	.word	0x00000008


	//----- nvinfo : EIATTR_MIN_STACK_SIZE
	.align		4
.L_67:
        /*012c*/ 	.byte	0x04, 0x12
        /*012e*/ 	.short	(.L_69 - .L_68)
	.align		4
.L_68:
        /*0130*/ 	.word	index@(_ZN7cutlass13device_kernelIN5flash11enable_sm90INS1_16FlashAttnFwdSm90INS1_25CollectiveMainloopFwdSm90ILi2EN4cute5tupleIJNS5_1CILi1EEES8_S8_EEENS6_IJNS7_ILi192EEENS7_ILi128EEENS7_ILi64EEEEEELi64ENS_6half_tEfNS_4arch4Sm90ELb1ELb0ELb0ELb1ELb1ELb0ELb0ELb1ELb1ELb1ELb1ELb0EEENS1_21CollectiveEpilogueFwdINS6_IJSA_SC_SB_EEES9_SE_SG_Li384ELb1ELb1ELb1ELb0EEENS1_36VarlenDynamicPersistentTileSchedulerILi192ELi128ELi384ELi128ELb1ELb1ELb1ELb1ELb1ELb1EEEEEEEEEvNT_6ParamsE)
        /*0134*/ 	.word	0x00000040


	//----- nvinfo : EIATTR_MIN_STACK_SIZE
	.align		4
.L_69:
        /*0138*/ 	.byte	0x04, 0x12
        /*013a*/ 	.short	(.L_71 - .L_70)
	.align		4
.L_70:
        /*013c*/ 	.word	index@(_ZN7cutlass13device_kernelIN5flash11enable_sm90INS1_16FlashAttnFwdSm90INS1_25CollectiveMainloopFwdSm90ILi2EN4cute5tupleIJNS5_1CILi1EEES8_S8_EEENS6_IJNS7_ILi192EEENS7_ILi128EEENS7_ILi64EEEEEELi64ENS_6half_tEfNS_4arch4Sm90ELb1ELb0ELb0ELb1ELb1ELb1ELb0ELb1ELb1ELb1ELb1ELb0EEENS1_21CollectiveEpilogueFwdINS6_IJSA_SC_SB_EEES9_SE_SG_Li384ELb1ELb1ELb1ELb0EEENS1_36VarlenDynamicPersistentTileSchedulerILi192ELi128ELi384ELi128ELb1ELb1ELb1ELb1ELb1ELb1EEEEEEEEEvNT_6ParamsE)
        /*0140*/ 	.word	0x00000078
.L_71:


//--------------------- .nv.compat                --------------------------
	.section	.nv.compat,"",@"SHT_CUDA_COMPAT_INFO"
	.align	4
        /*0000*/ 	.byte	0x02, 0x09, 0x01, 0x00, 0x02, 0x02, 0x04, 0x00, 0x02, 0x05, 0x05, 0x00, 0x03, 0x07, 0x01, 0x01
        /*0010*/ 	.byte	0x02, 0x03, 0x01, 0x00, 0x02, 0x06, 0x01, 0x00, 0x04, 0x0b, 0x08, 0x00, 0x00, 0x00, 0x00, 0x00
        /*0020*/ 	.byte	0x00, 0x00, 0x00, 0x00


//--------------------- .nv.info._ZN7cutlass13device_kernelIN5flash11enable_sm90INS1_16FlashAttnFwdSm90INS1_25CollectiveMainloopFwdSm90ILi2EN4cute5tupleIJNS5_1CILi1EEES8_S8_EEENS6_IJNS7_ILi192EEENS7_ILi128EEENS7_ILi64EEEEEELi64ENS_6half_tEfNS_4arch4Sm90ELb0ELb0ELb0ELb0ELb1ELb0ELb0ELb1ELb1ELb1ELb1ELb0EEENS1_21CollectiveEpilogueFwdINS6_IJSA_SC_SB_EEES9_SE_SG_Li384ELb0ELb1ELb1ELb0EEENS1_19SingleTileSchedulerILb0ELb1ELb1ELi192EEEEEEEEEvNT_6ParamsE --------------------------
	.section	.nv.info._ZN7cutlass13device_kernelIN5flash11enable_sm90INS1_16FlashAttnFwdSm90INS1_25CollectiveMainloopFwdSm90ILi2EN4cute5tupleIJNS5_1CILi1EEES8_S8_EEENS6_IJNS7_ILi192EEENS7_ILi128EEENS7_ILi64EEEEEELi64ENS_6half_tEfNS_4arch4Sm90ELb0ELb0ELb0ELb0ELb1ELb0ELb0ELb1ELb1ELb1ELb1ELb0EEENS1_21CollectiveEpilogueFwdINS6_IJSA_SC_SB_EEES9_SE_SG_Li384ELb0ELb1ELb1ELb0EEENS1_19SingleTileSchedulerILb0ELb1ELb1ELi192EEEEEEEEEvNT_6ParamsE,"",@"SHT_CUDA_INFO"
	.sectionflags	@""
	.align	4


	//----- nvinfo : EIATTR_CUDA_API_VERSION
	.align		4
        /*0000*/ 	.byte	0x04, 0x37
        /*0002*/ 	.short	(.L_73 - .L_72)
.L_72:
        /*0004*/ 	.word	0x00000082


	//----- nvinfo : EIATTR_KPARAM_INFO
	.align		4
.L_73:
        /*0008*/ 	.byte	0x04, 0x17
        /*000a*/ 	.short	(.L_75 - .L_74)
.L_74:
        /*000c*/ 	.word	0x00000000
        /*0010*/ 	.short	0x0000
        /*0012*/ 	.short	0x0070
        /*0014*/ 	.byte	0x00, 0xf0, 0x01, 0x28


	//----- nvinfo : EIATTR_SPARSE_MMA_MASK
	.align		4
.L_75:
        /*0018*/ 	.byte	0x03, 0x50
        /*001a*/ 	.short	0x0000


	//----- nvinfo : EIATTR_MAXREG_COUNT
	.align		4
        /*001c*/ 	.byte	0x03, 0x1b
        /*001e*/ 	.short	0x0080


	//----- nvinfo : EIATTR_NUM_BARRIERS
	.align		4
        /*0020*/ 	.byte	0x02, 0x4c
        /*0022*/ 	.byte	0x10
	.zero		1


	//----- nvinfo : EIATTR_EXTERNS
	.align		4
        /*0024*/ 	.byte	0x04, 0x0f
        /*0026*/ 	.short	(.L_77 - .L_76)


	//   ....[0]....
	.align		4
.L_76:
        /*0028*/ 	.word	index@(__assertfail)


	//----- nvinfo : EIATTR_ANNOTATIONS
	.align		4
.L_77:
        /*002c*/ 	.byte	0x04, 0x55
        /*002e*/ 	.short	(.L_79 - .L_78)


	//   ....[0]....
.L_78:
        /*0030*/ 	.word	0x00000001
        /*0034*/ 	.byte	0x40, 0x76, 0x00, 0x00, 0x01, 0x00, 0x00, 0x00, 0xa0, 0x8e, 0x00, 0x00


	//----- nvinfo : EIATTR_MERCURY_ISA_VERSION
	.align		4
.L_79:
        /*0040*/ 	.byte	0x03, 0x5f
        /*0042*/ 	.short	0x0101


	//----- nvinfo : EIATTR_INT_WARP_WIDE_INSTR_OFFSETS
	.align		4
        /*0044*/ 	.byte	0x04, 0x31
        /*0046*/ 	.short	(.L_81 - .L_80)


	//   ....[0]....
.L_80:
        /*0048*/ 	.word	0x000000c0


	//   ....[1]....
        /*004c*/ 	.word	0x000000d0


	//   ....[2]....
        /*0050*/ 	.word	0x00000170


	//----- nvinfo : EIATTR_COOP_GROUP_MASK_REGIDS
	.align		4
.L_81:
        /*0054*/ 	.byte	0x04, 0x29
        /*0056*/ 	.short	(.L_83 - .L_82)


	//   ....[0]....
.L_82:
        /*0058*/ 	.word	0xffffffff


	//   ....[1]....
        /*005c*/ 	.word	0xffffffff


	//   ....[2]....
        /*0060*/ 	.word	0xffffffff


	//   ....[3]....
        /*0064*/ 	.word	0xffffffff


	//   ....[4]....
        /*0068*/ 	.word	0xffffffff


	//   ....[5]....
        /*006c*/ 	.word	0xffffffff


	//   ....[6]....
        /*0070*/ 	.word	0xffffffff


	//   ....[7]....
        /*0074*/ 	.word	0xffffffff


	//   ....[8]....
        /*0078*/ 	.word	0xffffffff


	//   ....[9]....
        /*007c*/ 	.word	0xffffffff


	//   ....[10]....
        /*0080*/ 	.word	0xffffffff


	//   ....[11]....
        /*0084*/ 	.word	0xffffffff


	//   ....[12]....
        /*0088*/ 	.word	0xffffffff


	//   ....[13]....
        /*008c*/ 	.word	0xffffffff


	//   ....[14]....
        /*0090*/ 	.word	0xffffffff


	//   ....[15]....
        /*0094*/ 	.word	0xffffffff


	//   ....[16]....
        /*0098*/ 	.word	0xffffffff


	//   ....[17]....
        /*009c*/ 	.word	0xffffffff


	//   ....[18]....
        /*00a0*/ 	.word	0xffffffff


	//   ....[19]....
        /*00a4*/ 	.word	0xffffffff


	//   ....[20]....
        /*00a8*/ 	.word	0xffffffff


	//   ....[21]....
        /*00ac*/ 	.word	0xffffffff


	//   ....[22]....
        /*00b0*/ 	.word	0xffffffff


	//   ....[23]....
        /*00b4*/ 	.word	0xffffffff


	//   ....[24]....
        /*00b8*/ 	.word	0xffffffff


	//   ....[25]....
        /*00bc*/ 	.word	0xffffffff


	//   ....[26]....
        /*00c0*/ 	.word	0xffffffff


	//   ....[27]....
        /*00c4*/ 	.word	0xffffffff


	//   ....[28]....
        /*00c8*/ 	.word	0xffffffff


	//   ....[29]....
        /*00cc*/ 	.word	0xffffffff


	//   ....[30]....
        /*00d0*/ 	.word	0xffffffff


	//   ....[31]....
        /*00d4*/ 	.word	0xffffffff


	//   ....[32]....
        /*00d8*/ 	.word	0xffffffff


	//   ....[33]....
        /*00dc*/ 	.word	0xffffffff


	//   ....[34]....
        /*00e0*/ 	.word	0xffffffff


	//   ....[35]....
        /*00e4*/ 	.word	0xffffffff


	//   ....[36]....
        /*00e8*/ 	.word	0xffffffff


	//   ....[37]....
        /*00ec*/ 	.word	0xffffffff


	//   ....[38]....
        /*00f0*/ 	.word	0xffffffff


	//   ....[39]....
        /*00f4*/ 	.word	0xffffffff


	//   ....[40]....
        /*00f8*/ 	.word	0xffffffff


	//   ....[41]....
        /*00fc*/ 	.word	0xffffffff


	//   ....[42]....
        /*0100*/ 	.word	0xffffffff


	//   ....[43]....
        /*0104*/ 	.word	0xffffffff


	//   ....[44]....
        /*0108*/ 	.word	0xffffffff


	//   ....[45]....
        /*010c*/ 	.word	0xffffffff


	//   ....[46]....
        /*0110*/ 	.word	0xffffffff


	//   ....[47]....
        /*0114*/ 	.word	0xffffffff


	//   ....[48]....
        /*0118*/ 	.word	0xffffffff


	//   ....[49]....
        /*011c*/ 	.word	0xffffffff


	//   ....[50]....
        /*0120*/ 	.word	0xffffffff


	//   ....[51]....
        /*0124*/ 	.word	0xffffffff


	//   ....[52]....
        /*0128*/ 	.word	0xffffffff


	//   ....[53]....
        /*012c*/ 	.word	0xffffffff


	//   ....[54]....
        /*0130*/ 	.word	0xffffffff


	//   ....[55]....
        /*0134*/ 	.word	0xffffffff


	//   ....[56]....
        /*0138*/ 	.word	0xffffffff


	//   ....[57]....
        /*013c*/ 	.word	0xffffffff


	//   ....[58]....
        /*0140*/ 	.word	0xffffffff


	//   ....[59]....
        /*0144*/ 	.word	0xffffffff


	//   ....[60]....
        /*0148*/ 	.word	0xffffffff


	//   ....[61]....
        /*014c*/ 	.word	0xffffffff


	//   ....[62]....
        /*0150*/ 	.word	0xffffffff


	//   ....[63]....
        /*0154*/ 	.word	0xffffffff


	//   ....[64]....
        /*0158*/ 	.word	0xffffffff


	//   ....[65]....
        /*015c*/ 	.word	0xffffffff


	//   ....[66]....
        /*0160*/ 	.word	0xffffffff


	//   ....[67]....
        /*0164*/ 	.word	0xffffffff


	//   ....[68]....
        /*0168*/ 	.word	0xffffffff


	//   ....[69]....
        /*016c*/ 	.word	0xffffffff


	//   ....[70]....
        /*0170*/ 	.word	0xffffffff


	//   ....[71]....
        /*0174*/ 	.word	0xffffffff


	//   ....[72]....
        /*0178*/ 	.word	0xffffffff


	//   ....[73]....
        /*017c*/ 	.word	0xffffffff


	//   ....[74]....
        /*0180*/ 	.word	0xffffffff


	//   ....[75]....
        /*0184*/ 	.word	0xffffffff


	//   ....[76]....
        /*0188*/ 	.word	0xffffffff


	//   ....[77]....
        /*018c*/ 	.word	0xffffffff


	//   ....[78]....
        /*0190*/ 	.word	0xffffffff


	//   ....[79]....
        /*0194*/ 	.word	0xffffffff


	//   ....[80]....
        /*0198*/ 	.word	0xffffffff


	//   ....[81]....
        /*019c*/ 	.word	0xffffffff


	//   ....[82]....
        /*01a0*/ 	.word	0xffffffff


	//   ....[83]....
        /*01a4*/ 	.word	0xffffffff


	//   ....[84]....
        /*01a8*/ 	.word	0xffffffff


	//   ....[85]....
        /*01ac*/ 	.word	0xffffffff


	//   ....[86]....
        /*01b0*/ 	.word	0xffffffff


	//   ....[87]....
        /*01b4*/ 	.word	0xffffffff


	//   ....[88]....
        /*01b8*/ 	.word	0xffffffff


	//   ....[89]....
        /*01bc*/ 	.word	0xffffffff


	//   ....[90]....
        /*01c0*/ 	.word	0xffffffff


	//   ....[91]....
        /*01c4*/ 	.word	0xffffffff


	//   ....[92]....
        /*01c8*/ 	.word	0xffffffff


	//   ....[93]....
        /*01cc*/ 	.word	0xffffffff


	//   ....[94]....
        /*01d0*/ 	.word	0xffffffff


	//   ....[95]....
        /*01d4*/ 	.word	0xffffffff


	//   ....[96]....
        /*01d8*/ 	.word	0xffffffff


	//   ....[97]....
        /*01dc*/ 	.word	0xffffffff


	//   ....[98]....
        /*01e0*/ 	.word	0xffffffff


	//   ....[99]....
        /*01e4*/ 	.word	0xffffffff


	//   ....[100]....
        /*01e8*/ 	.word	0xffffffff


	//   ....[101]....
        /*01ec*/ 	.word	0xffffffff


	//   ....[102]....
        /*01f0*/ 	.word	0xffffffff


	//   ....[103]....
        /*01f4*/ 	.word	0xffffffff


	//   ....[104]....
        /*01f8*/ 	.word	0xffffffff


	//   ....[105]....
        /*01fc*/ 	.word	0xffffffff


	//   ....[106]....
        /*0200*/ 	.word	0xffffffff


	//   ....[107]....
        /*0204*/ 	.word	0xffffffff


	//   ....[108]....
        /*0208*/ 	.word	0xffffffff


	//   ....[109]....
        /*020c*/ 	.word	0xffffffff


	//   ....[110]....
        /*0210*/ 	.word	0xffffffff


	//   ....[111]....
        /*0214*/ 	.word	0xffffffff


	//   ....[112]....
        /*0218*/ 	.word	0xffffffff


	//   ....[113]....
        /*021c*/ 	.word	0xffffffff


	//   ....[114]....
        /*0220*/ 	.word	0xffffffff


	//   ....[115]....
        /*0224*/ 	.word	0xffffffff


	//   ....[116]....
        /*0228*/ 	.word	0xffffffff


	//   ....[117]....
        /*022c*/ 	.word	0x0500000f


	//   ....[118]....
        /*0230*/ 	.word	0x0500000f


	//   ....[119]....
        /*0234*/ 	.word	0x0500000f


	//   ....[120]....
        /*0238*/ 	.word	0x0500000f


	//   ....[121]....
        /*023c*/ 	.word	0x0500000f


	//   ....[122]....
        /*0240*/ 	.word	0x0500000f


	//   ....[123]....
        /*0244*/ 	.word	0x0500000f


	//   ....[124]....
        /*0248*/ 	.word	0x0500000f


	//   ....[125]....
        /*024c*/ 	.word	0x0500000f


	//   ....[126]....
        /*0250*/ 	.word	0x0500000f


	//   ....[127]....
        /*0254*/ 	.word	0x0500000f


	//   ....[128]....
        /*0258*/ 	.word	0x0500000f


	//   ....[129]....
        /*025c*/ 	.word	0x0500000f


	//   ....[130]....
        /*0260*/ 	.word	0x0500000f


	//   ....[131]....
        /*0264*/ 	.word	0x0500000f


	//   ....[132]....
        /*0268*/ 	.word	0x0500000f


	//   ....[133]....
        /*026c*/ 	.word	0x0500000f


	//   ....[134]....
        /*0270*/ 	.word	0x0500000f


	//   ....[135]....
        /*0274*/ 	.word	0x0500000f


	//   ....[136]....
        /*0278*/ 	.word	0x0500000f


	//   ....[137]....
        /*027c*/ 	.word	0x0500000f


	//   ....[138]....
        /*0280*/ 	.word	0x0500000f


	//   ....[139]....
        /*0284*/ 	.word	0x0500000f


	//   ....[140]....
        /*0288*/ 	.word	0x0500000f


	//   ....[141]....
        /*028c*/ 	.word	0x0500000f


	//   ....[142]....
        /*0290*/ 	.word	0x0500000f


	//   ....[143]....
        /*0294*/ 	.word	0x0500000f


	//   ....[144]....
        /*0298*/ 	.word	0x0500000f


	//   ....[145]....
        /*029c*/ 	.word	0x0500000f


	//   ....[146]....
        /*02a0*/ 	.word	0x0500000f


	//   ....[147]....
        /*02a4*/ 	.word	0x0500000f


	//   ....[148]....
        /*02a8*/ 	.word	0x0500000f


	//   ....[149]....
        /*02ac*/ 	.word	0x0500000f


	//   ....[150]....
        /*02b0*/ 	.word	0x0500000f


	//   ....[151]....
        /*02b4*/ 	.word	0x0500000f


	//   ....[152]....
        /*02b8*/ 	.word	0x0500000f


	//   ....[153]....
        /*02bc*/ 	.word	0x0500000f


	//   ....[154]....
        /*02c0*/ 	.word	0x0500000f


	//   ....[155]....
        /*02c4*/ 	.word	0x0500000f


	//   ....[156]....
        /*02c8*/ 	.word	0x0500000f


	//   ....[157]....
        /*02cc*/ 	.word	0x0500000f


	//   ....[158]....
        /*02d0*/ 	.word	0x0500000f


	//   ....[159]....
        /*02d4*/ 	.word	0x0500000f


	//   ....[160]....
        /*02d8*/ 	.word	0x0500000f


	//   ....[161]....
        /*02dc*/ 	.word	0x0500000f


	//   ....[162]....
        /*02e0*/ 	.word	0x0500000f


	//   ....[163]....
        /*02e4*/ 	.word	0x0500000f


	//   ....[164]....
        /*02e8*/ 	.word	0x0500000f


	//   ....[165]....
        /*02ec*/ 	.word	0x0500000f


	//   ....[166]....
        /*02f0*/ 	.word	0x0500000f


	//   ....[167]....
        /*02f4*/ 	.word	0x0500000f


	//   ....[168]....
        /*02f8*/ 	.word	0x0500000f


	//   ....[169]....
        /*02fc*/ 	.word	0x0500000f


	//   ....[170]....
        /*0300*/ 	.word	0x0500000f


	//   ....[171]....
        /*0304*/ 	.word	0x0500000f


	//   ....[172]....
        /*0308*/ 	.word	0x0500000f


	//   ....[173]....
        /*030c*/ 	.word	0x0500000f


	//   ....[174]....
        /*0310*/ 	.word	0x0500000f


	//   ....[175]....
        /*0314*/ 	.word	0x0500000f


	//   ....[176]....
        /*0318*/ 	.word	0x0500000f


	//   ....[177]....
        /*031c*/ 	.word	0x0500000f


	//   ....[178]....
        /*0320*/ 	.word	0x0500000f


	//   ....[179]....
        /*0324*/ 	.word	0x0500000f


	//   ....[180]....
        /*0328*/ 	.word	0x0500000f


	//   ....[181]....
        /*032c*/ 	.word	0x0500000f


	//   ....[182]....
        /*0330*/ 	.word	0x0500000f


	//   ....[183]....
        /*0334*/ 	.word	0x0500000f


	//   ....[184]....
        /*0338*/ 	.word	0x0500000f


	//   ....[185]....
        /*033c*/ 	.word	0x0500000f


	//   ....[186]....
        /*0340*/ 	.word	0x0500000f


	//   ....[187]....
        /*0344*/ 	.word	0x0500000f


	//   ....[188]....
        /*0348*/ 	.word	0x0500000f


	//   ....[189]....
        /*034c*/ 	.word	0x0500000f


	//   ....[190]....
        /*0350*/ 	.word	0x0500000f


	//   ....[191]....
        /*0354*/ 	.word	0x0500000f


	//   ....[192]....
        /*0358*/ 	.word	0x0500000f


	//   ....[193]....
        /*035c*/ 	.word	0x0500000f


	//   ....[194]....
        /*0360*/ 	.word	0x0500000f


	//   ....[195]....
        /*0364*/ 	.word	0x0500000f


	//   ....[196]....
        /*0368*/ 	.word	0x0500000f


	//   ....[197]....
        /*036c*/ 	.word	0x0500000f


	//   ....[198]....
        /*0370*/ 	.word	0x0500000f


	//   ....[199]....
        /*0374*/ 	.word	0x0500000f


	//   ....[200]....
        /*0378*/ 	.word	0x0500000f


	//   ....[201]....
        /*037c*/ 	.word	0x0500000f


	//   ....[202]....
        /*0380*/ 	.word	0x0500000f


	//   ....[203]....
        /*0384*/ 	.word	0x0500000f


	//   ....[204]....
        /*0388*/ 	.word	0x0500000f


	//   ....[205]....
        /*038c*/ 	.word	0x0500000f


	//   ....[206]....
        /*0390*/ 	.word	0x0500000f


	//----- nvinfo : EIATTR_COOP_GROUP_INSTR_OFFSETS
	.align		4
.L_83:
        /*0394*/ 	.byte	0x04, 0x28
        /*0396*/ 	.short	(.L_85 - .L_84)


	//   ....[0]....
.L_84:
        /*0398*/ 	.word	0x00000080


	//   ....[1]....
        /*039c*/ 	.word	0x00000090


	//   ....[2]....
        /*03a0*/ 	.word	0x000002d0


	//   ....[3]....
        /*03a4*/ 	.word	0x00000430


	//   ....[4]....
        /*03a8*/ 	.word	0x00000550


	//   ....[5]....
        /*03ac*/ 	.word	0x000006b0


	//   ....[6]....
        /*03b0*/ 	.word	0x00000f50


	//   ....[7]....
        /*03b4*/ 	.word	0x00001e30


	//   ....[8]....
        /*03b8*/ 	.word	0x00001f60


	//   ....[9]....
        /*03bc*/ 	.word	0x00002540


	//   ....[10]....
        /*03c0*/ 	.word	0x00002600


	//   ....[11]....
        /*03c4*/ 	.word	0x00003d90


	//   ....[12]....
        /*03c8*/ 	.word	0x00003da0


	//   ....[13]....
        /*03cc*/ 	.word	0x00003e00


	//   ....[14]....
        /*03d0*/ 	.word	0x00003e20


	//   ....[15]....
        /*03d4*/ 	.word	0x000050d0


	//   ....[16]....
        /*03d8*/ 	.word	0x00005110


	//   ....[17]....
        /*03dc*/ 	.word	0x000051d0


	//   ....[18]....
        /*03e0*/ 	.word	0x000051e0


	//   ....[19]....
        /*03e4*/ 	.word	0x00005f70


	//   ....[20]....
        /*03e8*/ 	.word	0x00005fb0


	//   ....[21]....
        /*03ec*/ 	.word	0x00005ff0


	//   ....[22]....
        /*03f0*/ 	.word	0x00006030


	//   ....[23]....
        /*03f4*/ 	.word	0x00006050


	//   ....[24]....
        /*03f8*/ 	.word	0x00006070


	//   ....[25]....
        /*03fc*/ 	.word	0x000063b0


	//   ....[26]....
        /*0400*/ 	.word	0x000063c0


	//   ....[27]....
        /*0404*/ 	.word	0x00006ae0


	//   ....[28]....
        /*0408*/ 	.word	0x00007bb0


	//   ....[29]....
        /*040c*/ 	.word	0x00007bd0


	//   ....[30]....
        /*0410*/ 	.word	0x00007be0


	//   ....[31]....
        /*0414*/ 	.word	0x00007bf0


	//   ....[32]....
        /*0418*/ 	.word	0x00007c00


	//   ....[33]....
        /*041c*/ 	.word	0x00007c50


	//   ....[34]....
        /*0420*/ 	.word	0x00007c80


	//   ....[35]....
        /*0424*/ 	.word	0x00007cb0


	//   ....[36]....
        /*0428*/ 	.word	0x00007cd0


	//   ....[37]....
        /*042c*/ 	.word	0x00007d30


	//   ....[38]....
        /*0430*/ 	.word	0x00007d80


	//   ....[39]....
        /*0434*/ 	.word	0x00007db0


	//   ....[40]....
        /*0438*/ 	.word	0x00007de0


	//   ....[41]....
        /*043c*/ 	.word	0x00007e10


	//   ....[42]....
        /*0440*/ 	.word	0x00007e40


	//   ....[43]....
        /*0444*/ 	.word	0x00007e60


	//   ....[44]....
        /*0448*/ 	.word	0x00008600


	//   ....[45]....
        /*044c*/ 	.word	0x00008610


	//   ....[46]....
        /*0450*/ 	.word	0x00008620


	//   ....[47]....
        /*0454*/ 	.word	0x00008660


	//   ....[48]....
        /*0458*/ 	.word	0x000086b0


	//   ....[49]....
        /*045c*/ 	.word	0x00008700


	//   ....[50]....
        /*0460*/ 	.word	0x00008760


	//   ....[51]....
        /*0464*/ 	.word	0x00008790


	//   ....[52]....
        /*0468*/ 	.word	0x000087c0


	//   ....[53]....
        /*046c*/ 	.word	0x00008830


	//   ....[54]....
        /*0470*/ 	.word	0x00008860


	//   ....[55]....
        /*0474*/ 	.word	0x00008890


	//   ....[56]....
        /*0478*/ 	.word	0x000088c0


	//   ....[57]....
        /*047c*/ 	.word	0x00008930


	//   ....[58]....
        /*0480*/ 	.word	0x00008940


	//   ....[59]....
        /*0484*/ 	.word	0x00008970


	//   ....[60]....
        /*0488*/ 	.word	0x000089c0


	//   ....[61]....
        /*048c*/ 	.word	0x00008a40


	//   ....[62]....
        /*0490*/ 	.word	0x00008a70


	//   ....[63]....
        /*0494*/ 	.word	0x00008a90


	//   ....[64]....
        /*0498*/ 	.word	0x00008ac0


	//   ....[65]....
        /*049c*/ 	.word	0x00008ad0


	//   ....[66]....
        /*04a0*/ 	.word	0x00008b10


	//   ....[67]....
        /*04a4*/ 	.word	0x00008b90


	//   ....[68]....
        /*04a8*/ 	.word	0x000092a0


	//   ....[69]....
        /*04ac*/ 	.word	0x000092d0


	//   ....[70]....
        /*04b0*/ 	.word	0x000092e0


	//   ....[71]....
        /*04b4*/ 	.word	0x00009320


	//   ....[72]....
        /*04b8*/ 	.word	0x00009330


	//   ....[73]....
        /*04bc*/ 	.word	0x00009370


	//   ....[74]....
        /*04c0*/ 	.word	0x00009380


	//   ....[75]....
        /*04c4*/ 	.word	0x000093c0


	//   ....[76]....
        /*04c8*/ 	.word	0x000093d0


	//   ....[77]....
        /*04cc*/ 	.word	0x00009410


	//   ....[78]....
        /*04d0*/ 	.word	0x00009420


	//   ....[79]....
        /*04d4*/ 	.word	0x00009460


	//   ....[80]....
        /*04d8*/ 	.word	0x00009470


	//   ....[81]....
        /*04dc*/ 	.word	0x000094b0


	//   ....[82]....
        /*04e0*/ 	.word	0x000094c0


	//   ....[83]....
        /*04e4*/ 	.word	0x000094d0


	//   ....[84]....
        /*04e8*/ 	.word	0x00009730


	//   ....[85]....
        /*04ec*/ 	.word	0x00009760


	//   ....[86]....
        /*04f0*/ 	.word	0x00009770


	//   ....[87]....
        /*04f4*/ 	.word	0x00009780


	//   ....[88]....
        /*04f8*/ 	.word	0x00009790


	//   ....[89]....
        /*04fc*/ 	.word	0x000097a0


	//   ....[90]....
        /*0500*/ 	.word	0x000097c0


	//   ....[91]....
        /*0504*/ 	.word	0x00009810


	//   ....[92]....
        /*0508*/ 	.word	0x00009830


	//   ....[93]....
        /*050c*/ 	.word	0x00009870


	//   ....[94]....
        /*0510*/ 	.word	0x00009890


	//   ....[95]....
        /*0514*/ 	.word	0x000098d0


	//   ....[96]....
        /*0518*/ 	.word	0x000098f0


	//   ....[97]....
        /*051c*/ 	.word	0x00009930


	//   ....[98]....
        /*0520*/ 	.word	0x00009950


	//   ....[99]....
        /*0524*/ 	.word	0x00009980


	//   ....[100]....
        /*0528*/ 	.word	0x00009e90


	//   ....[101]....
        /*052c*/ 	.word	0x00009ec0


	//   ....[102]....
        /*0530*/ 	.word	0x00009ef0


	//   ....[103]....
        /*0534*/ 	.word	0x00009f10


	//   ....[104]....
        /*0538*/ 	.word	0x00009f20


	//   ....[105]....
        /*053c*/ 	.word	0x00009f30


	//   ....[106]....
        /*0540*/ 	.word	0x00009f50


	//   ....[107]....
        /*0544*/ 	.word	0x00009f70


	//   ....[108]....
        /*0548*/ 	.word	0x00009f90


	//   ....[109]....
        /*054c*/ 	.word	0x00009fb0


	//   ....[110]....
        /*0550*/ 	.word	0x00009fd0


	//   ....[111]....
        /*0554*/ 	.word	0x00009ff0


	//   ....[112]....
        /*0558*/ 	.word	0x0000a020


	//   ....[113]....
        /*055c*/ 	.word	0x0000a040


	//   ....[114]....
        /*0560*/ 	.word	0x0000a0a0


	//   ....[115]....
        /*0564*/ 	.word	0x0000a0d0


	//   ....[116]....
        /*0568*/ 	.word	0x0000a3e0


	//   ....[117]....
        /*056c*/ 	.word	0x0000a880


	//   ....[118]....
        /*0570*/ 	.word	0x0000a970


	//   ....[119]....
        /*0574*/ 	.word	0x0000aa10


	//   ....[120]....
        /*0578*/ 	.word	0x0000aaa0


	//   ....[121]....
        /*057c*/ 	.word	0x0000ab50


	//   ....[122]....
        /*0580*/ 	.word	0x0000abb0


	//   ....[123]....
        /*0584*/ 	.word	0x0000ac50


	//   ....[124]....
        /*0588*/ 	.word	0x0000acb0


	//   ....[125]....
        /*058c*/ 	.word	0x0000ada0


	//   ....[126]....
        /*0590*/ 	.word	0x0000ae10


	//   ....[127]....
        /*0594*/ 	.word	0x0000aeb0


	//   ....[128]....
        /*0598*/ 	.word	0x0000af10


	//   ....[129]....
        /*059c*/ 	.word	0x0000afe0


	//   ....[130]....
        /*05a0*/ 	.word	0x0000b040


	//   ....[131]....
        /*05a4*/ 	.word	0x0000b0f0


	//   ....[132]....
        /*05a8*/ 	.word	0x0000b150


	//   ....[133]....
        /*05ac*/ 	.word	0x0000b210


	//   ....[134]....
        /*05b0*/ 	.word	0x0000b2a0


	//   ....[135]....
        /*05b4*/ 	.word	0x0000b2f0


	//   ....[136]....
        /*05b8*/ 	.word	0x0000b3c0


	//   ....[137]....
        /*05bc*/ 	.word	0x0000b480


	//   ....[138]....
        /*05c0*/ 	.word	0x0000b4e0


	//   ....[139]....
        /*05c4*/ 	.word	0x0000b5a0


	//   ....[140]....
        /*05c8*/ 	.word	0x0000b610


	//   ....[141]....
        /*05cc*/ 	.word	0x0000b6f0


	//   ....[142]....
        /*05d0*/ 	.word	0x0000b750


	//   ....[143]....
        /*05d4*/ 	.word	0x0000b810


	//   ....[144]....
        /*05d8*/ 	.word	0x0000b880


	//   ....[145]....
        /*05dc*/ 	.word	0x0000b960


	//   ....[146]....
        /*05e0*/ 	.word	0x0000b9c0


	//   ....[147]....
        /*05e4*/ 	.word	0x0000ba80


	//   ....[148]....
        /*05e8*/ 	.word	0x0000baf0


	//   ....[149]....
        /*05ec*/ 	.word	0x0000bbc0


	//   ....[150]....
        /*05f0*/ 	.word	0x0000bc30


	//   ....[151]....
        /*05f4*/ 	.word	0x0000bcf0


	//   ....[152]....
        /*05f8*/ 	.word	0x0000bd50


	//   ....[153]....
        /*05fc*/ 	.word	0x0000be20


	//   ....[154]....
        /*0600*/ 	.word	0x0000be80


	//   ....[155]....
        /*0604*/ 	.word	0x0000bf40


	//   ....[156]....
        /*0608*/ 	.word	0x0000bfc0


	//   ....[157]....
        /*060c*/ 	.word	0x0000c070


	//   ....[158]....
        /*0610*/ 	.word	0x0000c1b0


	//   ....[159]....
        /*0614*/ 	.word	0x0000c250


	//   ....[160]....
        /*0618*/ 	.word	0x0000c2f0


	//   ....[161]....
        /*061c*/ 	.word	0x0000c380


	//   ....[162]....
        /*0620*/ 	.word	0x0000c420


	//   ....[163]....
        /*0624*/ 	.word	0x0000c4b0


	//   ....[164]....
        /*0628*/ 	.word	0x0000c550


	//   ....[165]....
        /*062c*/ 	.word	0x0000c5e0


	//   ....[166]....
        /*0630*/ 	.word	0x0000c680


	//   ....[167]....
        /*0634*/ 	.word	0x0000c710


	//   ....[168]....
        /*0638*/ 	.word	0x0000c7b0


	//   ....[169]....
        /*063c*/ 	.word	0x0000c840


	//   ....[170]....
        /*0640*/ 	.word	0x0000c8e0


	//   ....[171]....
        /*0644*/ 	.word	0x0000c970


	//   ....[172]....
        /*0648*/ 	.word	0x0000ca10


	//   ....[173]....
        /*064c*/ 	.word	0x0000caa0


	//   ....[174]....
        /*0650*/ 	.word	0x0000cb80


	//   ....[175]....
        /*0654*/ 	.word	0x0000cc30


	//   ....[176]....
        /*0658*/ 	.word	0x0000cc90


	//   ....[177]....
        /*065c*/ 	.word	0x0000cd40


	//   ....[178]....
        /*0660*/ 	.word	0x0000cdd0


	//   ....[179]....
        /*0664*/ 	.word	0x0000ce70


	//   ....[180]....
        /*0668*/ 	.word	0x0000cef0


	//   ....[181]....
        /*066c*/ 	.word	0x0000cf90


	//   ....[182]....
        /*0670*/ 	.word	0x0000d020


	//   ....[183]....
        /*0674*/ 	.word	0x0000d0c0


	//   ....[184]....
        /*0678*/ 	.word	0x0000d140


	//   ....[185]....
        /*067c*/ 	.word	0x0000d1e0


	//   ....[186]....
        /*0680*/ 	.word	0x0000d270


	//   ....[187]....
        /*0684*/ 	.word	0x0000d310


	//   ....[188]....
        /*0688*/ 	.word	0x0000d390


	//   ....[189]....
        /*068c*/ 	.word	0x0000d420


	//   ....[190]....
        /*0690*/ 	.word	0x0000d500


	//   ....[191]....
        /*0694*/ 	.word	0x0000d5c0


	//   ....[192]....
        /*0698*/ 	.word	0x0000d620


	//   ....[193]....
        /*069c*/ 	.word	0x0000d6d0


	//   ....[194]....
        /*06a0*/ 	.word	0x0000d730


	//   ....[195]....
        /*06a4*/ 	.word	0x0000d7f0


	//   ....[196]....
        /*06a8*/ 	.word	0x0000d850


	//   ....[197]....
        /*06ac*/ 	.word	0x0000d910


	//   ....[198]....
        /*06b0*/ 	.word	0x0000d970


	//   ....[199]....
        /*06b4*/ 	.word	0x0000da30


	//   ....[200]....
        /*06b8*/ 	.word	0x0000da90


	//   ....[201]....
        /*06bc*/ 	.word	0x0000db50


	//   ....[202]....
        /*06c0*/ 	.word	0x0000dbb0


	//   ....[203]....
        /*06c4*/ 	.word	0x0000dc70


	//   ....[204]....
        /*06c8*/ 	.word	0x0000dcd0


	//   ....[205]....
        /*06cc*/ 	.word	0x0000dd80


	//   ....[206]....
        /*06d0*/ 	.word	0x0000de90


	//----- nvinfo : EIATTR_REG_RECONFIG
	.align		4
.L_85:
        /*06d4*/ 	.byte	0x01, 0x54
	.zero		2


	//----- nvinfo : EIATTR_SYSCALL_OFFSETS
	.align		4
        /*06d8*/ 	.byte	0x04, 0x46
        /*06da*/ 	.short	(.L_87 - .L_86)


	//   ....[0]....
.L_86:
        /*06dc*/ 	.word	0x00001110


	//   ....[1]....
        /*06e0*/ 	.word	0x00007210


	//   ....[2]....
        /*06e4*/ 	.word	0x00007350


	//   ....[3]....
        /*06e8*/ 	.word	0x00007440


	//   ....[4]....
        /*06ec*/ 	.word	0x000081c0


	//----- nvinfo : EIATTR_MBARRIER_INSTR_OFFSETS
	.align		4
.L_87:
        /*06f0*/ 	.byte	0x04, 0x39
        /*06f2*/ 	.short	(.L_89 - .L_88)


	//   ....[0]....
.L_88:
        /*06f4*/ 	.word	0x00000180
        /*06f8*/ 	.word	0x000000ff
        /*06fc*/ 	.word	0x00016800
        /*0700*/ 	.short	0x0100
        /*0702*/ 	.byte	0x08
	.zero		1


	//   ....[1]....
        /*0704*/ 	.word	0x00000190
        /*0708*/ 	.word	0x000000ff
        /*070c*/ 	.word	0x00016820
        /*0710*/ 	.short	0x0100
        /*0712*/ 	.byte	0x08
	.zero		1


	//   ....[2]....
        /*0714*/ 	.word	0x00000280
        /*0718*/ 	.word	0x000000ff
        /*071c*/ 	.word	0x00016830
        /*0720*/ 	.short	0x0100
        /*0722*/ 	.byte	0x08
	.zero		1


	//   ....[3]....
        /*0724*/ 	.word	0x00000290
        /*0728*/ 	.word	0x000000ff
        /*072c*/ 	.word	0x00016840
        /*0730*/ 	.short	0x0100
        /*0732*/ 	.byte	0x08
	.zero		1


	//   ....[4]....
        /*0734*/ 	.word	0x000002a0
        /*0738*/ 	.word	0x000000ff
        /*073c*/ 	.word	0x00016838
        /*0740*/ 	.short	0x0100
        /*0742*/ 	.byte	0x08
	.zero		1


	//   ....[5]....
        /*0744*/ 	.word	0x000002b0
        /*0748*/ 	.word	0x000000ff
        /*074c*/ 	.word	0x00016848
        /*0750*/ 	.short	0x0100
        /*0752*/ 	.byte	0x08
	.zero		1


	//   ....[6]....
        /*0754*/ 	.word	0x000003e0
        /*0758*/ 	.word	0x000000ff
        /*075c*/ 	.word	0x00016850
        /*0760*/ 	.short	0x0100
        /*0762*/ 	.byte	0x08
	.zero		1


	//   ....[7]....
        /*0764*/ 	.word	0x000003f0
        /*0768*/ 	.word	0x000000ff
        /*076c*/ 	.word	0x00016860
        /*0770*/ 	.short	0x0100
        /*0772*/ 	.byte	0x08
	.zero		1


	//   ....[8]....
        /*0774*/ 	.word	0x00000400
        /*0778*/ 	.word	0x000000ff
        /*077c*/ 	.word	0x00016858
        /*0780*/ 	.short	0x0100
        /*0782*/ 	.byte	0x08
	.zero		1


	//   ....[9]....
        /*0784*/ 	.word	0x00000410
        /*0788*/ 	.word	0x000000ff
        /*078c*/ 	.word	0x00016868
        /*0790*/ 	.short	0x0100
        /*0792*/ 	.byte	0x08
	.zero		1


	//   ....[10]....
        /*0794*/ 	.word	0x00000500
        /*0798*/ 	.word	0x000000ff
        /*079c*/ 	.word	0x00016870
        /*07a0*/ 	.short	0x0100
        /*07a2*/ 	.byte	0x06
	.zero		1


	//   ....[11]....
        /*07a4*/ 	.word	0x00000510
        /*07a8*/ 	.word	0x000000ff
        /*07ac*/ 	.word	0x00016880
        /*07b0*/ 	.short	0x0100
        /*07b2*/ 	.byte	0x06
	.zero		1


	//   ....[12]....
        /*07b4*/ 	.word	0x00000520
        /*07b8*/ 	.word	0x000000ff
        /*07bc*/ 	.word	0x00016878
        /*07c0*/ 	.short	0x0100
        /*07c2*/ 	.byte	0x06
	.zero		1


	//   ....[13]....
        /*07c4*/ 	.word	0x00000530
        /*07c8*/ 	.word	0x000000ff
        /*07cc*/ 	.word	0x00016888
        /*07d0*/ 	.short	0x0100
        /*07d2*/ 	.byte	0x06
	.zero		1


	//   ....[14]....
        /*07d4*/ 	.word	0x00000660
        /*07d8*/ 	.word	0x000000ff
        /*07dc*/ 	.word	0x00016890
        /*07e0*/ 	.short	0x0100
        /*07e2*/ 	.byte	0x08
	.zero		1


	//   ....[15]....
        /*07e4*/ 	.word	0x00000670
        /*07e8*/ 	.word	0x000000ff
        /*07ec*/ 	.word	0x000168a0
        /*07f0*/ 	.short	0x0100
        /*07f2*/ 	.byte	0x08
	.zero		1


	//   ....[16]....
        /*07f4*/ 	.word	0x00000680
        /*07f8*/ 	.word	0x000000ff
        /*07fc*/ 	.word	0x00016898
        /*0800*/ 	.short	0x0100
        /*0802*/ 	.byte	0x08
	.zero		1


	//   ....[17]....
        /*0804*/ 	.word	0x00000690
        /*0808*/ 	.word	0x000000ff
        /*080c*/ 	.word	0x000168a8
        /*0810*/ 	.short	0x0100
        /*0812*/ 	.byte	0x08
	.zero		1


	//   ....[18]....
        /*0814*/ 	.word	0x000007d0
        /*0818*/ 	.word	0x000000ff
        /*081c*/ 	.word	0x000168b0
        /*0820*/ 	.short	0x0100
        /*0822*/ 	.byte	0x08
	.zero		1


	//   ....[19]....
        /*0824*/ 	.word	0x000007e0
        /*0828*/ 	.word	0x000000ff
        /*082c*/ 	.word	0x000168c0
        /*0830*/ 	.short	0x0100
        /*0832*/ 	.byte	0x08
	.zero		1


	//   ....[20]....
        /*0834*/ 	.word	0x000007f0
        /*0838*/ 	.word	0x000000ff
        /*083c*/ 	.word	0x000168b8
        /*0840*/ 	.short	0x0100
        /*0842*/ 	.byte	0x08
	.zero		1


	//   ....[21]....
        /*0844*/ 	.word	0x00000800
        /*0848*/ 	.word	0x000000ff
        /*084c*/ 	.word	0x000168c8
        /*0850*/ 	.short	0x0100
        /*0852*/ 	.byte	0x08
	.zero		1


	//   ....[22]....
        /*0854*/ 	.word	0x00001130
        /*0858*/ 	.word	0x000000ff
        /*085c*/ 	.word	0x00016800
        /*0860*/ 	.short	0x010a
        /*0862*/ 	.byte	0x28
	.zero		1


	//   ....[23]....
        /*0864*/ 	.word	0x000011a0
        /*0868*/ 	.word	0x000000ff
        /*086c*/ 	.word	0x00016830
        /*0870*/ 	.short	0x010a
        /*0872*/ 	.byte	0x28
	.zero		1


	//   ....[24]....
        /*0874*/ 	.word	0x00001200
        /*0878*/ 	.word	0x000000ff
        /*087c*/ 	.word	0x00016830
        /*0880*/ 	.short	0x010a
        /*0882*/ 	.byte	0x28
	.zero		1


	//   ....[25]....
        /*0884*/ 	.word	0x00001eb0
        /*0888*/ 	.word	0x000000ff
        /*088c*/ 	.word	0x00000000
        /*0890*/ 	.short	0x0101
        /*0892*/ 	.byte	0x04
	.zero		1


	//   ....[26]....
        /*0894*/ 	.word	0x00003360
        /*0898*/ 	.word	0x000000ff
        /*089c*/ 	.word	0x00016830
        /*08a0*/ 	.short	0x010a
        /*08a2*/ 	.byte	0x0a
	.zero		1


	//   ....[27]....
        /*08a4*/ 	.word	0x000033a0
        /*08a8*/ 	.word	0x000000ff
        /*08ac*/ 	.word	0x00016830
        /*08b0*/ 	.short	0x010a
        /*08b2*/ 	.byte	0x0a
	.zero		1


	//   ....[28]....
        /*08b4*/ 	.word	0x000035e0
        /*08b8*/ 	.word	0x000000ff
        /*08bc*/ 	.word	0x00016850
        /*08c0*/ 	.short	0x010a
        /*08c2*/ 	.byte	0x0a
	.zero		1


	//   ....[29]....
        /*08c4*/ 	.word	0x00003620
        /*08c8*/ 	.word	0x000000ff
        /*08cc*/ 	.word	0x00016850
        /*08d0*/ 	.short	0x010a
        /*08d2*/ 	.byte	0x0a
	.zero		1


	//   ....[30]....
        /*08d4*/ 	.word	0x00003e10
        /*08d8*/ 	.word	0x000000ff
        /*08dc*/ 	.word	0x00000000
        /*08e0*/ 	.short	0x0101
        /*08e2*/ 	.byte	0x06
	.zero		1


	//   ....[31]....
        /*08e4*/ 	.word	0x00004c00
        /*08e8*/ 	.word	0x000000ff
        /*08ec*/ 	.word	0x00000000
        /*08f0*/ 	.short	0x0101
        /*08f2*/ 	.byte	0x05
	.zero		1


	//   ....[32]....
        /*08f4*/ 	.word	0x00005030
        /*08f8*/ 	.word	0x000000ff
        /*08fc*/ 	.word	0x00016850
        /*0900*/ 	.short	0x010a
        /*0902*/ 	.byte	0x05
	.zero		1


	//   ....[33]....
        /*0904*/ 	.word	0x00005070
        /*0908*/ 	.word	0x000000ff
        /*090c*/ 	.word	0x00016850
        /*0910*/ 	.short	0x010a
        /*0912*/ 	.byte	0x05
	.zero		1


	//   ....[34]....
        /*0914*/ 	.word	0x00005640
        /*0918*/ 	.word	0x000000ff
        /*091c*/ 	.word	0x00000000
        /*0920*/ 	.short	0x0101
        /*0922*/ 	.byte	0x04
	.zero		1


	//   ....[35]....
        /*0924*/ 	.word	0x00006060
        /*0928*/ 	.word	0x000000ff
        /*092c*/ 	.word	0x00000000
        /*0930*/ 	.short	0x0101
        /*0932*/ 	.byte	0x04
	.zero		1


	//   ....[36]....
        /*0934*/ 	.word	0x000078b0
        /*0938*/ 	.word	0x000000ff
        /*093c*/ 	.word	0x00016840
        /*0940*/ 	.short	0x010a
        /*0942*/ 	.byte	0x2d
	.zero		1


	//   ....[37]....
        /*0944*/ 	.word	0x00007f60
        /*0948*/ 	.word	0x000000ff
        /*094c*/ 	.word	0x00016830
        /*0950*/ 	.short	0x0107
        /*0952*/ 	.byte	0x2d
	.zero		1


	//   ....[38]....
        /*0954*/ 	.word	0x00007ff0
        /*0958*/ 	.word	0x000000ff
        /*095c*/ 	.word	0x00016830
        /*0960*/ 	.short	0x0101
        /*0962*/ 	.byte	0x2d
	.zero		1


	//   ....[39]....
        /*0964*/ 	.word	0x00008c80
        /*0968*/ 	.word	0x000000ff
        /*096c*/ 	.word	0x00016800
        /*0970*/ 	.short	0x0107
        /*0972*/ 	.byte	0x2d
	.zero		1


	//   ....[40]....
        /*0974*/ 	.word	0x00008cc0
        /*0978*/ 	.word	0x000000ff
        /*097c*/ 	.word	0x00016800
        /*0980*/ 	.short	0x0101
        /*0982*/ 	.byte	0x2d
	.zero		1


	//   ....[41]....
        /*0984*/ 	.word	0x00008cd0
        /*0988*/ 	.word	0x000000ff
        /*098c*/ 	.word	0x00016820
        /*0990*/ 	.short	0x010a
        /*0992*/ 	.byte	0x2d
	.zero		1


	//   ....[42]....
        /*0994*/ 	.word	0x000090b0
        /*0998*/ 	.word	0x00000007
        /*099c*/ 	.word	0x00016840
        /*09a0*/ 	.short	0x010a
        /*09a2*/ 	.byte	0x3f
	.zero		1


	//   ....[43]....
        /*09a4*/ 	.word	0x00009590
        /*09a8*/ 	.word	0x00000007
        /*09ac*/ 	.word	0x00016830
        /*09b0*/ 	.short	0x0107
        /*09b2*/ 	.byte	0x3f
	.zero		1


	//   ....[44]....
        /*09b4*/ 	.word	0x00009660
        /*09b8*/ 	.word	0x00000007
        /*09bc*/ 	.word	0x00016830
        /*09c0*/ 	.short	0x0101
        /*09c2*/ 	.byte	0x3f
	.zero		1


	//   ....[45]....
        /*09c4*/ 	.word	0x000096c0
        /*09c8*/ 	.word	0x00000007
        /*09cc*/ 	.word	0x00016860
        /*09d0*/ 	.short	0x010a
        /*09d2*/ 	.byte	0x3f
	.zero		1


	//   ....[46]....
        /*09d4*/ 	.word	0x00009ab0
        /*09d8*/ 	.word	0x00000007
        /*09dc*/ 	.word	0x00016850
        /*09e0*/ 	.short	0x0107
        /*09e2*/ 	.byte	0x3f
	.zero		1


	//   ....[47]....
        /*09e4*/ 	.word	0x00009c20
        /*09e8*/ 	.word	0x00000007
        /*09ec*/ 	.word	0x00016850
        /*09f0*/ 	.short	0x0101
        /*09f2*/ 	.byte	0x3f
	.zero		1


	//   ....[48]....
        /*09f4*/ 	.word	0x00009de0
        /*09f8*/ 	.word	0x00000000
        /*09fc*/ 	.word	0x00016860
        /*0a00*/ 	.short	0x010a
        /*0a02*/ 	.byte	0x3f
	.zero		1


	//   ....[49]....
        /*0a04*/ 	.word	0x0000a200
        /*0a08*/ 	.word	0x00000000
        /*0a0c*/ 	.word	0x00016850
        /*0a10*/ 	.short	0x0107
        /*0a12*/ 	.byte	0x3f
	.zero		1


	//   ....[50]....
        /*0a14*/ 	.word	0x0000a2e0
        /*0a18*/ 	.word	0x00000000
        /*0a1c*/ 	.word	0x00016850
        /*0a20*/ 	.short	0x0101
        /*0a22*/ 	.byte	0x3f
	.zero		1


	//   ....[51]....
        /*0a24*/ 	.word	0x0000a370
        /*0a28*/ 	.word	0x00000007
        /*0a2c*/ 	.word	0x00016820
        /*0a30*/ 	.short	0x010a
        /*0a32*/ 	.byte	0x3f
	.zero		1


	//   ....[52]....
        /*0a34*/ 	.word	0x0000a4d0
        /*0a38*/ 	.word	0x00000005
        /*0a3c*/ 	.word	0x00016840
        /*0a40*/ 	.short	0x010a
        /*0a42*/ 	.byte	0x3f
	.zero		1


	//   ....[53]....
        /*0a44*/ 	.word	0x0000a570
        /*0a48*/ 	.word	0x00000003
        /*0a4c*/ 	.word	0x00016840
        /*0a50*/ 	.short	0x010a
        /*0a52*/ 	.byte	0x3f
	.zero		1


	//   ....[54]....
        /*0a54*/ 	.word	0x0000a5b0
        /*0a58*/ 	.word	0x00000005
        /*0a5c*/ 	.word	0x00016860
        /*0a60*/ 	.short	0x010a
        /*0a62*/ 	.byte	0x3f
	.zero		1


	//   ....[55]....
        /*0a64*/ 	.word	0x0000a5f0
        /*0a68*/ 	.word	0x00000003
        /*0a6c*/ 	.word	0x00016860
        /*0a70*/ 	.short	0x010a
        /*0a72*/ 	.byte	0x3f
	.zero		1


	//   ....[56]....
        /*0a74*/ 	.word	0x0000a660
        /*0a78*/ 	.word	0x00000003
        /*0a7c*/ 	.word	0x00016800
        /*0a80*/ 	.short	0x010a
        /*0a82*/ 	.byte	0x3f
	.zero		1


	//   ....[57]....
        /*0a84*/ 	.word	0x0000a6c0
        /*0a88*/ 	.word	0x00000003
        /*0a8c*/ 	.word	0x00016830
        /*0a90*/ 	.short	0x010a
        /*0a92*/ 	.byte	0x3f
	.zero		1


	//   ....[58]....
        /*0a94*/ 	.word	0x0000a720
        /*0a98*/ 	.word	0x00000005
        /*0a9c*/ 	.word	0x00016830
        /*0aa0*/ 	.short	0x010a
        /*0aa2*/ 	.byte	0x3f
	.zero		1


	//   ....[59]....
        /*0aa4*/ 	.word	0x0000a780
        /*0aa8*/ 	.word	0x00000005
        /*0aac*/ 	.word	0x00016850
        /*0ab0*/ 	.short	0x010a
        /*0ab2*/ 	.byte	0x3f
	.zero		1


	//   ....[60]....
        /*0ab4*/ 	.word	0x0000a7e0
        /*0ab8*/ 	.word	0x00000003
        /*0abc*/ 	.word	0x00016850
        /*0ac0*/ 	.short	0x010a
        /*0ac2*/ 	.byte	0x3f
	.zero		1


	//   ....[61]....
        /*0ac4*/ 	.word	0x0000a8c0
        /*0ac8*/ 	.word	0x00000002
        /*0acc*/ 	.word	0x00016840
        /*0ad0*/ 	.short	0x010a
        /*0ad2*/ 	.byte	0x3f
	.zero		1


	//   ....[62]....
        /*0ad4*/ 	.word	0x0000c0b0
        /*0ad8*/ 	.word	0x00000003
        /*0adc*/ 	.word	0x00016820
        /*0ae0*/ 	.short	0x010a
        /*0ae2*/ 	.byte	0x3f
	.zero		1


	//   ....[63]....
        /*0ae4*/ 	.word	0x0000c100
        /*0ae8*/ 	.word	0x00000007
        /*0aec*/ 	.word	0x00016840
        /*0af0*/ 	.short	0x010a
        /*0af2*/ 	.byte	0x3f
	.zero		1


	//   ....[64]....
        /*0af4*/ 	.word	0x0000cad0
        /*0af8*/ 	.word	0x00000007
        /*0afc*/ 	.word	0x00016860
        /*0b00*/ 	.short	0x010a
        /*0b02*/ 	.byte	0x3f
	.zero		1


	//   ....[65]....
        /*0b04*/ 	.word	0x0000d450
        /*0b08*/ 	.word	0x00000000
        /*0b0c*/ 	.word	0x00016860
        /*0b10*/ 	.short	0x010a
        /*0b12*/ 	.byte	0x3f
	.zero		1


	//   ....[66]....
        /*0b14*/ 	.word	0x0000ddb0
        /*0b18*/ 	.word	0x00000007
        /*0b1c*/ 	.word	0x00016820
        /*0b20*/ 	.short	0x010a
        /*0b22*/ 	.byte	0x3f
	.zero		1


	//   ....[67]....
        /*0b24*/ 	.word	0x0000df50
        /*0b28*/ 	.word	0x00000005
        /*0b2c*/ 	.word	0x00016840
        /*0b30*/ 	.short	0x010a
        /*0b32*/ 	.byte	0x3f
	.zero		1


	//   ....[68]....
        /*0b34*/ 	.word	0x0000dfa0
        /*0b38*/ 	.word	0x00000003
        /*0b3c*/ 	.word	0x00016840
        /*0b40*/ 	.short	0x010a
        /*0b42*/ 	.byte	0x3f
	.zero		1


	//   ....[69]....
        /*0b44*/ 	.word	0x0000dff0
        /*0b48*/ 	.word	0x00000005
        /*0b4c*/ 	.word	0x00016860
        /*0b50*/ 	.short	0x010a
        /*0b52*/ 	.byte	0x3f
	.zero		1


	//----- nvinfo : EIATTR_NUM_MBARRIERS
	.align		4
.L_89:
        /*0b54*/ 	.byte	0x03, 0x38
        /*0b56*/ 	.short	0x0016


	//----- nvinfo : EIATTR_EXIT_INSTR_OFFSETS
	.align		4
        /*0b58*/ 	.byte	0x04, 0x1c
        /*0b5a*/ 	.short	(.L_91 - .L_90)


	//   ....[0]....
.L_90:
        /*0b5c*/ 	.word	0x0000a640


	//----- nvinfo : EIATTR_MAX_THREADS
	.align		4
.L_91:
        /*0b60*/ 	.byte	0x04, 0x05
        /*0b62*/ 	.short	(.L_93 - .L_92)
.L_92:
        /*0b64*/ 	.word	0x00000200
        /*0b68*/ 	.word	0x00000001
        /*0b6c*/ 	.word	0x00000001


	//----- nvinfo : EIATTR_CRS_STACK_SIZE
	.align		4
.L_93:
        /*0b70*/ 	.byte	0x04, 0x1e
        /*0b72*/ 	.short	(.L_95 - .L_94)
.L_94:
        /*0b74*/ 	.word	0x00000000


	//----- nvinfo : EIATTR_CBANK_PARAM_SIZE
	.align		4
.L_95:
        /*0b78*/ 	.byte	0x03, 0x19
        /*0b7a*/ 	.short	0x0a70


	//----- nvinfo : EIATTR_PARAM_CBANK
	.align		4
        /*0b7c*/ 	.byte	0x04, 0x0a
        /*0b7e*/ 	.short	(.L_97 - .L_96)
	.align		4
.L_96:
        /*0b80*/ 	.word	index@(.nv.constant0._ZN7cutlass13device_kernelIN5flash11enable_sm90INS1_16FlashAttnFwdSm90INS1_25CollectiveMainloopFwdSm90ILi2EN4cute5tupleIJNS5_1CILi1EEES8_S8_EEENS6_IJNS7_ILi192EEENS7_ILi128EEENS7_ILi64EEEEEELi64ENS_6half_tEfNS_4arch4Sm90ELb0ELb0ELb0ELb0ELb1ELb0ELb0ELb1ELb1ELb1ELb1ELb0EEENS1_21CollectiveEpilogueFwdINS6_IJSA_SC_SB_EEES9_SE_SG_Li384ELb0ELb1ELb1ELb0EEENS1_19SingleTileSchedulerILb0ELb1ELb1ELi192EEEEEEEEEvNT_6ParamsE)
        /*0b84*/ 	.short	0x0210
        /*0b86*/ 	.short	0x0a70


	//----- nvinfo : EIATTR_SW_WAR
	.align		4
.L_97:
        /*0b88*/ 	.byte	0x04, 0x36
        /*0b8a*/ 	.short	(.L_99 - .L_98)
.L_98:
        /*0b8c*/ 	.word	0x00000008
.L_99:


//--------------------- .nv.info._ZN7cutlass13device_kernelIN5flash11enable_sm90INS1_16FlashAttnFwdSm90INS1_25CollectiveMainloopFwdSm90ILi2EN4cute5tupleIJNS5_1CILi1EEES8_S8_EEENS6_IJNS7_ILi192EEENS7_ILi128EEENS7_ILi64EEEEEELi64ENS_6half_tEfNS_4arch4Sm90ELb0ELb0ELb0ELb1ELb1ELb0ELb0ELb1ELb1ELb1ELb1ELb0EEENS1_21CollectiveEpilogueFwdINS6_IJSA_SC_SB_EEES9_SE_SG_Li384ELb1ELb1ELb1ELb0EEENS1_36VarlenDynamicPersistentTileSchedulerILi192ELi128ELi384ELi128ELb1ELb1ELb1ELb0ELb1ELb1EEEEEEEEEvNT_6ParamsE --------------------------
	.section	.nv.info._ZN7cutlass13device_kernelIN5flash11enable_sm90INS1_16FlashAttnFwdSm90INS1_25CollectiveMainloopFwdSm90ILi2EN4cute5tupleIJNS5_1CILi1EEES8_S8_EEENS6_IJNS7_ILi192EEENS7_ILi128EEENS7_ILi64EEEEEELi64ENS_6half_tEfNS_4arch4Sm90ELb0ELb0ELb0ELb1ELb1ELb0ELb0ELb1ELb1ELb1ELb1ELb0EEENS1_21CollectiveEpilogueFwdINS6_IJSA_SC_SB_EEES9_SE_SG_Li384ELb1ELb1ELb1ELb0EEENS1_36VarlenDynamicPersistentTileSchedulerILi192ELi128ELi384ELi128ELb1ELb1ELb1ELb0ELb1ELb1EEEEEEEEEvNT_6ParamsE,"",@"SHT_CUDA_INFO"
	.sectionflags	@""
	.align	4


	//----- nvinfo : EIATTR_CUDA_API_VERSION
	.align		4
        /*0000*/ 	.byte	0x04, 0x37
        /*0002*/ 	.short	(.L_101 - .L_100)
.L_100:
        /*0004*/ 	.word	0x00000082


	//----- nvinfo : EIATTR_KPARAM_INFO
	.align		4
.L_101:
        /*0008*/ 	.byte	0x04, 0x17
        /*000a*/ 	.short	(.L_103 - .L_102)
.L_102:
        /*000c*/ 	.word	0x00000000
        /*0010*/ 	.short	0x0000
        /*0012*/ 	.short	0x0070
        /*0014*/ 	.byte	0x00, 0xf0, 0x01, 0x2a


	//----- nvinfo : EIATTR_SPARSE_MMA_MASK
	.align		4
.L_103:
        /*0018*/ 	.byte	0x03, 0x50
        /*001a*/ 	.short	0x0000


	//----- nvinfo : EIATTR_MAXREG_COUNT
	.align		4
        /*001c*/ 	.byte	0x03, 0x1b
        /*001e*/ 	.short	0x0080


	//----- nvinfo : EIATTR_NUM_BARRIERS
	.align		4
        /*0020*/ 	.byte	0x02, 0x4c
        /*0022*/ 	.byte	0x10
	.zero		1


	//----- nvinfo : EIATTR_EXTERNS
	.align		4
        /*0024*/ 	.byte	0x04, 0x0f
        /*0026*/ 	.short	(.L_105 - .L_104)


	//   ....[0]....
	.align		4
.L_104:
        /*0028*/ 	.word	index@(__assertfail)


	//----- nvinfo : EIATTR_ANNOTATIONS
	.align		4
.L_105:
        /*002c*/ 	.byte	0x04, 0x55
        /*002e*/ 	.short	(.L_107 - .L_106)


	//   ....[0]....
.L_106:
        /*0030*/ 	.word	0x00000001
        /*0034*/ 	.byte	0x60, 0x08, 0x00, 0x00, 0x01, 0x00, 0x00, 0x00, 0xb0, 0x09, 0x00, 0x00, 0x01, 0x00, 0x00, 0x00
        /* <DEDUP_REMOVED lines=44> */
        /*0304*/ 	.byte	0x30, 0xdd, 0x00, 0x00


	//----- nvinfo : EIATTR_MERCURY_ISA_VERSION
	.align		4
.L_107:
        /*0308*/ 	.byte	0x03, 0x5f
        /*030a*/ 	.short	0x0101


	//----- nvinfo : EIATTR_UNUSED_LOAD_BYTE_OFFSET
	.align		4
        /*030c*/ 	.byte	0x04, 0x44
        /*030e*/ 	.short	(.L_109 - .L_108)


	//   ....[0]....
.L_108:
        /*0310*/ 	.word	0x00000960
        /*0314*/ 	.word	0x0000fff0


	//   ....[1]....
        /*0318*/ 	.word	0x00005f10
        /*031c*/ 	.word	0x0000fff0


	//----- nvinfo : EIATTR_INT_WARP_WIDE_INSTR_OFFSETS
	.align		4
.L_109:
        /*0320*/ 	.byte	0x04, 0x31
        /*0322*/ 	.short	(.L_111 - .L_110)


	//   ....[0]....
.L_110:
        /*0324*/ 	.word	0x000000c0


	//   ....[1]....
        /*0328*/ 	.word	0x000000d0


	//   ....[2]....
        /*032c*/ 	.word	0x00000170


	//   ....[3]....
        /*0330*/ 	.word	0x000096b0


	//   ....[4]....
        /*0334*/ 	.word	0x00009740


	//   ....[5]....
        /*0338*/ 	.word	0x0000c860


	//   ....[6]....
        /*033c*/ 	.word	0x0000c8f0


	//----- nvinfo : EIATTR_COOP_GROUP_MASK_REGIDS
	.align		4
.L_111:
        /*0340*/ 	.byte	0x04, 0x29
        /*0342*/ 	.short	(.L_113 - .L_112)


	//   ....[0]....
.L_112:
        /*0344*/ 	.word	0xffffffff


	//   ....[1]....
        /*0348*/ 	.word	0xffffffff


	//   ....[2]....
        /*034c*/ 	.word	0xffffffff


	//   ....[3]....
        /*0350*/ 	.word	0xffffffff


	//   ....[4]....
        /*0354*/ 	.word	0xffffffff


	//   ....[5]....
        /*0358*/ 	.word	0xffffffff


	//   ....[6]....
        /*035c*/ 	.word	0xffffffff


	//   ....[7]....
        /*0360*/ 	.word	0xffffffff


	//   ....[8]....
        /*0364*/ 	.word	0xffffffff


	//   ....[9]....
        /*0368*/ 	.word	0xffffffff


	//   ....[10]....
        /*036c*/ 	.word	0xffffffff


	//   ....[11]....
        /*0370*/ 	.word	0xffffffff


	//   ....[12]....
        /*0374*/ 	.word	0xffffffff


	//   ....[13]....
        /*0378*/ 	.word	0xffffffff


	//   ....[14]....
        /*037c*/ 	.word	0xffffffff


	//   ....[15]....
        /*0380*/ 	.word	0xffffffff


	//   ....[16]....
        /*0384*/ 	.word	0xffffffff


	//   ....[17]....
        /*0388*/ 	.word	0xffffffff


	//   ....[18]....
        /*038c*/ 	.word	0xffffffff


	//   ....[19]....
        /*0390*/ 	.word	0xffffffff


	//   ....[20]....
        /*0394*/ 	.word	0xffffffff


	//   ....[21]....
        /*0398*/ 	.word	0xffffffff


	//   ....[22]....
        /*039c*/ 	.word	0xffffffff


	//   ....[23]....
        /*03a0*/ 	.word	0xffffffff


	//   ....[24]....
        /*03a4*/ 	.word	0xffffffff


	//   ....[25]....
        /*03a8*/ 	.word	0xffffffff


	//   ....[26]....
        /*03ac*/ 	.word	0xffffffff


	//   ....[27]....
        /*03b0*/ 	.word	0xffffffff


	//   ....[28]....
        /*03b4*/ 	.word	0xffffffff


	//   ....[29]....
        /*03b8*/ 	.word	0xffffffff


	//   ....[30]....
        /*03bc*/ 	.word	0xffffffff


	//   ....[31]....
        /*03c0*/ 	.word	0xffffffff


	//   ....[32]....
        /*03c4*/ 	.word	0xffffffff


	//   ....[33]....
        /*03c8*/ 	.word	0xffffffff


	//   ....[34]....
        /*03cc*/ 	.word	0xffffffff


	//   ....[35]....
        /*03d0*/ 	.word	0xffffffff


	//   ....[36]....
        /*03d4*/ 	.word	0xffffffff


	//   ....[37]....
        /*03d8*/ 	.word	0xffffffff


	//   ....[38]....
        /*03dc*/ 	.word	0xffffffff


	//   ....[39]....
        /*03e0*/ 	.word	0xffffffff


	//   ....[40]....
        /*03e4*/ 	.word	0xffffffff


	//   ....[41]....
        /*03e8*/ 	.word	0xffffffff


	//   ....[42]....
        /*03ec*/ 	.word	0xffffffff


	//   ....[43]....
        /*03f0*/ 	.word	0xffffffff


	//   ....[44]....
        /*03f4*/ 	.word	0xffffffff


	//   ....[45]....
        /*03f8*/ 	.word	0xffffffff


	//   ....[46]....
        /*03fc*/ 	.word	0xffffffff


	//   ....[47]....
        /*0400*/ 	.word	0xffffffff


	//   ....[48]....
        /*0404*/ 	.word	0xffffffff


	//   ....[49]....
        /*0408*/ 	.word	0xffffffff


	//   ....[50]....
        /*040c*/ 	.word	0xffffffff


	//   ....[51]....
        /*0410*/ 	.word	0xffffffff


	//   ....[52]....
        /*0414*/ 	.word	0xffffffff


	//   ....[53]....
        /*0418*/ 	.word	0xffffffff


	//   ....[54]....
        /*041c*/ 	.word	0xffffffff


	//   ....[55]....
        /*0420*/ 	.word	0xffffffff


	//   ....[56]....
        /*0424*/ 	.word	0xffffffff


	//   ....[57]....
        /*0428*/ 	.word	0xffffffff


	//   ....[58]....
        /*042c*/ 	.word	0xffffffff


	//   ....[59]....
        /*0430*/ 	.word	0xffffffff


	//   ....[60]....
        /*0434*/ 	.word	0xffffffff


	//   ....[61]....
        /*0438*/ 	.word	0xffffffff


	//   ....[62]....
        /*043c*/ 	.word	0xffffffff


	//   ....[63]....
        /*0440*/ 	.word	0xffffffff


	//   ....[64]....
        /*0444*/ 	.word	0xffffffff


	//   ....[65]....
        /*0448*/ 	.word	0xffffffff


	//   ....[66]....
        /*044c*/ 	.word	0xffffffff


	//   ....[67]....
        /*0450*/ 	.word	0xffffffff


	//   ....[68]....
        /*0454*/ 	.word	0xffffffff


	//   ....[69]....
        /*0458*/ 	.word	0xffffffff


	//   ....[70]....
        /*045c*/ 	.word	0xffffffff


	//   ....[71]....
        /*0460*/ 	.word	0xffffffff


	//   ....[72]....
        /*0464*/ 	.word	0xffffffff


	//   ....[73]....
        /*0468*/ 	.word	0xffffffff


	//   ....[74]....
        /*046c*/ 	.word	0xffffffff


	//   ....[75]....
        /*0470*/ 	.word	0xffffffff


	//   ....[76]....
        /*0474*/ 	.word	0xffffffff


	//   ....[77]....
        /*0478*/ 	.word	0xffffffff


	//   ....[78]....
        /*047c*/ 	.word	0xffffffff


	//   ....[79]....
        /*0480*/ 	.word	0xffffffff


	//   ....[80]....
        /*0484*/ 	.word	0xffffffff


	//   ....[81]....
        /*0488*/ 	.word	0xffffffff


	//   ....[82]....
        /*048c*/ 	.word	0xffffffff


	//   ....[83]....
        /*0490*/ 	.word	0xffffffff


	//   ....[84]....
        /*0494*/ 	.word	0xffffffff


	//   ....[85]....
        /*0498*/ 	.word	0xffffffff


	//   ....[86]....
        /*049c*/ 	.word	0xffffffff


	//   ....[87]....
        /*04a0*/ 	.word	0xffffffff


	//   ....[88]....
        /*04a4*/ 	.word	0xffffffff


	//   ....[89]....
        /*04a8*/ 	.word	0xffffffff


	//   ....[90]....
        /*04ac*/ 	.word	0xffffffff


	//   ....[91]....
        /*04b0*/ 	.word	0xffffffff


	//   ....[92]....
        /*04b4*/ 	.word	0xffffffff


	//   ....[93]....
        /*04b8*/ 	.word	0xffffffff


	//   ....[94]....
        /*04bc*/ 	.word	0xffffffff


	//   ....[95]....
        /*04c0*/ 	.word	0xffffffff


	//   ....[96]....
        /*04c4*/ 	.word	0xffffffff


	//   ....[97]....
        /*04c8*/ 	.word	0xffffffff


	//   ....[98]....
        /*04cc*/ 	.word	0xffffffff


	//   ....[99]....
        /*04d0*/ 	.word	0xffffffff


	//   ....[100]....
        /*04d4*/ 	.word	0xffffffff


	//   ....[101]....
        /*04d8*/ 	.word	0xffffffff


	//   ....[102]....
        /*04dc*/ 	.word	0xffffffff


	//   ....[103]....
        /*04e0*/ 	.word	0xffffffff


	//   ....[104]....
        /*04e4*/ 	.word	0xffffffff


	//   ....[105]....
        /*04e8*/ 	.word	0xffffffff


	//   ....[106]....
        /*04ec*/ 	.word	0xffffffff


	//   ....[107]....
        /*04f0*/ 	.word	0xffffffff


	//   ....[108]....
        /*04f4*/ 	.word	0xffffffff


	//   ....[109]....
        /*04f8*/ 	.word	0xffffffff


	//   ....[110]....
        /*04fc*/ 	.word	0xffffffff


	//   ....[111]....
        /*0500*/ 	.word	0xffffffff


	//   ....[112]....
        /*0504*/ 	.word	0xffffffff


	//   ....[113]....
        /*0508*/ 	.word	0xffffffff


	//   ....[114]....
        /*050c*/ 	.word	0xffffffff


	//   ....[115]....
        /*0510*/ 	.word	0xffffffff


	//   ....[116]....
        /*0514*/ 	.word	0xffffffff


	//   ....[117]....
        /*0518*/ 	.word	0xffffffff


	//   ....[118]....
        /*051c*/ 	.word	0xffffffff


	//   ....[119]....
        /*0520*/ 	.word	0xffffffff


	//   ....[120]....
        /*0524*/ 	.word	0xffffffff


	//   ....[121]....
        /*0528*/ 	.word	0xffffffff


	//   ....[122]....
        /*052c*/ 	.word	0xffffffff


	//   ....[123]....
        /*0530*/ 	.word	0xffffffff


	//   ....[124]....
        /*0534*/ 	.word	0xffffffff


	//   ....[125]....
        /*0538*/ 	.word	0xffffffff


	//   ....[126]....
        /*053c*/ 	.word	0xffffffff


	//   ....[127]....
        /*0540*/ 	.word	0xffffffff


	//   ....[128]....
        /*0544*/ 	.word	0xffffffff


	//   ....[129]....
        /*0548*/ 	.word	0xffffffff


	//   ....[130]....
        /*054c*/ 	.word	0xffffffff


	//   ....[131]....
        /*0550*/ 	.word	0xffffffff


	//   ....[132]....
        /*0554*/ 	.word	0xffffffff


	//   ....[133]....
        /*0558*/ 	.word	0xffffffff


	//   ....[134]....
        /*055c*/ 	.word	0xffffffff


	//   ....[135]....
        /*0560*/ 	.word	0xffffffff


	//   ....[136]....
        /*0564*/ 	.word	0xffffffff


	//   ....[137]....
        /*0568*/ 	.word	0xffffffff


	//   ....[138]....
        /*056c*/ 	.word	0xffffffff


	//   ....[139]....
        /*0570*/ 	.word	0xffffffff


	//   ....[140]....
        /*0574*/ 	.word	0xffffffff


	//   ....[141]....
        /*0578*/ 	.word	0xffffffff


	//   ....[142]....
        /*057c*/ 	.word	0xffffffff


	//   ....[143]....
        /*0580*/ 	.word	0xffffffff


	//   ....[144]....
        /*0584*/ 	.word	0xffffffff


	//   ....[145]....
        /*0588*/ 	.word	0xffffffff


	//   ....[146]....
        /*058c*/ 	.word	0xffffffff


	//   ....[147]....
        /*0590*/ 	.word	0xffffffff


	//   ....[148]....
        /*0594*/ 	.word	0xffffffff


	//   ....[149]....
        /*0598*/ 	.word	0xffffffff


	//   ....[150]....
        /*059c*/ 	.word	0xffffffff


	//   ....[151]....
        /*05a0*/ 	.word	0xffffffff


	//   ....[152]....
        /*05a4*/ 	.word	0xffffffff


	//   ....[153]....
        /*05a8*/ 	.word	0xffffffff


	//   ....[154]....
        /*05ac*/ 	.word	0xffffffff


	//   ....[155]....
        /*05b0*/ 	.word	0xffffffff


	//   ....[156]....
        /*05b4*/ 	.word	0xffffffff


	//   ....[157]....
        /*05b8*/ 	.word	0xffffffff


	//   ....[158]....
        /*05bc*/ 	.word	0xffffffff


	//   ....[159]....
        /*05c0*/ 	.word	0xffffffff


	//   ....[160]....
        /*05c4*/ 	.word	0xffffffff


	//   ....[161]....
        /*05c8*/ 	.word	0xffffffff


	//   ....[162]....
        /*05cc*/ 	.word	0xffffffff


	//   ....[163]....
        /*05d0*/ 	.word	0xffffffff


	//   ....[164]....
        /*05d4*/ 	.word	0xffffffff


	//   ....[165]....
        /*05d8*/ 	.word	0xffffffff


	//   ....[166]....
        /*05dc*/ 	.word	0xffffffff


	//   ....[167]....
        /*05e0*/ 	.word	0x0500000f


	//   ....[168]....
        /*05e4*/ 	.word	0x0500000f


	//   ....[169]....
        /*05e8*/ 	.word	0x0500000f


	//   ....[170]....
        /*05ec*/ 	.word	0x0500000f


	//   ....[171]....
        /*05f0*/ 	.word	0x0500000f


	//   ....[172]....
        /*05f4*/ 	.word	0x0500000f


	//   ....[173]....
        /*05f8*/ 	.word	0x0500000f


	//   ....[174]....
        /*05fc*/ 	.word	0x0500000f


	//   ....[175]....
        /*0600*/ 	.word	0x0500000f


	//   ....[176]....
        /*0604*/ 	.word	0x0500000f


	//   ....[177]....
        /*0608*/ 	.word	0x0500000f


	//   ....[178]....
        /*060c*/ 	.word	0x0500000f


	//   ....[179]....
        /*0610*/ 	.word	0x0500000f


	//   ....[180]....
        /*0614*/ 	.word	0x0500000f


	//   ....[181]....
        /*0618*/ 	.word	0x0500000f


	//   ....[182]....
        /*061c*/ 	.word	0x0500000f


	//   ....[183]....
        /*0620*/ 	.word	0x0500000f


	//   ....[184]....
        /*0624*/ 	.word	0x0500000f


	//   ....[185]....
        /*0628*/ 	.word	0x0500000f


	//   ....[186]....
        /*062c*/ 	.word	0x0500000f


	//   ....[187]....
        /*0630*/ 	.word	0x0500000f


	//   ....[188]....
        /*0634*/ 	.word	0x0500000f


	//   ....[189]....
        /*0638*/ 	.word	0x0500000f


	//   ....[190]....
        /*063c*/ 	.word	0x0500000f


	//   ....[191]....
        /*0640*/ 	.word	0x0500000f


	//   ....[192]....
        /*0644*/ 	.word	0x0500000f


	//   ....[193]....
        /*0648*/ 	.word	0x0500000f


	//   ....[194]....
        /*064c*/ 	.word	0x0500000f


	//   ....[195]....
        /*0650*/ 	.word	0x0500000f


	//   ....[196]....
        /*0654*/ 	.word	0x0500000f


	//   ....[197]....
        /*0658*/ 	.word	0x0500000f


	//   ....[198]....
        /*065c*/ 	.word	0x0500000f


	//   ....[199]....
        /*0660*/ 	.word	0x0500000f


	//   ....[200]....
        /*0664*/ 	.word	0x0500000f


	//   ....[201]....
        /*0668*/ 	.word	0x0500000f


	//   ....[202]....
        /*066c*/ 	.word	0x0500000f


	//   ....[203]....
        /*0670*/ 	.word	0x0500000f


	//   ....[204]....
        /*0674*/ 	.word	0x0500000f


	//   ....[205]....
        /*0678*/ 	.word	0x0500000f


	//   ....[206]....
        /*067c*/ 	.word	0x0500000f


	//   ....[207]....
        /*0680*/ 	.word	0x0500000f


	//   ....[208]....
        /*0684*/ 	.word	0x0500000f


	//   ....[209]....
        /*0688*/ 	.word	0x0500000f


	//   ....[210]....
        /*068c*/ 	.word	0x0500000f


	//   ....[211]....
        /*0690*/ 	.word	0x0500000f


	//   ....[212]....
        /*0694*/ 	.word	0x0500000f


	//   ....[213]....
        /*0698*/ 	.word	0x0500000f


	//   ....[214]....
        /*069c*/ 	.word	0x0500000f


	//   ....[215]....
        /*06a0*/ 	.word	0x0500000f


	//   ....[216]....
        /*06a4*/ 	.word	0x0500000f


	//   ....[217]....
        /*06a8*/ 	.word	0x0500000f


	//   ....[218]....
        /*06ac*/ 	.word	0x0500000f


	//   ....[219]....
        /*06b0*/ 	.word	0x0500000f


	//   ....[220]....
        /*06b4*/ 	.word	0x0500000f


	//   ....[221]....
        /*06b8*/ 	.word	0x0500000f


	//   ....[222]....
        /*06bc*/ 	.word	0x0500000f


	//   ....[223]....
        /*06c0*/ 	.word	0x0500000f


	//   ....[224]....
        /*06c4*/ 	.word	0x0500000f


	//   ....[225]....
        /*06c8*/ 	.word	0x0500000f


	//   ....[226]....
        /*06cc*/ 	.word	0x0500000f


	//   ....[227]....
        /*06d0*/ 	.word	0x0500000f


	//   ....[228]....
        /*06d4*/ 	.word	0x0500000f


	//   ....[229]....
        /*06d8*/ 	.word	0x0500000f


	//   ....[230]....
        /*06dc*/ 	.word	0x0500000f


	//   ....[231]....
        /*06e0*/ 	.word	0x0500000f


	//   ....[232]....
        /*06e4*/ 	.word	0x0500000f


	//   ....[233]....
        /*06e8*/ 	.word	0x0500000f


	//   ....[234]....
        /*06ec*/ 	.word	0x0500000f


	//   ....[235]....
        /*06f0*/ 	.word	0x0500000f


	//   ....[236]....
        /*06f4*/ 	.word	0x0500000f


	//   ....[237]....
        /*06f8*/ 	.word	0x0500000f


	//   ....[238]....
        /*06fc*/ 	.word	0x0500000f


	//   ....[239]....
        /*0700*/ 	.word	0x0500000f


	//   ....[240]....
        /*0704*/ 	.word	0x0500000f


	//   ....[241]....
        /*0708*/ 	.word	0x0500000f


	//   ....[242]....
        /*070c*/ 	.word	0x0500000f


	//   ....[243]....
        /*0710*/ 	.word	0x0500000f


	//   ....[244]....
        /*0714*/ 	.word	0x0500000f


	//   ....[245]....
        /*0718*/ 	.word	0x0500000f


	//   ....[246]....
        /*071c*/ 	.word	0x0500000f


	//   ....[247]....
        /*0720*/ 	.word	0x0500000f


	//   ....[248]....
        /*0724*/ 	.word	0x0500000f


	//   ....[249]....
        /*0728*/ 	.word	0x0500000f


	//   ....[250]....
        /*072c*/ 	.word	0x0500000f


	//   ....[251]....
        /*0730*/ 	.word	0x0500000f


	//   ....[252]....
        /*0734*/ 	.word	0x0500000f


	//   ....[253]....
        /*0738*/ 	.word	0x0500000f


	//   ....[254]....
        /*073c*/ 	.word	0x0500000f


	//   ....[255]....
        /*0740*/ 	.word	0x0500000f


	//   ....[0]....
        /*0744*/ 	.word	0x0500000f


	//   ....[1]....
        /*0748*/ 	.word	0x0500000f


	//   ....[2]....
        /*074c*/ 	.word	0x0500000f


	//   ....[3]....
        /*0750*/ 	.word	0x0500000f


	//   ....[4]....
        /*0754*/ 	.word	0x0500000f


	//   ....[5]....
        /*0758*/ 	.word	0x0500000f


	//   ....[6]....
        /*075c*/ 	.word	0x0500000f


	//   ....[7]....
        /*0760*/ 	.word	0x0500000f


	//   ....[8]....
        /*0764*/ 	.word	0x0500000f


	//   ....[9]....
        /*0768*/ 	.word	0x0500000f


	//   ....[10]....
        /*076c*/ 	.word	0x0500000f


	//   ....[11]....
        /*0770*/ 	.word	0x0500000f


	//   ....[12]....
        /*0774*/ 	.word	0x0500000f


	//   ....[13]....
        /*0778*/ 	.word	0x0500000f


	//   ....[14]....
        /*077c*/ 	.word	0x0500000f


	//   ....[15]....
        /*0780*/ 	.word	0x0500000f


	//   ....[16]....
        /*0784*/ 	.word	0x0500000f


	//   ....[17]....
        /*0788*/ 	.word	0x0500000f


	//   ....[18]....
        /*078c*/ 	.word	0x0500000f


	//----- nvinfo : EIATTR_COOP_GROUP_INSTR_OFFSETS
	.align		4
.L_113:
        /*0790*/ 	.byte	0x04, 0x28
        /*0792*/ 	.short	(.L_115 - .L_114)


	//   ....[0]....
.L_114:
        /*0794*/ 	.word	0x00000080


	//   ....[1]....
        /*0798*/ 	.word	0x000000b0


	//   ....[2]....
        /*079c*/ 	.word	0x000002d0


	//   ....[3]....
        /*07a0*/ 	.word	0x00000430


	//   ....[4]....
        /*07a4*/ 	.word	0x00000550


	//   ....[5]....
        /*07a8*/ 	.word	0x000006b0


	//   ....[6]....
        /*07ac*/ 	.word	0x00001580


	//   ....[7]....
        /*07b0*/ 	.word	0x00002440


	//   ....[8]....
        /*07b4*/ 	.word	0x00002540


	//   ....[9]....
        /*07b8*/ 	.word	0x00002860


	//   ....[10]....
        /*07bc*/ 	.word	0x00002a20


	//   ....[11]....
        /*07c0*/ 	.word	0x00004460


	//   ....[12]....
        /*07c4*/ 	.word	0x00004470


	//   ....[13]....
        /*07c8*/ 	.word	0x000044a0


	//   ....[14]....
        /*07cc*/ 	.word	0x000044c0


	//   ....[15]....
        /*07d0*/ 	.word	0x00005760


	//   ....[16]....
        /*07d4*/ 	.word	0x00005790


	//   ....[17]....
        /*07d8*/ 	.word	0x00005870


	//   ....[18]....
        /*07dc*/ 	.word	0x00005880


	//   ....[19]....
        /*07e0*/ 	.word	0x00006730


	//   ....[20]....
        /*07e4*/ 	.word	0x00006740


	//   ....[21]....
        /*07e8*/ 	.word	0x00006750


	//   ....[22]....
        /*07ec*/ 	.word	0x000067a0


	//   ....[23]....
        /*07f0*/ 	.word	0x00006d40


	//   ....[24]....
        /*07f4*/ 	.word	0x00006d80


	//   ....[25]....
        /*07f8*/ 	.word	0x00006db0


	//   ....[26]....
        /*07fc*/ 	.word	0x00006df0


	//   ....[27]....
        /*0800*/ 	.word	0x00006e20


	//   ....[28]....
        /*0804*/ 	.word	0x00006e40


	//   ....[29]....
        /*0808*/ 	.word	0x00006e60


	//   ....[30]....
        /*080c*/ 	.word	0x00006e80


	//   ....[31]....
        /*0810*/ 	.word	0x00007230


	//   ....[32]....
        /*0814*/ 	.word	0x00007260


	//   ....[33]....
        /*0818*/ 	.word	0x000074e0


	//   ....[34]....
        /*081c*/ 	.word	0x000074f0


	//   ....[35]....
        /*0820*/ 	.word	0x00007f50


	//   ....[36]....
        /*0824*/ 	.word	0x00007f80


	//   ....[37]....
        /*0828*/ 	.word	0x00007fc0


	//   ....[38]....
        /*082c*/ 	.word	0x00007ff0


	//   ....[39]....
        /*0830*/ 	.word	0x00008010


	//   ....[40]....
        /*0834*/ 	.word	0x00008020


	//   ....[41]....
        /*0838*/ 	.word	0x00008030


	//   ....[42]....
        /*083c*/ 	.word	0x00008050


	//   ....[43]....
        /*0840*/ 	.word	0x000081a0


	//   ....[44]....
        /*0844*/ 	.word	0x000083d0


	//   ....[45]....
        /*0848*/ 	.word	0x00008400


	//   ....[46]....
        /*084c*/ 	.word	0x00008430


	//   ....[47]....
        /*0850*/ 	.word	0x00008460


	//   ....[48]....
        /*0854*/ 	.word	0x00008490


	//   ....[49]....
        /*0858*/ 	.word	0x000084c0


	//   ....[50]....
        /*085c*/ 	.word	0x00008630


	//   ....[51]....
        /*0860*/ 	.word	0x00008660


	//   ....[52]....
        /*0864*/ 	.word	0x00008690


	//   ....[53]....
        /*0868*/ 	.word	0x000086c0


	//   ....[54]....
        /*086c*/ 	.word	0x000086f0


	//   ....[55]....
        /*0870*/ 	.word	0x00008720


	//   ....[56]....
        /*0874*/ 	.word	0x000087b0


	//   ....[57]....
        /*0878*/ 	.word	0x000087e0


	//   ....[58]....
        /*087c*/ 	.word	0x000087f0


	//   ....[59]....
        /*0880*/ 	.word	0x00008890


	//   ....[60]....
        /*0884*/ 	.word	0x0000a260


	//   ....[61]....
        /*0888*/ 	.word	0x0000a280


	//   ....[62]....
        /*088c*/ 	.word	0x0000a310


	//   ....[63]....
        /*0890*/ 	.word	0x0000a330


	//   ....[64]....
        /*0894*/ 	.word	0x0000a3b0


	//   ....[65]....
        /*0898*/ 	.word	0x0000a3d0


	//   ....[66]....
        /*089c*/ 	.word	0x0000a450


	//   ....[67]....
        /*08a0*/ 	.word	0x0000a470


	//   ....[68]....
        /*08a4*/ 	.word	0x0000a4f0


	//   ....[69]....
        /*08a8*/ 	.word	0x0000a510


	//   ....[70]....
        /*08ac*/ 	.word	0x0000a590


	//   ....[71]....
        /*08b0*/ 	.word	0x0000a5b0


	//   ....[72]....
        /*08b4*/ 	.word	0x0000a630


	//   ....[73]....
        /*08b8*/ 	.word	0x0000a650


	//   ....[74]....
        /*08bc*/ 	.word	0x0000a660


	//   ....[75]....
        /*08c0*/ 	.word	0x0000a670


	//   ....[76]....
        /*08c4*/ 	.word	0x0000af40


	//   ....[77]....
        /*08c8*/ 	.word	0x0000af70


	//   ....[78]....
        /*08cc*/ 	.word	0x0000b010


	//   ....[79]....
        /*08d0*/ 	.word	0x0000b030


	//   ....[80]....
        /*08d4*/ 	.word	0x0000b0b0


	//   ....[81]....
        /*08d8*/ 	.word	0x0000b0d0


	//   ....[82]....
        /*08dc*/ 	.word	0x0000b150


	//   ....[83]....
        /*08e0*/ 	.word	0x0000b170


	//   ....[84]....
        /*08e4*/ 	.word	0x0000b1f0


	//   ....[85]....
        /*08e8*/ 	.word	0x0000b210


	//   ....[86]....
        /*08ec*/ 	.word	0x0000b290


	//   ....[87]....
        /*08f0*/ 	.word	0x0000b2b0


	//   ....[88]....
        /*08f4*/ 	.word	0x0000b330


	//   ....[89]....
        /*08f8*/ 	.word	0x0000b350


	//   ....[90]....
        /*08fc*/ 	.word	0x0000b360


	//   ....[91]....
        /*0900*/ 	.word	0x0000b3d0


	//   ....[92]....
        /*0904*/ 	.word	0x0000b420


	//   ....[93]....
        /*0908*/ 	.word	0x0000b450


	//   ....[94]....
        /*090c*/ 	.word	0x0000b4e0


	//   ....[95]....
        /*0910*/ 	.word	0x0000b4f0


	//   ....[96]....
        /*0914*/ 	.word	0x0000b560


	//   ....[97]....
        /*0918*/ 	.word	0x0000b570


	//   ....[98]....
        /*091c*/ 	.word	0x0000b5b0


	//   ....[99]....
        /*0920*/ 	.word	0x0000b5d0


	//   ....[100]....
        /*0924*/ 	.word	0x0000bd20


	//   ....[101]....
        /*0928*/ 	.word	0x0000bd50


	//   ....[102]....
        /*092c*/ 	.word	0x0000bda0


	//   ....[103]....
        /*0930*/ 	.word	0x0000bdb0


	//   ....[104]....
        /*0934*/ 	.word	0x0000bdf0


	//   ....[105]....
        /*0938*/ 	.word	0x0000be00


	//   ....[106]....
        /*093c*/ 	.word	0x0000be40


	//   ....[107]....
        /*0940*/ 	.word	0x0000be50


	//   ....[108]....
        /*0944*/ 	.word	0x0000be90


	//   ....[109]....
        /*0948*/ 	.word	0x0000bea0


	//   ....[110]....
        /*094c*/ 	.word	0x0000bee0


	//   ....[111]....
        /*0950*/ 	.word	0x0000bef0


	//   ....[112]....
        /*0954*/ 	.word	0x0000bf30


	//   ....[113]....
        /*0958*/ 	.word	0x0000bf40


	//   ....[114]....
        /*095c*/ 	.word	0x0000bf50


	//   ....[115]....
        /*0960*/ 	.word	0x0000bf90


	//   ....[116]....
        /*0964*/ 	.word	0x0000c240


	//   ....[117]....
        /*0968*/ 	.word	0x0000c270


	//   ....[118]....
        /*096c*/ 	.word	0x0000c2d0


	//   ....[119]....
        /*0970*/ 	.word	0x0000c2e0


	//   ....[120]....
        /*0974*/ 	.word	0x0000c330


	//   ....[121]....
        /*0978*/ 	.word	0x0000c340


	//   ....[122]....
        /*097c*/ 	.word	0x0000c390


	//   ....[123]....
        /*0980*/ 	.word	0x0000c3a0


	//   ....[124]....
        /*0984*/ 	.word	0x0000c3f0


	//   ....[125]....
        /*0988*/ 	.word	0x0000c400


	//   ....[126]....
        /*098c*/ 	.word	0x0000c450


	//   ....[127]....
        /*0990*/ 	.word	0x0000c460


	//   ....[128]....
        /*0994*/ 	.word	0x0000c4b0


	//   ....[129]....
        /*0998*/ 	.word	0x0000c4c0


	//   ....[130]....
        /*099c*/ 	.word	0x0000c4d0


	//   ....[131]....
        /*09a0*/ 	.word	0x0000c510


	//   ....[132]....
        /*09a4*/ 	.word	0x0000cac0


	//   ....[133]....
        /*09a8*/ 	.word	0x0000cb00


	//   ....[134]....
        /*09ac*/ 	.word	0x0000cb20


	//   ....[135]....
        /*09b0*/ 	.word	0x0000cb60


	//   ....[136]....
        /*09b4*/ 	.word	0x0000cb80


	//   ....[137]....
        /*09b8*/ 	.word	0x0000cbc0


	//   ....[138]....
        /*09bc*/ 	.word	0x0000cbe0


	//   ....[139]....
        /*09c0*/ 	.word	0x0000cc20


	//   ....[140]....
        /*09c4*/ 	.word	0x0000cc40


	//   ....[141]....
        /*09c8*/ 	.word	0x0000cc80


	//   ....[142]....
        /*09cc*/ 	.word	0x0000cca0


	//   ....[143]....
        /*09d0*/ 	.word	0x0000cce0


	//   ....[144]....
        /*09d4*/ 	.word	0x0000cd00


	//   ....[145]....
        /*09d8*/ 	.word	0x0000cd40


	//   ....[146]....
        /*09dc*/ 	.word	0x0000cd60


	//   ....[147]....
        /*09e0*/ 	.word	0x0000cd70


	//   ....[148]....
        /*09e4*/ 	.word	0x0000d130


	//   ....[149]....
        /*09e8*/ 	.word	0x0000d160


	//   ....[150]....
        /*09ec*/ 	.word	0x0000d1c0


	//   ....[151]....
        /*09f0*/ 	.word	0x0000d1f0


	//   ....[152]....
        /*09f4*/ 	.word	0x0000d220


	//   ....[153]....
        /*09f8*/ 	.word	0x0000d250


	//   ....[154]....
        /*09fc*/ 	.word	0x0000d280


	//   ....[155]....
        /*0a00*/ 	.word	0x0000d2b0


	//   ....[156]....
        /*0a04*/ 	.word	0x0000d450


	//   ....[157]....
        /*0a08*/ 	.word	0x0000d480


	//   ....[158]....
        /*0a0c*/ 	.word	0x0000d4b0


	//   ....[159]....
        /*0a10*/ 	.word	0x0000d4e0


	//   ....[160]....
        /*0a14*/ 	.word	0x0000d510


	//   ....[161]....
        /*0a18*/ 	.word	0x0000d540


	//   ....[162]....
        /*0a1c*/ 	.word	0x0000d600


	//   ....[163]....
        /*0a20*/ 	.word	0x0000d620


	//   ....[164]....
        /*0a24*/ 	.word	0x0000d630


	//   ....[165]....
        /*0a28*/ 	.word	0x0000d690


	//   ....[166]....
        /*0a2c*/ 	.word	0x0000dcb0


	//   ....[167]....
        /*0a30*/ 	.word	0x0000e190


	//   ....[168]....
        /*0a34*/ 	.word	0x0000e280


	//   ....[169]....
        /*0a38*/ 	.word	0x0000e320


	//   ....[170]....
        /*0a3c*/ 	.word	0x0000e380


	//   ....[171]....
        /*0a40*/ 	.word	0x0000e470


	//   ....[172]....
        /*0a44*/ 	.word	0x0000e4e0


	//   ....[173]....
        /*0a48*/ 	.word	0x0000e5d0


	//   ....[174]....
        /*0a4c*/ 	.word	0x0000e640


	//   ....[175]....
        /*0a50*/ 	.word	0x0000e730


	//   ....[176]....
        /*0a54*/ 	.word	0x0000e7a0


	//   ....[177]....
        /*0a58*/ 	.word	0x0000e890


	//   ....[178]....
        /*0a5c*/ 	.word	0x0000e900


	//   ....[179]....
        /*0a60*/ 	.word	0x0000e9f0


	//   ....[180]....
        /*0a64*/ 	.word	0x0000ea60


	//   ....[181]....
        /*0a68*/ 	.word	0x0000eb50


	//   ....[182]....
        /*0a6c*/ 	.word	0x0000ebc0


	//   ....[183]....
        /*0a70*/ 	.word	0x0000eca0


	//   ....[184]....
        /*0a74*/ 	.word	0x0000ed50


	//   ....[185]....
        /*0a78*/ 	.word	0x0000edc0


	//   ....[186]....
        /*0a7c*/ 	.word	0x0000ee20


	//   ....[187]....
        /*0a80*/ 	.word	0x0000ef10


	//   ....[188]....
        /*0a84*/ 	.word	0x0000ef70


	//   ....[189]....
        /*0a88*/ 	.word	0x0000f070


	//   ....[190]....
        /*0a8c*/ 	.word	0x0000f0d0


	//   ....[191]....
        /*0a90*/ 	.word	0x0000f1d0


	//   ....[192]....
        /*0a94*/ 	.word	0x0000f230


	//   ....[193]....
        /*0a98*/ 	.word	0x0000f330


	//   ....[194]....
        /*0a9c*/ 	.word	0x0000f390


	//   ....[195]....
        /*0aa0*/ 	.word	0x0000f490


	//   ....[196]....
        /*0aa4*/ 	.word	0x0000f4f0


	//   ....[197]....
        /*0aa8*/ 	.word	0x0000f5f0


	//   ....[198]....
        /*0aac*/ 	.word	0x0000f650


	//   ....[199]....
        /*0ab0*/ 	.word	0x0000f700


	//   ....[200]....
        /*0ab4*/ 	.word	0x0000f7c0


	//   ....[201]....
        /*0ab8*/ 	.word	0x0000f880


	//   ....[202]....
        /*0abc*/ 	.word	0x0000f8e0


	//   ....[203]....
        /*0ac0*/ 	.word	0x0000f9e0


	//   ....[204]....
        /*0ac4*/ 	.word	0x0000fa40


	//   ....[205]....
        /*0ac8*/ 	.word	0x0000fb10


	//   ....[206]....
        /*0acc*/ 	.word	0x0000fb70


	//   ....[207]....
        /*0ad0*/ 	.word	0x0000fc30


	//   ....[208]....
        /*0ad4*/ 	.word	0x0000fd70


	//   ....[209]....
        /*0ad8*/ 	.word	0x0000fe10


	//   ....[210]....
        /*0adc*/ 	.word	0x0000fe80


	//   ....[211]....
        /*0ae0*/ 	.word	0x0000ff30


	//   ....[212]....
        /*0ae4*/ 	.word	0x0000ff90


	//   ....[213]....
        /*0ae8*/ 	.word	0x00010040


	//   ....[214]....
        /*0aec*/ 	.word	0x000100a0


	//   ....[215]....
        /*0af0*/ 	.word	0x00010150


	//   ....[216]....
        /*0af4*/ 	.word	0x000101b0


	//   ....[217]....
        /*0af8*/ 	.word	0x00010260


	//   ....[218]....
        /*0afc*/ 	.word	0x000102c0


	//   ....[219]....
        /*0b00*/ 	.word	0x00010370


	//   ....[220]....
        /*0b04*/ 	.word	0x000103d0


	//   ....[221]....
        /*0b08*/ 	.word	0x00010480


	//   ....[222]....
        /*0b0c*/ 	.word	0x000104e0


	//   ....[223]....
        /*0b10*/ 	.word	0x00010590


	//   ....[224]....
        /*0b14*/ 	.word	0x00010680


	//   ....[225]....
        /*0b18*/ 	.word	0x00010730


	//   ....[226]....
        /*0b1c*/ 	.word	0x00010790


	//   ....[227]....
        /*0b20*/ 	.word	0x00010850


	//   ....[228]....
        /*0b24*/ 	.word	0x000108b0


	//   ....[229]....
        /*0b28*/ 	.word	0x00010970


	//   ....[230]....
        /*0b2c*/ 	.word	0x000109d0


	//   ....[231]....
        /*0b30*/ 	.word	0x00010a90


	//   ....[232]....
        /*0b34*/ 	.word	0x00010af0


	//   ....[233]....
        /*0b38*/ 	.word	0x00010bb0


	//   ....[234]....
        /*0b3c*/ 	.word	0x00010c10


	//   ....[235]....
        /*0b40*/ 	.word	0x00010cd0


	//   ....[236]....
        /*0b44*/ 	.word	0x00010d30


	//   ....[237]....
        /*0b48*/ 	.word	0x00010df0


	//   ....[238]....
        /*0b4c*/ 	.word	0x00010e50


	//   ....[239]....
        /*0b50*/ 	.word	0x00010f00


	//   ....[240]....
        /*0b54*/ 	.word	0x00010ff0


	//   ....[241]....
        /*0b58*/ 	.word	0x000110a0


	//   ....[242]....
        /*0b5c*/ 	.word	0x00011110


	//   ....[243]....
        /*0b60*/ 	.word	0x000111c0


	//   ....[244]....
        /*0b64*/ 	.word	0x00011220


	//   ....[245]....
        /*0b68*/ 	.word	0x000112d0


	//   ....[246]....
        /*0b6c*/ 	.word	0x00011330


	//   ....[247]....
        /*0b70*/ 	.word	0x000113e0


	//   ....[248]....
        /*0b74*/ 	.word	0x00011440


	//   ....[249]....
        /*0b78*/ 	.word	0x000114f0


	//   ....[250]....
        /*0b7c*/ 	.word	0x00011550


	//   ....[251]....
        /*0b80*/ 	.word	0x00011600


	//   ....[252]....
        /*0b84*/ 	.word	0x00011660


	//   ....[253]....
        /*0b88*/ 	.word	0x00011710


	//   ....[254]....
        /*0b8c*/ 	.word	0x00011770


	//   ....[255]....
        /*0b90*/ 	.word	0x00011810


	//   ....[0]....
        /*0b94*/ 	.word	0x000118a0


	//   ....[1]....
        /*0b98*/ 	.word	0x00011940


	//   ....[2]....
        /*0b9c*/ 	.word	0x00011ac0


	//   ....[3]....
        /*0ba0*/ 	.word	0x00011b30


	//   ....[4]....
        /*0ba4*/ 	.word	0x00011ba0


	//   ....[5]....
        /*0ba8*/ 	.word	0x00011c10


	//   ....[6]....
        /*0bac*/ 	.word	0x00011c80


	//   ....[7]....
        /*0bb0*/ 	.word	0x00011d00


	//   ....[8]....
        /*0bb4*/ 	.word	0x00011d80


	//   ....[9]....
        /*0bb8*/ 	.word	0x00011e10


	//   ....[10]....
        /*0bbc*/ 	.word	0x00011e80


	//   ....[11]....
        /*0bc0*/ 	.word	0x00011ef0


	//   ....[12]....
        /*0bc4*/ 	.word	0x00011f60


	//   ....[13]....
        /*0bc8*/ 	.word	0x00011fe0


	//   ....[14]....
        /*0bcc*/ 	.word	0x00012050


	//   ....[15]....
        /*0bd0*/ 	.word	0x000120f0


	//   ....[16]....
        /*0bd4*/ 	.word	0x00012140


	//   ....[17]....
        /*0bd8*/ 	.word	0x000121d0


	//   ....[18]....
        /*0bdc*/ 	.word	0x00012300


	//----- nvinfo : EIATTR_REG_RECONFIG
	.align		4
.L_115:
        /*0be0*/ 	.byte	0x01, 0x54
	.zero		2


	//----- nvinfo : EIATTR_SYSCALL_OFFSETS
	.align		4
        /*0be4*/ 	.byte	0x04, 0x46
        /*0be6*/ 	.short	(.L_117 - .L_116)


	//   ....[0]....
.L_116:
        /*0be8*/ 	.word	0x00001730


	//   ....[1]....
        /*0bec*/ 	.word	0x000098a0


	//   ....[2]....
        /*0bf0*/ 	.word	0x000099f0


	//   ....[3]....
        /*0bf4*/ 	.word	0x00009ae0


	//   ....[4]....
        /*0bf8*/ 	.word	0x0000aa80


	//----- nvinfo : EIATTR_MBARRIER_INSTR_OFFSETS
	.align		4
.L_117:
        /*0bfc*/ 	.byte	0x04, 0x39
        /*0bfe*/ 	.short	(.L_119 - .L_118)


	//   ....[0]....
.L_118:
        /*0c00*/ 	.word	0x00000180
        /*0c04*/ 	.word	0x000000ff
        /*0c08*/ 	.word	0x00016800
        /*0c0c*/ 	.short	0x0100
        /*0c0e*/ 	.byte	0x08
	.zero		1


	//   ....[1]....
        /*0c10*/ 	.word	0x00000190
        /*0c14*/ 	.word	0x000000ff
        /*0c18*/ 	.word	0x00016820
        /*0c1c*/ 	.short	0x0100
        /*0c1e*/ 	.byte	0x08
	.zero		1


	//   ....[2]....
        /*0c20*/ 	.word	0x00000280
        /*0c24*/ 	.word	0x000000ff
        /*0c28*/ 	.word	0x00016830
        /*0c2c*/ 	.short	0x0100
        /*0c2e*/ 	.byte	0x08
	.zero		1


	//   ....[3]....
        /*0c30*/ 	.word	0x00000290
        /*0c34*/ 	.word	0x000000ff
        /*0c38*/ 	.word	0x00016840
        /*0c3c*/ 	.short	0x0100
        /*0c3e*/ 	.byte	0x08
	.zero		1


	//   ....[4]....
        /*0c40*/ 	.word	0x000002a0
        /*0c44*/ 	.word	0x000000ff
        /*0c48*/ 	.word	0x00016838
        /*0c4c*/ 	.short	0x0100
        /*0c4e*/ 	.byte	0x08
	.zero		1


	//   ....[5]....
        /*0c50*/ 	.word	0x000002b0
        /*0c54*/ 	.word	0x000000ff
        /*0c58*/ 	.word	0x00016848
        /*0c5c*/ 	.short	0x0100
        /*0c5e*/ 	.byte	0x08
	.zero		1


	//   ....[6]....
        /*0c60*/ 	.word	0x000003e0
        /*0c64*/ 	.word	0x000000ff
        /*0c68*/ 	.word	0x00016850
        /*0c6c*/ 	.short	0x0100
        /*0c6e*/ 	.byte	0x08
	.zero		1


	//   ....[7]....
        /*0c70*/ 	.word	0x000003f0
        /*0c74*/ 	.word	0x000000ff
        /*0c78*/ 	.word	0x00016860
        /*0c7c*/ 	.short	0x0100
        /*0c7e*/ 	.byte	0x08
	.zero		1


	//   ....[8]....
        /*0c80*/ 	.word	0x00000400
        /*0c84*/ 	.word	0x000000ff
        /*0c88*/ 	.word	0x00016858
        /*0c8c*/ 	.short	0x0100
        /*0c8e*/ 	.byte	0x08
	.zero		1


	//   ....[9]....
        /*0c90*/ 	.word	0x00000410
        /*0c94*/ 	.word	0x000000ff
        /*0c98*/ 	.word	0x00016868
        /*0c9c*/ 	.short	0x0100
        /*0c9e*/ 	.byte	0x08
	.zero		1


	//   ....[10]....
        /*0ca0*/ 	.word	0x00000500
        /*0ca4*/ 	.word	0x000000ff
        /*0ca8*/ 	.word	0x00016870
        /*0cac*/ 	.short	0x0100
        /*0cae*/ 	.byte	0x06
	.zero		1


	//   ....[11]....
        /*0cb0*/ 	.word	0x00000510
        /*0cb4*/ 	.word	0x000000ff
        /*0cb8*/ 	.word	0x00016880
        /*0cbc*/ 	.short	0x0100
        /*0cbe*/ 	.byte	0x06
	.zero		1


	//   ....[12]....
        /*0cc0*/ 	.word	0x00000520
        /*0cc4*/ 	.word	0x000000ff
        /*0cc8*/ 	.word	0x00016878
        /*0ccc*/ 	.short	0x0100
        /*0cce*/ 	.byte	0x06
	.zero		1


	//   ....[13]....
        /*0cd0*/ 	.word	0x00000530
        /*0cd4*/ 	.word	0x000000ff
        /*0cd8*/ 	.word	0x00016888
        /*0cdc*/ 	.short	0x0100
        /*0cde*/ 	.byte	0x06
	.zero		1


	//   ....[14]....
        /*0ce0*/ 	.word	0x00000660
        /*0ce4*/ 	.word	0x000000ff
        /*0ce8*/ 	.word	0x00016890
        /*0cec*/ 	.short	0x0100
        /*0cee*/ 	.byte	0x08
	.zero		1


	//   ....[15]....
        /*0cf0*/ 	.word	0x00000670
        /*0cf4*/ 	.word	0x000000ff
        /*0cf8*/ 	.word	0x000168a0
        /*0cfc*/ 	.short	0x0100
        /*0cfe*/ 	.byte	0x08
	.zero		1


	//   ....[16]....
        /*0d00*/ 	.word	0x00000680
        /*0d04*/ 	.word	0x000000ff
        /*0d08*/ 	.word	0x00016898
        /*0d0c*/ 	.short	0x0100
        /*0d0e*/ 	.byte	0x08
	.zero		1


	//   ....[17]....
        /*0d10*/ 	.word	0x00000690
        /*0d14*/ 	.word	0x000000ff
        /*0d18*/ 	.word	0x000168a8
        /*0d1c*/ 	.short	0x0100
        /*0d1e*/ 	.byte	0x08
	.zero		1


	//   ....[18]....
        /*0d20*/ 	.word	0x000007c0
        /*0d24*/ 	.word	0x000000ff
        /*0d28*/ 	.word	0x000168b0
        /*0d2c*/ 	.short	0x0100
        /*0d2e*/ 	.byte	0x08
	.zero		1


	//   ....[19]....
        /*0d30*/ 	.word	0x000007d0
        /*0d34*/ 	.word	0x000000ff
        /*0d38*/ 	.word	0x000168c0
        /*0d3c*/ 	.short	0x0100
        /*0d3e*/ 	.byte	0x08
	.zero		1


	//   ....[20]....
        /*0d40*/ 	.word	0x000007e0
        /*0d44*/ 	.word	0x000000ff
        /*0d48*/ 	.word	0x000168b8
        /*0d4c*/ 	.short	0x0100
        /*0d4e*/ 	.byte	0x08
	.zero		1


	//   ....[21]....
        /*0d50*/ 	.word	0x000007f0
        /*0d54*/ 	.word	0x000000ff
        /*0d58*/ 	.word	0x000168c8
        /*0d5c*/ 	.short	0x0100
        /*0d5e*/ 	.byte	0x08
	.zero		1


	//   ....[22]....
        /*0d60*/ 	.word	0x000017a0
        /*0d64*/ 	.word	0x000000ff
        /*0d68*/ 	.word	0x00016800
        /*0d6c*/ 	.short	0x010a
        /*0d6e*/ 	.byte	0x2b
	.zero		1


	//   ....[23]....
        /*0d70*/ 	.word	0x00001820
        /*0d74*/ 	.word	0x00000004
        /*0d78*/ 	.word	0x00016830
        /*0d7c*/ 	.short	0x010a
        /*0d7e*/ 	.byte	0x3f
	.zero		1


	//   ....[24]....
        /*0d80*/ 	.word	0x00001870
        /*0d84*/ 	.word	0x00000004
        /*0d88*/ 	.word	0x00016830
        /*0d8c*/ 	.short	0x010a
        /*0d8e*/ 	.byte	0x3f
	.zero		1


	//   ....[25]....
        /*0d90*/ 	.word	0x00002980
        /*0d94*/ 	.word	0x000000ff
        /*0d98*/ 	.word	0x00000000
        /*0d9c*/ 	.short	0x0101
        /*0d9e*/ 	.byte	0x06
	.zero		1


	//   ....[26]....
        /*0da0*/ 	.word	0x00003920
        /*0da4*/ 	.word	0x000000ff
        /*0da8*/ 	.word	0x00016830
        /*0dac*/ 	.short	0x010a
        /*0dae*/ 	.byte	0x0a
	.zero		1


	//   ....[27]....
        /*0db0*/ 	.word	0x00003960
        /*0db4*/ 	.word	0x000000ff
        /*0db8*/ 	.word	0x00016830
        /*0dbc*/ 	.short	0x010a
        /*0dbe*/ 	.byte	0x0a
	.zero		1


	//   ....[28]....
        /*0dc0*/ 	.word	0x00003be0
        /*0dc4*/ 	.word	0x000000ff
        /*0dc8*/ 	.word	0x00016850
        /*0dcc*/ 	.short	0x010a
        /*0dce*/ 	.byte	0x0a
	.zero		1


	//   ....[29]....
        /*0dd0*/ 	.word	0x00003c20
        /*0dd4*/ 	.word	0x000000ff
        /*0dd8*/ 	.word	0x00016850
        /*0ddc*/ 	.short	0x010a
        /*0dde*/ 	.byte	0x0a
	.zero		1


	//   ....[30]....
        /*0de0*/ 	.word	0x000040f0
        /*0de4*/ 	.word	0x000000ff
        /*0de8*/ 	.word	0x00000000
        /*0dec*/ 	.short	0x0101
        /*0dee*/ 	.byte	0x07
	.zero		1


	//   ....[31]....
        /*0df0*/ 	.word	0x000052a0
        /*0df4*/ 	.word	0x000000ff
        /*0df8*/ 	.word	0x00000000
        /*0dfc*/ 	.short	0x0101
        /*0dfe*/ 	.byte	0x06
	.zero		1


	//   ....[32]....
        /*0e00*/ 	.word	0x000056d0
        /*0e04*/ 	.word	0x000000ff
        /*0e08*/ 	.word	0x00016850
        /*0e0c*/ 	.short	0x010a
        /*0e0e*/ 	.byte	0x05
	.zero		1


	//   ....[33]....
        /*0e10*/ 	.word	0x00005710
        /*0e14*/ 	.word	0x000000ff
        /*0e18*/ 	.word	0x00016850
        /*0e1c*/ 	.short	0x010a
        /*0e1e*/ 	.byte	0x05
	.zero		1


	//   ....[34]....
        /*0e20*/ 	.word	0x00005ce0
        /*0e24*/ 	.word	0x000000ff
        /*0e28*/ 	.word	0x00000000
        /*0e2c*/ 	.short	0x0101
        /*0e2e*/ 	.byte	0x04
	.zero		1


	//   ....[35]....
        /*0e30*/ 	.word	0x00006e30
        /*0e34*/ 	.word	0x00000000
        /*0e38*/ 	.word	0x00000000
        /*0e3c*/ 	.short	0x0101
        /*0e3e*/ 	.byte	0x3f
	.zero		1


	//   ....[36]....
        /*0e40*/ 	.word	0x00007240
        /*0e44*/ 	.word	0x00000004
        /*0e48*/ 	.word	0x00000000
        /*0e4c*/ 	.short	0x0101
        /*0e4e*/ 	.byte	0x3f
	.zero		1


	//   ....[37]....
        /*0e50*/ 	.word	0x00009fe0
        /*0e54*/ 	.word	0x00000003
        /*0e58*/ 	.word	0x00016840
        /*0e5c*/ 	.short	0x010a
        /*0e5e*/ 	.byte	0x3f
	.zero		1


	//   ....[38]....
        /*0e60*/ 	.word	0x0000a770
        /*0e64*/ 	.word	0x00000003
        /*0e68*/ 	.word	0x00016830
        /*0e6c*/ 	.short	0x0107
        /*0e6e*/ 	.byte	0x3f
	.zero		1


	//   ....[39]....
        /*0e70*/ 	.word	0x0000a840
        /*0e74*/ 	.word	0x00000003
        /*0e78*/ 	.word	0x00016830
        /*0e7c*/ 	.short	0x0101
        /*0e7e*/ 	.byte	0x3f
	.zero		1


	//   ....[40]....
        /*0e80*/ 	.word	0x0000b670
        /*0e84*/ 	.word	0x00000016
        /*0e88*/ 	.word	0x00016800
        /*0e8c*/ 	.short	0x0107
        /*0e8e*/ 	.byte	0x3f
	.zero		1


	//   ....[41]....
        /*0e90*/ 	.word	0x0000b760
        /*0e94*/ 	.word	0x00000016
        /*0e98*/ 	.word	0x00016800
        /*0e9c*/ 	.short	0x0101
        /*0e9e*/ 	.byte	0x3f
	.zero		1


	//   ....[42]....
        /*0ea0*/ 	.word	0x0000b780
        /*0ea4*/ 	.word	0x00000016
        /*0ea8*/ 	.word	0x00016820
        /*0eac*/ 	.short	0x010a
        /*0eae*/ 	.byte	0x3f
	.zero		1


	//   ....[43]....
        /*0eb0*/ 	.word	0x0000bb30
        /*0eb4*/ 	.word	0x00000005
        /*0eb8*/ 	.word	0x00016840
        /*0ebc*/ 	.short	0x010a
        /*0ebe*/ 	.byte	0x3f
	.zero		1


	//   ....[44]....
        /*0ec0*/ 	.word	0x0000c010
        /*0ec4*/ 	.word	0x00000005
        /*0ec8*/ 	.word	0x00016830
        /*0ecc*/ 	.short	0x0107
        /*0ece*/ 	.byte	0x3f
	.zero		1


	//   ....[45]....
        /*0ed0*/ 	.word	0x0000c0d0
        /*0ed4*/ 	.word	0x00000005
        /*0ed8*/ 	.word	0x00016830
        /*0edc*/ 	.short	0x0101
        /*0ede*/ 	.byte	0x3f
	.zero		1


	//   ....[46]....
        /*0ee0*/ 	.word	0x0000c130
        /*0ee4*/ 	.word	0x00000005
        /*0ee8*/ 	.word	0x00016860
        /*0eec*/ 	.short	0x010a
        /*0eee*/ 	.byte	0x3f
	.zero		1


	//   ....[47]....
        /*0ef0*/ 	.word	0x0000c600
        /*0ef4*/ 	.word	0x00000005
        /*0ef8*/ 	.word	0x00016850
        /*0efc*/ 	.short	0x0107
        /*0efe*/ 	.byte	0x3f
	.zero		1


	//   ....[48]....
        /*0f00*/ 	.word	0x0000c780
        /*0f04*/ 	.word	0x00000005
        /*0f08*/ 	.word	0x00016850
        /*0f0c*/ 	.short	0x0101
        /*0f0e*/ 	.byte	0x3f
	.zero		1


	//   ....[49]....
        /*0f10*/ 	.word	0x0000c9a0
        /*0f14*/ 	.word	0x00000000
        /*0f18*/ 	.word	0x00016860
        /*0f1c*/ 	.short	0x010a
        /*0f1e*/ 	.byte	0x3f
	.zero		1


	//   ....[50]....
        /*0f20*/ 	.word	0x0000ce20
        /*0f24*/ 	.word	0x00000000
        /*0f28*/ 	.word	0x00016850
        /*0f2c*/ 	.short	0x0107
        /*0f2e*/ 	.byte	0x3f
	.zero		1


	//   ....[51]....
        /*0f30*/ 	.word	0x0000cef0
        /*0f34*/ 	.word	0x00000000
        /*0f38*/ 	.word	0x00016850
        /*0f3c*/ 	.short	0x0101
        /*0f3e*/ 	.byte	0x3f
	.zero		1


	//   ....[52]....
        /*0f40*/ 	.word	0x0000dc30
        /*0f44*/ 	.word	0x00000005
        /*0f48*/ 	.word	0x00016820
        /*0f4c*/ 	.short	0x010a
        /*0f4e*/ 	.byte	0x3f
	.zero		1


	//   ....[53]....
        /*0f50*/ 	.word	0x0000ddb0
        /*0f54*/ 	.word	0x00000003
        /*0f58*/ 	.word	0x00016840
        /*0f5c*/ 	.short	0x010a
        /*0f5e*/ 	.byte	0x3f
	.zero		1


	//   ....[54]....
        /*0f60*/ 	.word	0x0000de50
        /*0f64*/ 	.word	0x00000019
        /*0f68*/ 	.word	0x00016840
        /*0f6c*/ 	.short	0x010a
        /*0f6e*/ 	.byte	0x3f
	.zero		1


	//   ....[55]....
        /*0f70*/ 	.word	0x0000de90
        /*0f74*/ 	.word	0x00000003
        /*0f78*/ 	.word	0x00016860
        /*0f7c*/ 	.short	0x010a
        /*0f7e*/ 	.byte	0x3f
	.zero		1


	//   ....[56]....
        /*0f80*/ 	.word	0x0000ded0
        /*0f84*/ 	.word	0x00000019
        /*0f88*/ 	.word	0x00016860
        /*0f8c*/ 	.short	0x010a
        /*0f8e*/ 	.byte	0x3f
	.zero		1


	//   ....[57]....
        /*0f90*/ 	.word	0x0000df40
        /*0f94*/ 	.word	0x00000003
        /*0f98*/ 	.word	0x00016800
        /*0f9c*/ 	.short	0x010a
        /*0f9e*/ 	.byte	0x3f
	.zero		1


	//   ....[58]....
        /*0fa0*/ 	.word	0x0000df90
        /*0fa4*/ 	.word	0x00000004
        /*0fa8*/ 	.word	0x00016830
        /*0fac*/ 	.short	0x010a
        /*0fae*/ 	.byte	0x3f
	.zero		1


	//   ....[59]....
        /*0fb0*/ 	.word	0x0000dff0
        /*0fb4*/ 	.word	0x00000003
        /*0fb8*/ 	.word	0x00016830
        /*0fbc*/ 	.short	0x010a
        /*0fbe*/ 	.byte	0x3f
	.zero		1


	//   ....[60]....
        /*0fc0*/ 	.word	0x0000e050
        /*0fc4*/ 	.word	0x00000003
        /*0fc8*/ 	.word	0x00016850
        /*0fcc*/ 	.short	0x010a
        /*0fce*/ 	.byte	0x3f
	.zero		1


	//   ....[61]....
        /*0fd0*/ 	.word	0x0000e0b0
        /*0fd4*/ 	.word	0x00000009
        /*0fd8*/ 	.word	0x00016850
        /*0fdc*/ 	.short	0x010a
        /*0fde*/ 	.byte	0x3f
	.zero		1


	//   ....[62]....
        /*0fe0*/ 	.word	0x0000e1d0
        /*0fe4*/ 	.word	0x00000003
        /*0fe8*/ 	.word	0x00016840
        /*0fec*/ 	.short	0x010a
        /*0fee*/ 	.byte	0x3f
	.zero		1


	//   ....[63]....
        /*0ff0*/ 	.word	0x0000fc70
        /*0ff4*/ 	.word	0x00000016
        /*0ff8*/ 	.word	0x00016820
        /*0ffc*/ 	.short	0x010a
        /*0ffe*/ 	.byte	0x3f
	.zero		1


	//   ....[64]....
        /*1000*/ 	.word	0x0000fcc0
        /*1004*/ 	.word	0x00000005
        /*1008*/ 	.word	0x00016840
        /*100c*/ 	.short	0x010a
        /*100e*/ 	.byte	0x3f
	.zero		1


	//   ....[65]....
        /*1010*/ 	.word	0x000105d0
        /*1014*/ 	.word	0x00000005
        /*1018*/ 	.word	0x00016860
        /*101c*/ 	.short	0x010a
        /*101e*/ 	.byte	0x3f
	.zero		1


	//   ....[66]....
        /*1020*/ 	.word	0x00010f40
        /*1024*/ 	.word	0x00000000
        /*1028*/ 	.word	0x00016860
        /*102c*/ 	.short	0x010a
        /*102e*/ 	.byte	0x3f
	.zero		1


	//   ....[67]....
        /*1030*/ 	.word	0x00012220
        /*1034*/ 	.word	0x00000005
        /*1038*/ 	.word	0x00016820
        /*103c*/ 	.short	0x010a
        /*103e*/ 	.byte	0x3f
	.zero		1


	//   ....[68]....
        /*1040*/ 	.word	0x000123c0
        /*1044*/ 	.word	0x00000003
        /*1048*/ 	.word	0x00016840
        /*104c*/ 	.short	0x010a
        /*104e*/ 	.byte	0x3f
	.zero		1


	//   ....[69]....
        /*1050*/ 	.word	0x00012410
        /*1054*/ 	.word	0x00000019
        /*1058*/ 	.word	0x00016840
        /*105c*/ 	.short	0x010a
        /*105e*/ 	.byte	0x3f
	.zero		1


	//   ....[70]....
        /*1060*/ 	.word	0x00012460
        /*1064*/ 	.word	0x00000003
        /*1068*/ 	.word	0x00016860
        /*106c*/ 	.short	0x010a
        /*106e*/ 	.byte	0x3f
	.zero		1


	//----- nvinfo : EIATTR_NUM_MBARRIERS
	.align		4
.L_119:
        /*1070*/ 	.byte	0x03, 0x38
        /*1072*/ 	.short	0x0016


	//----- nvinfo : EIATTR_EXIT_INSTR_OFFSETS
	.align		4
        /*1074*/ 	.byte	0x04, 0x1c
        /*1076*/ 	.short	(.L_121 - .L_120)


	//   ....[0]....
.L_120:
        /*1078*/ 	.word	0x000009a0


	//   ....[1]....
        /*107c*/ 	.word	0x00008150


	//   ....[2]....
        /*1080*/ 	.word	0x0000df20


	//----- nvinfo : EIATTR_MAX_THREADS
	.align		4
.L_121:
        /*1084*/ 	.byte	0x04, 0x05
        /*1086*/ 	.short	(.L_123 - .L_122)
.L_122:
        /*1088*/ 	.word	0x00000200
        /*108c*/ 	.word	0x00000001
        /*1090*/ 	.word	0x00000001


	//----- nvinfo : EIATTR_CRS_STACK_SIZE
	.align		4
.L_123:
        /*1094*/ 	.byte	0x04, 0x1e
        /*1096*/ 	.short	(.L_125 - .L_124)
.L_124:
        /*1098*/ 	.word	0x00000000


	//----- nvinfo : EIATTR_CBANK_PARAM_SIZE
	.align		4
.L_125:
        /*109c*/ 	.byte	0x03, 0x19
        /*109e*/ 	.short	0x0af0


	//----- nvinfo : EIATTR_PARAM_CBANK
	.align		4
        /*10a0*/ 	.byte	0x04, 0x0a
        /*10a2*/ 	.short	(.L_127 - .L_126)
	.align		4
.L_126:
        /*10a4*/ 	.word	index@(.nv.constant0._ZN7cutlass13device_kernelIN5flash11enable_sm90INS1_16FlashAttnFwdSm90INS1_25CollectiveMainloopFwdSm90ILi2EN4cute5tupleIJNS5_1CILi1EEES8_S8_EEENS6_IJNS7_ILi192EEENS7_ILi128EEENS7_ILi64EEEEEELi64ENS_6half_tEfNS_4arch4Sm90ELb0ELb0ELb0ELb1ELb1ELb0ELb0ELb1ELb1ELb1ELb1ELb0EEENS1_21CollectiveEpilogueFwdINS6_IJSA_SC_SB_EEES9_SE_SG_Li384ELb1ELb1ELb1ELb0EEENS1_36VarlenDynamicPersistentTileSchedulerILi192ELi128ELi384ELi128ELb1ELb1ELb1ELb0ELb1ELb1EEEEEEEEEvNT_6ParamsE)
        /*10a8*/ 	.short	0x0210
        /*10aa*/ 	.short	0x0af0


	//----- nvinfo : EIATTR_SW_WAR
	.align		4
.L_127:
        /*10ac*/ 	.byte	0x04, 0x36
        /*10ae*/ 	.short	(.L_129 - .L_128)
.L_128:
        /*10b0*/ 	.word	0x00000008
.L_129:


//--------------------- .nv.info._ZN7cutlass13device_kernelIN5flash11enable_sm90INS1_16FlashAttnFwdSm90INS1_25CollectiveMainloopFwdSm90ILi2EN4cute5tupleIJNS5_1CILi1EEES8_S8_EEENS6_IJNS7_ILi192EEENS7_ILi128EEENS7_ILi64EEEEEELi64ENS_6half_tEfNS_4arch4Sm90ELb0ELb0ELb0ELb1ELb1ELb1ELb0ELb1ELb1ELb1ELb1ELb0EEENS1_21CollectiveEpilogueFwdINS6_IJSA_SC_SB_EEES9_SE_SG_Li384ELb1ELb1ELb1ELb0EEENS1_36VarlenDynamicPersistentTileSchedulerILi192ELi128ELi384ELi128ELb1ELb1ELb1ELb0ELb1ELb1EEEEEEEEEvNT_6ParamsE --------------------------
	.section	.nv.info._ZN7cutlass13device_kernelIN5flash11enable_sm90INS1_16FlashAttnFwdSm90INS1_25CollectiveMainloopFwdSm90ILi2EN4cute5tupleIJNS5_1CILi1EEES8_S8_EEENS6_IJNS7_ILi192EEENS7_ILi128EEENS7_ILi64EEEEEELi64ENS_6half_tEfNS_4arch4Sm90ELb0ELb0ELb0ELb1ELb1ELb1ELb0ELb1ELb1ELb1ELb1ELb0EEENS1_21CollectiveEpilogueFwdINS6_IJSA_SC_SB_EEES9_SE_SG_Li384ELb1ELb1ELb1ELb0EEENS1_36VarlenDynamicPersistentTileSchedulerILi192ELi128ELi384ELi128ELb1ELb1ELb1ELb0ELb1ELb1EEEEEEEEEvNT_6ParamsE,"",@"SHT_CUDA_INFO"
	.sectionflags	@""
	.align	4


	//----- nvinfo : EIATTR_CUDA_API_VERSION
	.align		4
        /*0000*/ 	.byte	0x04, 0x37
        /*0002*/ 	.short	(.L_131 - .L_130)
.L_130:
        /*0004*/ 	.word	0x00000082


	//----- nvinfo : EIATTR_KPARAM_INFO
	.align		4
.L_131:
        /*0008*/ 	.byte	0x04, 0x17
        /*000a*/ 	.short	(.L_133 - .L_132)
.L_132:
        /*000c*/ 	.word	0x00000000
        /*0010*/ 	.short	0x0000
        /*0012*/ 	.short	0x0070
        /*0014*/ 	.byte	0x00, 0xf0, 0x01, 0x2a


	//----- nvinfo : EIATTR_SPARSE_MMA_MASK
	.align		4
.L_133:
        /*0018*/ 	.byte	0x03, 0x50
        /*001a*/ 	.short	0x0000


	//----- nvinfo : EIATTR_MAXREG_COUNT
	.align		4
        /*001c*/ 	.byte	0x03, 0x1b
        /*001e*/ 	.short	0x0080


	//----- nvinfo : EIATTR_NUM_BARRIERS
	.align		4
        /*0020*/ 	.byte	0x02, 0x4c
        /*0022*/ 	.byte	0x10
	.zero		1


	//----- nvinfo : EIATTR_EXTERNS
	.align		4
        /*0024*/ 	.byte	0x04, 0x0f
        /*0026*/ 	.short	(.L_135 - .L_134)


	//   ....[0]....
	.align		4
.L_134:
        /*0028*/ 	.word	index@(__assertfail)


	//----- nvinfo : EIATTR_ANNOTATIONS
	.align		4
.L_135:
        /*002c*/ 	.byte	0x04, 0x55
        /*002e*/ 	.short	(.L_137 - .L_136)


	//   ....[0]....
.L_136:
        /* <DEDUP_REMOVED lines=68> */
        /*0464*/ 	.byte	0x20, 0x60, 0x01, 0x00, 0x01, 0x00, 0x00, 0x00, 0xd0, 0x6c, 0x01, 0x00


	//----- nvinfo : EIATTR_MERCURY_ISA_VERSION
	.align		4
.L_137:
        /*0470*/ 	.byte	0x03, 0x5f
        /*0472*/ 	.short	0x0101


	//----- nvinfo : EIATTR_UNUSED_LOAD_BYTE_OFFSET
	.align		4
        /*0474*/ 	.byte	0x04, 0x44
        /*0476*/ 	.short	(.L_139 - .L_138)


	//   ....[0]....
.L_138:
        /*0478*/ 	.word	0x00000a80
        /*047c*/ 	.word	0x0000fff0


	//   ....[1]....
        /*0480*/ 	.word	0x0000d050
        /*0484*/ 	.word	0x0000fff0


	//----- nvinfo : EIATTR_INT_WARP_WIDE_INSTR_OFFSETS
	.align		4
.L_139:
        /*0488*/ 	.byte	0x04, 0x31
        /*048a*/ 	.short	(.L_141 - .L_140)


	//   ....[0]....
.L_140:
        /*048c*/ 	.word	0x00000130


	//   ....[1]....
        /*0490*/ 	.word	0x00000170


	//   ....[2]....
        /*0494*/ 	.word	0x000001e0


	//   ....[3]....
        /*0498*/ 	.word	0x00011a90


	//   ....[4]....
        /*049c*/ 	.word	0x00011b20


	//   ....[5]....
        /*04a0*/ 	.word	0x00014cd0


	//   ....[6]....
        /*04a4*/ 	.word	0x00014d60


	//----- nvinfo : EIATTR_COOP_GROUP_MASK_REGIDS
	.align		4
.L_141:
        /*04a8*/ 	.byte	0x04, 0x29
        /*04aa*/ 	.short	(.L_143 - .L_142)


	//   ....[0]....
.L_142:
        /*04ac*/ 	.word	0xffffffff


	//   ....[1]....
        /*04b0*/ 	.word	0xffffffff


	//   ....[2]....
        /*04b4*/ 	.word	0xffffffff


	//   ....[3]....
        /*04b8*/ 	.word	0xffffffff


	//   ....[4]....
        /*04bc*/ 	.word	0xffffffff


	//   ....[5]....
        /*04c0*/ 	.word	0xffffffff


	//   ....[6]....
        /*04c4*/ 	.word	0xffffffff


	//   ....[7]....
        /*04c8*/ 	.word	0xffffffff


	//   ....[8]....
        /*04cc*/ 	.word	0xffffffff


	//   ....[9]....
        /*04d0*/ 	.word	0xffffffff


	//   ....[10]....
        /*04d4*/ 	.word	0xffffffff


	//   ....[11]....
        /*04d8*/ 	.word	0xffffffff


	//   ....[12]....
        /*04dc*/ 	.word	0xffffffff


	//   ....[13]....
        /*04e0*/ 	.word	0xffffffff


	//   ....[14]....
        /*04e4*/ 	.word	0xffffffff


	//   ....[15]....
        /*04e8*/ 	.word	0xffffffff


	//   ....[16]....
        /*04ec*/ 	.word	0xffffffff


	//   ....[17]....
        /*04f0*/ 	.word	0xffffffff


	//   ....[18]....
        /*04f4*/ 	.word	0xffffffff


	//   ....[19]....
        /*04f8*/ 	.word	0xffffffff


	//   ....[20]....
        /*04fc*/ 	.word	0xffffffff


	//   ....[21]....
        /*0500*/ 	.word	0xffffffff


	//   ....[22]....
        /*0504*/ 	.word	0xffffffff


	//   ....[23]....
        /*0508*/ 	.word	0xffffffff


	//   ....[24]....
        /*050c*/ 	.word	0xffffffff


	//   ....[25]....
        /*0510*/ 	.word	0xffffffff


	//   ....[26]....
        /*0514*/ 	.word	0xffffffff


	//   ....[27]....
        /*0518*/ 	.word	0xffffffff


	//   ....[28]....
        /*051c*/ 	.word	0xffffffff


	//   ....[29]....
        /*0520*/ 	.word	0xffffffff


	//   ....[30]....
        /*0524*/ 	.word	0xffffffff


	//   ....[31]....
        /*0528*/ 	.word	0xffffffff


	//   ....[32]....
        /*052c*/ 	.word	0xffffffff


	//   ....[33]....
        /*0530*/ 	.word	0xffffffff


	//   ....[34]....
        /*0534*/ 	.word	0xffffffff


	//   ....[35]....
        /*0538*/ 	.word	0xffffffff


	//   ....[36]....
        /*053c*/ 	.word	0xffffffff


	//   ....[37]....
        /*0540*/ 	.word	0xffffffff


	//   ....[38]....
        /*0544*/ 	.word	0xffffffff


	//   ....[39]....
        /*0548*/ 	.word	0xffffffff


	//   ....[40]....
        /*054c*/ 	.word	0xffffffff


	//   ....[41]....
        /*0550*/ 	.word	0xffffffff


	//   ....[42]....
        /*0554*/ 	.word	0xffffffff


	//   ....[43]....
        /*0558*/ 	.word	0xffffffff


	//   ....[44]....
        /*055c*/ 	.word	0xffffffff


	//   ....[45]....
        /*0560*/ 	.word	0xffffffff


	//   ....[46]....
        /*0564*/ 	.word	0xffffffff


	//   ....[47]....
        /*0568*/ 	.word	0xffffffff


	//   ....[48]....
        /*056c*/ 	.word	0xffffffff


	//   ....[49]....
        /*0570*/ 	.word	0xffffffff


	//   ....[50]....
        /*0574*/ 	.word	0xffffffff


	//   ....[51]....
        /*0578*/ 	.word	0xffffffff


	//   ....[52]....
        /*057c*/ 	.word	0xffffffff


	//   ....[53]....
        /*0580*/ 	.word	0xffffffff


	//   ....[54]....
        /*0584*/ 	.word	0xffffffff


	//   ....[55]....
        /*0588*/ 	.word	0xffffffff


	//   ....[56]....
        /*058c*/ 	.word	0xffffffff


	//   ....[57]....
        /*0590*/ 	.word	0xffffffff


	//   ....[58]....
        /*0594*/ 	.word	0xffffffff


	//   ....[59]....
        /*0598*/ 	.word	0xffffffff


	//   ....[60]....
        /*059c*/ 	.word	0xffffffff


	//   ....[61]....
        /*05a0*/ 	.word	0xffffffff


	//   ....[62]....
        /*05a4*/ 	.word	0xffffffff


	//   ....[63]....
        /*05a8*/ 	.word	0xffffffff


	//   ....[64]....
        /*05ac*/ 	.word	0xffffffff


	//   ....[65]....
        /*05b0*/ 	.word	0xffffffff


	//   ....[66]....
        /*05b4*/ 	.word	0xffffffff


	//   ....[67]....
        /*05b8*/ 	.word	0xffffffff


	//   ....[68]....
        /*05bc*/ 	.word	0xffffffff


	//   ....[69]....
        /*05c0*/ 	.word	0xffffffff


	//   ....[70]....
        /*05c4*/ 	.word	0xffffffff


	//   ....[71]....
        /*05c8*/ 	.word	0xffffffff


	//   ....[72]....
        /*05cc*/ 	.word	0xffffffff


	//   ....[73]....
        /*05d0*/ 	.word	0xffffffff


	//   ....[74]....
        /*05d4*/ 	.word	0xffffffff


	//   ....[75]....
        /*05d8*/ 	.word	0xffffffff


	//   ....[76]....
        /*05dc*/ 	.word	0xffffffff


	//   ....[77]....
        /*05e0*/ 	.word	0xffffffff


	//   ....[78]....
        /*05e4*/ 	.word	0xffffffff


	//   ....[79]....
        /*05e8*/ 	.word	0xffffffff


	//   ....[80]....
        /*05ec*/ 	.word	0xffffffff


	//   ....[81]....
        /*05f0*/ 	.word	0xffffffff


	//   ....[82]....
        /*05f4*/ 	.word	0xffffffff


	//   ....[83]....
        /*05f8*/ 	.word	0xffffffff


	//   ....[84]....
        /*05fc*/ 	.word	0xffffffff


	//   ....[85]....
        /*0600*/ 	.word	0xffffffff


	//   ....[86]....
        /*0604*/ 	.word	0xffffffff


	//   ....[87]....
        /*0608*/ 	.word	0xffffffff


	//   ....[88]....
        /*060c*/ 	.word	0xffffffff


	//   ....[89]....
        /*0610*/ 	.word	0xffffffff


	//   ....[90]....
        /*0614*/ 	.word	0xffffffff


	//   ....[91]....
        /*0618*/ 	.word	0xffffffff


	//   ....[92]....
        /*061c*/ 	.word	0xffffffff


	//   ....[93]....
        /*0620*/ 	.word	0xffffffff


	//   ....[94]....
        /*0624*/ 	.word	0xffffffff


	//   ....[95]....
        /*0628*/ 	.word	0xffffffff


	//   ....[96]....
        /*062c*/ 	.word	0xffffffff


	//   ....[97]....
        /*0630*/ 	.word	0xffffffff


	//   ....[98]....
        /*0634*/ 	.word	0xffffffff


	//   ....[99]....
        /*0638*/ 	.word	0xffffffff


	//   ....[100]....
        /*063c*/ 	.word	0xffffffff


	//   ....[101]....
        /*0640*/ 	.word	0xffffffff


	//   ....[102]....
        /*0644*/ 	.word	0xffffffff


	//   ....[103]....
        /*0648*/ 	.word	0xffffffff


	//   ....[104]....
        /*064c*/ 	.word	0xffffffff


	//   ....[105]....
        /*0650*/ 	.word	0xffffffff


	//   ....[106]....
        /*0654*/ 	.word	0xffffffff


	//   ....[107]....
        /*0658*/ 	.word	0xffffffff


	//   ....[108]....
        /*065c*/ 	.word	0xffffffff


	//   ....[109]....
        /*0660*/ 	.word	0xffffffff


	//   ....[110]....
        /*0664*/ 	.word	0xffffffff


	//   ....[111]....
        /*0668*/ 	.word	0xffffffff


	//   ....[112]....
        /*066c*/ 	.word	0xffffffff


	//   ....[113]....
        /*0670*/ 	.word	0xffffffff


	//   ....[114]....
        /*0674*/ 	.word	0xffffffff


	//   ....[115]....
        /*0678*/ 	.word	0xffffffff


	//   ....[116]....
        /*067c*/ 	.word	0xffffffff


	//   ....[117]....
        /*0680*/ 	.word	0xffffffff


	//   ....[118]....
        /*0684*/ 	.word	0xffffffff


	//   ....[119]....
        /*0688*/ 	.word	0xffffffff


	//   ....[120]....
        /*068c*/ 	.word	0xffffffff


	//   ....[121]....
        /*0690*/ 	.word	0xffffffff


	//   ....[122]....
        /*0694*/ 	.word	0xffffffff


	//   ....[123]....
        /*0698*/ 	.word	0xffffffff


	//   ....[124]....
        /*069c*/ 	.word	0xffffffff


	//   ....[125]....
        /*06a0*/ 	.word	0xffffffff


	//   ....[126]....
        /*06a4*/ 	.word	0xffffffff


	//   ....[127]....
        /*06a8*/ 	.word	0xffffffff


	//   ....[128]....
        /*06ac*/ 	.word	0xffffffff


	//   ....[129]....
        /*06b0*/ 	.word	0xffffffff


	//   ....[130]....
        /*06b4*/ 	.word	0xffffffff


	//   ....[131]....
        /*06b8*/ 	.word	0xffffffff


	//   ....[132]....
        /*06bc*/ 	.word	0xffffffff


	//   ....[133]....
        /*06c0*/ 	.word	0xffffffff


	//   ....[134]....
        /*06c4*/ 	.word	0xffffffff


	//   ....[135]....
        /*06c8*/ 	.word	0xffffffff


	//   ....[136]....
        /*06cc*/ 	.word	0xffffffff


	//   ....[137]....
        /*06d0*/ 	.word	0xffffffff


	//   ....[138]....
        /*06d4*/ 	.word	0xffffffff


	//   ....[139]....
        /*06d8*/ 	.word	0xffffffff


	//   ....[140]....
        /*06dc*/ 	.word	0xffffffff


	//   ....[141]....
        /*06e0*/ 	.word	0xffffffff


	//   ....[142]....
        /*06e4*/ 	.word	0xffffffff


	//   ....[143]....
        /*06e8*/ 	.word	0xffffffff


	//   ....[144]....
        /*06ec*/ 	.word	0xffffffff


	//   ....[145]....
        /*06f0*/ 	.word	0xffffffff


	//   ....[146]....
        /*06f4*/ 	.word	0xffffffff


	//   ....[147]....
        /*06f8*/ 	.word	0xffffffff


	//   ....[148]....
        /*06fc*/ 	.word	0xffffffff


	//   ....[149]....
        /*0700*/ 	.word	0xffffffff


	//   ....[150]....
        /*0704*/ 	.word	0xffffffff


	//   ....[151]....
        /*0708*/ 	.word	0xffffffff


	//   ....[152]....
        /*070c*/ 	.word	0xffffffff


	//   ....[153]....
        /*0710*/ 	.word	0xffffffff


	//   ....[154]....
        /*0714*/ 	.word	0xffffffff


	//   ....[155]....
        /*0718*/ 	.word	0xffffffff


	//   ....[156]....
        /*071c*/ 	.word	0xffffffff


	//   ....[157]....
        /*0720*/ 	.word	0xffffffff


	//   ....[158]....
        /*0724*/ 	.word	0xffffffff


	//   ....[159]....
        /*0728*/ 	.word	0xffffffff


	//   ....[160]....
        /*072c*/ 	.word	0xffffffff


	//   ....[161]....
        /*0730*/ 	.word	0xffffffff


	//   ....[162]....
        /*0734*/ 	.word	0xffffffff


	//   ....[163]....
        /*0738*/ 	.word	0xffffffff


	//   ....[164]....
        /*073c*/ 	.word	0xffffffff


	//   ....[165]....
        /*0740*/ 	.word	0xffffffff


	//   ....[166]....
        /*0744*/ 	.word	0xffffffff


	//   ....[167]....
        /*0748*/ 	.word	0xffffffff


	//   ....[168]....
        /*074c*/ 	.word	0xffffffff


	//   ....[169]....
        /*0750*/ 	.word	0xffffffff


	//   ....[170]....
        /*0754*/ 	.word	0xffffffff


	//   ....[171]....
        /*0758*/ 	.word	0xffffffff


	//   ....[172]....
        /*075c*/ 	.word	0xffffffff


	//   ....[173]....
        /*0760*/ 	.word	0xffffffff


	//   ....[174]....
        /*0764*/ 	.word	0xffffffff


	//   ....[175]....
        /*0768*/ 	.word	0xffffffff


	//   ....[176]....
        /*076c*/ 	.word	0xffffffff


	//   ....[177]....
        /*0770*/ 	.word	0xffffffff


	//   ....[178]....
        /*0774*/ 	.word	0xffffffff


	//   ....[179]....
        /*0778*/ 	.word	0xffffffff


	//   ....[180]....
        /*077c*/ 	.word	0xffffffff


	//   ....[181]....
        /*0780*/ 	.word	0xffffffff


	//   ....[182]....
        /*0784*/ 	.word	0xffffffff


	//   ....[183]....
        /*0788*/ 	.word	0xffffffff


	//   ....[184]....
        /*078c*/ 	.word	0xffffffff


	//   ....[185]....
        /*0790*/ 	.word	0xffffffff


	//   ....[186]....
        /*0794*/ 	.word	0xffffffff


	//   ....[187]....
        /*0798*/ 	.word	0xffffffff


	//   ....[188]....
        /*079c*/ 	.word	0xffffffff


	//   ....[189]....
        /*07a0*/ 	.word	0xffffffff


	//   ....[190]....
        /*07a4*/ 	.word	0xffffffff


	//   ....[191]....
        /*07a8*/ 	.word	0xffffffff


	//   ....[192]....
        /*07ac*/ 	.word	0xffffffff


	//   ....[193]....
        /*07b0*/ 	.word	0x0500000f


	//   ....[194]....
        /*07b4*/ 	.word	0x0500000f


	//   ....[195]....
        /*07b8*/ 	.word	0x0500000f


	//   ....[196]....
        /*07bc*/ 	.word	0x0500000f


	//   ....[197]....
        /*07c0*/ 	.word	0x0500000f


	//   ....[198]....
        /*07c4*/ 	.word	0x0500000f


	//   ....[199]....
        /*07c8*/ 	.word	0x0500000f


	//   ....[200]....
        /*07cc*/ 	.word	0x0500000f


	//   ....[201]....
        /*07d0*/ 	.word	0x0500000f


	//   ....[202]....
        /*07d4*/ 	.word	0x0500000f


	//   ....[203]....
        /*07d8*/ 	.word	0x0500000f


	//   ....[204]....
        /*07dc*/ 	.word	0x0500000f


	//   ....[205]....
        /*07e0*/ 	.word	0x0500000f


	//   ....[206]....
        /*07e4*/ 	.word	0x0500000f


	//   ....[207]....
        /*07e8*/ 	.word	0x0500000f


	//   ....[208]....
        /*07ec*/ 	.word	0x0500000f


	//   ....[209]....
        /*07f0*/ 	.word	0x0500000f


	//   ....[210]....
        /*07f4*/ 	.word	0x0500000f


	//   ....[211]....
        /*07f8*/ 	.word	0x0500000f


	//   ....[212]....
        /*07fc*/ 	.word	0x0500000f


	//   ....[213]....
        /*0800*/ 	.word	0x0500000f


	//   ....[214]....
        /*0804*/ 	.word	0x0500000f


	//   ....[215]....
        /*0808*/ 	.word	0x0500000f


	//   ....[216]....
        /*080c*/ 	.word	0x0500000f


	//   ....[217]....
        /*0810*/ 	.word	0x0500000f


	//   ....[218]....
        /*0814*/ 	.word	0x0500000f


	//   ....[219]....
        /*0818*/ 	.word	0x0500000f


	//   ....[220]....
        /*081c*/ 	.word	0x0500000f


	//   ....[221]....
        /*0820*/ 	.word	0x0500000f


	//   ....[222]....
        /*0824*/ 	.word	0x0500000f


	//   ....[223]....
        /*0828*/ 	.word	0x0500000f


	//   ....[224]....
        /*082c*/ 	.word	0x0500000f


	//   ....[225]....
        /*0830*/ 	.word	0x0500000f


	//   ....[226]....
        /*0834*/ 	.word	0x0500000f


	//   ....[227]....
        /*0838*/ 	.word	0x0500000f


	//   ....[228]....
        /*083c*/ 	.word	0x0500000f


	//   ....[229]....
        /*0840*/ 	.word	0x0500000f


	//   ....[230]....
        /*0844*/ 	.word	0x0500000f


	//   ....[231]....
        /*0848*/ 	.word	0x0500000f


	//   ....[232]....
        /*084c*/ 	.word	0x0500000f


	//   ....[233]....
        /*0850*/ 	.word	0x0500000f


	//   ....[234]....
        /*0854*/ 	.word	0x0500000f


	//   ....[235]....
        /*0858*/ 	.word	0x0500000f


	//   ....[236]....
        /*085c*/ 	.word	0x0500000f


	//   ....[237]....
        /*0860*/ 	.word	0x0500000f


	//   ....[238]....
        /*0864*/ 	.word	0x0500000f


	//   ....[239]....
        /*0868*/ 	.word	0x0500000f


	//   ....[240]....
        /*086c*/ 	.word	0x0500000f


	//   ....[241]....
        /*0870*/ 	.word	0x0500000f


	//   ....[242]....
        /*0874*/ 	.word	0x0500000f


	//   ....[243]....
        /*0878*/ 	.word	0x0500000f


	//   ....[244]....
        /*087c*/ 	.word	0x0500000f


	//   ....[245]....
        /*0880*/ 	.word	0x0500000f


	//   ....[246]....
        /*0884*/ 	.word	0x0500000f


	//   ....[247]....
        /*0888*/ 	.word	0x0500000f


	//   ....[248]....
        /*088c*/ 	.word	0x0500000f


	//   ....[249]....
        /*0890*/ 	.word	0x0500000f


	//   ....[250]....
        /*0894*/ 	.word	0x0500000f


	//   ....[251]....
        /*0898*/ 	.word	0x0500000f


	//   ....[252]....
        /*089c*/ 	.word	0x0500000f


	//   ....[253]....
        /*08a0*/ 	.word	0x0500000f


	//   ....[254]....
        /*08a4*/ 	.word	0x0500000f


	//   ....[255]....
        /*08a8*/ 	.word	0x0500000f


	//   ....[0]....
        /*08ac*/ 	.word	0x0500000f


	//   ....[1]....
        /*08b0*/ 	.word	0x0500000f


	//   ....[2]....
        /*08b4*/ 	.word	0x0500000f


	//   ....[3]....
        /*08b8*/ 	.word	0x0500000f


	//   ....[4]....
        /*08bc*/ 	.word	0x0500000f


	//   ....[5]....
        /*08c0*/ 	.word	0x0500000f


	//   ....[6]....
        /*08c4*/ 	.word	0x0500000f


	//   ....[7]....
        /*08c8*/ 	.word	0x0500000f


	//   ....[8]....
        /*08cc*/ 	.word	0x0500000f


	//   ....[9]....
        /*08d0*/ 	.word	0x0500000f


	//   ....[10]....
        /*08d4*/ 	.word	0x0500000f


	//   ....[11]....
        /*08d8*/ 	.word	0x0500000f


	//   ....[12]....
        /*08dc*/ 	.word	0x0500000f


	//   ....[13]....
        /*08e0*/ 	.word	0x0500000f


	//   ....[14]....
        /*08e4*/ 	.word	0x0500000f


	//   ....[15]....
        /*08e8*/ 	.word	0x0500000f


	//   ....[16]....
        /*08ec*/ 	.word	0x0500000f


	//   ....[17]....
        /*08f0*/ 	.word	0x0500000f


	//   ....[18]....
        /*08f4*/ 	.word	0x0500000f


	//   ....[19]....
        /*08f8*/ 	.word	0x0500000f


	//   ....[20]....
        /*08fc*/ 	.word	0x0500000f


	//   ....[21]....
        /*0900*/ 	.word	0x0500000f


	//   ....[22]....
        /*0904*/ 	.word	0x0500000f


	//   ....[23]....
        /*0908*/ 	.word	0x0500000f


	//   ....[24]....
        /*090c*/ 	.word	0x0500000f


	//   ....[25]....
        /*0910*/ 	.word	0x0500000f


	//   ....[26]....
        /*0914*/ 	.word	0x0500000f


	//   ....[27]....
        /*0918*/ 	.word	0x0500000f


	//   ....[28]....
        /*091c*/ 	.word	0x0500000f


	//   ....[29]....
        /*0920*/ 	.word	0x0500000f


	//   ....[30]....
        /*0924*/ 	.word	0x0500000f


	//   ....[31]....
        /*0928*/ 	.word	0x0500000f


	//   ....[32]....
        /*092c*/ 	.word	0x0500000f


	//   ....[33]....
        /*0930*/ 	.word	0x0500000f


	//   ....[34]....
        /*0934*/ 	.word	0x0500000f


	//   ....[35]....
        /*0938*/ 	.word	0x0500000f


	//   ....[36]....
        /*093c*/ 	.word	0x0500000f


	//   ....[37]....
        /*0940*/ 	.word	0x0500000f


	//   ....[38]....
        /*0944*/ 	.word	0x0500000f


	//   ....[39]....
        /*0948*/ 	.word	0x0500000f


	//   ....[40]....
        /*094c*/ 	.word	0x0500000f


	//   ....[41]....
        /*0950*/ 	.word	0x0500000f


	//   ....[42]....
        /*0954*/ 	.word	0x0500000f


	//   ....[43]....
        /*0958*/ 	.word	0x0500000f


	//   ....[44]....
        /*095c*/ 	.word	0x0500000f


	//   ....[45]....
        /*0960*/ 	.word	0x0500000f


	//   ....[46]....
        /*0964*/ 	.word	0x0500000f


	//   ....[47]....
        /*0968*/ 	.word	0x0500000f


	//   ....[48]....
        /*096c*/ 	.word	0x0500000f


	//   ....[49]....
        /*0970*/ 	.word	0x0500000f


	//   ....[50]....
        /*0974*/ 	.word	0x0500000f


	//   ....[51]....
        /*0978*/ 	.word	0x0500000f


	//   ....[52]....
        /*097c*/ 	.word	0x0500000f


	//   ....[53]....
        /*0980*/ 	.word	0x0500000f


	//   ....[54]....
        /*0984*/ 	.word	0x0500000f


	//   ....[55]....
        /*0988*/ 	.word	0x0500000f


	//   ....[56]....
        /*098c*/ 	.word	0x0500000f


	//   ....[57]....
        /*0990*/ 	.word	0x0500000f


	//   ....[58]....
        /*0994*/ 	.word	0x0500000f


	//   ....[59]....
        /*0998*/ 	.word	0x0500000f


	//   ....[60]....
        /*099c*/ 	.word	0x0500000f


	//   ....[61]....
        /*09a0*/ 	.word	0x0500000f


	//   ....[62]....
        /*09a4*/ 	.word	0x0500000f


	//   ....[63]....
        /*09a8*/ 	.word	0x0500000f


	//   ....[64]....
        /*09ac*/ 	.word	0x0500000f


	//   ....[65]....
        /*09b0*/ 	.word	0x0500000f


	//   ....[66]....
        /*09b4*/ 	.word	0x0500000f


	//   ....[67]....
        /*09b8*/ 	.word	0x0500000f


	//   ....[68]....
        /*09bc*/ 	.word	0x0500000f


	//   ....[69]....
        /*09c0*/ 	.word	0x0500000f


	//   ....[70]....
        /*09c4*/ 	.word	0x0500000f


	//   ....[71]....
        /*09c8*/ 	.word	0x0500000f


	//   ....[72]....
        /*09cc*/ 	.word	0x0500000f


	//   ....[73]....
        /*09d0*/ 	.word	0x0500000f


	//   ....[74]....
        /*09d4*/ 	.word	0x0500000f


	//   ....[75]....
        /*09d8*/ 	.word	0x0500000f


	//   ....[76]....
        /*09dc*/ 	.word	0x0500000f


	//   ....[77]....
        /*09e0*/ 	.word	0x0500000f


	//   ....[78]....
        /*09e4*/ 	.word	0x0500000f


	//   ....[79]....
        /*09e8*/ 	.word	0x0500000f


	//   ....[80]....
        /*09ec*/ 	.word	0x0500000f


	//   ....[81]....
        /*09f0*/ 	.word	0x0500000f


	//   ....[82]....
        /*09f4*/ 	.word	0x0500000f


	//   ....[83]....
        /*09f8*/ 	.word	0x0500000f


	//   ....[84]....
        /*09fc*/ 	.word	0x0500000f


	//   ....[85]....
        /*0a00*/ 	.word	0x0500000f


	//   ....[86]....
        /*0a04*/ 	.word	0x0500000f


	//----- nvinfo : EIATTR_COOP_GROUP_INSTR_OFFSETS
	.align		4
.L_143:
        /*0a08*/ 	.byte	0x04, 0x28
        /*0a0a*/ 	.short	(.L_145 - .L_144)


	//   ....[0]....
.L_144:
        /*0a0c*/ 	.word	0x00000070


	//   ....[1]....
        /*0a10*/ 	.word	0x00000140


	//   ....[2]....
        /*0a14*/ 	.word	0x00000190


	//   ....[3]....
        /*0a18*/ 	.word	0x000003c0


	//   ....[4]....
        /*0a1c*/ 	.word	0x00000520


	//   ....[5]....
        /*0a20*/ 	.word	0x00000640


	//   ....[6]....
        /*0a24*/ 	.word	0x000007a0


	//   ....[7]....
        /*0a28*/ 	.word	0x00002d50


	//   ....[8]....
        /*0a2c*/ 	.word	0x00002d60


	//   ....[9]....
        /*0a30*/ 	.word	0x00003420


	//   ....[10]....
        /*0a34*/ 	.word	0x00003430


	//   ....[11]....
        /*0a38*/ 	.word	0x00004090


	//   ....[12]....
        /*0a3c*/ 	.word	0x000040a0


	//   ....[13]....
        /*0a40*/ 	.word	0x000047e0


	//   ....[14]....
        /*0a44*/ 	.word	0x000047f0


	//   ....[15]....
        /*0a48*/ 	.word	0x000051f0


	//   ....[16]....
        /*0a4c*/ 	.word	0x00005200


	//   ....[17]....
        /*0a50*/ 	.word	0x00005310


	//   ....[18]....
        /*0a54*/ 	.word	0x00005320


	//   ....[19]....
        /*0a58*/ 	.word	0x00005690


	//   ....[20]....
        /*0a5c*/ 	.word	0x000056b0


	//   ....[21]....
        /*0a60*/ 	.word	0x00005790


	//   ....[22]....
        /*0a64*/ 	.word	0x000057b0


	//   ....[23]....
        /*0a68*/ 	.word	0x00005e60


	//   ....[24]....
        /*0a6c*/ 	.word	0x00006440


	//   ....[25]....
        /*0a70*/ 	.word	0x00006450


	//   ....[26]....
        /*0a74*/ 	.word	0x00006460


	//   ....[27]....
        /*0a78*/ 	.word	0x00006470


	//   ....[28]....
        /*0a7c*/ 	.word	0x000074e0


	//   ....[29]....
        /*0a80*/ 	.word	0x000074f0


	//   ....[30]....
        /*0a84*/ 	.word	0x00007500


	//   ....[31]....
        /*0a88*/ 	.word	0x00007510


	//   ....[32]....
        /*0a8c*/ 	.word	0x00009140


	//   ....[33]....
        /*0a90*/ 	.word	0x00009160


	//   ....[34]....
        /*0a94*/ 	.word	0x00009530


	//   ....[35]....
        /*0a98*/ 	.word	0x00009570


	//   ....[36]....
        /*0a9c*/ 	.word	0x0000b250


	//   ....[37]....
        /*0aa0*/ 	.word	0x0000b270


	//   ....[38]....
        /*0aa4*/ 	.word	0x0000b790


	//   ....[39]....
        /*0aa8*/ 	.word	0x0000b7f0


	//   ....[40]....
        /*0aac*/ 	.word	0x0000c7b0


	//   ....[41]....
        /*0ab0*/ 	.word	0x0000ca80


	//   ....[42]....
        /*0ab4*/ 	.word	0x0000cab0


	//   ....[43]....
        /*0ab8*/ 	.word	0x0000cb80


	//   ....[44]....
        /*0abc*/ 	.word	0x0000d910


	//   ....[45]....
        /*0ac0*/ 	.word	0x0000d930


	//   ....[46]....
        /*0ac4*/ 	.word	0x0000d940


	//   ....[47]....
        /*0ac8*/ 	.word	0x0000d950


	//   ....[48]....
        /*0acc*/ 	.word	0x0000dea0


	//   ....[49]....
        /*0ad0*/ 	.word	0x0000dee0


	//   ....[50]....
        /*0ad4*/ 	.word	0x0000df10


	//   ....[51]....
        /*0ad8*/ 	.word	0x0000df40


	//   ....[52]....
        /*0adc*/ 	.word	0x0000df60


	//   ....[53]....
        /*0ae0*/ 	.word	0x0000df70


	//   ....[54]....
        /*0ae4*/ 	.word	0x0000dfb0


	//   ....[55]....
        /*0ae8*/ 	.word	0x0000dfe0


	//   ....[56]....
        /*0aec*/ 	.word	0x0000e490


	//   ....[57]....
        /*0af0*/ 	.word	0x0000e4a0


	//   ....[58]....
        /*0af4*/ 	.word	0x0000e720


	//   ....[59]....
        /*0af8*/ 	.word	0x0000e730


	//   ....[60]....
        /*0afc*/ 	.word	0x0000f220


	//   ....[61]....
        /*0b00*/ 	.word	0x0000f250


	//   ....[62]....
        /*0b04*/ 	.word	0x0000f270


	//   ....[63]....
        /*0b08*/ 	.word	0x0000f2a0


	//   ....[64]....
        /*0b0c*/ 	.word	0x0000f2d0


	//   ....[65]....
        /*0b10*/ 	.word	0x0000f2e0


	//   ....[66]....
        /*0b14*/ 	.word	0x0000f310


	//   ....[67]....
        /*0b18*/ 	.word	0x0000f380


	//   ....[68]....
        /*0b1c*/ 	.word	0x0000f4a0


	//   ....[69]....
        /*0b20*/ 	.word	0x0000f6d0


	//   ....[70]....
        /*0b24*/ 	.word	0x0000f700


	//   ....[71]....
        /*0b28*/ 	.word	0x0000f730


	//   ....[72]....
        /*0b2c*/ 	.word	0x0000f760


	//   ....[73]....
        /*0b30*/ 	.word	0x0000f790


	//   ....[74]....
        /*0b34*/ 	.word	0x0000f7c0


	//   ....[75]....
        /*0b38*/ 	.word	0x0000f950


	//   ....[76]....
        /*0b3c*/ 	.word	0x0000f980


	//   ....[77]....
        /*0b40*/ 	.word	0x0000f9b0


	//   ....[78]....
        /*0b44*/ 	.word	0x0000f9e0


	//   ....[79]....
        /*0b48*/ 	.word	0x0000fa10


	//   ....[80]....
        /*0b4c*/ 	.word	0x0000fa40


	//   ....[81]....
        /*0b50*/ 	.word	0x0000fad0


	//   ....[82]....
        /*0b54*/ 	.word	0x0000fb00


	//   ....[83]....
        /*0b58*/ 	.word	0x0000fb10


	//   ....[84]....
        /*0b5c*/ 	.word	0x0000fbb0


	//   ....[85]....
        /*0b60*/ 	.word	0x00010b40


	//   ....[86]....
        /*0b64*/ 	.word	0x00012620


	//   ....[87]....
        /*0b68*/ 	.word	0x00012640


	//   ....[88]....
        /*0b6c*/ 	.word	0x000126d0


	//   ....[89]....
        /*0b70*/ 	.word	0x000126f0


	//   ....[90]....
        /*0b74*/ 	.word	0x00012770


	//   ....[91]....
        /*0b78*/ 	.word	0x00012790


	//   ....[92]....
        /*0b7c*/ 	.word	0x00012810


	//   ....[93]....
        /*0b80*/ 	.word	0x00012830


	//   ....[94]....
        /*0b84*/ 	.word	0x000128b0


	//   ....[95]....
        /*0b88*/ 	.word	0x000128d0


	//   ....[96]....
        /*0b8c*/ 	.word	0x00012950


	//   ....[97]....
        /*0b90*/ 	.word	0x00012970


	//   ....[98]....
        /*0b94*/ 	.word	0x000129f0


	//   ....[99]....
        /*0b98*/ 	.word	0x00012a10


	//   ....[100]....
        /*0b9c*/ 	.word	0x00012a20


	//   ....[101]....
        /*0ba0*/ 	.word	0x00012a30


	//   ....[102]....
        /*0ba4*/ 	.word	0x00013350


	//   ....[103]....
        /*0ba8*/ 	.word	0x00013380


	//   ....[104]....
        /*0bac*/ 	.word	0x000133a0


	//   ....[105]....
        /*0bb0*/ 	.word	0x00013420


	//   ....[106]....
        /*0bb4*/ 	.word	0x00013440


	//   ....[107]....
        /*0bb8*/ 	.word	0x000134c0


	//   ....[108]....
        /*0bbc*/ 	.word	0x000134e0


	//   ....[109]....
        /*0bc0*/ 	.word	0x00013560


	//   ....[110]....
        /*0bc4*/ 	.word	0x00013580


	//   ....[111]....
        /*0bc8*/ 	.word	0x00013600


	//   ....[112]....
        /*0bcc*/ 	.word	0x00013620


	//   ....[113]....
        /*0bd0*/ 	.word	0x000136a0


	//   ....[114]....
        /*0bd4*/ 	.word	0x000136c0


	//   ....[115]....
        /*0bd8*/ 	.word	0x00013740


	//   ....[116]....
        /*0bdc*/ 	.word	0x00013760


	//   ....[117]....
        /*0be0*/ 	.word	0x00013770


	//   ....[118]....
        /*0be4*/ 	.word	0x000137e0


	//   ....[119]....
        /*0be8*/ 	.word	0x00013830


	//   ....[120]....
        /*0bec*/ 	.word	0x000138c0


	//   ....[121]....
        /*0bf0*/ 	.word	0x000138f0


	//   ....[122]....
        /*0bf4*/ 	.word	0x00013900


	//   ....[123]....
        /*0bf8*/ 	.word	0x00013970


	//   ....[124]....
        /*0bfc*/ 	.word	0x00013980


	//   ....[125]....
        /*0c00*/ 	.word	0x00013990


	//   ....[126]....
        /*0c04*/ 	.word	0x00014180


	//   ....[127]....
        /*0c08*/ 	.word	0x000141a0


	//   ....[128]....
        /*0c0c*/ 	.word	0x00014210


	//   ....[129]....
        /*0c10*/ 	.word	0x00014220


	//   ....[130]....
        /*0c14*/ 	.word	0x00014260


	//   ....[131]....
        /*0c18*/ 	.word	0x00014270


	//   ....[132]....
        /*0c1c*/ 	.word	0x000142b0


	//   ....[133]....
        /*0c20*/ 	.word	0x000142c0


	//   ....[134]....
        /*0c24*/ 	.word	0x00014300


	//   ....[135]....
        /*0c28*/ 	.word	0x00014310


	//   ....[136]....
        /*0c2c*/ 	.word	0x00014350


	//   ....[137]....
        /*0c30*/ 	.word	0x00014360


	//   ....[138]....
        /*0c34*/ 	.word	0x000143a0


	//   ....[139]....
        /*0c38*/ 	.word	0x000143b0


	//   ....[140]....
        /*0c3c*/ 	.word	0x000143c0


	//   ....[141]....
        /*0c40*/ 	.word	0x00014400


	//   ....[142]....
        /*0c44*/ 	.word	0x000146b0


	//   ....[143]....
        /*0c48*/ 	.word	0x000146e0


	//   ....[144]....
        /*0c4c*/ 	.word	0x00014740


	//   ....[145]....
        /*0c50*/ 	.word	0x00014750


	//   ....[146]....
        /*0c54*/ 	.word	0x000147a0


	//   ....[147]....
        /*0c58*/ 	.word	0x000147b0


	//   ....[148]....
        /*0c5c*/ 	.word	0x00014800


	//   ....[149]....
        /*0c60*/ 	.word	0x00014810


	//   ....[150]....
        /*0c64*/ 	.word	0x00014860


	//   ....[151]....
        /*0c68*/ 	.word	0x00014870


	//   ....[152]....
        /*0c6c*/ 	.word	0x000148c0


	//   ....[153]....
        /*0c70*/ 	.word	0x000148d0


	//   ....[154]....
        /*0c74*/ 	.word	0x00014920


	//   ....[155]....
        /*0c78*/ 	.word	0x00014930


	//   ....[156]....
        /*0c7c*/ 	.word	0x00014940


	//   ....[157]....
        /*0c80*/ 	.word	0x00014980


	//   ....[158]....
        /*0c84*/ 	.word	0x00014f50


	//   ....[159]....
        /*0c88*/ 	.word	0x00014f90


	//   ....[160]....
        /*0c8c*/ 	.word	0x00014fb0


	//   ....[161]....
        /*0c90*/ 	.word	0x00014ff0


	//   ....[162]....
        /*0c94*/ 	.word	0x00015010


	//   ....[163]....
        /*0c98*/ 	.word	0x00015050


	//   ....[164]....
        /*0c9c*/ 	.word	0x00015070


	//   ....[165]....
        /*0ca0*/ 	.word	0x000150b0


	//   ....[166]....
        /*0ca4*/ 	.word	0x000150d0


	//   ....[167]....
        /*0ca8*/ 	.word	0x00015110


	//   ....[168]....
        /*0cac*/ 	.word	0x00015130


	//   ....[169]....
        /*0cb0*/ 	.word	0x00015170


	//   ....[170]....
        /*0cb4*/ 	.word	0x00015190


	//   ....[171]....
        /*0cb8*/ 	.word	0x000151d0


	//   ....[172]....
        /*0cbc*/ 	.word	0x000151f0


	//   ....[173]....
        /*0cc0*/ 	.word	0x00015200


	//   ....[174]....
        /*0cc4*/ 	.word	0x000155b0


	//   ....[175]....
        /*0cc8*/ 	.word	0x000155e0


	//   ....[176]....
        /*0ccc*/ 	.word	0x00015650


	//   ....[177]....
        /*0cd0*/ 	.word	0x00015680


	//   ....[178]....
        /*0cd4*/ 	.word	0x000156b0


	//   ....[179]....
        /*0cd8*/ 	.word	0x000156e0


	//   ....[180]....
        /*0cdc*/ 	.word	0x00015710


	//   ....[181]....
        /*0ce0*/ 	.word	0x00015740


	//   ....[182]....
        /*0ce4*/ 	.word	0x000158e0


	//   ....[183]....
        /*0ce8*/ 	.word	0x00015910


	//   ....[184]....
        /*0cec*/ 	.word	0x00015940


	//   ....[185]....
        /*0cf0*/ 	.word	0x00015970


	//   ....[186]....
        /*0cf4*/ 	.word	0x000159a0


	//   ....[187]....
        /*0cf8*/ 	.word	0x000159d0


	//   ....[188]....
        /*0cfc*/ 	.word	0x00015a90


	//   ....[189]....
        /*0d00*/ 	.word	0x00015ab0


	//   ....[190]....
        /*0d04*/ 	.word	0x00015ac0


	//   ....[191]....
        /*0d08*/ 	.word	0x00015b20


	//   ....[192]....
        /*0d0c*/ 	.word	0x00016140


	//   ....[193]....
        /*0d10*/ 	.word	0x00016460


	//   ....[194]....
        /*0d14*/ 	.word	0x000164f0


	//   ....[195]....
        /*0d18*/ 	.word	0x00016580


	//   ....[196]....
        /*0d1c*/ 	.word	0x00016610


	//   ....[197]....
        /*0d20*/ 	.word	0x000166f0


	//   ....[198]....
        /*0d24*/ 	.word	0x00016780


	//   ....[199]....
        /*0d28*/ 	.word	0x00016820


	//   ....[200]....
        /*0d2c*/ 	.word	0x000168b0


	//   ....[201]....
        /*0d30*/ 	.word	0x000169a0


	//   ....[202]....
        /*0d34*/ 	.word	0x00016a30


	//   ....[203]....
        /*0d38*/ 	.word	0x00016ad0


	//   ....[204]....
        /*0d3c*/ 	.word	0x00016b60


	//   ....[205]....
        /*0d40*/ 	.word	0x00016ca0


	//   ....[206]....
        /*0d44*/ 	.word	0x00016d50


	//   ....[207]....
        /*0d48*/ 	.word	0x00016de0


	//   ....[208]....
        /*0d4c*/ 	.word	0x00016e30


	//   ....[209]....
        /*0d50*/ 	.word	0x00016e80


	//   ....[210]....
        /*0d54*/ 	.word	0x00016f60


	//   ....[211]....
        /*0d58*/ 	.word	0x00016ff0


	//   ....[212]....
        /*0d5c*/ 	.word	0x00017040


	//   ....[213]....
        /*0d60*/ 	.word	0x00017090


	//   ....[214]....
        /*0d64*/ 	.word	0x000172b0


	//   ....[215]....
        /*0d68*/ 	.word	0x00017310


	//   ....[216]....
        /*0d6c*/ 	.word	0x000173d0


	//   ....[217]....
        /*0d70*/ 	.word	0x00017440


	//   ....[218]....
        /*0d74*/ 	.word	0x000174a0


	//   ....[219]....
        /*0d78*/ 	.word	0x00017550


	//   ....[220]....
        /*0d7c*/ 	.word	0x000175b0


	//   ....[221]....
        /*0d80*/ 	.word	0x00017640


	//   ....[222]....
        /*0d84*/ 	.word	0x000176c0


	//   ....[223]....
        /*0d88*/ 	.word	0x00017710


	//   ....[224]....
        /*0d8c*/ 	.word	0x000177a0


	//   ....[225]....
        /*0d90*/ 	.word	0x00017830


	//   ....[226]....
        /*0d94*/ 	.word	0x000178d0


	//   ....[227]....
        /*0d98*/ 	.word	0x00017970


	//   ....[228]....
        /*0d9c*/ 	.word	0x000179d0


	//   ....[229]....
        /*0da0*/ 	.word	0x00017a40


	//   ....[230]....
        /*0da4*/ 	.word	0x00017aa0


	//   ....[231]....
        /*0da8*/ 	.word	0x00017b10


	//   ....[232]....
        /*0dac*/ 	.word	0x00017bd0


	//   ....[233]....
        /*0db0*/ 	.word	0x00017c30


	//   ....[234]....
        /*0db4*/ 	.word	0x00017cf0


	//   ....[235]....
        /*0db8*/ 	.word	0x00017fd0


	//   ....[236]....
        /*0dbc*/ 	.word	0x000180c0


	//   ....[237]....
        /*0dc0*/ 	.word	0x00018160


	//   ....[238]....
        /*0dc4*/ 	.word	0x000181c0


	//   ....[239]....
        /*0dc8*/ 	.word	0x000182b0


	//   ....[240]....
        /*0dcc*/ 	.word	0x00018320


	//   ....[241]....
        /*0dd0*/ 	.word	0x00018410


	//   ....[242]....
        /*0dd4*/ 	.word	0x00018480


	//   ....[243]....
        /*0dd8*/ 	.word	0x00018570


	//   ....[244]....
        /*0ddc*/ 	.word	0x000185e0


	//   ....[245]....
        /*0de0*/ 	.word	0x000186d0


	//   ....[246]....
        /*0de4*/ 	.word	0x00018740


	//   ....[247]....
        /*0de8*/ 	.word	0x00018830


	//   ....[248]....
        /*0dec*/ 	.word	0x000188a0


	//   ....[249]....
        /*0df0*/ 	.word	0x00018990


	//   ....[250]....
        /*0df4*/ 	.word	0x00018a00


	//   ....[251]....
        /*0df8*/ 	.word	0x00018ae0


	//   ....[252]....
        /*0dfc*/ 	.word	0x00018b90


	//   ....[253]....
        /*0e00*/ 	.word	0x00018c00


	//   ....[254]....
        /*0e04*/ 	.word	0x00018c60


	//   ....[255]....
        /*0e08*/ 	.word	0x00018d50


	//   ....[0]....
        /*0e0c*/ 	.word	0x00018db0


	//   ....[1]....
        /*0e10*/ 	.word	0x00018eb0


	//   ....[2]....
        /*0e14*/ 	.word	0x00018f10


	//   ....[3]....
        /*0e18*/ 	.word	0x00019010


	//   ....[4]....
        /*0e1c*/ 	.word	0x00019070


	//   ....[5]....
        /*0e20*/ 	.word	0x00019170


	//   ....[6]....
        /*0e24*/ 	.word	0x000191d0


	//   ....[7]....
        /*0e28*/ 	.word	0x000192d0


	//   ....[8]....
        /*0e2c*/ 	.word	0x00019330


	//   ....[9]....
        /*0e30*/ 	.word	0x00019430


	//   ....[10]....
        /*0e34*/ 	.word	0x00019490


	//   ....[11]....
        /*0e38*/ 	.word	0x00019590


	//   ....[12]....
        /*0e3c*/ 	.word	0x000195f0


	//   ....[13]....
        /*0e40*/ 	.word	0x000196e0


	//   ....[14]....
        /*0e44*/ 	.word	0x00019740


	//   ....[15]....
        /*0e48*/ 	.word	0x00019820


	//   ....[16]....
        /*0e4c*/ 	.word	0x00019880


	//   ....[17]....
        /*0e50*/ 	.word	0x00019950


	//   ....[18]....
        /*0e54*/ 	.word	0x000199b0


	//   ....[19]....
        /*0e58*/ 	.word	0x00019a70


	//   ....[20]....
        /*0e5c*/ 	.word	0x00019bb0


	//   ....[21]....
        /*0e60*/ 	.word	0x00019c60


	//   ....[22]....
        /*0e64*/ 	.word	0x00019cd0


	//   ....[23]....
        /*0e68*/ 	.word	0x00019da0


	//   ....[24]....
        /*0e6c*/ 	.word	0x00019e00


	//   ....[25]....
        /*0e70*/ 	.word	0x00019eb0


	//   ....[26]....
        /*0e74*/ 	.word	0x00019f10


	//   ....[27]....
        /*0e78*/ 	.word	0x00019fc0


	//   ....[28]....
        /*0e7c*/ 	.word	0x0001a020


	//   ....[29]....
        /*0e80*/ 	.word	0x0001a0d0


	//   ....[30]....
        /*0e84*/ 	.word	0x0001a130


	//   ....[31]....
        /*0e88*/ 	.word	0x0001a1e0


	//   ....[32]....
        /*0e8c*/ 	.word	0x0001a240


	//   ....[33]....
        /*0e90*/ 	.word	0x0001a2f0


	//   ....[34]....
        /*0e94*/ 	.word	0x0001a350


	//   ....[35]....
        /*0e98*/ 	.word	0x0001a400


	//   ....[36]....
        /*0e9c*/ 	.word	0x0001a4f0


	//   ....[37]....
        /*0ea0*/ 	.word	0x0001a5a0


	//   ....[38]....
        /*0ea4*/ 	.word	0x0001a600


	//   ....[39]....
        /*0ea8*/ 	.word	0x0001a6c0


	//   ....[40]....
        /*0eac*/ 	.word	0x0001a720


	//   ....[41]....
        /*0eb0*/ 	.word	0x0001a7e0


	//   ....[42]....
        /*0eb4*/ 	.word	0x0001a840


	//   ....[43]....
        /*0eb8*/ 	.word	0x0001a900


	//   ....[44]....
        /*0ebc*/ 	.word	0x0001a960


	//   ....[45]....
        /*0ec0*/ 	.word	0x0001aa20


	//   ....[46]....
        /*0ec4*/ 	.word	0x0001aa80


	//   ....[47]....
        /*0ec8*/ 	.word	0x0001ab40


	//   ....[48]....
        /*0ecc*/ 	.word	0x0001aba0


	//   ....[49]....
        /*0ed0*/ 	.word	0x0001ac60


	//   ....[50]....
        /*0ed4*/ 	.word	0x0001acc0


	//   ....[51]....
        /*0ed8*/ 	.word	0x0001ad70


	//   ....[52]....
        /*0edc*/ 	.word	0x0001ae60


	//   ....[53]....
        /*0ee0*/ 	.word	0x0001af10


	//   ....[54]....
        /*0ee4*/ 	.word	0x0001af80


	//   ....[55]....
        /*0ee8*/ 	.word	0x0001b030


	//   ....[56]....
        /*0eec*/ 	.word	0x0001b090


	//   ....[57]....
        /*0ef0*/ 	.word	0x0001b140


	//   ....[58]....
        /*0ef4*/ 	.word	0x0001b1a0


	//   ....[59]....
        /*0ef8*/ 	.word	0x0001b250


	//   ....[60]....
        /*0efc*/ 	.word	0x0001b2b0


	//   ....[61]....
        /*0f00*/ 	.word	0x0001b360


	//   ....[62]....
        /*0f04*/ 	.word	0x0001b3c0


	//   ....[63]....
        /*0f08*/ 	.word	0x0001b470


	//   ....[64]....
        /*0f0c*/ 	.word	0x0001b4d0


	//   ....[65]....
        /*0f10*/ 	.word	0x0001b580


	//   ....[66]....
        /*0f14*/ 	.word	0x0001b5e0


	//   ....[67]....
        /*0f18*/ 	.word	0x0001b680


	//   ....[68]....
        /*0f1c*/ 	.word	0x0001b710


	//   ....[69]....
        /*0f20*/ 	.word	0x0001b7b0


	//   ....[70]....
        /*0f24*/ 	.word	0x0001b930


	//   ....[71]....
        /*0f28*/ 	.word	0x0001b9a0


	//   ....[72]....
        /*0f2c*/ 	.word	0x0001ba10


	//   ....[73]....
        /*0f30*/ 	.word	0x0001ba80


	//   ....[74]....
        /*0f34*/ 	.word	0x0001baf0


	//   ....[75]....
        /*0f38*/ 	.word	0x0001bb70


	//   ....[76]....
        /*0f3c*/ 	.word	0x0001bbf0


	//   ....[77]....
        /*0f40*/ 	.word	0x0001bc80


	//   ....[78]....
        /*0f44*/ 	.word	0x0001bcf0


	//   ....[79]....
        /*0f48*/ 	.word	0x0001bd60


	//   ....[80]....
        /*0f4c*/ 	.word	0x0001bdd0


	//   ....[81]....
        /*0f50*/ 	.word	0x0001be50


	//   ....[82]....
        /*0f54*/ 	.word	0x0001bec0


	//   ....[83]....
        /*0f58*/ 	.word	0x0001bf60


	//   ....[84]....
        /*0f5c*/ 	.word	0x0001bfb0


	//   ....[85]....
        /*0f60*/ 	.word	0x0001c040


	//   ....[86]....
        /*0f64*/ 	.word	0x0001c170


	//----- nvinfo : EIATTR_REG_RECONFIG
	.align		4
.L_145:
        /*0f68*/ 	.byte	0x01, 0x54
	.zero		2


	//----- nvinfo : EIATTR_SYSCALL_OFFSETS
	.align		4
        /*0f6c*/ 	.byte	0x04, 0x46
        /*0f6e*/ 	.short	(.L_147 - .L_146)


	//   ....[0]....
.L_146:
        /*0f70*/ 	.word	0x00001ae0


	//   ....[1]....
        /*0f74*/ 	.word	0x00001c30


	//   ....[2]....
        /*0f78*/ 	.word	0x00006030


	//   ....[3]....
        /*0f7c*/ 	.word	0x000063b0


	//   ....[4]....
        /*0f80*/ 	.word	0x00011c80


	//   ....[5]....
        /*0f84*/ 	.word	0x00011dd0


	//   ....[6]....
        /*0f88*/ 	.word	0x00011ec0


	//   ....[7]....
        /*0f8c*/ 	.word	0x00012e60


	//----- nvinfo : EIATTR_MBARRIER_INSTR_OFFSETS
	.align		4
.L_147:
        /*0f90*/ 	.byte	0x04, 0x39
        /*0f92*/ 	.short	(.L_149 - .L_148)


	//   ....[0]....
.L_148:
        /*0f94*/ 	.word	0x00000270
        /*0f98*/ 	.word	0x000000ff
        /*0f9c*/ 	.word	0x00016800
        /*0fa0*/ 	.short	0x0100
        /*0fa2*/ 	.byte	0x08
	.zero		1


	//   ....[1]....
        /*0fa4*/ 	.word	0x00000280
        /*0fa8*/ 	.word	0x000000ff
        /*0fac*/ 	.word	0x00016820
        /*0fb0*/ 	.short	0x0100
        /*0fb2*/ 	.byte	0x08
	.zero		1


	//   ....[2]....
        /*0fb4*/ 	.word	0x00000370
        /*0fb8*/ 	.word	0x000000ff
        /*0fbc*/ 	.word	0x00016830
        /*0fc0*/ 	.short	0x0100
        /*0fc2*/ 	.byte	0x08
	.zero		1


	//   ....[3]....
        /*0fc4*/ 	.word	0x00000380
        /*0fc8*/ 	.word	0x000000ff
        /*0fcc*/ 	.word	0x00016840
        /*0fd0*/ 	.short	0x0100
        /*0fd2*/ 	.byte	0x08
	.zero		1


	//   ....[4]....
        /*0fd4*/ 	.word	0x00000390
        /*0fd8*/ 	.word	0x000000ff
        /*0fdc*/ 	.word	0x00016838
        /*0fe0*/ 	.short	0x0100
        /*0fe2*/ 	.byte	0x08
	.zero		1


	//   ....[5]....
        /*0fe4*/ 	.word	0x000003a0
        /*0fe8*/ 	.word	0x000000ff
        /*0fec*/ 	.word	0x00016848
        /*0ff0*/ 	.short	0x0100
        /*0ff2*/ 	.byte	0x08
	.zero		1


	//   ....[6]....
        /*0ff4*/ 	.word	0x000004d0
        /*0ff8*/ 	.word	0x000000ff
        /*0ffc*/ 	.word	0x00016850
        /*1000*/ 	.short	0x0100
        /*1002*/ 	.byte	0x08
	.zero		1


	//   ....[7]....
        /*1004*/ 	.word	0x000004e0
        /*1008*/ 	.word	0x000000ff
        /*100c*/ 	.word	0x00016860
        /*1010*/ 	.short	0x0100
        /*1012*/ 	.byte	0x08
	.zero		1


	//   ....[8]....
        /*1014*/ 	.word	0x000004f0
        /*1018*/ 	.word	0x000000ff
        /*101c*/ 	.word	0x00016858
        /*1020*/ 	.short	0x0100
        /*1022*/ 	.byte	0x08
	.zero		1


	//   ....[9]....
        /*1024*/ 	.word	0x00000500
        /*1028*/ 	.word	0x000000ff
        /*102c*/ 	.word	0x00016868
        /*1030*/ 	.short	0x0100
        /*1032*/ 	.byte	0x08
	.zero		1


	//   ....[10]....
        /*1034*/ 	.word	0x000005f0
        /*1038*/ 	.word	0x000000ff
        /*103c*/ 	.word	0x00016870
        /*1040*/ 	.short	0x0100
        /*1042*/ 	.byte	0x06
	.zero		1


	//   ....[11]....
        /*1044*/ 	.word	0x00000600
        /*1048*/ 	.word	0x000000ff
        /*104c*/ 	.word	0x00016880
        /*1050*/ 	.short	0x0100
        /*1052*/ 	.byte	0x06
	.zero		1


	//   ....[12]....
        /*1054*/ 	.word	0x00000610
        /*1058*/ 	.word	0x000000ff
        /*105c*/ 	.word	0x00016878
        /*1060*/ 	.short	0x0100
        /*1062*/ 	.byte	0x06
	.zero		1


	//   ....[13]....
        /*1064*/ 	.word	0x00000620
        /*1068*/ 	.word	0x000000ff
        /*106c*/ 	.word	0x00016888
        /*1070*/ 	.short	0x0100
        /*1072*/ 	.byte	0x06
	.zero		1


	//   ....[14]....
        /*1074*/ 	.word	0x00000750
        /*1078*/ 	.word	0x000000ff
        /*107c*/ 	.word	0x00016890
        /*1080*/ 	.short	0x0100
        /*1082*/ 	.byte	0x08
	.zero		1


	//   ....[15]....
        /*1084*/ 	.word	0x00000760
        /*1088*/ 	.word	0x000000ff
        /*108c*/ 	.word	0x000168a0
        /*1090*/ 	.short	0x0100
        /*1092*/ 	.byte	0x08
	.zero		1


	//   ....[16]....
        /*1094*/ 	.word	0x00000770
        /*1098*/ 	.word	0x000000ff
        /*109c*/ 	.word	0x00016898
        /*10a0*/ 	.short	0x0100
        /*10a2*/ 	.byte	0x08
	.zero		1


	//   ....[17]....
        /*10a4*/ 	.word	0x00000780
        /*10a8*/ 	.word	0x000000ff
        /*10ac*/ 	.word	0x000168a8
        /*10b0*/ 	.short	0x0100
        /*10b2*/ 	.byte	0x08
	.zero		1


	//   ....[18]....
        /*10b4*/ 	.word	0x000008b0
        /*10b8*/ 	.word	0x000000ff
        /*10bc*/ 	.word	0x000168b0
        /*10c0*/ 	.short	0x0100
        /*10c2*/ 	.byte	0x08
	.zero		1


	//   ....[19]....
        /*10c4*/ 	.word	0x000008c0
        /*10c8*/ 	.word	0x000000ff
        /*10cc*/ 	.word	0x000168c0
        /*10d0*/ 	.short	0x0100
        /*10d2*/ 	.byte	0x08
	.zero		1


	//   ....[20]....
        /*10d4*/ 	.word	0x000008d0
        /*10d8*/ 	.word	0x000000ff
        /*10dc*/ 	.word	0x000168b8
        /*10e0*/ 	.short	0x0100
        /*10e2*/ 	.byte	0x08
	.zero		1


	//   ....[21]....
        /*10e4*/ 	.word	0x000008e0
        /*10e8*/ 	.word	0x000000ff
        /*10ec*/ 	.word	0x000168c8
        /*10f0*/ 	.short	0x0100
        /*10f2*/ 	.byte	0x08
	.zero		1


	//   ....[22]....
        /*10f4*/ 	.word	0x00002d00
        /*10f8*/ 	.word	0x00000046
        /*10fc*/ 	.word	0x00016890
        /*1100*/ 	.short	0x010a
        /*1102*/ 	.byte	0x3f
	.zero		1


	//   ....[23]....
        /*1104*/ 	.word	0x00004030
        /*1108*/ 	.word	0x00000046
        /*110c*/ 	.word	0x00016890
        /*1110*/ 	.short	0x010a
        /*1112*/ 	.byte	0x3f
	.zero		1


	//   ....[24]....
        /*1114*/ 	.word	0x00005050
        /*1118*/ 	.word	0x00000046
        /*111c*/ 	.word	0x00016890
        /*1120*/ 	.short	0x010a
        /*1122*/ 	.byte	0x3f
	.zero		1


	//   ....[25]....
        /*1124*/ 	.word	0x000054e0
        /*1128*/ 	.word	0x00000004
        /*112c*/ 	.word	0x00000000
        /*1130*/ 	.short	0x0101
        /*1132*/ 	.byte	0x3f
	.zero		1


	//   ....[26]....
        /*1134*/ 	.word	0x00005520
        /*1138*/ 	.word	0x00000046
        /*113c*/ 	.word	0x000168b0
        /*1140*/ 	.short	0x010a
        /*1142*/ 	.byte	0x3f
	.zero		1


	//   ....[27]....
        /*1144*/ 	.word	0x00005930
        /*1148*/ 	.word	0x00000046
        /*114c*/ 	.word	0x00000000
        /*1150*/ 	.short	0x0101
        /*1152*/ 	.byte	0x3f
	.zero		1


	//   ....[28]....
        /*1154*/ 	.word	0x000060d0
        /*1158*/ 	.word	0x00000012
        /*115c*/ 	.word	0x00016800
        /*1160*/ 	.short	0x010a
        /*1162*/ 	.byte	0x3f
	.zero		1


	//   ....[29]....
        /*1164*/ 	.word	0x00006120
        /*1168*/ 	.word	0x00000012
        /*116c*/ 	.word	0x00016800
        /*1170*/ 	.short	0x010a
        /*1172*/ 	.byte	0x3f
	.zero		1


	//   ....[30]....
        /*1174*/ 	.word	0x000067d0
        /*1178*/ 	.word	0x00000012
        /*117c*/ 	.word	0x00016800
        /*1180*/ 	.short	0x010a
        /*1182*/ 	.byte	0x3f
	.zero		1


	//   ....[31]....
        /*1184*/ 	.word	0x000077f0
        /*1188*/ 	.word	0x00000012
        /*118c*/ 	.word	0x00016800
        /*1190*/ 	.short	0x010a
        /*1192*/ 	.byte	0x3f
	.zero		1


	//   ....[32]....
        /*1194*/ 	.word	0x000085a0
        /*1198*/ 	.word	0x00000003
        /*119c*/ 	.word	0x00016830
        /*11a0*/ 	.short	0x010a
        /*11a2*/ 	.byte	0x3f
	.zero		1


	//   ....[33]....
        /*11a4*/ 	.word	0x00008640
        /*11a8*/ 	.word	0x00000003
        /*11ac*/ 	.word	0x00016830
        /*11b0*/ 	.short	0x010a
        /*11b2*/ 	.byte	0x3f
	.zero		1


	//   ....[34]....
        /*11b4*/ 	.word	0x00009ba0
        /*11b8*/ 	.word	0x00000003
        /*11bc*/ 	.word	0x00000000
        /*11c0*/ 	.short	0x0101
        /*11c2*/ 	.byte	0x3f
	.zero		1


	//   ....[35]....
        /*11c4*/ 	.word	0x0000a790
        /*11c8*/ 	.word	0x00000009
        /*11cc*/ 	.word	0x00016830
        /*11d0*/ 	.short	0x010a
        /*11d2*/ 	.byte	0x3f
	.zero		1


	//   ....[36]....
        /*11d4*/ 	.word	0x0000a7e0
        /*11d8*/ 	.word	0x00000009
        /*11dc*/ 	.word	0x00016830
        /*11e0*/ 	.short	0x010a
        /*11e2*/ 	.byte	0x3f
	.zero		1


	//   ....[37]....
        /*11e4*/ 	.word	0x0000ab50
        /*11e8*/ 	.word	0x00000004
        /*11ec*/ 	.word	0x00016850
        /*11f0*/ 	.short	0x010a
        /*11f2*/ 	.byte	0x3f
	.zero		1


	//   ....[38]....
        /*11f4*/ 	.word	0x0000ab90
        /*11f8*/ 	.word	0x00000004
        /*11fc*/ 	.word	0x00016850
        /*1200*/ 	.short	0x010a
        /*1202*/ 	.byte	0x3f
	.zero		1


	//   ....[39]....
        /*1204*/ 	.word	0x0000b040
        /*1208*/ 	.word	0x00000000
        /*120c*/ 	.word	0x00000000
        /*1210*/ 	.short	0x0101
        /*1212*/ 	.byte	0x3f
	.zero		1


	//   ....[40]....
        /*1214*/ 	.word	0x0000c350
        /*1218*/ 	.word	0x0000000b
        /*121c*/ 	.word	0x00000000
        /*1220*/ 	.short	0x0101
        /*1222*/ 	.byte	0x3f
	.zero		1


	//   ....[41]....
        /*1224*/ 	.word	0x0000c6b0
        /*1228*/ 	.word	0x0000000c
        /*122c*/ 	.word	0x00016850
        /*1230*/ 	.short	0x010a
        /*1232*/ 	.byte	0x3f
	.zero		1


	//   ....[42]....
        /*1234*/ 	.word	0x0000c720
        /*1238*/ 	.word	0x0000000c
        /*123c*/ 	.word	0x00016850
        /*1240*/ 	.short	0x010a
        /*1242*/ 	.byte	0x3f
	.zero		1


	//   ....[43]....
        /*1244*/ 	.word	0x0000cd30
        /*1248*/ 	.word	0x00000000
        /*124c*/ 	.word	0x00000000
        /*1250*/ 	.short	0x0101
        /*1252*/ 	.byte	0x3f
	.zero		1


	//   ....[44]....
        /*1254*/ 	.word	0x0000de70
        /*1258*/ 	.word	0x00000003
        /*125c*/ 	.word	0x00000000
        /*1260*/ 	.short	0x0101
        /*1262*/ 	.byte	0x3f
	.zero		1


	//   ....[45]....
        /*1264*/ 	.word	0x0000e330
        /*1268*/ 	.word	0x00000008
        /*126c*/ 	.word	0x00000000
        /*1270*/ 	.short	0x0101
        /*1272*/ 	.byte	0x3f
	.zero		1


	//   ....[46]....
        /*1274*/ 	.word	0x00010c20
        /*1278*/ 	.word	0x00000010
        /*127c*/ 	.word	0x00016820
        /*1280*/ 	.short	0x010a
        /*1282*/ 	.byte	0x3f
	.zero		1


	//   ....[47]....
        /*1284*/ 	.word	0x00010ce0
        /*1288*/ 	.word	0x00000006
        /*128c*/ 	.word	0x000168a0
        /*1290*/ 	.short	0x010a
        /*1292*/ 	.byte	0x3f
	.zero		1


	//   ....[48]....
        /*1294*/ 	.word	0x00010f20
        /*1298*/ 	.word	0x00000006
        /*129c*/ 	.word	0x000168c0
        /*12a0*/ 	.short	0x010a
        /*12a2*/ 	.byte	0x3f
	.zero		1


	//   ....[49]....
        /*12a4*/ 	.word	0x000112b0
        /*12a8*/ 	.word	0x00000006
        /*12ac*/ 	.word	0x000168a0
        /*12b0*/ 	.short	0x010a
        /*12b2*/ 	.byte	0x3f
	.zero		1


	//   ....[50]....
        /*12b4*/ 	.word	0x000114d0
        /*12b8*/ 	.word	0x00000006
        /*12bc*/ 	.word	0x000168c0
        /*12c0*/ 	.short	0x010a
        /*12c2*/ 	.byte	0x3f
	.zero		1


	//   ....[51]....
        /*12c4*/ 	.word	0x00012380
        /*12c8*/ 	.word	0x00000003
        /*12cc*/ 	.word	0x00016840
        /*12d0*/ 	.short	0x010a
        /*12d2*/ 	.byte	0x3f
	.zero		1


	//   ....[52]....
        /*12d4*/ 	.word	0x00012b30
        /*12d8*/ 	.word	0x00000003
        /*12dc*/ 	.word	0x00016830
        /*12e0*/ 	.short	0x0107
        /*12e2*/ 	.byte	0x3f
	.zero		1


	//   ....[53]....
        /*12e4*/ 	.word	0x00012c00
        /*12e8*/ 	.word	0x00000003
        /*12ec*/ 	.word	0x00016830
        /*12f0*/ 	.short	0x0101
        /*12f2*/ 	.byte	0x3f
	.zero		1


	//   ....[54]....
        /*12f4*/ 	.word	0x00013a70
        /*12f8*/ 	.word	0x00000010
        /*12fc*/ 	.word	0x00016800
        /*1300*/ 	.short	0x0107
        /*1302*/ 	.byte	0x3f
	.zero		1


	//   ....[55]....
        /*1304*/ 	.word	0x00013b60
        /*1308*/ 	.word	0x00000010
        /*130c*/ 	.word	0x00016800
        /*1310*/ 	.short	0x0101
        /*1312*/ 	.byte	0x3f
	.zero		1


	//   ....[56]....
        /*1314*/ 	.word	0x00013b80
        /*1318*/ 	.word	0x00000010
        /*131c*/ 	.word	0x00016820
        /*1320*/ 	.short	0x010a
        /*1322*/ 	.byte	0x3f
	.zero		1


	//   ....[57]....
        /*1324*/ 	.word	0x00013f50
        /*1328*/ 	.word	0x00000005
        /*132c*/ 	.word	0x00016840
        /*1330*/ 	.short	0x010a
        /*1332*/ 	.byte	0x3f
	.zero		1


	//   ....[58]....
        /*1334*/ 	.word	0x00014480
        /*1338*/ 	.word	0x00000005
        /*133c*/ 	.word	0x00016830
        /*1340*/ 	.short	0x0107
        /*1342*/ 	.byte	0x3f
	.zero		1


	//   ....[59]....
        /*1344*/ 	.word	0x00014540
        /*1348*/ 	.word	0x00000005
        /*134c*/ 	.word	0x00016830
        /*1350*/ 	.short	0x0101
        /*1352*/ 	.byte	0x3f
	.zero		1


	//   ....[60]....
        /*1354*/ 	.word	0x000145a0
        /*1358*/ 	.word	0x00000005
        /*135c*/ 	.word	0x00016860
        /*1360*/ 	.short	0x010a
        /*1362*/ 	.byte	0x3f
	.zero		1


	//   ....[61]....
        /*1364*/ 	.word	0x00014a70
        /*1368*/ 	.word	0x00000005
        /*136c*/ 	.word	0x00016850
        /*1370*/ 	.short	0x0107
        /*1372*/ 	.byte	0x3f
	.zero		1


	//   ....[62]....
        /*1374*/ 	.word	0x00014bf0
        /*1378*/ 	.word	0x00000005
        /*137c*/ 	.word	0x00016850
        /*1380*/ 	.short	0x0101
        /*1382*/ 	.byte	0x3f
	.zero		1


	//   ....[63]....
        /*1384*/ 	.word	0x00014e10
        /*1388*/ 	.word	0x00000000
        /*138c*/ 	.word	0x00016860
        /*1390*/ 	.short	0x010a
        /*1392*/ 	.byte	0x3f
	.zero		1


	//   ....[64]....
        /*1394*/ 	.word	0x000152b0
        /*1398*/ 	.word	0x00000000
        /*139c*/ 	.word	0x00016850
        /*13a0*/ 	.short	0x0107
        /*13a2*/ 	.byte	0x3f
	.zero		1


	//   ....[65]....
        /*13a4*/ 	.word	0x00015380
        /*13a8*/ 	.word	0x00000000
        /*13ac*/ 	.word	0x00016850
        /*13b0*/ 	.short	0x0101
        /*13b2*/ 	.byte	0x3f
	.zero		1


	//   ....[66]....
        /*13b4*/ 	.word	0x000160c0
        /*13b8*/ 	.word	0x00000005
        /*13bc*/ 	.word	0x00016820
        /*13c0*/ 	.short	0x010a
        /*13c2*/ 	.byte	0x3f
	.zero		1


	//   ....[67]....
        /*13c4*/ 	.word	0x00016230
        /*13c8*/ 	.word	0x00000003
        /*13cc*/ 	.word	0x00016840
        /*13d0*/ 	.short	0x010a
        /*13d2*/ 	.byte	0x3f
	.zero		1


	//   ....[68]....
        /*13d4*/ 	.word	0x000162d0
        /*13d8*/ 	.word	0x00000005
        /*13dc*/ 	.word	0x00016840
        /*13e0*/ 	.short	0x010a
        /*13e2*/ 	.byte	0x3f
	.zero		1


	//   ....[69]....
        /*13e4*/ 	.word	0x00016310
        /*13e8*/ 	.word	0x00000003
        /*13ec*/ 	.word	0x00016860
        /*13f0*/ 	.short	0x010a
        /*13f2*/ 	.byte	0x3f
	.zero		1


	//   ....[70]....
        /*13f4*/ 	.word	0x00016350
        /*13f8*/ 	.word	0x00000005
        /*13fc*/ 	.word	0x00016860
        /*1400*/ 	.short	0x010a
        /*1402*/ 	.byte	0x3f
	.zero		1


	//   ....[71]....
        /*1404*/ 	.word	0x000163b0
        /*1408*/ 	.word	0x00000046
        /*140c*/ 	.word	0x00016890
        /*1410*/ 	.short	0x010a
        /*1412*/ 	.byte	0x3f
	.zero		1


	//   ....[72]....
        /*1414*/ 	.word	0x00016640
        /*1418*/ 	.word	0x00000046
        /*141c*/ 	.word	0x00016890
        /*1420*/ 	.short	0x010a
        /*1422*/ 	.byte	0x3f
	.zero		1


	//   ....[73]....
        /*1424*/ 	.word	0x000168f0
        /*1428*/ 	.word	0x00000046
        /*142c*/ 	.word	0x00016890
        /*1430*/ 	.short	0x010a
        /*1432*/ 	.byte	0x3f
	.zero		1


	//   ....[74]....
        /*1434*/ 	.word	0x00016ba0
        /*1438*/ 	.word	0x00000046
        /*143c*/ 	.word	0x000168b0
        /*1440*/ 	.short	0x010a
        /*1442*/ 	.byte	0x3f
	.zero		1


	//   ....[75]....
        /*1444*/ 	.word	0x00016eb0
        /*1448*/ 	.word	0x00000012
        /*144c*/ 	.word	0x00016800
        /*1450*/ 	.short	0x010a
        /*1452*/ 	.byte	0x3f
	.zero		1


	//   ....[76]....
        /*1454*/ 	.word	0x000170c0
        /*1458*/ 	.word	0x00000012
        /*145c*/ 	.word	0x00016800
        /*1460*/ 	.short	0x010a
        /*1462*/ 	.byte	0x3f
	.zero		1


	//   ....[77]....
        /*1464*/ 	.word	0x00017110
        /*1468*/ 	.word	0x00000003
        /*146c*/ 	.word	0x00016830
        /*1470*/ 	.short	0x010a
        /*1472*/ 	.byte	0x3f
	.zero		1


	//   ....[78]....
        /*1474*/ 	.word	0x00017160
        /*1478*/ 	.word	0x00000009
        /*147c*/ 	.word	0x00016830
        /*1480*/ 	.short	0x010a
        /*1482*/ 	.byte	0x3f
	.zero		1


	//   ....[79]....
        /*1484*/ 	.word	0x000171b0
        /*1488*/ 	.word	0x00000004
        /*148c*/ 	.word	0x00016850
        /*1490*/ 	.short	0x010a
        /*1492*/ 	.byte	0x3f
	.zero		1


	//   ....[80]....
        /*1494*/ 	.word	0x00017200
        /*1498*/ 	.word	0x0000000c
        /*149c*/ 	.word	0x00016850
        /*14a0*/ 	.short	0x010a
        /*14a2*/ 	.byte	0x3f
	.zero		1


	//   ....[81]....
        /*14a4*/ 	.word	0x00017db0
        /*14a8*/ 	.word	0x00000010
        /*14ac*/ 	.word	0x00016820
        /*14b0*/ 	.short	0x010a
        /*14b2*/ 	.byte	0x3f
	.zero		1


	//   ....[82]....
        /*14b4*/ 	.word	0x00017e00
        /*14b8*/ 	.word	0x00000006
        /*14bc*/ 	.word	0x000168a0
        /*14c0*/ 	.short	0x010a
        /*14c2*/ 	.byte	0x3f
	.zero		1


	//   ....[83]....
        /*14c4*/ 	.word	0x00017e50
        /*14c8*/ 	.word	0x00000006
        /*14cc*/ 	.word	0x000168c0
        /*14d0*/ 	.short	0x010a
        /*14d2*/ 	.byte	0x3f
	.zero		1


	//   ....[84]....
        /*14d4*/ 	.word	0x00017ea0
        /*14d8*/ 	.word	0x00000006
        /*14dc*/ 	.word	0x000168a0
        /*14e0*/ 	.short	0x010a
        /*14e2*/ 	.byte	0x3f
	.zero		1


	//   ....[85]....
        /*14e4*/ 	.word	0x00017ef0
        /*14e8*/ 	.word	0x00000006
        /*14ec*/ 	.word	0x000168c0
        /*14f0*/ 	.short	0x010a
        /*14f2*/ 	.byte	0x3f
	.zero		1


	//   ....[86]....
        /*14f4*/ 	.word	0x00018010
        /*14f8*/ 	.word	0x00000003
        /*14fc*/ 	.word	0x00016840
        /*1500*/ 	.short	0x010a
        /*1502*/ 	.byte	0x3f
	.zero		1


	//   ....[87]....
        /*1504*/ 	.word	0x00019ab0
        /*1508*/ 	.word	0x00000010
        /*150c*/ 	.word	0x00016820
        /*1510*/ 	.short	0x010a
        /*1512*/ 	.byte	0x3f
	.zero		1


	//   ....[88]....
        /*1514*/ 	.word	0x00019b00
        /*1518*/ 	.word	0x00000005
        /*151c*/ 	.word	0x00016840
        /*1520*/ 	.short	0x010a
        /*1522*/ 	.byte	0x3f
	.zero		1


	//   ....[89]....
        /*1524*/ 	.word	0x0001a440
        /*1528*/ 	.word	0x00000005
        /*152c*/ 	.word	0x00016860
        /*1530*/ 	.short	0x010a
        /*1532*/ 	.byte	0x3f
	.zero		1


	//   ....[90]....
        /*1534*/ 	.word	0x0001adb0
        /*1538*/ 	.word	0x00000000
        /*153c*/ 	.word	0x00016860
        /*1540*/ 	.short	0x010a
        /*1542*/ 	.byte	0x3f
	.zero		1


	//   ....[91]....
        /*1544*/ 	.word	0x0001c090
        /*1548*/ 	.word	0x00000005
        /*154c*/ 	.word	0x00016820
        /*1550*/ 	.short	0x010a
        /*1552*/ 	.byte	0x3f
	.zero		1


	//   ....[92]....
        /*1554*/ 	.word	0x0001c230
        /*1558*/ 	.word	0x00000003
        /*155c*/ 	.word	0x00016840
        /*1560*/ 	.short	0x010a
        /*1562*/ 	.byte	0x3f
	.zero		1


	//   ....[93]....
        /*1564*/ 	.word	0x0001c280
        /*1568*/ 	.word	0x00000005
        /*156c*/ 	.word	0x00016840
        /*1570*/ 	.short	0x010a
        /*1572*/ 	.byte	0x3f
	.zero		1


	//   ....[94]....
        /*1574*/ 	.word	0x0001c2d0
        /*1578*/ 	.word	0x00000003
        /*157c*/ 	.word	0x00016860
        /*1580*/ 	.short	0x010a
        /*1582*/ 	.byte	0x3f
	.zero		1


	//----- nvinfo : EIATTR_NUM_MBARRIERS
	.align		4
.L_149:
        /*1584*/ 	.byte	0x03, 0x38
        /*1586*/ 	.short	0x0016


	//----- nvinfo : EIATTR_EXIT_INSTR_OFFSETS
	.align		4
        /*1588*/ 	.byte	0x04, 0x1c
        /*158a*/ 	.short	(.L_151 - .L_150)


	//   ....[0]....
.L_150:
        /*158c*/ 	.word	0x000163a0


	//----- nvinfo : EIATTR_MAX_THREADS
	.align		4
.L_151:
        /*1590*/ 	.byte	0x04, 0x05
        /*1592*/ 	.short	(.L_153 - .L_152)
.L_152:
        /*1594*/ 	.word	0x00000200
        /*1598*/ 	.word	0x00000001
        /*159c*/ 	.word	0x00000001


	//----- nvinfo : EIATTR_CRS_STACK_SIZE
	.align		4
.L_153:
        /*15a0*/ 	.byte	0x04, 0x1e
        /*15a2*/ 	.short	(.L_155 - .L_154)
.L_154:
        /*15a4*/ 	.word	0x00000000


	//----- nvinfo : EIATTR_CBANK_PARAM_SIZE
	.align		4
.L_155:
        /*15a8*/ 	.byte	0x03, 0x19
        /*15aa*/ 	.short	0x0af0


	//----- nvinfo : EIATTR_PARAM_CBANK
	.align		4
        /*15ac*/ 	.byte	0x04, 0x0a
        /*15ae*/ 	.short	(.L_157 - .L_156)
	.align		4
.L_156:
        /*15b0*/ 	.word	index@(.nv.constant0._ZN7cutlass13device_kernelIN5flash11enable_sm90INS1_16FlashAttnFwdSm90INS1_25CollectiveMainloopFwdSm90ILi2EN4cute5tupleIJNS5_1CILi1EEES8_S8_EEENS6_IJNS7_ILi192EEENS7_ILi128EEENS7_ILi64EEEEEELi64ENS_6half_tEfNS_4arch4Sm90ELb0ELb0ELb0ELb1ELb1ELb1ELb0ELb1ELb1ELb1ELb1ELb0EEENS1_21CollectiveEpilogueFwdINS6_IJSA_SC_SB_EEES9_SE_SG_Li384ELb1ELb1ELb1ELb0EEENS1_36VarlenDynamicPersistentTileSchedulerILi192ELi128ELi384ELi128ELb1ELb1ELb1ELb0ELb1ELb1EEEEEEEEEvNT_6ParamsE)
        /*15b4*/ 	.short	0x0210
        /*15b6*/ 	.short	0x0af0


	//----- nvinfo : EIATTR_SW_WAR
	.align		4
.L_157:
        /*15b8*/ 	.byte	0x04, 0x36
        /*15ba*/ 	.short	(.L_159 - .L_158)
.L_158:
        /*15bc*/ 	.word	0x00000008
.L_159:


//--------------------- .nv.info._ZN7cutlass13device_kernelIN5flash11enable_sm90INS1_16FlashAttnFwdSm90INS1_25CollectiveMainloopFwdSm90ILi2EN4cute5tupleIJNS5_1CILi1EEES8_S8_EEENS6_IJNS7_ILi192EEENS7_ILi128EEENS7_ILi64EEEEEELi64ENS_6half_tEfNS_4arch4Sm90ELb0ELb1ELb0ELb0ELb1ELb0ELb0ELb1ELb1ELb1ELb1ELb0EEENS1_21CollectiveEpilogueFwdINS6_IJSA_SC_SB_EEES9_SE_SG_Li384ELb0ELb1ELb1ELb0EEENS1_19SingleTileSchedulerILb0ELb1ELb1ELi192EEEEEEEEEvNT_6ParamsE --------------------------
	.section	.nv.info._ZN7cutlass13device_kernelIN5flash11enable_sm90INS1_16FlashAttnFwdSm90INS1_25CollectiveMainloopFwdSm90ILi2EN4cute5tupleIJNS5_1CILi1EEES8_S8_EEENS6_IJNS7_ILi192EEENS7_ILi128EEENS7_ILi64EEEEEELi64ENS_6half_tEfNS_4arch4Sm90ELb0ELb1ELb0ELb0ELb1ELb0ELb0ELb1ELb1ELb1ELb1ELb0EEENS1_21CollectiveEpilogueFwdINS6_IJSA_SC_SB_EEES9_SE_SG_Li384ELb0ELb1ELb1ELb0EEENS1_19SingleTileSchedulerILb0ELb1ELb1ELi192EEEEEEEEEvNT_6ParamsE,"",@"SHT_CUDA_INFO"
	.sectionflags	@""
	.align	4


	//----- nvinfo : EIATTR_CUDA_API_VERSION
	.align		4
        /*0000*/ 	.byte	0x04, 0x37
        /*0002*/ 	.short	(.L_161 - .L_160)
.L_160:
        /*0004*/ 	.word	0x00000082


	//----- nvinfo : EIATTR_KPARAM_INFO
	.align		4
.L_161:
        /*0008*/ 	.byte	0x04, 0x17
        /*000a*/ 	.short	(.L_163 - .L_162)
.L_162:
        /*000c*/ 	.word	0x00000000
        /*0010*/ 	.short	0x0000
        /*0012*/ 	.short	0x0070
        /*0014*/ 	.byte	0x00, 0xf0, 0x01, 0x28


	//----- nvinfo : EIATTR_SPARSE_MMA_MASK
	.align		4
.L_163:
        /*0018*/ 	.byte	0x03, 0x50
        /*001a*/ 	.short	0x0000


	//----- nvinfo : EIATTR_MAXREG_COUNT
	.align		4
        /*001c*/ 	.byte	0x03, 0x1b
        /*001e*/ 	.short	0x0080


	//----- nvinfo : EIATTR_NUM_BARRIERS
	.align		4
        /*0020*/ 	.byte	0x02, 0x4c
        /*0022*/ 	.byte	0x10
	.zero		1


	//----- nvinfo : EIATTR_EXTERNS
	.align		4
        /*0024*/ 	.byte	0x04, 0x0f
        /*0026*/ 	.short	(.L_165 - .L_164)


	//   ....[0]....
	.align		4
.L_164:
        /*0028*/ 	.word	index@(__assertfail)


	//----- nvinfo : EIATTR_ANNOTATIONS
	.align		4
.L_165:
        /*002c*/ 	.byte	0x04, 0x55
        /*002e*/ 	.short	(.L_167 - .L_166)


	//   ....[0]....
.L_166:
        /*0030*/ 	.word	0x00000001
        /*0034*/ 	.byte	0xd0, 0xf0, 0x00, 0x00, 0x01, 0x00, 0x00, 0x00, 0x70, 0x09, 0x01, 0x00


	//----- nvinfo : EIATTR_MERCURY_ISA_VERSION
	.align		4
.L_167:
        /*0040*/ 	.byte	0x03, 0x5f
        /*0042*/ 	.short	0x0101


	//----- nvinfo : EIATTR_INT_WARP_WIDE_INSTR_OFFSETS
	.align		4
        /*0044*/ 	.byte	0x04, 0x31
        /*0046*/ 	.short	(.L_169 - .L_168)


	//   ....[0]....
.L_168:
        /*0048*/ 	.word	0x000000c0


	//   ....[1]....
        /*004c*/ 	.word	0x000000d0


	//   ....[2]....
        /*0050*/ 	.word	0x00000170


	//----- nvinfo : EIATTR_COOP_GROUP_MASK_REGIDS
	.align		4
.L_169:
        /*0054*/ 	.byte	0x04, 0x29
        /*0056*/ 	.short	(.L_171 - .L_170)


	//   ....[0]....
.L_170:
        /*0058*/ 	.word	0xffffffff


	//   ....[1]....
        /*005c*/ 	.word	0xffffffff


	//   ....[2]....
        /*0060*/ 	.word	0xffffffff


	//   ....[3]....
        /*0064*/ 	.word	0xffffffff


	//   ....[4]....
        /*0068*/ 	.word	0xffffffff


	//   ....[5]....
        /*006c*/ 	.word	0xffffffff


	//   ....[6]....
        /*0070*/ 	.word	0xffffffff


	//   ....[7]....
        /*0074*/ 	.word	0xffffffff


	//   ....[8]....
        /*0078*/ 	.word	0xffffffff


	//   ....[9]....
        /*007c*/ 	.word	0xffffffff


	//   ....[10]....
        /*0080*/ 	.word	0xffffffff


	//   ....[11]....
        /*0084*/ 	.word	0xffffffff


	//   ....[12]....
        /*0088*/ 	.word	0xffffffff


	//   ....[13]....
        /*008c*/ 	.word	0xffffffff


	//   ....[14]....
        /*0090*/ 	.word	0xffffffff


	//   ....[15]....
        /*0094*/ 	.word	0xffffffff


	//   ....[16]....
        /*0098*/ 	.word	0xffffffff


	//   ....[17]....
        /*009c*/ 	.word	0xffffffff


	//   ....[18]....
        /*00a0*/ 	.word	0xffffffff


	//   ....[19]....
        /*00a4*/ 	.word	0xffffffff


	//   ....[20]....
        /*00a8*/ 	.word	0xffffffff


	//   ....[21]....
        /*00ac*/ 	.word	0xffffffff


	//   ....[22]....
        /*00b0*/ 	.word	0xffffffff


	//   ....[23]....
        /*00b4*/ 	.word	0xffffffff


	//   ....[24]....
        /*00b8*/ 	.word	0xffffffff


	//   ....[25]....
        /*00bc*/ 	.word	0xffffffff


	//   ....[26]....
        /*00c0*/ 	.word	0xffffffff


	//   ....[27]....
        /*00c4*/ 	.word	0xffffffff


	//   ....[28]....
        /*00c8*/ 	.word	0xffffffff


	//   ....[29]....
        /*00cc*/ 	.word	0xffffffff


	//   ....[30]....
        /*00d0*/ 	.word	0xffffffff


	//   ....[31]....
        /*00d4*/ 	.word	0xffffffff


	//   ....[32]....
        /*00d8*/ 	.word	0xffffffff


	//   ....[33]....
        /*00dc*/ 	.word	0xffffffff


	//   ....[34]....
        /*00e0*/ 	.word	0xffffffff


	//   ....[35]....
        /*00e4*/ 	.word	0xffffffff


	//   ....[36]....
        /*00e8*/ 	.word	0xffffffff


	//   ....[37]....
        /*00ec*/ 	.word	0xffffffff


	//   ....[38]....
        /*00f0*/ 	.word	0xffffffff


	//   ....[39]....
        /*00f4*/ 	.word	0xffffffff


	//   ....[40]....
        /*00f8*/ 	.word	0xffffffff


	//   ....[41]....
        /*00fc*/ 	.word	0xffffffff


	//   ....[42]....
        /*0100*/ 	.word	0xffffffff


	//   ....[43]....
        /*0104*/ 	.word	0xffffffff


	//   ....[44]....
        /*0108*/ 	.word	0xffffffff


	//   ....[45]....
        /*010c*/ 	.word	0xffffffff


	//   ....[46]....
        /*0110*/ 	.word	0xffffffff


	//   ....[47]....
        /*0114*/ 	.word	0xffffffff


	//   ....[48]....
        /*0118*/ 	.word	0xffffffff


	//   ....[49]....
        /*011c*/ 	.word	0xffffffff


	//   ....[50]....
        /*0120*/ 	.word	0xffffffff


	//   ....[51]....
        /*0124*/ 	.word	0xffffffff


	//   ....[52]....
        /*0128*/ 	.word	0xffffffff


	//   ....[53]....
        /*012c*/ 	.word	0xffffffff


	//   ....[54]....
        /*0130*/ 	.word	0xffffffff


	//   ....[55]....
        /*0134*/ 	.word	0xffffffff


	//   ....[56]....
        /*0138*/ 	.word	0xffffffff


	//   ....[57]....
        /*013c*/ 	.word	0xffffffff


	//   ....[58]....
        /*0140*/ 	.word	0xffffffff


	//   ....[59]....
        /*0144*/ 	.word	0xffffffff


	//   ....[60]....
        /*0148*/ 	.word	0xffffffff


	//   ....[61]....
        /*014c*/ 	.word	0xffffffff


	//   ....[62]....
        /*0150*/ 	.word	0xffffffff


	//   ....[63]....
        /*0154*/ 	.word	0xffffffff


	//   ....[64]....
        /*0158*/ 	.word	0xffffffff


	//   ....[65]....
        /*015c*/ 	.word	0xffffffff


	//   ....[66]....
        /*0160*/ 	.word	0xffffffff


	//   ....[67]....
        /*0164*/ 	.word	0xffffffff


	//   ....[68]....
        /*0168*/ 	.word	0xffffffff


	//   ....[69]....
        /*016c*/ 	.word	0xffffffff


	//   ....[70]....
        /*0170*/ 	.word	0xffffffff


	//   ....[71]....
        /*0174*/ 	.word	0xffffffff


	//   ....[72]....
        /*0178*/ 	.word	0xffffffff


	//   ....[73]....
        /*017c*/ 	.word	0xffffffff


	//   ....[74]....
        /*0180*/ 	.word	0xffffffff


	//   ....[75]....
        /*0184*/ 	.word	0xffffffff


	//   ....[76]....
        /*0188*/ 	.word	0xffffffff


	//   ....[77]....
        /*018c*/ 	.word	0xffffffff


	//   ....[78]....
        /*0190*/ 	.word	0xffffffff


	//   ....[79]....
        /*0194*/ 	.word	0xffffffff


	//   ....[80]....
        /*0198*/ 	.word	0xffffffff


	//   ....[81]....
        /*019c*/ 	.word	0xffffffff


	//   ....[82]....
        /*01a0*/ 	.word	0xffffffff


	//   ....[83]....
        /*01a4*/ 	.word	0xffffffff


	//   ....[84]....
        /*01a8*/ 	.word	0xffffffff


	//   ....[85]....
        /*01ac*/ 	.word	0xffffffff


	//   ....[86]....
        /*01b0*/ 	.word	0xffffffff


	//   ....[87]....
        /*01b4*/ 	.word	0xffffffff


	//   ....[88]....
        /*01b8*/ 	.word	0xffffffff


	//   ....[89]....
        /*01bc*/ 	.word	0xffffffff


	//   ....[90]....
        /*01c0*/ 	.word	0xffffffff


	//   ....[91]....
        /*01c4*/ 	.word	0xffffffff


	//   ....[92]....
        /*01c8*/ 	.word	0xffffffff


	//   ....[93]....
        /*01cc*/ 	.word	0xffffffff


	//   ....[94]....
        /*01d0*/ 	.word	0xffffffff


	//   ....[95]....
        /*01d4*/ 	.word	0xffffffff


	//   ....[96]....
        /*01d8*/ 	.word	0xffffffff


	//   ....[97]....
        /*01dc*/ 	.word	0xffffffff


	//   ....[98]....
        /*01e0*/ 	.word	0xffffffff


	//   ....[99]....
        /*01e4*/ 	.word	0xffffffff


	//   ....[100]....
        /*01e8*/ 	.word	0xffffffff


	//   ....[101]....
        /*01ec*/ 	.word	0xffffffff


	//   ....[102]....
        /*01f0*/ 	.word	0xffffffff


	//   ....[103]....
        /*01f4*/ 	.word	0xffffffff


	//   ....[104]....
        /*01f8*/ 	.word	0xffffffff


	//   ....[105]....
        /*01fc*/ 	.word	0xffffffff


	//   ....[106]....
        /*0200*/ 	.word	0xffffffff


	//   ....[107]....
        /*0204*/ 	.word	0xffffffff


	//   ....[108]....
        /*0208*/ 	.word	0xffffffff


	//   ....[109]....
        /*020c*/ 	.word	0xffffffff


	//   ....[110]....
        /*0210*/ 	.word	0xffffffff


	//   ....[111]....
        /*0214*/ 	.word	0xffffffff


	//   ....[112]....
        /*0218*/ 	.word	0xffffffff


	//   ....[113]....
        /*021c*/ 	.word	0xffffffff


	//   ....[114]....
        /*0220*/ 	.word	0xffffffff


	//   ....[115]....
        /*0224*/ 	.word	0xffffffff


	//   ....[116]....
        /*0228*/ 	.word	0xffffffff


	//   ....[117]....
        /*022c*/ 	.word	0xffffffff


	//   ....[118]....
        /*0230*/ 	.word	0xffffffff


	//   ....[119]....
        /*0234*/ 	.word	0xffffffff


	//   ....[120]....
        /*0238*/ 	.word	0xffffffff


	//   ....[121]....
        /*023c*/ 	.word	0xffffffff


	//   ....[122]....
        /*0240*/ 	.word	0xffffffff


	//   ....[123]....
        /*0244*/ 	.word	0xffffffff


	//   ....[124]....
        /*0248*/ 	.word	0xffffffff


	//   ....[125]....
        /*024c*/ 	.word	0xffffffff


	//   ....[126]....
        /*0250*/ 	.word	0xffffffff


	//   ....[127]....
        /*0254*/ 	.word	0xffffffff


	//   ....[128]....
        /*0258*/ 	.word	0xffffffff


	//   ....[129]....
        /*025c*/ 	.word	0xffffffff


	//   ....[130]....
        /*0260*/ 	.word	0xffffffff


	//   ....[131]....
        /*0264*/ 	.word	0x0500000f


	//   ....[132]....
        /*0268*/ 	.word	0x0500000f


	//   ....[133]....
        /*026c*/ 	.word	0x0500000f


	//   ....[134]....
        /*0270*/ 	.word	0x0500000f


	//   ....[135]....
        /*0274*/ 	.word	0x0500000f


	//   ....[136]....
        /*0278*/ 	.word	0x0500000f


	//   ....[137]....
        /*027c*/ 	.word	0x0500000f


	//   ....[138]....
        /*0280*/ 	.word	0x0500000f


	//   ....[139]....
        /*0284*/ 	.word	0x0500000f


	//   ....[140]....
        /*0288*/ 	.word	0x0500000f


	//   ....[141]....
        /*028c*/ 	.word	0x0500000f


	//   ....[142]....
        /*0290*/ 	.word	0x0500000f


	//   ....[143]....
        /*0294*/ 	.word	0x0500000f


	//   ....[144]....
        /*0298*/ 	.word	0x0500000f


	//   ....[145]....
        /*029c*/ 	.word	0x0500000f


	//   ....[146]....
        /*02a0*/ 	.word	0x0500000f


	//   ....[147]....
        /*02a4*/ 	.word	0x0500000f


	//   ....[148]....
        /*02a8*/ 	.word	0x0500000f


	//   ....[149]....
        /*02ac*/ 	.word	0x0500000f


	//   ....[150]....
        /*02b0*/ 	.word	0x0500000f


	//   ....[151]....
        /*02b4*/ 	.word	0x0500000f


	//   ....[152]....
        /*02b8*/ 	.word	0x0500000f


	//   ....[153]....
        /*02bc*/ 	.word	0x0500000f


	//   ....[154]....
        /*02c0*/ 	.word	0x0500000f


	//   ....[155]....
        /*02c4*/ 	.word	0x0500000f


	//   ....[156]....
        /*02c8*/ 	.word	0x0500000f


	//   ....[157]....
        /*02cc*/ 	.word	0x0500000f


	//   ....[158]....
        /*02d0*/ 	.word	0x0500000f


	//   ....[159]....
        /*02d4*/ 	.word	0x0500000f


	//   ....[160]....
        /*02d8*/ 	.word	0x0500000f


	//   ....[161]....
        /*02dc*/ 	.word	0x0500000f


	//   ....[162]....
        /*02e0*/ 	.word	0x0500000f


	//   ....[163]....
        /*02e4*/ 	.word	0x0500000f


	//   ....[164]....
        /*02e8*/ 	.word	0x0500000f


	//   ....[165]....
        /*02ec*/ 	.word	0x0500000f


	//   ....[166]....
        /*02f0*/ 	.word	0x0500000f


	//   ....[167]....
        /*02f4*/ 	.word	0x0500000f


	//   ....[168]....
        /*02f8*/ 	.word	0x0500000f


	//   ....[169]....
        /*02fc*/ 	.word	0x0500000f


	//   ....[170]....
        /*0300*/ 	.word	0x0500000f


	//   ....[171]....
        /*0304*/ 	.word	0x0500000f


	//   ....[172]....
        /*0308*/ 	.word	0x0500000f


	//   ....[173]....
        /*030c*/ 	.word	0x0500000f


	//   ....[174]....
        /*0310*/ 	.word	0x0500000f


	//   ....[175]....
        /*0314*/ 	.word	0x0500000f


	//   ....[176]....
        /*0318*/ 	.word	0x0500000f


	//   ....[177]....
        /*031c*/ 	.word	0x0500000f


	//   ....[178]....
        /*0320*/ 	.word	0x0500000f


	//   ....[179]....
        /*0324*/ 	.word	0x0500000f


	//   ....[180]....
        /*0328*/ 	.word	0x0500000f


	//   ....[181]....
        /*032c*/ 	.word	0x0500000f


	//   ....[182]....
        /*0330*/ 	.word	0x0500000f


	//   ....[183]....
        /*0334*/ 	.word	0x0500000f


	//   ....[184]....
        /*0338*/ 	.word	0x0500000f


	//   ....[185]....
        /*033c*/ 	.word	0x0500000f


	//   ....[186]....
        /*0340*/ 	.word	0x0500000f


	//   ....[187]....
        /*0344*/ 	.word	0x0500000f


	//   ....[188]....
        /*0348*/ 	.word	0x0500000f


	//   ....[189]....
        /*034c*/ 	.word	0x0500000f


	//   ....[190]....
        /*0350*/ 	.word	0x0500000f


	//   ....[191]....
        /*0354*/ 	.word	0x0500000f


	//   ....[192]....
        /*0358*/ 	.word	0x0500000f


	//   ....[193]....
        /*035c*/ 	.word	0x0500000f


	//   ....[194]....
        /*0360*/ 	.word	0x0500000f


	//   ....[195]....
        /*0364*/ 	.word	0x0500000f


	//   ....[196]....
        /*0368*/ 	.word	0x0500000f


	//   ....[197]....
        /*036c*/ 	.word	0x0500000f


	//   ....[198]....
        /*0370*/ 	.word	0x0500000f


	//   ....[199]....
        /*0374*/ 	.word	0x0500000f


	//   ....[200]....
        /*0378*/ 	.word	0x0500000f


	//   ....[201]....
        /*037c*/ 	.word	0x0500000f


	//   ....[202]....
        /*0380*/ 	.word	0x0500000f


	//   ....[203]....
        /*0384*/ 	.word	0x0500000f


	//   ....[204]....
        /*0388*/ 	.word	0x0500000f


	//   ....[205]....
        /*038c*/ 	.word	0x0500000f


	//   ....[206]....
        /*0390*/ 	.word	0x0500000f


	//   ....[207]....
        /*0394*/ 	.word	0x0500000f


	//   ....[208]....
        /*0398*/ 	.word	0x0500000f


	//   ....[209]....
        /*039c*/ 	.word	0x0500000f


	//   ....[210]....
        /*03a0*/ 	.word	0x0500000f


	//   ....[211]....
        /*03a4*/ 	.word	0x0500000f


	//   ....[212]....
        /*03a8*/ 	.word	0x0500000f


	//   ....[213]....
        /*03ac*/ 	.word	0x0500000f


	//   ....[214]....
        /*03b0*/ 	.word	0x0500000f


	//   ....[215]....
        /*03b4*/ 	.word	0x0500000f


	//   ....[216]....
        /*03b8*/ 	.word	0x0500000f


	//   ....[217]....
        /*03bc*/ 	.word	0x0500000f


	//   ....[218]....
        /*03c0*/ 	.word	0x0500000f


	//   ....[219]....
        /*03c4*/ 	.word	0x0500000f


	//   ....[220]....
        /*03c8*/ 	.word	0x0500000f


	//----- nvinfo : EIATTR_COOP_GROUP_INSTR_OFFSETS
	.align		4
.L_171:
        /*03cc*/ 	.byte	0x04, 0x28
        /*03ce*/ 	.short	(.L_173 - .L_172)


	//   ....[0]....
.L_172:
        /*03d0*/ 	.word	0x00000080


	//   ....[1]....
        /*03d4*/ 	.word	0x00000090


	//   ....[2]....
        /*03d8*/ 	.word	0x000002d0


	//   ....[3]....
        /*03dc*/ 	.word	0x00000430


	//   ....[4]....
        /*03e0*/ 	.word	0x00000550


	//   ....[5]....
        /*03e4*/ 	.word	0x000006b0


	//   ....[6]....
        /*03e8*/ 	.word	0x00001420


	//   ....[7]....
        /*03ec*/ 	.word	0x00001c10


	//   ....[8]....
        /*03f0*/ 	.word	0x00001ea0


	//   ....[9]....
        /*03f4*/ 	.word	0x000031f0


	//   ....[10]....
        /*03f8*/ 	.word	0x00003300


	//   ....[11]....
        /*03fc*/ 	.word	0x00003b80


	//   ....[12]....
        /*0400*/ 	.word	0x00003be0


	//   ....[13]....
        /*0404*/ 	.word	0x00005210


	//   ....[14]....
        /*0408*/ 	.word	0x00005430


	//   ....[15]....
        /*040c*/ 	.word	0x00005fe0


	//   ....[16]....
        /*0410*/ 	.word	0x00006000


	//   ....[17]....
        /*0414*/ 	.word	0x000069c0


	//   ....[18]....
        /*0418*/ 	.word	0x00006a30


	//   ....[19]....
        /*041c*/ 	.word	0x00008640


	//   ....[20]....
        /*0420*/ 	.word	0x00008650


	//   ....[21]....
        /*0424*/ 	.word	0x00008690


	//   ....[22]....
        /*0428*/ 	.word	0x000086a0


	//   ....[23]....
        /*042c*/ 	.word	0x0000a030


	//   ....[24]....
        /*0430*/ 	.word	0x0000a250


	//   ....[25]....
        /*0434*/ 	.word	0x0000ae00


	//   ....[26]....
        /*0438*/ 	.word	0x0000ae20


	//   ....[27]....
        /*043c*/ 	.word	0x0000b7e0


	//   ....[28]....
        /*0440*/ 	.word	0x0000b840


	//   ....[29]....
        /*0444*/ 	.word	0x0000c740


	//   ....[30]....
        /*0448*/ 	.word	0x0000c760


	//   ....[31]....
        /*044c*/ 	.word	0x0000c820


	//   ....[32]....
        /*0450*/ 	.word	0x0000c830


	//   ....[33]....
        /*0454*/ 	.word	0x0000d570


	//   ....[34]....
        /*0458*/ 	.word	0x0000d5c0


	//   ....[35]....
        /*045c*/ 	.word	0x0000d600


	//   ....[36]....
        /*0460*/ 	.word	0x0000d630


	//   ....[37]....
        /*0464*/ 	.word	0x0000d660


	//   ....[38]....
        /*0468*/ 	.word	0x0000d680


	//   ....[39]....
        /*046c*/ 	.word	0x0000d9c0


	//   ....[40]....
        /*0470*/ 	.word	0x0000d9d0


	//   ....[41]....
        /*0474*/ 	.word	0x0000e0f0


	//   ....[42]....
        /*0478*/ 	.word	0x0000f640


	//   ....[43]....
        /*047c*/ 	.word	0x0000f660


	//   ....[44]....
        /*0480*/ 	.word	0x0000f670


	//   ....[45]....
        /*0484*/ 	.word	0x0000f680


	//   ....[46]....
        /*0488*/ 	.word	0x0000f690


	//   ....[47]....
        /*048c*/ 	.word	0x0000f6e0


	//   ....[48]....
        /*0490*/ 	.word	0x0000f710


	//   ....[49]....
        /*0494*/ 	.word	0x0000f740


	//   ....[50]....
        /*0498*/ 	.word	0x0000f760


	//   ....[51]....
        /*049c*/ 	.word	0x0000f7c0


	//   ....[52]....
        /*04a0*/ 	.word	0x0000f810


	//   ....[53]....
        /*04a4*/ 	.word	0x0000f840


	//   ....[54]....
        /*04a8*/ 	.word	0x0000f870


	//   ....[55]....
        /*04ac*/ 	.word	0x0000f8a0


	//   ....[56]....
        /*04b0*/ 	.word	0x0000f8d0


	//   ....[57]....
        /*04b4*/ 	.word	0x0000f8f0


	//   ....[58]....
        /*04b8*/ 	.word	0x000100c0


	//   ....[59]....
        /*04bc*/ 	.word	0x000100d0


	//   ....[60]....
        /*04c0*/ 	.word	0x000100e0


	//   ....[61]....
        /*04c4*/ 	.word	0x000100f0


	//   ....[62]....
        /*04c8*/ 	.word	0x00010100


	//   ....[63]....
        /*04cc*/ 	.word	0x000101c0


	//   ....[64]....
        /*04d0*/ 	.word	0x00010210


	//   ....[65]....
        /*04d4*/ 	.word	0x00010250


	//   ....[66]....
        /*04d8*/ 	.word	0x000102a0


	//   ....[67]....
        /*04dc*/ 	.word	0x000102d0


	//   ....[68]....
        /*04e0*/ 	.word	0x00010320


	//   ....[69]....
        /*04e4*/ 	.word	0x00010350


	//   ....[70]....
        /*04e8*/ 	.word	0x000103a0


	//   ....[71]....
        /*04ec*/ 	.word	0x000103c0


	//   ....[72]....
        /*04f0*/ 	.word	0x000103d0


	//   ....[73]....
        /*04f4*/ 	.word	0x00010400


	//   ....[74]....
        /*04f8*/ 	.word	0x000104a0


	//   ....[75]....
        /*04fc*/ 	.word	0x000104d0


	//   ....[76]....
        /*0500*/ 	.word	0x00010530


	//   ....[77]....
        /*0504*/ 	.word	0x00010550


	//   ....[78]....
        /*0508*/ 	.word	0x00010590


	//   ....[79]....
        /*050c*/ 	.word	0x000105b0


	//   ....[80]....
        /*0510*/ 	.word	0x000105d0


	//   ....[81]....
        /*0514*/ 	.word	0x00010650


	//   ....[82]....
        /*0518*/ 	.word	0x00010d70


	//   ....[83]....
        /*051c*/ 	.word	0x00010da0


	//   ....[84]....
        /*0520*/ 	.word	0x00010db0


	//   ....[85]....
        /*0524*/ 	.word	0x00010df0


	//   ....[86]....
        /*0528*/ 	.word	0x00010e00


	//   ....[87]....
        /*052c*/ 	.word	0x00010e40


	//   ....[88]....
        /*0530*/ 	.word	0x00010e50


	//   ....[89]....
        /*0534*/ 	.word	0x00010e90


	//   ....[90]....
        /*0538*/ 	.word	0x00010ea0


	//   ....[91]....
        /*053c*/ 	.word	0x00010ee0


	//   ....[92]....
        /*0540*/ 	.word	0x00010ef0


	//   ....[93]....
        /*0544*/ 	.word	0x00010f30


	//   ....[94]....
        /*0548*/ 	.word	0x00010f40


	//   ....[95]....
        /*054c*/ 	.word	0x00010f80


	//   ....[96]....
        /*0550*/ 	.word	0x00010f90


	//   ....[97]....
        /*0554*/ 	.word	0x00010fa0


	//   ....[98]....
        /*0558*/ 	.word	0x00011200


	//   ....[99]....
        /*055c*/ 	.word	0x00011230


	//   ....[100]....
        /*0560*/ 	.word	0x00011240


	//   ....[101]....
        /*0564*/ 	.word	0x00011250


	//   ....[102]....
        /*0568*/ 	.word	0x00011260


	//   ....[103]....
        /*056c*/ 	.word	0x00011270


	//   ....[104]....
        /*0570*/ 	.word	0x00011290


	//   ....[105]....
        /*0574*/ 	.word	0x000112e0


	//   ....[106]....
        /*0578*/ 	.word	0x00011300


	//   ....[107]....
        /*057c*/ 	.word	0x00011340


	//   ....[108]....
        /*0580*/ 	.word	0x00011360


	//   ....[109]....
        /*0584*/ 	.word	0x000113a0


	//   ....[110]....
        /*0588*/ 	.word	0x000113c0


	//   ....[111]....
        /*058c*/ 	.word	0x00011400


	//   ....[112]....
        /*0590*/ 	.word	0x00011420


	//   ....[113]....
        /*0594*/ 	.word	0x00011450


	//   ....[114]....
        /*0598*/ 	.word	0x00011960


	//   ....[115]....
        /*059c*/ 	.word	0x00011990


	//   ....[116]....
        /*05a0*/ 	.word	0x000119c0


	//   ....[117]....
        /*05a4*/ 	.word	0x000119e0


	//   ....[118]....
        /*05a8*/ 	.word	0x000119f0


	//   ....[119]....
        /*05ac*/ 	.word	0x00011a00


	//   ....[120]....
        /*05b0*/ 	.word	0x00011a20


	//   ....[121]....
        /*05b4*/ 	.word	0x00011a40


	//   ....[122]....
        /*05b8*/ 	.word	0x00011a60


	//   ....[123]....
        /*05bc*/ 	.word	0x00011a80


	//   ....[124]....
        /*05c0*/ 	.word	0x00011aa0


	//   ....[125]....
        /*05c4*/ 	.word	0x00011ac0


	//   ....[126]....
        /*05c8*/ 	.word	0x00011af0


	//   ....[127]....
        /*05cc*/ 	.word	0x00011b10


	//   ....[128]....
        /*05d0*/ 	.word	0x00011b50


	//   ....[129]....
        /*05d4*/ 	.word	0x00011ba0


	//   ....[130]....
        /*05d8*/ 	.word	0x00011eb0


	//   ....[131]....
        /*05dc*/ 	.word	0x000124d0


	//   ....[132]....
        /*05e0*/ 	.word	0x000125c0


	//   ....[133]....
        /*05e4*/ 	.word	0x00012660


	//   ....[134]....
        /*05e8*/ 	.word	0x000126f0


	//   ....[135]....
        /*05ec*/ 	.word	0x000127a0


	//   ....[136]....
        /*05f0*/ 	.word	0x00012800


	//   ....[137]....
        /*05f4*/ 	.word	0x000128a0


	//   ....[138]....
        /*05f8*/ 	.word	0x00012900


	//   ....[139]....
        /*05fc*/ 	.word	0x000129f0


	//   ....[140]....
        /*0600*/ 	.word	0x00012a60


	//   ....[141]....
        /*0604*/ 	.word	0x00012b00


	//   ....[142]....
        /*0608*/ 	.word	0x00012b60


	//   ....[143]....
        /*060c*/ 	.word	0x00012c30


	//   ....[144]....
        /*0610*/ 	.word	0x00012c90


	//   ....[145]....
        /*0614*/ 	.word	0x00012d40


	//   ....[146]....
        /*0618*/ 	.word	0x00012da0


	//   ....[147]....
        /*061c*/ 	.word	0x00012e60


	//   ....[148]....
        /*0620*/ 	.word	0x00012ef0


	//   ....[149]....
        /*0624*/ 	.word	0x00012f50


	//   ....[150]....
        /*0628*/ 	.word	0x00013010


	//   ....[151]....
        /*062c*/ 	.word	0x000130c0


	//   ....[152]....
        /*0630*/ 	.word	0x00013120


	//   ....[153]....
        /*0634*/ 	.word	0x00013200


	//   ....[154]....
        /*0638*/ 	.word	0x00013270


	//   ....[155]....
        /*063c*/ 	.word	0x00013330


	//   ....[156]....
        /*0640*/ 	.word	0x00013390


	//   ....[157]....
        /*0644*/ 	.word	0x00013470


	//   ....[158]....
        /*0648*/ 	.word	0x000134e0


	//   ....[159]....
        /*064c*/ 	.word	0x00013590


	//   ....[160]....
        /*0650*/ 	.word	0x000135f0


	//   ....[161]....
        /*0654*/ 	.word	0x000136d0


	//   ....[162]....
        /*0658*/ 	.word	0x00013740


	//   ....[163]....
        /*065c*/ 	.word	0x00013800


	//   ....[164]....
        /*0660*/ 	.word	0x00013870


	//   ....[165]....
        /*0664*/ 	.word	0x00013950


	//   ....[166]....
        /*0668*/ 	.word	0x000139c0


	//   ....[167]....
        /*066c*/ 	.word	0x00013a70


	//   ....[168]....
        /*0670*/ 	.word	0x00013ad0


	//   ....[169]....
        /*0674*/ 	.word	0x00013b90


	//   ....[170]....
        /*0678*/ 	.word	0x00013c10


	//   ....[171]....
        /*067c*/ 	.word	0x00013cc0


	//   ....[172]....
        /*0680*/ 	.word	0x00013e00


	//   ....[173]....
        /*0684*/ 	.word	0x00013ea0


	//   ....[174]....
        /*0688*/ 	.word	0x00013f40


	//   ....[175]....
        /*068c*/ 	.word	0x00013fd0


	//   ....[176]....
        /*0690*/ 	.word	0x00014070


	//   ....[177]....
        /*0694*/ 	.word	0x00014100


	//   ....[178]....
        /*0698*/ 	.word	0x000141a0


	//   ....[179]....
        /*069c*/ 	.word	0x00014230


	//   ....[180]....
        /*06a0*/ 	.word	0x000142d0


	//   ....[181]....
        /*06a4*/ 	.word	0x00014360


	//   ....[182]....
        /*06a8*/ 	.word	0x00014400


	//   ....[183]....
        /*06ac*/ 	.word	0x00014490


	//   ....[184]....
        /*06b0*/ 	.word	0x00014530


	//   ....[185]....
        /*06b4*/ 	.word	0x000145c0


	//   ....[186]....
        /*06b8*/ 	.word	0x00014660


	//   ....[187]....
        /*06bc*/ 	.word	0x000146f0


	//   ....[188]....
        /*06c0*/ 	.word	0x000147d0


	//   ....[189]....
        /*06c4*/ 	.word	0x00014880


	//   ....[190]....
        /*06c8*/ 	.word	0x000148e0


	//   ....[191]....
        /*06cc*/ 	.word	0x00014990


	//   ....[192]....
        /*06d0*/ 	.word	0x00014a20


	//   ....[193]....
        /*06d4*/ 	.word	0x00014ac0


	//   ....[194]....
        /*06d8*/ 	.word	0x00014b40


	//   ....[195]....
        /*06dc*/ 	.word	0x00014be0


	//   ....[196]....
        /*06e0*/ 	.word	0x00014c70


	//   ....[197]....
        /*06e4*/ 	.word	0x00014d10


	//   ....[198]....
        /*06e8*/ 	.word	0x00014d90


	//   ....[199]....
        /*06ec*/ 	.word	0x00014e30


	//   ....[200]....
        /*06f0*/ 	.word	0x00014ec0


	//   ....[201]....
        /*06f4*/ 	.word	0x00014f60


	//   ....[202]....
        /*06f8*/ 	.word	0x00014fe0


	//   ....[203]....
        /*06fc*/ 	.word	0x00015070


	//   ....[204]....
        /*0700*/ 	.word	0x00015150


	//   ....[205]....
        /*0704*/ 	.word	0x00015210


	//   ....[206]....
        /*0708*/ 	.word	0x00015270


	//   ....[207]....
        /*070c*/ 	.word	0x00015320


	//   ....[208]....
        /*0710*/ 	.word	0x00015380


	//   ....[209]....
        /*0714*/ 	.word	0x00015440


	//   ....[210]....
        /*0718*/ 	.word	0x000154a0


	//   ....[211]....
        /*071c*/ 	.word	0x00015560


	//   ....[212]....
        /*0720*/ 	.word	0x000155c0


	//   ....[213]....
        /*0724*/ 	.word	0x00015680


	//   ....[214]....
        /*0728*/ 	.word	0x000156e0


	//   ....[215]....
        /*072c*/ 	.word	0x000157a0


	//   ....[216]....
        /*0730*/ 	.word	0x00015800


	//   ....[217]....
        /*0734*/ 	.word	0x000158c0


	//   ....[218]....
        /*0738*/ 	.word	0x00015920


	//   ....[219]....
        /*073c*/ 	.word	0x000159d0


	//   ....[220]....
        /*0740*/ 	.word	0x00015ae0


	//----- nvinfo : EIATTR_REG_RECONFIG
	.align		4
.L_173:
        /*0744*/ 	.byte	0x01, 0x54
	.zero		2


	//----- nvinfo : EIATTR_SYSCALL_OFFSETS
	.align		4
        /*0748*/ 	.byte	0x04, 0x46
        /*074a*/ 	.short	(.L_175 - .L_174)


	//   ....[0]....
.L_174:
        /*074c*/ 	.word	0x000015e0


	//   ....[1]....
        /*0750*/ 	.word	0x0000ecb0


	//   ....[2]....
        /*0754*/ 	.word	0x0000edf0


	//   ....[3]....
        /*0758*/ 	.word	0x0000eee0


	//   ....[4]....
        /*075c*/ 	.word	0x0000fc40


	//----- nvinfo : EIATTR_MBARRIER_INSTR_OFFSETS
	.align		4
.L_175:
        /*0760*/ 	.byte	0x04, 0x39
        /*0762*/ 	.short	(.L_177 - .L_176)


	//   ....[0]....
.L_176:
        /*0764*/ 	.word	0x00000180
        /*0768*/ 	.word	0x000000ff
        /*076c*/ 	.word	0x00016800
        /*0770*/ 	.short	0x0100
        /*0772*/ 	.byte	0x08
	.zero		1


	//   ....[1]....
        /*0774*/ 	.word	0x00000190
        /*0778*/ 	.word	0x000000ff
        /*077c*/ 	.word	0x00016820
        /*0780*/ 	.short	0x0100
        /*0782*/ 	.byte	0x08
	.zero		1


	//   ....[2]....
        /*0784*/ 	.word	0x00000280
        /*0788*/ 	.word	0x000000ff
        /*078c*/ 	.word	0x00016830
        /*0790*/ 	.short	0x0100
        /*0792*/ 	.byte	0x08
	.zero		1


	//   ....[3]....
        /*0794*/ 	.word	0x00000290
        /*0798*/ 	.word	0x000000ff
        /*079c*/ 	.word	0x00016840
        /*07a0*/ 	.short	0x0100
        /*07a2*/ 	.byte	0x08
	.zero		1


	//   ....[4]....
        /*07a4*/ 	.word	0x000002a0
        /*07a8*/ 	.word	0x000000ff
        /*07ac*/ 	.word	0x00016838
        /*07b0*/ 	.short	0x0100
        /*07b2*/ 	.byte	0x08
	.zero		1


	//   ....[5]....
        /*07b4*/ 	.word	0x000002b0
        /*07b8*/ 	.word	0x000000ff
        /*07bc*/ 	.word	0x00016848
        /*07c0*/ 	.short	0x0100
        /*07c2*/ 	.byte	0x08
	.zero		1


	//   ....[6]....
        /*07c4*/ 	.word	0x000003e0
        /*07c8*/ 	.word	0x000000ff
        /*07cc*/ 	.word	0x00016850
        /*07d0*/ 	.short	0x0100
        /*07d2*/ 	.byte	0x08
	.zero		1


	//   ....[7]....
        /*07d4*/ 	.word	0x000003f0
        /*07d8*/ 	.word	0x000000ff
        /*07dc*/ 	.word	0x00016860
        /*07e0*/ 	.short	0x0100
        /*07e2*/ 	.byte	0x08
	.zero		1


	//   ....[8]....
        /*07e4*/ 	.word	0x00000400
        /*07e8*/ 	.word	0x000000ff
        /*07ec*/ 	.word	0x00016858
        /*07f0*/ 	.short	0x0100
        /*07f2*/ 	.byte	0x08
	.zero		1


	//   ....[9]....
        /*07f4*/ 	.word	0x00000410
        /*07f8*/ 	.word	0x000000ff
        /*07fc*/ 	.word	0x00016868
        /*0800*/ 	.short	0x0100
        /*0802*/ 	.byte	0x08
	.zero		1


	//   ....[10]....
        /*0804*/ 	.word	0x00000500
        /*0808*/ 	.word	0x000000ff
        /*080c*/ 	.word	0x00016870
        /*0810*/ 	.short	0x0100
        /*0812*/ 	.byte	0x06
	.zero		1


	//   ....[11]....
        /*0814*/ 	.word	0x00000510
        /*0818*/ 	.word	0x000000ff
        /*081c*/ 	.word	0x00016880
        /*0820*/ 	.short	0x0100
        /*0822*/ 	.byte	0x06
	.zero		1


	//   ....[12]....
        /*0824*/ 	.word	0x00000520
        /*0828*/ 	.word	0x000000ff
        /*082c*/ 	.word	0x00016878
        /*0830*/ 	.short	0x0100
        /*0832*/ 	.byte	0x06
	.zero		1


	//   ....[13]....
        /*0834*/ 	.word	0x00000530
        /*0838*/ 	.word	0x000000ff
        /*083c*/ 	.word	0x00016888
        /*0840*/ 	.short	0x0100
        /*0842*/ 	.byte	0x06
	.zero		1


	//   ....[14]....
        /*0844*/ 	.word	0x00000660
        /*0848*/ 	.word	0x000000ff
        /*084c*/ 	.word	0x00016890
        /*0850*/ 	.short	0x0100
        /*0852*/ 	.byte	0x08
	.zero		1


	//   ....[15]....
        /*0854*/ 	.word	0x00000670
        /*0858*/ 	.word	0x000000ff
        /*085c*/ 	.word	0x000168a0
        /*0860*/ 	.short	0x0100
        /*0862*/ 	.byte	0x08
	.zero		1


	//   ....[16]....
        /*0864*/ 	.word	0x00000680
        /*0868*/ 	.word	0x000000ff
        /*086c*/ 	.word	0x00016898
        /*0870*/ 	.short	0x0100
        /*0872*/ 	.byte	0x08
	.zero		1


	//   ....[17]....
        /*0874*/ 	.word	0x00000690
        /*0878*/ 	.word	0x000000ff
        /*087c*/ 	.word	0x000168a8
        /*0880*/ 	.short	0x0100
        /*0882*/ 	.byte	0x08
	.zero		1


	//   ....[18]....
        /*0884*/ 	.word	0x000007d0
        /*0888*/ 	.word	0x000000ff
        /*088c*/ 	.word	0x000168b0
        /*0890*/ 	.short	0x0100
        /*0892*/ 	.byte	0x08
	.zero		1


	//   ....[19]....
        /*0894*/ 	.word	0x000007e0
        /*0898*/ 	.word	0x000000ff
        /*089c*/ 	.word	0x000168c0
        /*08a0*/ 	.short	0x0100
        /*08a2*/ 	.byte	0x08
	.zero		1


	//   ....[20]....
        /*08a4*/ 	.word	0x000007f0
        /*08a8*/ 	.word	0x000000ff
        /*08ac*/ 	.word	0x000168b8
        /*08b0*/ 	.short	0x0100
        /*08b2*/ 	.byte	0x08
	.zero		1


	//   ....[21]....
        /*08b4*/ 	.word	0x00000800
        /*08b8*/ 	.word	0x000000ff
        /*08bc*/ 	.word	0x000168c8
        /*08c0*/ 	.short	0x0100
        /*08c2*/ 	.byte	0x08
	.zero		1


	//   ....[22]....
        /*08c4*/ 	.word	0x00001600
        /*08c8*/ 	.word	0x000000ff
        /*08cc*/ 	.word	0x00016800
        /*08d0*/ 	.short	0x010a
        /*08d2*/ 	.byte	0x2b
	.zero		1


	//   ....[23]....
        /*08d4*/ 	.word	0x00001670
        /*08d8*/ 	.word	0x000000ff
        /*08dc*/ 	.word	0x00016830
        /*08e0*/ 	.short	0x010a
        /*08e2*/ 	.byte	0x2b
	.zero		1


	//   ....[24]....
        /*08e4*/ 	.word	0x000016d0
        /*08e8*/ 	.word	0x000000ff
        /*08ec*/ 	.word	0x00016830
        /*08f0*/ 	.short	0x010a
        /*08f2*/ 	.byte	0x2b
	.zero		1


	//   ....[25]....
        /*08f4*/ 	.word	0x00001c30
        /*08f8*/ 	.word	0x000000ff
        /*08fc*/ 	.word	0x00000000
        /*0900*/ 	.short	0x0101
        /*0902*/ 	.byte	0x04
	.zero		1


	//   ....[26]....
        /*0904*/ 	.word	0x00004b20
        /*0908*/ 	.word	0x000000ff
        /*090c*/ 	.word	0x00016830
        /*0910*/ 	.short	0x010a
        /*0912*/ 	.byte	0x07
	.zero		1


	//   ....[27]....
        /*0914*/ 	.word	0x00004b60
        /*0918*/ 	.word	0x000000ff
        /*091c*/ 	.word	0x00016830
        /*0920*/ 	.short	0x010a
        /*0922*/ 	.byte	0x07
	.zero		1


	//   ....[28]....
        /*0924*/ 	.word	0x00004d90
        /*0928*/ 	.word	0x000000ff
        /*092c*/ 	.word	0x00016850
        /*0930*/ 	.short	0x010a
        /*0932*/ 	.byte	0x0a
	.zero		1


	//   ....[29]....
        /*0934*/ 	.word	0x00004dd0
        /*0938*/ 	.word	0x000000ff
        /*093c*/ 	.word	0x00016850
        /*0940*/ 	.short	0x010a
        /*0942*/ 	.byte	0x0a
	.zero		1


	//   ....[30]....
        /*0944*/ 	.word	0x000051e0
        /*0948*/ 	.word	0x000000ff
        /*094c*/ 	.word	0x00000000
        /*0950*/ 	.short	0x0101
        /*0952*/ 	.byte	0x0a
	.zero		1


	//   ....[31]....
        /*0954*/ 	.word	0x000074a0
        /*0958*/ 	.word	0x000000ff
        /*095c*/ 	.word	0x00000000
        /*0960*/ 	.short	0x0101
        /*0962*/ 	.byte	0x0a
	.zero		1


	//   ....[32]....
        /*0964*/ 	.word	0x00007c10
        /*0968*/ 	.word	0x000000ff
        /*096c*/ 	.word	0x00016830
        /*0970*/ 	.short	0x010a
        /*0972*/ 	.byte	0x07
	.zero		1


	//   ....[33]....
        /*0974*/ 	.word	0x00007c50
        /*0978*/ 	.word	0x000000ff
        /*097c*/ 	.word	0x00016830
        /*0980*/ 	.short	0x010a
        /*0982*/ 	.byte	0x07
	.zero		1


	//   ....[34]....
        /*0984*/ 	.word	0x00007e80
        /*0988*/ 	.word	0x000000ff
        /*098c*/ 	.word	0x00016850
        /*0990*/ 	.short	0x010a
        /*0992*/ 	.byte	0x0a
	.zero		1


	//   ....[35]....
        /*0994*/ 	.word	0x00007ec0
        /*0998*/ 	.word	0x000000ff
        /*099c*/ 	.word	0x00016850
        /*09a0*/ 	.short	0x010a
        /*09a2*/ 	.byte	0x0a
	.zero		1


	//   ....[36]....
        /*09a4*/ 	.word	0x000082d0
        /*09a8*/ 	.word	0x000000ff
        /*09ac*/ 	.word	0x00000000
        /*09b0*/ 	.short	0x0101
        /*09b2*/ 	.byte	0x0a
	.zero		1


	//   ....[37]....
        /*09b4*/ 	.word	0x00009480
        /*09b8*/ 	.word	0x000000ff
        /*09bc*/ 	.word	0x00000000
        /*09c0*/ 	.short	0x0101
        /*09c2*/ 	.byte	0x0a
	.zero		1


	//   ....[38]....
        /*09c4*/ 	.word	0x000099c0
        /*09c8*/ 	.word	0x000000ff
        /*09cc*/ 	.word	0x00016830
        /*09d0*/ 	.short	0x010a
        /*09d2*/ 	.byte	0x0a
	.zero		1


	//   ....[39]....
        /*09d4*/ 	.word	0x00009a00
        /*09d8*/ 	.word	0x000000ff
        /*09dc*/ 	.word	0x00016830
        /*09e0*/ 	.short	0x010a
        /*09e2*/ 	.byte	0x0a
	.zero		1


	//   ....[40]....
        /*09e4*/ 	.word	0x00009bf0
        /*09e8*/ 	.word	0x000000ff
        /*09ec*/ 	.word	0x00016850
        /*09f0*/ 	.short	0x010a
        /*09f2*/ 	.byte	0x0a
	.zero		1


	//   ....[41]....
        /*09f4*/ 	.word	0x00009c30
        /*09f8*/ 	.word	0x000000ff
        /*09fc*/ 	.word	0x00016850
        /*0a00*/ 	.short	0x010a
        /*0a02*/ 	.byte	0x0a
	.zero		1


	//   ....[42]....
        /*0a04*/ 	.word	0x0000a000
        /*0a08*/ 	.word	0x000000ff
        /*0a0c*/ 	.word	0x00000000
        /*0a10*/ 	.short	0x0101
        /*0a12*/ 	.byte	0x0a
	.zero		1


	//   ....[43]....
        /*0a14*/ 	.word	0x0000c2c0
        /*0a18*/ 	.word	0x000000ff
        /*0a1c*/ 	.word	0x00000000
        /*0a20*/ 	.short	0x0101
        /*0a22*/ 	.byte	0x0a
	.zero		1


	//   ....[44]....
        /*0a24*/ 	.word	0x0000c6c0
        /*0a28*/ 	.word	0x000000ff
        /*0a2c*/ 	.word	0x00016850
        /*0a30*/ 	.short	0x010a
        /*0a32*/ 	.byte	0x08
	.zero		1


	//   ....[45]....
        /*0a34*/ 	.word	0x0000c700
        /*0a38*/ 	.word	0x000000ff
        /*0a3c*/ 	.word	0x00016850
        /*0a40*/ 	.short	0x010a
        /*0a42*/ 	.byte	0x08
	.zero		1


	//   ....[46]....
        /*0a44*/ 	.word	0x0000cc50
        /*0a48*/ 	.word	0x000000ff
        /*0a4c*/ 	.word	0x00000000
        /*0a50*/ 	.short	0x0101
        /*0a52*/ 	.byte	0x04
	.zero		1


	//   ....[47]....
        /*0a54*/ 	.word	0x0000d640
        /*0a58*/ 	.word	0x000000ff
        /*0a5c*/ 	.word	0x00000000
        /*0a60*/ 	.short	0x0101
        /*0a62*/ 	.byte	0x04
	.zero		1


	//   ....[48]....
        /*0a64*/ 	.word	0x0000f340
        /*0a68*/ 	.word	0x000000ff
        /*0a6c*/ 	.word	0x00016840
        /*0a70*/ 	.short	0x010a
        /*0a72*/ 	.byte	0x30
	.zero		1


	//   ....[49]....
        /*0a74*/ 	.word	0x0000f9f0
        /*0a78*/ 	.word	0x000000ff
        /*0a7c*/ 	.word	0x00016830
        /*0a80*/ 	.short	0x0107
        /*0a82*/ 	.byte	0x30
	.zero		1


	//   ....[50]....
        /*0a84*/ 	.word	0x0000fa80
        /*0a88*/ 	.word	0x000000ff
        /*0a8c*/ 	.word	0x00016830
        /*0a90*/ 	.short	0x0101
        /*0a92*/ 	.byte	0x30
	.zero		1


	//   ....[51]....
        /*0a94*/ 	.word	0x00010740
        /*0a98*/ 	.word	0x000000ff
        /*0a9c*/ 	.word	0x00016800
        /*0aa0*/ 	.short	0x0107
        /*0aa2*/ 	.byte	0x30
	.zero		1


	//   ....[52]....
        /*0aa4*/ 	.word	0x00010780
        /*0aa8*/ 	.word	0x000000ff
        /*0aac*/ 	.word	0x00016800
        /*0ab0*/ 	.short	0x0101
        /*0ab2*/ 	.byte	0x30
	.zero		1


	//   ....[53]....
        /*0ab4*/ 	.word	0x000107b0
        /*0ab8*/ 	.word	0x000000ff
        /*0abc*/ 	.word	0x00016820
        /*0ac0*/ 	.short	0x010a
        /*0ac2*/ 	.byte	0x30
	.zero		1


	//   ....[54]....
        /*0ac4*/ 	.word	0x00010b80
        /*0ac8*/ 	.word	0x00000007
        /*0acc*/ 	.word	0x00016840
        /*0ad0*/ 	.short	0x010a
        /*0ad2*/ 	.byte	0x3f
	.zero		1


	//   ....[55]....
        /*0ad4*/ 	.word	0x00011060
        /*0ad8*/ 	.word	0x00000007
        /*0adc*/ 	.word	0x00016830
        /*0ae0*/ 	.short	0x0107
        /*0ae2*/ 	.byte	0x3f
	.zero		1


	//   ....[56]....
        /*0ae4*/ 	.word	0x00011130
        /*0ae8*/ 	.word	0x00000007
        /*0aec*/ 	.word	0x00016830
        /*0af0*/ 	.short	0x0101
        /*0af2*/ 	.byte	0x3f
	.zero		1


	//   ....[57]....
        /*0af4*/ 	.word	0x00011190
        /*0af8*/ 	.word	0x00000007
        /*0afc*/ 	.word	0x00016860
        /*0b00*/ 	.short	0x010a
        /*0b02*/ 	.byte	0x3f
	.zero		1


	//   ....[58]....
        /*0b04*/ 	.word	0x00011580
        /*0b08*/ 	.word	0x00000007
        /*0b0c*/ 	.word	0x00016850
        /*0b10*/ 	.short	0x0107
        /*0b12*/ 	.byte	0x3f
	.zero		1


	//   ....[59]....
        /*0b14*/ 	.word	0x000116f0
        /*0b18*/ 	.word	0x00000007
        /*0b1c*/ 	.word	0x00016850
        /*0b20*/ 	.short	0x0101
        /*0b22*/ 	.byte	0x3f
	.zero		1


	//   ....[60]....
        /*0b24*/ 	.word	0x000118b0
        /*0b28*/ 	.word	0x00000000
        /*0b2c*/ 	.word	0x00016860
        /*0b30*/ 	.short	0x010a
        /*0b32*/ 	.byte	0x3f
	.zero		1


	//   ....[61]....
        /*0b34*/ 	.word	0x00011cd0
        /*0b38*/ 	.word	0x00000000
        /*0b3c*/ 	.word	0x00016850
        /*0b40*/ 	.short	0x0107
        /*0b42*/ 	.byte	0x3f
	.zero		1


	//   ....[62]....
        /*0b44*/ 	.word	0x00011db0
        /*0b48*/ 	.word	0x00000000
        /*0b4c*/ 	.word	0x00016850
        /*0b50*/ 	.short	0x0101
        /*0b52*/ 	.byte	0x3f
	.zero		1


	//   ....[63]....
        /*0b54*/ 	.word	0x00011e40
        /*0b58*/ 	.word	0x00000007
        /*0b5c*/ 	.word	0x00016820
        /*0b60*/ 	.short	0x010a
        /*0b62*/ 	.byte	0x3f
	.zero		1


	//   ....[64]....
        /*0b64*/ 	.word	0x00011fa0
        /*0b68*/ 	.word	0x00000005
        /*0b6c*/ 	.word	0x00016840
        /*0b70*/ 	.short	0x010a
        /*0b72*/ 	.byte	0x3f
	.zero		1


	//   ....[65]....
        /*0b74*/ 	.word	0x00012040
        /*0b78*/ 	.word	0x00000003
        /*0b7c*/ 	.word	0x00016840
        /*0b80*/ 	.short	0x010a
        /*0b82*/ 	.byte	0x3f
	.zero		1


	//   ....[66]....
        /*0b84*/ 	.word	0x00012080
        /*0b88*/ 	.word	0x00000005
        /*0b8c*/ 	.word	0x00016860
        /*0b90*/ 	.short	0x010a
        /*0b92*/ 	.byte	0x3f
	.zero		1


	//   ....[67]....
        /*0b94*/ 	.word	0x000120c0
        /*0b98*/ 	.word	0x00000003
        /*0b9c*/ 	.word	0x00016860
        /*0ba0*/ 	.short	0x010a
        /*0ba2*/ 	.byte	0x3f
	.zero		1


	//   ....[68]....
        /*0ba4*/ 	.word	0x00012130
        /*0ba8*/ 	.word	0x00000003
        /*0bac*/ 	.word	0x00016800
        /*0bb0*/ 	.short	0x010a
        /*0bb2*/ 	.byte	0x3f
	.zero		1


	//   ....[69]....
        /*0bb4*/ 	.word	0x00012190
        /*0bb8*/ 	.word	0x00000003
        /*0bbc*/ 	.word	0x00016830
        /*0bc0*/ 	.short	0x010a
        /*0bc2*/ 	.byte	0x3f
	.zero		1


	//   ....[70]....
        /*0bc4*/ 	.word	0x000121f0
        /*0bc8*/ 	.word	0x00000005
        /*0bcc*/ 	.word	0x00016830
        /*0bd0*/ 	.short	0x010a
        /*0bd2*/ 	.byte	0x3f
	.zero		1


	//   ....[71]....
        /*0bd4*/ 	.word	0x00012250
        /*0bd8*/ 	.word	0x00000005
        /*0bdc*/ 	.word	0x00016850
        /*0be0*/ 	.short	0x010a
        /*0be2*/ 	.byte	0x3f
	.zero		1


	//   ....[72]....
        /*0be4*/ 	.word	0x000122b0
        /*0be8*/ 	.word	0x0000000b
        /*0bec*/ 	.word	0x00016830
        /*0bf0*/ 	.short	0x010a
        /*0bf2*/ 	.byte	0x3f
	.zero		1


	//   ....[73]....
        /*0bf4*/ 	.word	0x00012310
        /*0bf8*/ 	.word	0x0000000b
        /*0bfc*/ 	.word	0x00016850
        /*0c00*/ 	.short	0x010a
        /*0c02*/ 	.byte	0x3f
	.zero		1


	//   ....[74]....
        /*0c04*/ 	.word	0x00012370
        /*0c08*/ 	.word	0x0000000d
        /*0c0c*/ 	.word	0x00016830
        /*0c10*/ 	.short	0x010a
        /*0c12*/ 	.byte	0x3f
	.zero		1


	//   ....[75]....
        /*0c14*/ 	.word	0x000123d0
        /*0c18*/ 	.word	0x0000000d
        /*0c1c*/ 	.word	0x00016850
        /*0c20*/ 	.short	0x010a
        /*0c22*/ 	.byte	0x3f
	.zero		1


	//   ....[76]....
        /*0c24*/ 	.word	0x00012430
        /*0c28*/ 	.word	0x00000006
        /*0c2c*/ 	.word	0x00016850
        /*0c30*/ 	.short	0x010a
        /*0c32*/ 	.byte	0x3f
	.zero		1


	//   ....[77]....
        /*0c34*/ 	.word	0x00012510
        /*0c38*/ 	.word	0x00000002
        /*0c3c*/ 	.word	0x00016840
        /*0c40*/ 	.short	0x010a
        /*0c42*/ 	.byte	0x3f
	.zero		1


	//   ....[78]....
        /*0c44*/ 	.word	0x00013d00
        /*0c48*/ 	.word	0x00000003
        /*0c4c*/ 	.word	0x00016820
        /*0c50*/ 	.short	0x010a
        /*0c52*/ 	.byte	0x3f
	.zero		1


	//   ....[79]....
        /*0c54*/ 	.word	0x00013d50
        /*0c58*/ 	.word	0x00000007
        /*0c5c*/ 	.word	0x00016840
        /*0c60*/ 	.short	0x010a
        /*0c62*/ 	.byte	0x3f
	.zero		1


	//   ....[80]....
        /*0c64*/ 	.word	0x00014720
        /*0c68*/ 	.word	0x00000007
        /*0c6c*/ 	.word	0x00016860
        /*0c70*/ 	.short	0x010a
        /*0c72*/ 	.byte	0x3f
	.zero		1


	//   ....[81]....
        /*0c74*/ 	.word	0x000150a0
        /*0c78*/ 	.word	0x00000000
        /*0c7c*/ 	.word	0x00016860
        /*0c80*/ 	.short	0x010a
        /*0c82*/ 	.byte	0x3f
	.zero		1


	//   ....[82]....
        /*0c84*/ 	.word	0x00015a00
        /*0c88*/ 	.word	0x00000007
        /*0c8c*/ 	.word	0x00016820
        /*0c90*/ 	.short	0x010a
        /*0c92*/ 	.byte	0x3f
	.zero		1


	//   ....[83]....
        /*0c94*/ 	.word	0x00015ba0
        /*0c98*/ 	.word	0x00000005
        /*0c9c*/ 	.word	0x00016840
        /*0ca0*/ 	.short	0x010a
        /*0ca2*/ 	.byte	0x3f
	.zero		1


	//   ....[84]....
        /*0ca4*/ 	.word	0x00015bf0
        /*0ca8*/ 	.word	0x00000003
        /*0cac*/ 	.word	0x00016840
        /*0cb0*/ 	.short	0x010a
        /*0cb2*/ 	.byte	0x3f
	.zero		1


	//   ....[85]....
        /*0cb4*/ 	.word	0x00015c40
        /*0cb8*/ 	.word	0x00000005
        /*0cbc*/ 	.word	0x00016860
        /*0cc0*/ 	.short	0x010a
        /*0cc2*/ 	.byte	0x3f
	.zero		1


	//----- nvinfo : EIATTR_NUM_MBARRIERS
	.align		4
.L_177:
        /*0cc4*/ 	.byte	0x03, 0x38
        /*0cc6*/ 	.short	0x0016


	//----- nvinfo : EIATTR_EXIT_INSTR_OFFSETS
	.align		4
        /*0cc8*/ 	.byte	0x04, 0x1c
        /*0cca*/ 	.short	(.L_179 - .L_178)


	//   ....[0]....
.L_178:
        /*0ccc*/ 	.word	0x00012110


	//----- nvinfo : EIATTR_MAX_THREADS
	.align		4
.L_179:
        /*0cd0*/ 	.byte	0x04, 0x05
        /*0cd2*/ 	.short	(.L_181 - .L_180)
.L_180:
        /*0cd4*/ 	.word	0x00000200
        /*0cd8*/ 	.word	0x00000001
        /*0cdc*/ 	.word	0x00000001


	//----- nvinfo : EIATTR_CRS_STACK_SIZE
	.align		4
.L_181:
        /*0ce0*/ 	.byte	0x04, 0x1e
        /*0ce2*/ 	.short	(.L_183 - .L_182)
.L_182:
        /*0ce4*/ 	.word	0x00000000


	//----- nvinfo : EIATTR_CBANK_PARAM_SIZE
	.align		4
.L_183:
        /*0ce8*/ 	.byte	0x03, 0x19
        /*0cea*/ 	.short	0x0a70


	//----- nvinfo : EIATTR_PARAM_CBANK
	.align		4
        /*0cec*/ 	.byte	0x04, 0x0a
        /*0cee*/ 	.short	(.L_185 - .L_184)
	.align		4
.L_184:
        /*0cf0*/ 	.word	index@(.nv.constant0._ZN7cutlass13device_kernelIN5flash11enable_sm90INS1_16FlashAttnFwdSm90INS1_25CollectiveMainloopFwdSm90ILi2EN4cute5tupleIJNS5_1CILi1EEES8_S8_EEENS6_IJNS7_ILi192EEENS7_ILi128EEENS7_ILi64EEEEEELi64ENS_6half_tEfNS_4arch4Sm90ELb0ELb1ELb0ELb0ELb1ELb0ELb0ELb1ELb1ELb1ELb1ELb0EEENS1_21CollectiveEpilogueFwdINS6_IJSA_SC_SB_EEES9_SE_SG_Li384ELb0ELb1ELb1ELb0EEENS1_19SingleTileSchedulerILb0ELb1ELb1ELi192EEEEEEEEEvNT_6ParamsE)
        /*0cf4*/ 	.short	0x0210
        /*0cf6*/ 	.short	0x0a70


	//----- nvinfo : EIATTR_SW_WAR
	.align		4
.L_185:
        /*0cf8*/ 	.byte	0x04, 0x36
        /*0cfa*/ 	.short	(.L_187 - .L_186)
.L_186:
        /*0cfc*/ 	.word	0x00000008
.L_187:


//--------------------- .nv.info._ZN7cutlass13device_kernelIN5flash11enable_sm90INS1_16FlashAttnFwdSm90INS1_25CollectiveMainloopFwdSm90ILi2EN4cute5tupleIJNS5_1CILi1EEES8_S8_EEENS6_IJNS7_ILi192EEENS7_ILi128EEENS7_ILi64EEEEEELi64ENS_6half_tEfNS_4arch4Sm90ELb0ELb1ELb0ELb1ELb1ELb0ELb0ELb1ELb1ELb1ELb1ELb0EEENS1_21CollectiveEpilogueFwdINS6_IJSA_SC_SB_EEES9_SE_SG_Li384ELb1ELb1ELb1ELb0EEENS1_36VarlenDynamicPersistentTileSchedulerILi192ELi128ELi384ELi128ELb1ELb1ELb1ELb1ELb0ELb1EEEEEEEEEvNT_6ParamsE --------------------------
	.section	.nv.info._ZN7cutlass13device_kernelIN5flash11enable_sm90INS1_16FlashAttnFwdSm90INS1_25CollectiveMainloopFwdSm90ILi2EN4cute5tupleIJNS5_1CILi1EEES8_S8_EEENS6_IJNS7_ILi192EEENS7_ILi128EEENS7_ILi64EEEEEELi64ENS_6half_tEfNS_4arch4Sm90ELb0ELb1ELb0ELb1ELb1ELb0ELb0ELb1ELb1ELb1ELb1ELb0EEENS1_21CollectiveEpilogueFwdINS6_IJSA_SC_SB_EEES9_SE_SG_Li384ELb1ELb1ELb1ELb0EEENS1_36VarlenDynamicPersistentTileSchedulerILi192ELi128ELi384ELi128ELb1ELb1ELb1ELb1ELb0ELb1EEEEEEEEEvNT_6ParamsE,"",@"SHT_CUDA_INFO"
	.sectionflags	@""
	.align	4


	//----- nvinfo : EIATTR_CUDA_API_VERSION
	.align		4
        /*0000*/ 	.byte	0x04, 0x37
        /*0002*/ 	.short	(.L_189 - .L_188)
.L_188:
        /*0004*/ 	.word	0x00000082


	//----- nvinfo : EIATTR_KPARAM_INFO
	.align		4
.L_189:
        /*0008*/ 	.byte	0x04, 0x17
        /*000a*/ 	.short	(.L_191 - .L_190)
.L_190:
        /*000c*/ 	.word	0x00000000
        /*0010*/ 	.short	0x0000
        /*0012*/ 	.short	0x0070
        /*0014*/ 	.byte	0x00, 0xf0, 0x01, 0x2a


	//----- nvinfo : EIATTR_SPARSE_MMA_MASK
	.align		4
.L_191:
        /*0018*/ 	.byte	0x03, 0x50
        /*001a*/ 	.short	0x0000


	//----- nvinfo : EIATTR_MAXREG_COUNT
	.align		4
        /*001c*/ 	.byte	0x03, 0x1b
        /*001e*/ 	.short	0x0080


	//----- nvinfo : EIATTR_NUM_BARRIERS
	.align		4
        /*0020*/ 	.byte	0x02, 0x4c
        /*0022*/ 	.byte	0x10
	.zero		1


	//----- nvinfo : EIATTR_EXTERNS
	.align		4
        /*0024*/ 	.byte	0x04, 0x0f
        /*0026*/ 	.short	(.L_193 - .L_192)


	//   ....[0]....
	.align		4
.L_192:
        /*0028*/ 	.word	index@(__assertfail)


	//----- nvinfo : EIATTR_ANNOTATIONS
	.align		4
.L_193:
        /*002c*/ 	.byte	0x04, 0x55
        /*002e*/ 	.short	(.L_195 - .L_194)


	//   ....[0]....
.L_194:
        /* <DEDUP_REMOVED lines=22> */


	//----- nvinfo : EIATTR_MERCURY_ISA_VERSION
	.align		4
.L_195:
        /*0178*/ 	.byte	0x03, 0x5f
        /*017a*/ 	.short	0x0101


	//----- nvinfo : EIATTR_UNUSED_LOAD_BYTE_OFFSET
	.align		4
        /*017c*/ 	.byte	0x04, 0x44
        /*017e*/ 	.short	(.L_197 - .L_196)


	//   ....[0]....
.L_196:
        /*0180*/ 	.word	0x00000970
        /*0184*/ 	.word	0x0000fff0


	//   ....[1]....
        /*0188*/ 	.word	0x0000d510
        /*018c*/ 	.word	0x0000fff0


	//----- nvinfo : EIATTR_INT_WARP_WIDE_INSTR_OFFSETS
	.align		4
.L_197:
        /*0190*/ 	.byte	0x04, 0x31
        /*0192*/ 	.short	(.L_199 - .L_198)


	//   ....[0]....
.L_198:
        /*0194*/ 	.word	0x000000c0


	//   ....[1]....
        /*0198*/ 	.word	0x000000d0


	//   ....[2]....
        /*019c*/ 	.word	0x00000170


	//   ....[3]....
        /*01a0*/ 	.word	0x00011600


	//   ....[4]....
        /*01a4*/ 	.word	0x00011690


	//   ....[5]....
        /*01a8*/ 	.word	0x00014720


	//   ....[6]....
        /*01ac*/ 	.word	0x000147b0


	//----- nvinfo : EIATTR_COOP_GROUP_MASK_REGIDS
	.align		4
.L_199:
        /*01b0*/ 	.byte	0x04, 0x29
        /*01b2*/ 	.short	(.L_201 - .L_200)


	//   ....[0]....
.L_200:
        /*01b4*/ 	.word	0xffffffff


	//   ....[1]....
        /*01b8*/ 	.word	0xffffffff


	//   ....[2]....
        /*01bc*/ 	.word	0xffffffff


	//   ....[3]....
        /*01c0*/ 	.word	0xffffffff


	//   ....[4]....
        /*01c4*/ 	.word	0xffffffff


	//   ....[5]....
        /*01c8*/ 	.word	0xffffffff


	//   ....[6]....
        /*01cc*/ 	.word	0xffffffff


	//   ....[7]....
        /*01d0*/ 	.word	0xffffffff


	//   ....[8]....
        /*01d4*/ 	.word	0xffffffff


	//   ....[9]....
        /*01d8*/ 	.word	0xffffffff


	//   ....[10]....
        /*01dc*/ 	.word	0xffffffff


	//   ....[11]....
        /*01e0*/ 	.word	0xffffffff


	//   ....[12]....
        /*01e4*/ 	.word	0xffffffff


	//   ....[13]....
        /*01e8*/ 	.word	0xffffffff


	//   ....[14]....
        /*01ec*/ 	.word	0xffffffff


	//   ....[15]....
        /*01f0*/ 	.word	0xffffffff


	//   ....[16]....
        /*01f4*/ 	.word	0xffffffff


	//   ....[17]....
        /*01f8*/ 	.word	0xffffffff


	//   ....[18]....
        /*01fc*/ 	.word	0xffffffff


	//   ....[19]....
        /*0200*/ 	.word	0xffffffff


	//   ....[20]....
        /*0204*/ 	.word	0xffffffff


	//   ....[21]....
        /*0208*/ 	.word	0xffffffff


	//   ....[22]....
        /*020c*/ 	.word	0xffffffff


	//   ....[23]....
        /*0210*/ 	.word	0xffffffff


	//   ....[24]....
        /*0214*/ 	.word	0xffffffff


	//   ....[25]....
        /*0218*/ 	.word	0xffffffff


	//   ....[26]....
        /*021c*/ 	.word	0xffffffff


	//   ....[27]....
        /*0220*/ 	.word	0xffffffff


	//   ....[28]....
        /*0224*/ 	.word	0xffffffff


	//   ....[29]....
        /*0228*/ 	.word	0xffffffff


	//   ....[30]....
        /*022c*/ 	.word	0xffffffff


	//   ....[31]....
        /*0230*/ 	.word	0xffffffff


	//   ....[32]....
        /*0234*/ 	.word	0xffffffff


	//   ....[33]....
        /*0238*/ 	.word	0xffffffff


	//   ....[34]....
        /*023c*/ 	.word	0xffffffff


	//   ....[35]....
        /*0240*/ 	.word	0xffffffff


	//   ....[36]....
        /*0244*/ 	.word	0xffffffff


	//   ....[37]....
        /*0248*/ 	.word	0xffffffff


	//   ....[38]....
        /*024c*/ 	.word	0xffffffff


	//   ....[39]....
        /*0250*/ 	.word	0xffffffff


	//   ....[40]....
        /*0254*/ 	.word	0xffffffff


	//   ....[41]....
        /*0258*/ 	.word	0xffffffff


	//   ....[42]....
        /*025c*/ 	.word	0xffffffff


	//   ....[43]....
        /*0260*/ 	.word	0xffffffff


	//   ....[44]....
        /*0264*/ 	.word	0xffffffff


	//   ....[45]....
        /*0268*/ 	.word	0xffffffff


	//   ....[46]....
        /*026c*/ 	.word	0xffffffff


	//   ....[47]....
        /*0270*/ 	.word	0xffffffff


	//   ....[48]....
        /*0274*/ 	.word	0xffffffff


	//   ....[49]....
        /*0278*/ 	.word	0xffffffff


	//   ....[50]....
        /*027c*/ 	.word	0xffffffff


	//   ....[51]....
        /*0280*/ 	.word	0xffffffff


	//   ....[52]....
        /*0284*/ 	.word	0xffffffff


	//   ....[53]....
        /*0288*/ 	.word	0xffffffff


	//   ....[54]....
        /*028c*/ 	.word	0xffffffff


	//   ....[55]....
        /*0290*/ 	.word	0xffffffff


	//   ....[56]....
        /*0294*/ 	.word	0xffffffff


	//   ....[57]....
        /*0298*/ 	.word	0xffffffff


	//   ....[58]....
        /*029c*/ 	.word	0xffffffff


	//   ....[59]....
        /*02a0*/ 	.word	0xffffffff


	//   ....[60]....
        /*02a4*/ 	.word	0xffffffff


	//   ....[61]....
        /*02a8*/ 	.word	0xffffffff


	//   ....[62]....
        /*02ac*/ 	.word	0xffffffff


	//   ....[63]....
        /*02b0*/ 	.word	0xffffffff


	//   ....[64]....
        /*02b4*/ 	.word	0xffffffff


	//   ....[65]....
        /*02b8*/ 	.word	0xffffffff


	//   ....[66]....
        /*02bc*/ 	.word	0xffffffff


	//   ....[67]....
        /*02c0*/ 	.word	0xffffffff


	//   ....[68]....
        /*02c4*/ 	.word	0xffffffff


	//   ....[69]....
        /*02c8*/ 	.word	0xffffffff


	//   ....[70]....
        /*02cc*/ 	.word	0xffffffff


	//   ....[71]....
        /*02d0*/ 	.word	0xffffffff


	//   ....[72]....
        /*02d4*/ 	.word	0xffffffff


	//   ....[73]....
        /*02d8*/ 	.word	0xffffffff


	//   ....[74]....
        /*02dc*/ 	.word	0xffffffff


	//   ....[75]....
        /*02e0*/ 	.word	0xffffffff


	//   ....[76]....
        /*02e4*/ 	.word	0xffffffff


	//   ....[77]....
        /*02e8*/ 	.word	0xffffffff


	//   ....[78]....
        /*02ec*/ 	.word	0xffffffff


	//   ....[79]....
        /*02f0*/ 	.word	0xffffffff


	//   ....[80]....
        /*02f4*/ 	.word	0xffffffff


	//   ....[81]....
        /*02f8*/ 	.word	0xffffffff


	//   ....[82]....
        /*02fc*/ 	.word	0xffffffff


	//   ....[83]....
        /*0300*/ 	.word	0xffffffff


	//   ....[84]....
        /*0304*/ 	.word	0xffffffff


	//   ....[85]....
        /*0308*/ 	.word	0xffffffff


	//   ....[86]....
        /*030c*/ 	.word	0xffffffff


	//   ....[87]....
        /*0310*/ 	.word	0xffffffff


	//   ....[88]....
        /*0314*/ 	.word	0xffffffff


	//   ....[89]....
        /*0318*/ 	.word	0xffffffff


	//   ....[90]....
        /*031c*/ 	.word	0xffffffff


	//   ....[91]....
        /*0320*/ 	.word	0xffffffff


	//   ....[92]....
        /*0324*/ 	.word	0xffffffff


	//   ....[93]....
        /*0328*/ 	.word	0xffffffff


	//   ....[94]....
        /*032c*/ 	.word	0xffffffff


	//   ....[95]....
        /*0330*/ 	.word	0xffffffff


	//   ....[96]....
        /*0334*/ 	.word	0xffffffff


	//   ....[97]....
        /*0338*/ 	.word	0xffffffff


	//   ....[98]....
        /*033c*/ 	.word	0xffffffff


	//   ....[99]....
        /*0340*/ 	.word	0xffffffff


	//   ....[100]....
        /*0344*/ 	.word	0xffffffff


	//   ....[101]....
        /*0348*/ 	.word	0xffffffff


	//   ....[102]....
        /*034c*/ 	.word	0xffffffff


	//   ....[103]....
        /*0350*/ 	.word	0xffffffff


	//   ....[104]....
        /*0354*/ 	.word	0xffffffff


	//   ....[105]....
        /*0358*/ 	.word	0xffffffff


	//   ....[106]....
        /*035c*/ 	.word	0xffffffff


	//   ....[107]....
        /*0360*/ 	.word	0xffffffff


	//   ....[108]....
        /*0364*/ 	.word	0xffffffff


	//   ....[109]....
        /*0368*/ 	.word	0xffffffff


	//   ....[110]....
        /*036c*/ 	.word	0xffffffff


	//   ....[111]....
        /*0370*/ 	.word	0xffffffff


	//   ....[112]....
        /*0374*/ 	.word	0xffffffff


	//   ....[113]....
        /*0378*/ 	.word	0xffffffff


	//   ....[114]....
        /*037c*/ 	.word	0xffffffff


	//   ....[115]....
        /*0380*/ 	.word	0xffffffff


	//   ....[116]....
        /*0384*/ 	.word	0xffffffff


	//   ....[117]....
        /*0388*/ 	.word	0xffffffff


	//   ....[118]....
        /*038c*/ 	.word	0xffffffff


	//   ....[119]....
        /*0390*/ 	.word	0xffffffff


	//   ....[120]....
        /*0394*/ 	.word	0xffffffff


	//   ....[121]....
        /*0398*/ 	.word	0xffffffff


	//   ....[122]....
        /*039c*/ 	.word	0xffffffff


	//   ....[123]....
        /*03a0*/ 	.word	0xffffffff


	//   ....[124]....
        /*03a4*/ 	.word	0xffffffff


	//   ....[125]....
        /*03a8*/ 	.word	0xffffffff


	//   ....[126]....
        /*03ac*/ 	.word	0xffffffff


	//   ....[127]....
        /*03b0*/ 	.word	0xffffffff


	//   ....[128]....
        /*03b4*/ 	.word	0xffffffff


	//   ....[129]....
        /*03b8*/ 	.word	0xffffffff


	//   ....[130]....
        /*03bc*/ 	.word	0xffffffff


	//   ....[131]....
        /*03c0*/ 	.word	0xffffffff


	//   ....[132]....
        /*03c4*/ 	.word	0xffffffff


	//   ....[133]....
        /*03c8*/ 	.word	0xffffffff


	//   ....[134]....
        /*03cc*/ 	.word	0xffffffff


	//   ....[135]....
        /*03d0*/ 	.word	0xffffffff


	//   ....[136]....
        /*03d4*/ 	.word	0xffffffff


	//   ....[137]....
        /*03d8*/ 	.word	0xffffffff


	//   ....[138]....
        /*03dc*/ 	.word	0xffffffff


	//   ....[139]....
        /*03e0*/ 	.word	0xffffffff


	//   ....[140]....
        /*03e4*/ 	.word	0xffffffff


	//   ....[141]....
        /*03e8*/ 	.word	0xffffffff


	//   ....[142]....
        /*03ec*/ 	.word	0xffffffff


	//   ....[143]....
        /*03f0*/ 	.word	0xffffffff


	//   ....[144]....
        /*03f4*/ 	.word	0xffffffff


	//   ....[145]....
        /*03f8*/ 	.word	0xffffffff


	//   ....[146]....
        /*03fc*/ 	.word	0xffffffff


	//   ....[147]....
        /*0400*/ 	.word	0xffffffff


	//   ....[148]....
        /*0404*/ 	.word	0xffffffff


	//   ....[149]....
        /*0408*/ 	.word	0xffffffff


	//   ....[150]....
        /*040c*/ 	.word	0xffffffff


	//   ....[151]....
        /*0410*/ 	.word	0xffffffff


	//   ....[152]....
        /*0414*/ 	.word	0xffffffff


	//   ....[153]....
        /*0418*/ 	.word	0xffffffff


	//   ....[154]....
        /*041c*/ 	.word	0xffffffff


	//   ....[155]....
        /*0420*/ 	.word	0xffffffff


	//   ....[156]....
        /*0424*/ 	.word	0xffffffff


	//   ....[157]....
        /*0428*/ 	.word	0xffffffff


	//   ....[158]....
        /*042c*/ 	.word	0xffffffff


	//   ....[159]....
        /*0430*/ 	.word	0xffffffff


	//   ....[160]....
        /*0434*/ 	.word	0xffffffff


	//   ....[161]....
        /*0438*/ 	.word	0xffffffff


	//   ....[162]....
        /*043c*/ 	.word	0xffffffff


	//   ....[163]....
        /*0440*/ 	.word	0xffffffff


	//   ....[164]....
        /*0444*/ 	.word	0xffffffff


	//   ....[165]....
        /*0448*/ 	.word	0xffffffff


	//   ....[166]....
        /*044c*/ 	.word	0xffffffff


	//   ....[167]....
        /*0450*/ 	.word	0xffffffff


	//   ....[168]....
        /*0454*/ 	.word	0xffffffff


	//   ....[169]....
        /*0458*/ 	.word	0xffffffff


	//   ....[170]....
        /*045c*/ 	.word	0xffffffff


	//   ....[171]....
        /*0460*/ 	.word	0xffffffff


	//   ....[172]....
        /*0464*/ 	.word	0xffffffff


	//   ....[173]....
        /*0468*/ 	.word	0xffffffff


	//   ....[174]....
        /*046c*/ 	.word	0xffffffff


	//   ....[175]....
        /*0470*/ 	.word	0xffffffff


	//   ....[176]....
        /*0474*/ 	.word	0xffffffff


	//   ....[177]....
        /*0478*/ 	.word	0xffffffff


	//   ....[178]....
        /*047c*/ 	.word	0xffffffff


	//   ....[179]....
        /*0480*/ 	.word	0xffffffff


	//   ....[180]....
        /*0484*/ 	.word	0xffffffff


	//   ....[181]....
        /*0488*/ 	.word	0x0500000f


	//   ....[182]....
        /*048c*/ 	.word	0x0500000f


	//   ....[183]....
        /*0490*/ 	.word	0x0500000f


	//   ....[184]....
        /*0494*/ 	.word	0x0500000f


	//   ....[185]....
        /*0498*/ 	.word	0x0500000f


	//   ....[186]....
        /*049c*/ 	.word	0x0500000f


	//   ....[187]....
        /*04a0*/ 	.word	0x0500000f


	//   ....[188]....
        /*04a4*/ 	.word	0x0500000f


	//   ....[189]....
        /*04a8*/ 	.word	0x0500000f


	//   ....[190]....
        /*04ac*/ 	.word	0x0500000f


	//   ....[191]....
        /*04b0*/ 	.word	0x0500000f


	//   ....[192]....
        /*04b4*/ 	.word	0x0500000f


	//   ....[193]....
        /*04b8*/ 	.word	0x0500000f


	//   ....[194]....
        /*04bc*/ 	.word	0x0500000f


	//   ....[195]....
        /*04c0*/ 	.word	0x0500000f


	//   ....[196]....
        /*04c4*/ 	.word	0x0500000f


	//   ....[197]....
        /*04c8*/ 	.word	0x0500000f


	//   ....[198]....
        /*04cc*/ 	.word	0x0500000f


	//   ....[199]....
        /*04d0*/ 	.word	0x0500000f


	//   ....[200]....
        /*04d4*/ 	.word	0x0500000f


	//   ....[201]....
        /*04d8*/ 	.word	0x0500000f


	//   ....[202]....
        /*04dc*/ 	.word	0x0500000f


	//   ....[203]....
        /*04e0*/ 	.word	0x0500000f


	//   ....[204]....
        /*04e4*/ 	.word	0x0500000f


	//   ....[205]....
        /*04e8*/ 	.word	0x0500000f


	//   ....[206]....
        /*04ec*/ 	.word	0x0500000f


	//   ....[207]....
        /*04f0*/ 	.word	0x0500000f


	//   ....[208]....
        /*04f4*/ 	.word	0x0500000f


	//   ....[209]....
        /*04f8*/ 	.word	0x0500000f


	//   ....[210]....
        /*04fc*/ 	.word	0x0500000f


	//   ....[211]....
        /*0500*/ 	.word	0x0500000f


	//   ....[212]....
        /*0504*/ 	.word	0x0500000f


	//   ....[213]....
        /*0508*/ 	.word	0x0500000f


	//   ....[214]....
        /*050c*/ 	.word	0x0500000f


	//   ....[215]....
        /*0510*/ 	.word	0x0500000f


	//   ....[216]....
        /*0514*/ 	.word	0x0500000f


	//   ....[217]....
        /*0518*/ 	.word	0x0500000f


	//   ....[218]....
        /*051c*/ 	.word	0x0500000f


	//   ....[219]....
        /*0520*/ 	.word	0x0500000f


	//   ....[220]....
        /*0524*/ 	.word	0x0500000f


	//   ....[221]....
        /*0528*/ 	.word	0x0500000f


	//   ....[222]....
        /*052c*/ 	.word	0x0500000f


	//   ....[223]....
        /*0530*/ 	.word	0x0500000f


	//   ....[224]....
        /*0534*/ 	.word	0x0500000f


	//   ....[225]....
        /*0538*/ 	.word	0x0500000f


	//   ....[226]....
        /*053c*/ 	.word	0x0500000f


	//   ....[227]....
        /*0540*/ 	.word	0x0500000f


	//   ....[228]....
        /*0544*/ 	.word	0x0500000f


	//   ....[229]....
        /*0548*/ 	.word	0x0500000f


	//   ....[230]....
        /*054c*/ 	.word	0x0500000f


	//   ....[231]....
        /*0550*/ 	.word	0x0500000f


	//   ....[232]....
        /*0554*/ 	.word	0x0500000f


	//   ....[233]....
        /*0558*/ 	.word	0x0500000f


	//   ....[234]....
        /*055c*/ 	.word	0x0500000f


	//   ....[235]....
        /*0560*/ 	.word	0x0500000f


	//   ....[236]....
        /*0564*/ 	.word	0x0500000f


	//   ....[237]....
        /*0568*/ 	.word	0x0500000f


	//   ....[238]....
        /*056c*/ 	.word	0x0500000f


	//   ....[239]....
        /*0570*/ 	.word	0x0500000f


	//   ....[240]....
        /*0574*/ 	.word	0x0500000f


	//   ....[241]....
        /*0578*/ 	.word	0x0500000f


	//   ....[242]....
        /*057c*/ 	.word	0x0500000f


	//   ....[243]....
        /*0580*/ 	.word	0x0500000f


	//   ....[244]....
        /*0584*/ 	.word	0x0500000f


	//   ....[245]....
        /*0588*/ 	.word	0x0500000f


	//   ....[246]....
        /*058c*/ 	.word	0x0500000f


	//   ....[247]....
        /*0590*/ 	.word	0x0500000f


	//   ....[248]....
        /*0594*/ 	.word	0x0500000f


	//   ....[249]....
        /*0598*/ 	.word	0x0500000f


	//   ....[250]....
        /*059c*/ 	.word	0x0500000f


	//   ....[251]....
        /*05a0*/ 	.word	0x0500000f


	//   ....[252]....
        /*05a4*/ 	.word	0x0500000f


	//   ....[253]....
        /*05a8*/ 	.word	0x0500000f


	//   ....[254]....
        /*05ac*/ 	.word	0x0500000f


	//   ....[255]....
        /*05b0*/ 	.word	0x0500000f


	//   ....[0]....
        /*05b4*/ 	.word	0x0500000f


	//   ....[1]....
        /*05b8*/ 	.word	0x0500000f


	//   ....[2]....
        /*05bc*/ 	.word	0x0500000f


	//   ....[3]....
        /*05c0*/ 	.word	0x0500000f


	//   ....[4]....
        /*05c4*/ 	.word	0x0500000f


	//   ....[5]....
        /*05c8*/ 	.word	0x0500000f


	//   ....[6]....
        /*05cc*/ 	.word	0x0500000f


	//   ....[7]....
        /*05d0*/ 	.word	0x0500000f


	//   ....[8]....
        /*05d4*/ 	.word	0x0500000f


	//   ....[9]....
        /*05d8*/ 	.word	0x0500000f


	//   ....[10]....
        /*05dc*/ 	.word	0x0500000f


	//   ....[11]....
        /*05e0*/ 	.word	0x0500000f


	//   ....[12]....
        /*05e4*/ 	.word	0x0500000f


	//   ....[13]....
        /*05e8*/ 	.word	0x0500000f


	//   ....[14]....
        /*05ec*/ 	.word	0x0500000f


	//   ....[15]....
        /*05f0*/ 	.word	0x0500000f


	//   ....[16]....
        /*05f4*/ 	.word	0x0500000f


	//   ....[17]....
        /*05f8*/ 	.word	0x0500000f


	//   ....[18]....
        /*05fc*/ 	.word	0x0500000f


	//   ....[19]....
        /*0600*/ 	.word	0x0500000f


	//   ....[20]....
        /*0604*/ 	.word	0x0500000f


	//   ....[21]....
        /*0608*/ 	.word	0x0500000f


	//   ....[22]....
        /*060c*/ 	.word	0x0500000f


	//   ....[23]....
        /*0610*/ 	.word	0x0500000f


	//   ....[24]....
        /*0614*/ 	.word	0x0500000f


	//   ....[25]....
        /*0618*/ 	.word	0x0500000f


	//   ....[26]....
        /*061c*/ 	.word	0x0500000f


	//   ....[27]....
        /*0620*/ 	.word	0x0500000f


	//   ....[28]....
        /*0624*/ 	.word	0x0500000f


	//   ....[29]....
        /*0628*/ 	.word	0x0500000f


	//   ....[30]....
        /*062c*/ 	.word	0x0500000f


	//   ....[31]....
        /*0630*/ 	.word	0x0500000f


	//   ....[32]....
        /*0634*/ 	.word	0x0500000f


	//----- nvinfo : EIATTR_COOP_GROUP_INSTR_OFFSETS
	.align		4
.L_201:
        /*0638*/ 	.byte	0x04, 0x28
        /*063a*/ 	.short	(.L_203 - .L_202)


	//   ....[0]....
.L_202:
        /*063c*/ 	.word	0x00000080


	//   ....[1]....
        /*0640*/ 	.word	0x00000090


	//   ....[2]....
        /*0644*/ 	.word	0x000002d0


	//   ....[3]....
        /*0648*/ 	.word	0x00000430


	//   ....[4]....
        /*064c*/ 	.word	0x00000550


	//   ....[5]....
        /*0650*/ 	.word	0x000006b0


	//   ....[6]....
        /*0654*/ 	.word	0x00001c80


	//   ....[7]....
        /*0658*/ 	.word	0x00002300


	//   ....[8]....
        /*065c*/ 	.word	0x00003060


	//   ....[9]....
        /*0660*/ 	.word	0x000038b0


	//   ....[10]....
        /*0664*/ 	.word	0x000039c0


	//   ....[11]....
        /*0668*/ 	.word	0x00004220


	//   ....[12]....
        /*066c*/ 	.word	0x00004280


	//   ....[13]....
        /*0670*/ 	.word	0x000058c0


	//   ....[14]....
        /*0674*/ 	.word	0x00005ac0


	//   ....[15]....
        /*0678*/ 	.word	0x000066a0


	//   ....[16]....
        /*067c*/ 	.word	0x000067a0


	//   ....[17]....
        /*0680*/ 	.word	0x00006f90


	//   ....[18]....
        /*0684*/ 	.word	0x00007000


	//   ....[19]....
        /*0688*/ 	.word	0x00008cb0


	//   ....[20]....
        /*068c*/ 	.word	0x00008cc0


	//   ....[21]....
        /*0690*/ 	.word	0x00008cf0


	//   ....[22]....
        /*0694*/ 	.word	0x00008d00


	//   ....[23]....
        /*0698*/ 	.word	0x0000a6d0


	//   ....[24]....
        /*069c*/ 	.word	0x0000a8d0


	//   ....[25]....
        /*06a0*/ 	.word	0x0000b4b0


	//   ....[26]....
        /*06a4*/ 	.word	0x0000b5b0


	//   ....[27]....
        /*06a8*/ 	.word	0x0000bda0


	//   ....[28]....
        /*06ac*/ 	.word	0x0000be10


	//   ....[29]....
        /*06b0*/ 	.word	0x0000cdc0


	//   ....[30]....
        /*06b4*/ 	.word	0x0000cdf0


	//   ....[31]....
        /*06b8*/ 	.word	0x0000ceb0


	//   ....[32]....
        /*06bc*/ 	.word	0x0000cec0


	//   ....[33]....
        /*06c0*/ 	.word	0x0000ddb0


	//   ....[34]....
        /*06c4*/ 	.word	0x0000ddc0


	//   ....[35]....
        /*06c8*/ 	.word	0x0000ddd0


	//   ....[36]....
        /*06cc*/ 	.word	0x0000de10


	//   ....[37]....
        /*06d0*/ 	.word	0x0000e430


	//   ....[38]....
        /*06d4*/ 	.word	0x0000e470


	//   ....[39]....
        /*06d8*/ 	.word	0x0000e490


	//   ....[40]....
        /*06dc*/ 	.word	0x0000e4d0


	//   ....[41]....
        /*06e0*/ 	.word	0x0000e4f0


	//   ....[42]....
        /*06e4*/ 	.word	0x0000e500


	//   ....[43]....
        /*06e8*/ 	.word	0x0000e520


	//   ....[44]....
        /*06ec*/ 	.word	0x0000e540


	//   ....[45]....
        /*06f0*/ 	.word	0x0000e950


	//   ....[46]....
        /*06f4*/ 	.word	0x0000e980


	//   ....[47]....
        /*06f8*/ 	.word	0x0000ebc0


	//   ....[48]....
        /*06fc*/ 	.word	0x0000ebd0


	//   ....[49]....
        /*0700*/ 	.word	0x0000f720


	//   ....[50]....
        /*0704*/ 	.word	0x0000f750


	//   ....[51]....
        /*0708*/ 	.word	0x0000f790


	//   ....[52]....
        /*070c*/ 	.word	0x0000f7c0


	//   ....[53]....
        /*0710*/ 	.word	0x0000f7d0


	//   ....[54]....
        /*0714*/ 	.word	0x0000f7e0


	//   ....[55]....
        /*0718*/ 	.word	0x0000f7f0


	//   ....[56]....
        /*071c*/ 	.word	0x0000f810


	//   ....[57]....
        /*0720*/ 	.word	0x0000f980


	//   ....[58]....
        /*0724*/ 	.word	0x0000fb80


	//   ....[59]....
        /*0728*/ 	.word	0x0000fbb0


	//   ....[60]....
        /*072c*/ 	.word	0x0000fbe0


	//   ....[61]....
        /*0730*/ 	.word	0x0000fc10


	//   ....[62]....
        /*0734*/ 	.word	0x0000fc40


	//   ....[63]....
        /*0738*/ 	.word	0x0000fc70


	//   ....[64]....
        /*073c*/ 	.word	0x0000fdd0


	//   ....[65]....
        /*0740*/ 	.word	0x0000fe00


	//   ....[66]....
        /*0744*/ 	.word	0x0000fe30


	//   ....[67]....
        /*0748*/ 	.word	0x0000fe60


	//   ....[68]....
        /*074c*/ 	.word	0x0000fe90


	//   ....[69]....
        /*0750*/ 	.word	0x0000fec0


	//   ....[70]....
        /*0754*/ 	.word	0x0000ff50


	//   ....[71]....
        /*0758*/ 	.word	0x0000ff80


	//   ....[72]....
        /*075c*/ 	.word	0x0000ff90


	//   ....[73]....
        /*0760*/ 	.word	0x0000ffd0


	//   ....[74]....
        /*0764*/ 	.word	0x00012150


	//   ....[75]....
        /*0768*/ 	.word	0x00012170


	//   ....[76]....
        /*076c*/ 	.word	0x00012200


	//   ....[77]....
        /*0770*/ 	.word	0x00012220


	//   ....[78]....
        /*0774*/ 	.word	0x000122a0


	//   ....[79]....
        /*0778*/ 	.word	0x000122c0


	//   ....[80]....
        /*077c*/ 	.word	0x00012340


	//   ....[81]....
        /*0780*/ 	.word	0x00012360


	//   ....[82]....
        /*0784*/ 	.word	0x000123e0


	//   ....[83]....
        /*0788*/ 	.word	0x00012400


	//   ....[84]....
        /*078c*/ 	.word	0x00012480


	//   ....[85]....
        /*0790*/ 	.word	0x000124a0


	//   ....[86]....
        /*0794*/ 	.word	0x00012520


	//   ....[87]....
        /*0798*/ 	.word	0x00012540


	//   ....[88]....
        /*079c*/ 	.word	0x00012550


	//   ....[89]....
        /*07a0*/ 	.word	0x00012560


	//   ....[90]....
        /*07a4*/ 	.word	0x00012e10


	//   ....[91]....
        /*07a8*/ 	.word	0x00012e40


	//   ....[92]....
        /*07ac*/ 	.word	0x00012ee0


	//   ....[93]....
        /*07b0*/ 	.word	0x00012f00


	//   ....[94]....
        /*07b4*/ 	.word	0x00012f80


	//   ....[95]....
        /*07b8*/ 	.word	0x00012fa0


	//   ....[96]....
        /*07bc*/ 	.word	0x00013020


	//   ....[97]....
        /*07c0*/ 	.word	0x00013040


	//   ....[98]....
        /*07c4*/ 	.word	0x000130c0


	//   ....[99]....
        /*07c8*/ 	.word	0x000130e0


	//   ....[100]....
        /*07cc*/ 	.word	0x00013160


	//   ....[101]....
        /*07d0*/ 	.word	0x00013180


	//   ....[102]....
        /*07d4*/ 	.word	0x00013200


	//   ....[103]....
        /*07d8*/ 	.word	0x00013220


	//   ....[104]....
        /*07dc*/ 	.word	0x00013230


	//   ....[105]....
        /*07e0*/ 	.word	0x000132a0


	//   ....[106]....
        /*07e4*/ 	.word	0x000132f0


	//   ....[107]....
        /*07e8*/ 	.word	0x00013320


	//   ....[108]....
        /*07ec*/ 	.word	0x000133b0


	//   ....[109]....
        /*07f0*/ 	.word	0x000133c0


	//   ....[110]....
        /*07f4*/ 	.word	0x00013430


	//   ....[111]....
        /*07f8*/ 	.word	0x00013440


	//   ....[112]....
        /*07fc*/ 	.word	0x00013480


	//   ....[113]....
        /*0800*/ 	.word	0x000134a0


	//   ....[114]....
        /*0804*/ 	.word	0x00013be0


	//   ....[115]....
        /*0808*/ 	.word	0x00013c10


	//   ....[116]....
        /*080c*/ 	.word	0x00013c60


	//   ....[117]....
        /*0810*/ 	.word	0x00013c70


	//   ....[118]....
        /*0814*/ 	.word	0x00013cb0


	//   ....[119]....
        /*0818*/ 	.word	0x00013cc0


	//   ....[120]....
        /*081c*/ 	.word	0x00013d00


	//   ....[121]....
        /*0820*/ 	.word	0x00013d10


	//   ....[122]....
        /*0824*/ 	.word	0x00013d50


	//   ....[123]....
        /*0828*/ 	.word	0x00013d60


	//   ....[124]....
        /*082c*/ 	.word	0x00013da0


	//   ....[125]....
        /*0830*/ 	.word	0x00013db0


	//   ....[126]....
        /*0834*/ 	.word	0x00013df0


	//   ....[127]....
        /*0838*/ 	.word	0x00013e00


	//   ....[128]....
        /*083c*/ 	.word	0x00013e10


	//   ....[129]....
        /*0840*/ 	.word	0x00013e50


	//   ....[130]....
        /*0844*/ 	.word	0x00014110


	//   ....[131]....
        /*0848*/ 	.word	0x00014140


	//   ....[132]....
        /*084c*/ 	.word	0x000141a0


	//   ....[133]....
        /*0850*/ 	.word	0x000141b0


	//   ....[134]....
        /*0854*/ 	.word	0x00014200


	//   ....[135]....
        /*0858*/ 	.word	0x00014210


	//   ....[136]....
        /*085c*/ 	.word	0x00014260


	//   ....[137]....
        /*0860*/ 	.word	0x00014270


	//   ....[138]....
        /*0864*/ 	.word	0x000142c0


	//   ....[139]....
        /*0868*/ 	.word	0x000142d0


	//   ....[140]....
        /*086c*/ 	.word	0x00014320


	//   ....[141]....
        /*0870*/ 	.word	0x00014330


	//   ....[142]....
        /*0874*/ 	.word	0x00014380


	//   ....[143]....
        /*0878*/ 	.word	0x00014390


	//   ....[144]....
        /*087c*/ 	.word	0x000143a0


	//   ....[145]....
        /*0880*/ 	.word	0x000143e0


	//   ....[146]....
        /*0884*/ 	.word	0x00014980


	//   ....[147]....
        /*0888*/ 	.word	0x000149c0


	//   ....[148]....
        /*088c*/ 	.word	0x000149d0


	//   ....[149]....
        /*0890*/ 	.word	0x000149e0


	//   ....[150]....
        /*0894*/ 	.word	0x000149f0


	//   ....[151]....
        /*0898*/ 	.word	0x00014a00


	//   ....[152]....
        /*089c*/ 	.word	0x00014a20


	//   ....[153]....
        /*08a0*/ 	.word	0x00014a70


	//   ....[154]....
        /*08a4*/ 	.word	0x00014a90


	//   ....[155]....
        /*08a8*/ 	.word	0x00014ad0


	//   ....[156]....
        /*08ac*/ 	.word	0x00014af0


	//   ....[157]....
        /*08b0*/ 	.word	0x00014b30


	//   ....[158]....
        /*08b4*/ 	.word	0x00014b50


	//   ....[159]....
        /*08b8*/ 	.word	0x00014ba0


	//   ....[160]....
        /*08bc*/ 	.word	0x00014bd0


	//   ....[161]....
        /*08c0*/ 	.word	0x00014c30


	//   ....[162]....
        /*08c4*/ 	.word	0x00014fe0


	//   ....[163]....
        /*08c8*/ 	.word	0x00015010


	//   ....[164]....
        /*08cc*/ 	.word	0x00015070


	//   ....[165]....
        /*08d0*/ 	.word	0x000150a0


	//   ....[166]....
        /*08d4*/ 	.word	0x000150d0


	//   ....[167]....
        /*08d8*/ 	.word	0x00015100


	//   ....[168]....
        /*08dc*/ 	.word	0x00015130


	//   ....[169]....
        /*08e0*/ 	.word	0x00015160


	//   ....[170]....
        /*08e4*/ 	.word	0x00015300


	//   ....[171]....
        /*08e8*/ 	.word	0x00015330


	//   ....[172]....
        /*08ec*/ 	.word	0x00015360


	//   ....[173]....
        /*08f0*/ 	.word	0x00015390


	//   ....[174]....
        /*08f4*/ 	.word	0x000153c0


	//   ....[175]....
        /*08f8*/ 	.word	0x000153f0


	//   ....[176]....
        /*08fc*/ 	.word	0x000154b0


	//   ....[177]....
        /*0900*/ 	.word	0x000154d0


	//   ....[178]....
        /*0904*/ 	.word	0x000154f0


	//   ....[179]....
        /*0908*/ 	.word	0x00015550


	//   ....[180]....
        /*090c*/ 	.word	0x00015f70


	//   ....[181]....
        /*0910*/ 	.word	0x000165d0


	//   ....[182]....
        /*0914*/ 	.word	0x000166c0


	//   ....[183]....
        /*0918*/ 	.word	0x00016760


	//   ....[184]....
        /*091c*/ 	.word	0x000167c0


	//   ....[185]....
        /*0920*/ 	.word	0x000168b0


	//   ....[186]....
        /*0924*/ 	.word	0x00016920


	//   ....[187]....
        /*0928*/ 	.word	0x00016a10


	//   ....[188]....
        /*092c*/ 	.word	0x00016a80


	//   ....[189]....
        /*0930*/ 	.word	0x00016b70


	//   ....[190]....
        /*0934*/ 	.word	0x00016be0


	//   ....[191]....
        /*0938*/ 	.word	0x00016cd0


	//   ....[192]....
        /*093c*/ 	.word	0x00016d40


	//   ....[193]....
        /*0940*/ 	.word	0x00016e30


	//   ....[194]....
        /*0944*/ 	.word	0x00016ea0


	//   ....[195]....
        /*0948*/ 	.word	0x00016f90


	//   ....[196]....
        /*094c*/ 	.word	0x00017000


	//   ....[197]....
        /*0950*/ 	.word	0x000170a0


	//   ....[198]....
        /*0954*/ 	.word	0x00017190


	//   ....[199]....
        /*0958*/ 	.word	0x00017200


	//   ....[200]....
        /*095c*/ 	.word	0x00017260


	//   ....[201]....
        /*0960*/ 	.word	0x00017350


	//   ....[202]....
        /*0964*/ 	.word	0x000173b0


	//   ....[203]....
        /*0968*/ 	.word	0x000174b0


	//   ....[204]....
        /*096c*/ 	.word	0x00017510


	//   ....[205]....
        /*0970*/ 	.word	0x00017610


	//   ....[206]....
        /*0974*/ 	.word	0x00017670


	//   ....[207]....
        /*0978*/ 	.word	0x00017770


	//   ....[208]....
        /*097c*/ 	.word	0x000177d0


	//   ....[209]....
        /*0980*/ 	.word	0x000178d0


	//   ....[210]....
        /*0984*/ 	.word	0x00017930


	//   ....[211]....
        /*0988*/ 	.word	0x00017a30


	//   ....[212]....
        /*098c*/ 	.word	0x00017a90


	//   ....[213]....
        /*0990*/ 	.word	0x00017b40


	//   ....[214]....
        /*0994*/ 	.word	0x00017c00


	//   ....[215]....
        /*0998*/ 	.word	0x00017cc0


	//   ....[216]....
        /*099c*/ 	.word	0x00017d20


	//   ....[217]....
        /*09a0*/ 	.word	0x00017e20


	//   ....[218]....
        /*09a4*/ 	.word	0x00017e80


	//   ....[219]....
        /*09a8*/ 	.word	0x00017f50


	//   ....[220]....
        /*09ac*/ 	.word	0x00017fb0


	//   ....[221]....
        /*09b0*/ 	.word	0x00018070


	//   ....[222]....
        /*09b4*/ 	.word	0x000181b0


	//   ....[223]....
        /*09b8*/ 	.word	0x00018250


	//   ....[224]....
        /*09bc*/ 	.word	0x000182c0


	//   ....[225]....
        /*09c0*/ 	.word	0x00018370


	//   ....[226]....
        /*09c4*/ 	.word	0x000183d0


	//   ....[227]....
        /*09c8*/ 	.word	0x00018480


	//   ....[228]....
        /*09cc*/ 	.word	0x000184e0


	//   ....[229]....
        /*09d0*/ 	.word	0x00018590


	//   ....[230]....
        /*09d4*/ 	.word	0x000185f0


	//   ....[231]....
        /*09d8*/ 	.word	0x000186a0


	//   ....[232]....
        /*09dc*/ 	.word	0x00018700


	//   ....[233]....
        /*09e0*/ 	.word	0x000187b0


	//   ....[234]....
        /*09e4*/ 	.word	0x00018810


	//   ....[235]....
        /*09e8*/ 	.word	0x000188c0


	//   ....[236]....
        /*09ec*/ 	.word	0x00018920


	//   ....[237]....
        /*09f0*/ 	.word	0x000189d0


	//   ....[238]....
        /*09f4*/ 	.word	0x00018ac0


	//   ....[239]....
        /*09f8*/ 	.word	0x00018b70


	//   ....[240]....
        /*09fc*/ 	.word	0x00018bd0


	//   ....[241]....
        /*0a00*/ 	.word	0x00018c90


	//   ....[242]....
        /*0a04*/ 	.word	0x00018cf0


	//   ....[243]....
        /*0a08*/ 	.word	0x00018db0


	//   ....[244]....
        /*0a0c*/ 	.word	0x00018e10


	//   ....[245]....
        /*0a10*/ 	.word	0x00018ed0


	//   ....[246]....
        /*0a14*/ 	.word	0x00018f30


	//   ....[247]....
        /*0a18*/ 	.word	0x00018ff0


	//   ....[248]....
        /*0a1c*/ 	.word	0x00019050


	//   ....[249]....
        /*0a20*/ 	.word	0x00019110


	//   ....[250]....
        /*0a24*/ 	.word	0x00019170


	//   ....[251]....
        /*0a28*/ 	.word	0x00019230


	//   ....[252]....
        /*0a2c*/ 	.word	0x00019290


	//   ....[253]....
        /*0a30*/ 	.word	0x00019340


	//   ....[254]....
        /*0a34*/ 	.word	0x00019430


	//   ....[255]....
        /*0a38*/ 	.word	0x000194e0


	//   ....[0]....
        /*0a3c*/ 	.word	0x00019550


	//   ....[1]....
        /*0a40*/ 	.word	0x00019600


	//   ....[2]....
        /*0a44*/ 	.word	0x00019660


	//   ....[3]....
        /*0a48*/ 	.word	0x00019720


	//   ....[4]....
        /*0a4c*/ 	.word	0x00019780


	//   ....[5]....
        /*0a50*/ 	.word	0x00019840


	//   ....[6]....
        /*0a54*/ 	.word	0x000198a0


	//   ....[7]....
        /*0a58*/ 	.word	0x00019960


	//   ....[8]....
        /*0a5c*/ 	.word	0x000199c0


	//   ....[9]....
        /*0a60*/ 	.word	0x00019a80


	//   ....[10]....
        /*0a64*/ 	.word	0x00019ae0


	//   ....[11]....
        /*0a68*/ 	.word	0x00019ba0


	//   ....[12]....
        /*0a6c*/ 	.word	0x00019c00


	//   ....[13]....
        /*0a70*/ 	.word	0x00019ca0


	//   ....[14]....
        /*0a74*/ 	.word	0x00019d30


	//   ....[15]....
        /*0a78*/ 	.word	0x00019dd0


	//   ....[16]....
        /*0a7c*/ 	.word	0x00019f40


	//   ....[17]....
        /*0a80*/ 	.word	0x00019fb0


	//   ....[18]....
        /*0a84*/ 	.word	0x0001a020


	//   ....[19]....
        /*0a88*/ 	.word	0x0001a090


	//   ....[20]....
        /*0a8c*/ 	.word	0x0001a100


	//   ....[21]....
        /*0a90*/ 	.word	0x0001a180


	//   ....[22]....
        /*0a94*/ 	.word	0x0001a200


	//   ....[23]....
        /*0a98*/ 	.word	0x0001a290


	//   ....[24]....
        /*0a9c*/ 	.word	0x0001a300


	//   ....[25]....
        /*0aa0*/ 	.word	0x0001a370


	//   ....[26]....
        /*0aa4*/ 	.word	0x0001a3e0


	//   ....[27]....
        /*0aa8*/ 	.word	0x0001a460


	//   ....[28]....
        /*0aac*/ 	.word	0x0001a4d0


	//   ....[29]....
        /*0ab0*/ 	.word	0x0001a580


	//   ....[30]....
        /*0ab4*/ 	.word	0x0001a5d0


	//   ....[31]....
        /*0ab8*/ 	.word	0x0001a660


	//   ....[32]....
        /*0abc*/ 	.word	0x0001a790


	//----- nvinfo : EIATTR_REG_RECONFIG
	.align		4
.L_203:
        /*0ac0*/ 	.byte	0x01, 0x54
	.zero		2


	//----- nvinfo : EIATTR_SYSCALL_OFFSETS
	.align		4
        /*0ac4*/ 	.byte	0x04, 0x46
        /*0ac6*/ 	.short	(.L_205 - .L_204)


	//   ....[0]....
.L_204:
        /*0ac8*/ 	.word	0x00001e30


	//   ....[1]....
        /*0acc*/ 	.word	0x000117f0


	//   ....[2]....
        /*0ad0*/ 	.word	0x00011940


	//   ....[3]....
        /*0ad4*/ 	.word	0x00011a30


	//   ....[4]....
        /*0ad8*/ 	.word	0x00012910


	//----- nvinfo : EIATTR_MBARRIER_INSTR_OFFSETS
	.align		4
.L_205:
        /*0adc*/ 	.byte	0x04, 0x39
        /*0ade*/ 	.short	(.L_207 - .L_206)


	//   ....[0]....
.L_206:
        /*0ae0*/ 	.word	0x00000180
        /*0ae4*/ 	.word	0x000000ff
        /*0ae8*/ 	.word	0x00016800
        /*0aec*/ 	.short	0x0100
        /*0aee*/ 	.byte	0x08
	.zero		1


	//   ....[1]....
        /*0af0*/ 	.word	0x00000190
        /*0af4*/ 	.word	0x000000ff
        /*0af8*/ 	.word	0x00016820
        /*0afc*/ 	.short	0x0100
        /*0afe*/ 	.byte	0x08
	.zero		1


	//   ....[2]....
        /*0b00*/ 	.word	0x00000280
        /*0b04*/ 	.word	0x000000ff
        /*0b08*/ 	.word	0x00016830
        /*0b0c*/ 	.short	0x0100
        /*0b0e*/ 	.byte	0x08
	.zero		1


	//   ....[3]....
        /*0b10*/ 	.word	0x00000290
        /*0b14*/ 	.word	0x000000ff
        /*0b18*/ 	.word	0x00016840
        /*0b1c*/ 	.short	0x0100
        /*0b1e*/ 	.byte	0x08
	.zero		1


	//   ....[4]....
        /*0b20*/ 	.word	0x000002a0
        /*0b24*/ 	.word	0x000000ff
        /*0b28*/ 	.word	0x00016838
        /*0b2c*/ 	.short	0x0100
        /*0b2e*/ 	.byte	0x08
	.zero		1


	//   ....[5]....
        /*0b30*/ 	.word	0x000002b0
        /*0b34*/ 	.word	0x000000ff
        /*0b38*/ 	.word	0x00016848
        /*0b3c*/ 	.short	0x0100
        /*0b3e*/ 	.byte	0x08
	.zero		1


	//   ....[6]....
        /*0b40*/ 	.word	0x000003e0
        /*0b44*/ 	.word	0x000000ff
        /*0b48*/ 	.word	0x00016850
        /*0b4c*/ 	.short	0x0100
        /*0b4e*/ 	.byte	0x08
	.zero		1


	//   ....[7]....
        /*0b50*/ 	.word	0x000003f0
        /*0b54*/ 	.word	0x000000ff
        /*0b58*/ 	.word	0x00016860
        /*0b5c*/ 	.short	0x0100
        /*0b5e*/ 	.byte	0x08
	.zero		1


	//   ....[8]....
        /*0b60*/ 	.word	0x00000400
        /*0b64*/ 	.word	0x000000ff
        /*0b68*/ 	.word	0x00016858
        /*0b6c*/ 	.short	0x0100
        /*0b6e*/ 	.byte	0x08
	.zero		1


	//   ....[9]....
        /*0b70*/ 	.word	0x00000410
        /*0b74*/ 	.word	0x000000ff
        /*0b78*/ 	.word	0x00016868
        /*0b7c*/ 	.short	0x0100
        /*0b7e*/ 	.byte	0x08
	.zero		1


	//   ....[10]....
        /*0b80*/ 	.word	0x00000500
        /*0b84*/ 	.word	0x000000ff
        /*0b88*/ 	.word	0x00016870
        /*0b8c*/ 	.short	0x0100
        /*0b8e*/ 	.byte	0x06
	.zero		1


	//   ....[11]....
        /*0b90*/ 	.word	0x00000510
        /*0b94*/ 	.word	0x000000ff
        /*0b98*/ 	.word	0x00016880
        /*0b9c*/ 	.short	0x0100
        /*0b9e*/ 	.byte	0x06
	.zero		1


	//   ....[12]....
        /*0ba0*/ 	.word	0x00000520
        /*0ba4*/ 	.word	0x000000ff
        /*0ba8*/ 	.word	0x00016878
        /*0bac*/ 	.short	0x0100
        /*0bae*/ 	.byte	0x06
	.zero		1


	//   ....[13]....
        /*0bb0*/ 	.word	0x00000530
        /*0bb4*/ 	.word	0x000000ff
        /*0bb8*/ 	.word	0x00016888
        /*0bbc*/ 	.short	0x0100
        /*0bbe*/ 	.byte	0x06
	.zero		1


	//   ....[14]....
        /*0bc0*/ 	.word	0x00000660
        /*0bc4*/ 	.word	0x000000ff
        /*0bc8*/ 	.word	0x00016890
        /*0bcc*/ 	.short	0x0100
        /*0bce*/ 	.byte	0x08
	.zero		1


	//   ....[15]....
        /*0bd0*/ 	.word	0x00000670
        /*0bd4*/ 	.word	0x000000ff
        /*0bd8*/ 	.word	0x000168a0
        /*0bdc*/ 	.short	0x0100
        /*0bde*/ 	.byte	0x08
	.zero		1


	//   ....[16]....
        /*0be0*/ 	.word	0x00000680
        /*0be4*/ 	.word	0x000000ff
        /*0be8*/ 	.word	0x00016898
        /*0bec*/ 	.short	0x0100
        /*0bee*/ 	.byte	0x08
	.zero		1


	//   ....[17]....
        /*0bf0*/ 	.word	0x00000690
        /*0bf4*/ 	.word	0x000000ff
        /*0bf8*/ 	.word	0x000168a8
        /*0bfc*/ 	.short	0x0100
        /*0bfe*/ 	.byte	0x08
	.zero		1


	//   ....[18]....
        /*0c00*/ 	.word	0x000007d0
        /*0c04*/ 	.word	0x000000ff
        /*0c08*/ 	.word	0x000168b0
        /*0c0c*/ 	.short	0x0100
        /*0c0e*/ 	.byte	0x08
	.zero		1


	//   ....[19]....
        /*0c10*/ 	.word	0x000007e0
        /*0c14*/ 	.word	0x000000ff
        /*0c18*/ 	.word	0x000168c0
        /*0c1c*/ 	.short	0x0100
        /*0c1e*/ 	.byte	0x08
	.zero		1


	//   ....[20]....
        /*0c20*/ 	.word	0x000007f0
        /*0c24*/ 	.word	0x000000ff
        /*0c28*/ 	.word	0x000168b8
        /*0c2c*/ 	.short	0x0100
        /*0c2e*/ 	.byte	0x08
	.zero		1


	//   ....[21]....
        /*0c30*/ 	.word	0x00000800
        /*0c34*/ 	.word	0x000000ff
        /*0c38*/ 	.word	0x000168c8
        /*0c3c*/ 	.short	0x0100
        /*0c3e*/ 	.byte	0x08
	.zero		1


	//   ....[22]....
        /*0c40*/ 	.word	0x00001eb0
        /*0c44*/ 	.word	0x000000ff
        /*0c48*/ 	.word	0x00016800
        /*0c4c*/ 	.short	0x010a
        /*0c4e*/ 	.byte	0x2d
	.zero		1


	//   ....[23]....
        /*0c50*/ 	.word	0x00001f30
        /*0c54*/ 	.word	0x00000003
        /*0c58*/ 	.word	0x00016830
        /*0c5c*/ 	.short	0x010a
        /*0c5e*/ 	.byte	0x3f
	.zero		1


	//   ....[24]....
        /*0c60*/ 	.word	0x00001f70
        /*0c64*/ 	.word	0x00000003
        /*0c68*/ 	.word	0x00016830
        /*0c6c*/ 	.short	0x010a
        /*0c6e*/ 	.byte	0x3f
	.zero		1


	//   ....[25]....
        /*0c70*/ 	.word	0x00002310
        /*0c74*/ 	.word	0x000000ff
        /*0c78*/ 	.word	0x00000000
        /*0c7c*/ 	.short	0x0101
        /*0c7e*/ 	.byte	0x06
	.zero		1


	//   ....[26]....
        /*0c80*/ 	.word	0x000051a0
        /*0c84*/ 	.word	0x000000ff
        /*0c88*/ 	.word	0x00016830
        /*0c8c*/ 	.short	0x010a
        /*0c8e*/ 	.byte	0x06
	.zero		1


	//   ....[27]....
        /*0c90*/ 	.word	0x000051e0
        /*0c94*/ 	.word	0x000000ff
        /*0c98*/ 	.word	0x00016830
        /*0c9c*/ 	.short	0x010a
        /*0c9e*/ 	.byte	0x06
	.zero		1


	//   ....[28]....
        /*0ca0*/ 	.word	0x00005410
        /*0ca4*/ 	.word	0x000000ff
        /*0ca8*/ 	.word	0x00016850
        /*0cac*/ 	.short	0x010a
        /*0cae*/ 	.byte	0x06
	.zero		1


	//   ....[29]....
        /*0cb0*/ 	.word	0x00005450
        /*0cb4*/ 	.word	0x000000ff
        /*0cb8*/ 	.word	0x00016850
        /*0cbc*/ 	.short	0x010a
        /*0cbe*/ 	.byte	0x06
	.zero		1


	//   ....[30]....
        /*0cc0*/ 	.word	0x00005880
        /*0cc4*/ 	.word	0x000000ff
        /*0cc8*/ 	.word	0x00000000
        /*0ccc*/ 	.short	0x0101
        /*0cce*/ 	.byte	0x06
	.zero		1


	//   ....[31]....
        /*0cd0*/ 	.word	0x00007b20
        /*0cd4*/ 	.word	0x000000ff
        /*0cd8*/ 	.word	0x00000000
        /*0cdc*/ 	.short	0x0101
        /*0cde*/ 	.byte	0x06
	.zero		1


	//   ....[32]....
        /*0ce0*/ 	.word	0x00008260
        /*0ce4*/ 	.word	0x000000ff
        /*0ce8*/ 	.word	0x00016830
        /*0cec*/ 	.short	0x010a
        /*0cee*/ 	.byte	0x06
	.zero		1


	//   ....[33]....
        /*0cf0*/ 	.word	0x000082a0
        /*0cf4*/ 	.word	0x000000ff
        /*0cf8*/ 	.word	0x00016830
        /*0cfc*/ 	.short	0x010a
        /*0cfe*/ 	.byte	0x06
	.zero		1


	//   ....[34]....
        /*0d00*/ 	.word	0x000084d0
        /*0d04*/ 	.word	0x000000ff
        /*0d08*/ 	.word	0x00016850
        /*0d0c*/ 	.short	0x010a
        /*0d0e*/ 	.byte	0x06
	.zero		1


	//   ....[35]....
        /*0d10*/ 	.word	0x00008510
        /*0d14*/ 	.word	0x000000ff
        /*0d18*/ 	.word	0x00016850
        /*0d1c*/ 	.short	0x010a
        /*0d1e*/ 	.byte	0x06
	.zero		1


	//   ....[36]....
        /*0d20*/ 	.word	0x00008940
        /*0d24*/ 	.word	0x000000ff
        /*0d28*/ 	.word	0x00000000
        /*0d2c*/ 	.short	0x0101
        /*0d2e*/ 	.byte	0x06
	.zero		1


	//   ....[37]....
        /*0d30*/ 	.word	0x00009ae0
        /*0d34*/ 	.word	0x000000ff
        /*0d38*/ 	.word	0x00000000
        /*0d3c*/ 	.short	0x0101
        /*0d3e*/ 	.byte	0x06
	.zero		1


	//   ....[38]....
        /*0d40*/ 	.word	0x00009fe0
        /*0d44*/ 	.word	0x000000ff
        /*0d48*/ 	.word	0x00016830
        /*0d4c*/ 	.short	0x010a
        /*0d4e*/ 	.byte	0x06
	.zero		1


	//   ....[39]....
        /*0d50*/ 	.word	0x0000a020
        /*0d54*/ 	.word	0x000000ff
        /*0d58*/ 	.word	0x00016830
        /*0d5c*/ 	.short	0x010a
        /*0d5e*/ 	.byte	0x06
	.zero		1


	//   ....[40]....
        /*0d60*/ 	.word	0x0000a220
        /*0d64*/ 	.word	0x000000ff
        /*0d68*/ 	.word	0x00016850
        /*0d6c*/ 	.short	0x010a
        /*0d6e*/ 	.byte	0x06
	.zero		1


	//   ....[41]....
        /*0d70*/ 	.word	0x0000a260
        /*0d74*/ 	.word	0x000000ff
        /*0d78*/ 	.word	0x00016850
        /*0d7c*/ 	.short	0x010a
        /*0d7e*/ 	.byte	0x06
	.zero		1


	//   ....[42]....
        /*0d80*/ 	.word	0x0000a690
        /*0d84*/ 	.word	0x000000ff
        /*0d88*/ 	.word	0x00000000
        /*0d8c*/ 	.short	0x0101
        /*0d8e*/ 	.byte	0x06
	.zero		1


	//   ....[43]....
        /*0d90*/ 	.word	0x0000c930
        /*0d94*/ 	.word	0x000000ff
        /*0d98*/ 	.word	0x00000000
        /*0d9c*/ 	.short	0x0101
        /*0d9e*/ 	.byte	0x06
	.zero		1


	//   ....[44]....
        /*0da0*/ 	.word	0x0000cd30
        /*0da4*/ 	.word	0x000000ff
        /*0da8*/ 	.word	0x00016850
        /*0dac*/ 	.short	0x010a
        /*0dae*/ 	.byte	0x05
	.zero		1


	//   ....[45]....
        /*0db0*/ 	.word	0x0000cd70
        /*0db4*/ 	.word	0x000000ff
        /*0db8*/ 	.word	0x00016850
        /*0dbc*/ 	.short	0x010a
        /*0dbe*/ 	.byte	0x05
	.zero		1


	//   ....[46]....
        /*0dc0*/ 	.word	0x0000d2f0
        /*0dc4*/ 	.word	0x000000ff
        /*0dc8*/ 	.word	0x00000000
        /*0dcc*/ 	.short	0x0101
        /*0dce*/ 	.byte	0x04
	.zero		1


	//   ....[47]....
        /*0dd0*/ 	.word	0x0000e2e0
        /*0dd4*/ 	.word	0x00000000
        /*0dd8*/ 	.word	0x00000000
        /*0ddc*/ 	.short	0x0101
        /*0dde*/ 	.byte	0x3f
	.zero		1


	//   ....[48]....
        /*0de0*/ 	.word	0x0000e970
        /*0de4*/ 	.word	0x00000006
        /*0de8*/ 	.word	0x00000000
        /*0dec*/ 	.short	0x0101
        /*0dee*/ 	.byte	0x3f
	.zero		1


	//   ....[49]....
        /*0df0*/ 	.word	0x00011ef0
        /*0df4*/ 	.word	0x00000005
        /*0df8*/ 	.word	0x00016840
        /*0dfc*/ 	.short	0x010a
        /*0dfe*/ 	.byte	0x3f
	.zero		1


	//   ....[50]....
        /*0e00*/ 	.word	0x00012660
        /*0e04*/ 	.word	0x00000005
        /*0e08*/ 	.word	0x00016830
        /*0e0c*/ 	.short	0x0107
        /*0e0e*/ 	.byte	0x3f
	.zero		1


	//   ....[51]....
        /*0e10*/ 	.word	0x00012730
        /*0e14*/ 	.word	0x00000005
        /*0e18*/ 	.word	0x00016830
        /*0e1c*/ 	.short	0x0101
        /*0e1e*/ 	.byte	0x3f
	.zero		1


	//   ....[52]....
        /*0e20*/ 	.word	0x00013540
        /*0e24*/ 	.word	0x00000016
        /*0e28*/ 	.word	0x00016800
        /*0e2c*/ 	.short	0x0107
        /*0e2e*/ 	.byte	0x3f
	.zero		1


	//   ....[53]....
        /*0e30*/ 	.word	0x00013640
        /*0e34*/ 	.word	0x00000016
        /*0e38*/ 	.word	0x00016800
        /*0e3c*/ 	.short	0x0101
        /*0e3e*/ 	.byte	0x3f
	.zero		1


	//   ....[54]....
        /*0e40*/ 	.word	0x00013670
        /*0e44*/ 	.word	0x00000016
        /*0e48*/ 	.word	0x00016820
        /*0e4c*/ 	.short	0x010a
        /*0e4e*/ 	.byte	0x3f
	.zero		1


	//   ....[55]....
        /*0e50*/ 	.word	0x00013a00
        /*0e54*/ 	.word	0x00000005
        /*0e58*/ 	.word	0x00016840
        /*0e5c*/ 	.short	0x010a
        /*0e5e*/ 	.byte	0x3f
	.zero		1


	//   ....[56]....
        /*0e60*/ 	.word	0x00013ed0
        /*0e64*/ 	.word	0x00000005
        /*0e68*/ 	.word	0x00016830
        /*0e6c*/ 	.short	0x0107
        /*0e6e*/ 	.byte	0x3f
	.zero		1


	//   ....[57]....
        /*0e70*/ 	.word	0x00013f90
        /*0e74*/ 	.word	0x00000005
        /*0e78*/ 	.word	0x00016830
        /*0e7c*/ 	.short	0x0101
        /*0e7e*/ 	.byte	0x3f
	.zero		1


	//   ....[58]....
        /*0e80*/ 	.word	0x00013ff0
        /*0e84*/ 	.word	0x00000005
        /*0e88*/ 	.word	0x00016860
        /*0e8c*/ 	.short	0x010a
        /*0e8e*/ 	.byte	0x3f
	.zero		1


	//   ....[59]....
        /*0e90*/ 	.word	0x000144d0
        /*0e94*/ 	.word	0x00000005
        /*0e98*/ 	.word	0x00016850
        /*0e9c*/ 	.short	0x0107
        /*0e9e*/ 	.byte	0x3f
	.zero		1


	//   ....[60]....
        /*0ea0*/ 	.word	0x00014640
        /*0ea4*/ 	.word	0x00000005
        /*0ea8*/ 	.word	0x00016850
        /*0eac*/ 	.short	0x0101
        /*0eae*/ 	.byte	0x3f
	.zero		1


	//   ....[61]....
        /*0eb0*/ 	.word	0x00014860
        /*0eb4*/ 	.word	0x00000000
        /*0eb8*/ 	.word	0x00016860
        /*0ebc*/ 	.short	0x010a
        /*0ebe*/ 	.byte	0x3f
	.zero		1


	//   ....[62]....
        /*0ec0*/ 	.word	0x00014ce0
        /*0ec4*/ 	.word	0x00000000
        /*0ec8*/ 	.word	0x00016850
        /*0ecc*/ 	.short	0x0107
        /*0ece*/ 	.byte	0x3f
	.zero		1


	//   ....[63]....
        /*0ed0*/ 	.word	0x00014da0
        /*0ed4*/ 	.word	0x00000000
        /*0ed8*/ 	.word	0x00016850
        /*0edc*/ 	.short	0x0101
        /*0ede*/ 	.byte	0x3f
	.zero		1


	//   ....[64]....
        /*0ee0*/ 	.word	0x00015ef0
        /*0ee4*/ 	.word	0x00000004
        /*0ee8*/ 	.word	0x00016820
        /*0eec*/ 	.short	0x010a
        /*0eee*/ 	.byte	0x3f
	.zero		1


	//   ....[65]....
        /*0ef0*/ 	.word	0x00016070
        /*0ef4*/ 	.word	0x00000005
        /*0ef8*/ 	.word	0x00016840
        /*0efc*/ 	.short	0x010a
        /*0efe*/ 	.byte	0x3f
	.zero		1


	//   ....[66]....
        /*0f00*/ 	.word	0x00016110
        /*0f04*/ 	.word	0x00000019
        /*0f08*/ 	.word	0x00016840
        /*0f0c*/ 	.short	0x010a
        /*0f0e*/ 	.byte	0x3f
	.zero		1


	//   ....[67]....
        /*0f10*/ 	.word	0x00016150
        /*0f14*/ 	.word	0x00000005
        /*0f18*/ 	.word	0x00016860
        /*0f1c*/ 	.short	0x010a
        /*0f1e*/ 	.byte	0x3f
	.zero		1


	//   ....[68]....
        /*0f20*/ 	.word	0x00016190
        /*0f24*/ 	.word	0x00000019
        /*0f28*/ 	.word	0x00016860
        /*0f2c*/ 	.short	0x010a
        /*0f2e*/ 	.byte	0x3f
	.zero		1


	//   ....[69]....
        /*0f30*/ 	.word	0x00016200
        /*0f34*/ 	.word	0x00000003
        /*0f38*/ 	.word	0x00016800
        /*0f3c*/ 	.short	0x010a
        /*0f3e*/ 	.byte	0x3f
	.zero		1


	//   ....[70]....
        /*0f40*/ 	.word	0x00016250
        /*0f44*/ 	.word	0x00000003
        /*0f48*/ 	.word	0x00016830
        /*0f4c*/ 	.short	0x010a
        /*0f4e*/ 	.byte	0x3f
	.zero		1


	//   ....[71]....
        /*0f50*/ 	.word	0x000162b0
        /*0f54*/ 	.word	0x00000005
        /*0f58*/ 	.word	0x00016830
        /*0f5c*/ 	.short	0x010a
        /*0f5e*/ 	.byte	0x3f
	.zero		1


	//   ....[72]....
        /*0f60*/ 	.word	0x00016310
        /*0f64*/ 	.word	0x00000005
        /*0f68*/ 	.word	0x00016850
        /*0f6c*/ 	.short	0x010a
        /*0f6e*/ 	.byte	0x3f
	.zero		1


	//   ....[73]....
        /*0f70*/ 	.word	0x00016370
        /*0f74*/ 	.word	0x00000005
        /*0f78*/ 	.word	0x00016830
        /*0f7c*/ 	.short	0x010a
        /*0f7e*/ 	.byte	0x3f
	.zero		1


	//   ....[74]....
        /*0f80*/ 	.word	0x000163d0
        /*0f84*/ 	.word	0x00000005
        /*0f88*/ 	.word	0x00016850
        /*0f8c*/ 	.short	0x010a
        /*0f8e*/ 	.byte	0x3f
	.zero		1


	//   ....[75]....
        /*0f90*/ 	.word	0x00016430
        /*0f94*/ 	.word	0x00000005
        /*0f98*/ 	.word	0x00016830
        /*0f9c*/ 	.short	0x010a
        /*0f9e*/ 	.byte	0x3f
	.zero		1


	//   ....[76]....
        /*0fa0*/ 	.word	0x00016490
        /*0fa4*/ 	.word	0x00000005
        /*0fa8*/ 	.word	0x00016850
        /*0fac*/ 	.short	0x010a
        /*0fae*/ 	.byte	0x3f
	.zero		1


	//   ....[77]....
        /*0fb0*/ 	.word	0x000164f0
        /*0fb4*/ 	.word	0x00000007
        /*0fb8*/ 	.word	0x00016850
        /*0fbc*/ 	.short	0x010a
        /*0fbe*/ 	.byte	0x3f
	.zero		1


	//   ....[78]....
        /*0fc0*/ 	.word	0x00016610
        /*0fc4*/ 	.word	0x00000005
        /*0fc8*/ 	.word	0x00016840
        /*0fcc*/ 	.short	0x010a
        /*0fce*/ 	.byte	0x3f
	.zero		1


	//   ....[79]....
        /*0fd0*/ 	.word	0x000180b0
        /*0fd4*/ 	.word	0x00000016
        /*0fd8*/ 	.word	0x00016820
        /*0fdc*/ 	.short	0x010a
        /*0fde*/ 	.byte	0x3f
	.zero		1


	//   ....[80]....
        /*0fe0*/ 	.word	0x00018100
        /*0fe4*/ 	.word	0x00000005
        /*0fe8*/ 	.word	0x00016840
        /*0fec*/ 	.short	0x010a
        /*0fee*/ 	.byte	0x3f
	.zero		1


	//   ....[81]....
        /*0ff0*/ 	.word	0x00018a10
        /*0ff4*/ 	.word	0x00000005
        /*0ff8*/ 	.word	0x00016860
        /*0ffc*/ 	.short	0x010a
        /*0ffe*/ 	.byte	0x3f
	.zero		1


	//   ....[82]....
        /*1000*/ 	.word	0x00019380
        /*1004*/ 	.word	0x00000000
        /*1008*/ 	.word	0x00016860
        /*100c*/ 	.short	0x010a
        /*100e*/ 	.byte	0x3f
	.zero		1


	//   ....[83]....
        /*1010*/ 	.word	0x0001a6b0
        /*1014*/ 	.word	0x00000004
        /*1018*/ 	.word	0x00016820
        /*101c*/ 	.short	0x010a
        /*101e*/ 	.byte	0x3f
	.zero		1


	//   ....[84]....
        /*1020*/ 	.word	0x0001a850
        /*1024*/ 	.word	0x00000005
        /*1028*/ 	.word	0x00016840
        /*102c*/ 	.short	0x010a
        /*102e*/ 	.byte	0x3f
	.zero		1


	//   ....[85]....
        /*1030*/ 	.word	0x0001a8a0
        /*1034*/ 	.word	0x00000019
        /*1038*/ 	.word	0x00016840
        /*103c*/ 	.short	0x010a
        /*103e*/ 	.byte	0x3f
	.zero		1


	//   ....[86]....
        /*1040*/ 	.word	0x0001a8f0
        /*1044*/ 	.word	0x00000005
        /*1048*/ 	.word	0x00016860
        /*104c*/ 	.short	0x010a
        /*104e*/ 	.byte	0x3f
	.zero		1


	//----- nvinfo : EIATTR_NUM_MBARRIERS
	.align		4
.L_207:
        /*1050*/ 	.byte	0x03, 0x38
        /*1052*/ 	.short	0x0016


	//----- nvinfo : EIATTR_EXIT_INSTR_OFFSETS
	.align		4
        /*1054*/ 	.byte	0x04, 0x1c
        /*1056*/ 	.short	(.L_209 - .L_208)


	//   ....[0]....
.L_208:
        /*1058*/ 	.word	0x000009b0


	//   ....[1]....
        /*105c*/ 	.word	0x0000f920


	//   ....[2]....
        /*1060*/ 	.word	0x000161e0


	//----- nvinfo : EIATTR_MAX_THREADS
	.align		4
.L_209:
        /*1064*/ 	.byte	0x04, 0x05
        /*1066*/ 	.short	(.L_211 - .L_210)
.L_210:
        /*1068*/ 	.word	0x00000200
        /*106c*/ 	.word	0x00000001
        /*1070*/ 	.word	0x00000001


	//----- nvinfo : EIATTR_CRS_STACK_SIZE
	.align		4
.L_211:
        /*1074*/ 	.byte	0x04, 0x1e
        /*1076*/ 	.short	(.L_213 - .L_212)
.L_212:
        /*1078*/ 	.word	0x00000000


	//----- nvinfo : EIATTR_CBANK_PARAM_SIZE
	.align		4
.L_213:
        /*107c*/ 	.byte	0x03, 0x19
        /*107e*/ 	.short	0x0af0


	//----- nvinfo : EIATTR_PARAM_CBANK
	.align		4
        /*1080*/ 	.byte	0x04, 0x0a
        /*1082*/ 	.short	(.L_215 - .L_214)
	.align		4
.L_214:
        /*1084*/ 	.word	index@(.nv.constant0._ZN7cutlass13device_kernelIN5flash11enable_sm90INS1_16FlashAttnFwdSm90INS1_25CollectiveMainloopFwdSm90ILi2EN4cute5tupleIJNS5_1CILi1EEES8_S8_EEENS6_IJNS7_ILi192EEENS7_ILi128EEENS7_ILi64EEEEEELi64ENS_6half_tEfNS_4arch4Sm90ELb0ELb1ELb0ELb1ELb1ELb0ELb0ELb1ELb1ELb1ELb1ELb0EEENS1_21CollectiveEpilogueFwdINS6_IJSA_SC_SB_EEES9_SE_SG_Li384ELb1ELb1ELb1ELb0EEENS1_36VarlenDynamicPersistentTileSchedulerILi192ELi128ELi384ELi128ELb1ELb1ELb1ELb1ELb0ELb1EEEEEEEEEvNT_6ParamsE)
        /*1088*/ 	.short	0x0210
        /*108a*/ 	.short	0x0af0


	//----- nvinfo : EIATTR_SW_WAR
	.align		4
.L_215:
        /*108c*/ 	.byte	0x04, 0x36
        /*108e*/ 	.short	(.L_217 - .L_216)
.L_216:
        /*1090*/ 	.word	0x00000008
.L_217:


//--------------------- .nv.info._ZN7cutlass13device_kernelIN5flash11enable_sm90INS1_16FlashAttnFwdSm90INS1_25CollectiveMainloopFwdSm90ILi2EN4cute5tupleIJNS5_1CILi1EEES8_S8_EEENS6_IJNS7_ILi192EEENS7_ILi128EEENS7_ILi64EEEEEELi64ENS_6half_tEfNS_4arch4Sm90ELb0ELb1ELb0ELb1ELb1ELb1ELb0ELb1ELb1ELb1ELb1ELb0EEENS1_21CollectiveEpilogueFwdINS6_IJSA_SC_SB_EEES9_SE_SG_Li384ELb1ELb1ELb1ELb0EEENS1_36VarlenDynamicPersistentTileSchedulerILi192ELi128ELi384ELi128ELb1ELb1ELb1ELb1ELb0ELb1EEEEEEEEEvNT_6ParamsE --------------------------
	.section	.nv.info._ZN7cutlass13device_kernelIN5flash11enable_sm90INS1_16FlashAttnFwdSm90INS1_25CollectiveMainloopFwdSm90ILi2EN4cute5tupleIJNS5_1CILi1EEES8_S8_EEENS6_IJNS7_ILi192EEENS7_ILi128EEENS7_ILi64EEEEEELi64ENS_6half_tEfNS_4arch4Sm90ELb0ELb1ELb0ELb1ELb1ELb1ELb0ELb1ELb1ELb1ELb1ELb0EEENS1_21CollectiveEpilogueFwdINS6_IJSA_SC_SB_EEES9_SE_SG_Li384ELb1ELb1ELb1ELb0EEENS1_36VarlenDynamicPersistentTileSchedulerILi192ELi128ELi384ELi128ELb1ELb1ELb1ELb1ELb0ELb1EEEEEEEEEvNT_6ParamsE,"",@"SHT_CUDA_INFO"
	.sectionflags	@""
	.align	4


	//----- nvinfo : EIATTR_CUDA_API_VERSION
	.align		4
        /*0000*/ 	.byte	0x04, 0x37
        /*0002*/ 	.short	(.L_219 - .L_218)
.L_218:
        /*0004*/ 	.word	0x00000082


	//----- nvinfo : EIATTR_KPARAM_INFO
	.align		4
.L_219:
        /*0008*/ 	.byte	0x04, 0x17
        /*000a*/ 	.short	(.L_221 - .L_220)
.L_220:
        /*000c*/ 	.word	0x00000000
        /*0010*/ 	.short	0x0000
        /*0012*/ 	.short	0x0070
        /*0014*/ 	.byte	0x00, 0xf0, 0x01, 0x2a


	//----- nvinfo : EIATTR_SPARSE_MMA_MASK
	.align		4
.L_221:
        /*0018*/ 	.byte	0x03, 0x50
        /*001a*/ 	.short	0x0000


	//----- nvinfo : EIATTR_MAXREG_COUNT
	.align		4
        /*001c*/ 	.byte	0x03, 0x1b
        /*001e*/ 	.short	0x0080


	//----- nvinfo : EIATTR_NUM_BARRIERS
	.align		4
        /*0020*/ 	.byte	0x02, 0x4c
        /*0022*/ 	.byte	0x10
	.zero		1


	//----- nvinfo : EIATTR_EXTERNS
	.align		4
        /*0024*/ 	.byte	0x04, 0x0f
        /*0026*/ 	.short	(.L_223 - .L_222)


	//   ....[0]....
	.align		4
.L_222:
        /*0028*/ 	.word	index@(__assertfail)


	//----- nvinfo : EIATTR_ANNOTATIONS
	.align		4
.L_223:
        /*002c*/ 	.byte	0x04, 0x55
        /*002e*/ 	.short	(.L_225 - .L_224)


	//   ....[0]....
.L_224:
        /* <DEDUP_REMOVED lines=82> */


	//----- nvinfo : EIATTR_MERCURY_ISA_VERSION
	.align		4
.L_225:
        /*0538*/ 	.byte	0x03, 0x5f
        /*053a*/ 	.short	0x0101


	//----- nvinfo : EIATTR_UNUSED_LOAD_BYTE_OFFSET
	.align		4
        /*053c*/ 	.byte	0x04, 0x44
        /*053e*/ 	.short	(.L_227 - .L_226)


	//   ....[0]....
.L_226:
        /*0540*/ 	.word	0x00000a90
        /*0544*/ 	.word	0x0000fff0


	//   ....[1]....
        /*0548*/ 	.word	0x00015b70
        /*054c*/ 	.word	0x0000fff0


	//----- nvinfo : EIATTR_INT_WARP_WIDE_INSTR_OFFSETS
	.align		4
.L_227:
        /*0550*/ 	.byte	0x04, 0x31
        /*0552*/ 	.short	(.L_229 - .L_228)


	//   ....[0]....
.L_228:
        /*0554*/ 	.word	0x00000130


	//   ....[1]....
        /*0558*/ 	.word	0x00000170


	//   ....[2]....
        /*055c*/ 	.word	0x000001e0


	//   ....[3]....
        /*0560*/ 	.word	0x0001b150


	//   ....[4]....
        /*0564*/ 	.word	0x0001b1e0


	//   ....[5]....
        /*0568*/ 	.word	0x0001e330


	//   ....[6]....
        /*056c*/ 	.word	0x0001e3c0


	//----- nvinfo : EIATTR_COOP_GROUP_MASK_REGIDS
	.align		4
.L_229:
        /*0570*/ 	.byte	0x04, 0x29
        /*0572*/ 	.short	(.L_231 - .L_230)


	//   ....[0]....
.L_230:
        /*0574*/ 	.word	0xffffffff


	//   ....[1]....
        /*0578*/ 	.word	0xffffffff


	//   ....[2]....
        /*057c*/ 	.word	0xffffffff


	//   ....[3]....
        /*0580*/ 	.word	0xffffffff


	//   ....[4]....
        /*0584*/ 	.word	0xffffffff


	//   ....[5]....
        /*0588*/ 	.word	0xffffffff


	//   ....[6]....
        /*058c*/ 	.word	0xffffffff


	//   ....[7]....
        /*0590*/ 	.word	0xffffffff


	//   ....[8]....
        /*0594*/ 	.word	0xffffffff


	//   ....[9]....
        /*0598*/ 	.word	0xffffffff


	//   ....[10]....
        /*059c*/ 	.word	0xffffffff


	//   ....[11]....
        /*05a0*/ 	.word	0xffffffff


	//   ....[12]....
        /*05a4*/ 	.word	0xffffffff


	//   ....[13]....
        /*05a8*/ 	.word	0xffffffff


	//   ....[14]....
        /*05ac*/ 	.word	0xffffffff


	//   ....[15]....
        /*05b0*/ 	.word	0xffffffff


	//   ....[16]....
        /*05b4*/ 	.word	0xffffffff


	//   ....[17]....
        /*05b8*/ 	.word	0xffffffff


	//   ....[18]....
        /*05bc*/ 	.word	0xffffffff


	//   ....[19]....
        /*05c0*/ 	.word	0xffffffff


	//   ....[20]....
        /*05c4*/ 	.word	0xffffffff


	//   ....[21]....
        /*05c8*/ 	.word	0xffffffff


	//   ....[22]....
        /*05cc*/ 	.word	0xffffffff


	//   ....[23]....
        /*05d0*/ 	.word	0xffffffff


	//   ....[24]....
        /*05d4*/ 	.word	0xffffffff


	//   ....[25]....
        /*05d8*/ 	.word	0xffffffff


	//   ....[26]....
        /*05dc*/ 	.word	0xffffffff


	//   ....[27]....
        /*05e0*/ 	.word	0xffffffff


	//   ....[28]....
        /*05e4*/ 	.word	0xffffffff


	//   ....[29]....
        /*05e8*/ 	.word	0xffffffff


	//   ....[30]....
        /*05ec*/ 	.word	0xffffffff


	//   ....[31]....
        /*05f0*/ 	.word	0xffffffff


	//   ....[32]....
        /*05f4*/ 	.word	0xffffffff


	//   ....[33]....
        /*05f8*/ 	.word	0xffffffff


	//   ....[34]....
        /*05fc*/ 	.word	0xffffffff


	//   ....[35]....
        /*0600*/ 	.word	0xffffffff


	//   ....[36]....
        /*0604*/ 	.word	0xffffffff


	//   ....[37]....
        /*0608*/ 	.word	0xffffffff


	//   ....[38]....
        /*060c*/ 	.word	0xffffffff


	//   ....[39]....
        /*0610*/ 	.word	0xffffffff


	//   ....[40]....
        /*0614*/ 	.word	0xffffffff


	//   ....[41]....
        /*0618*/ 	.word	0xffffffff


	//   ....[42]....
        /*061c*/ 	.word	0xffffffff


	//   ....[43]....
        /*0620*/ 	.word	0xffffffff


	//   ....[44]....
        /*0624*/ 	.word	0xffffffff


	//   ....[45]....
        /*0628*/ 	.word	0xffffffff


	//   ....[46]....
        /*062c*/ 	.word	0xffffffff


	//   ....[47]....
        /*0630*/ 	.word	0xffffffff


	//   ....[48]....
        /*0634*/ 	.word	0xffffffff


	//   ....[49]....
        /*0638*/ 	.word	0xffffffff


	//   ....[50]....
        /*063c*/ 	.word	0xffffffff


	//   ....[51]....
        /*0640*/ 	.word	0xffffffff


	//   ....[52]....
        /*0644*/ 	.word	0xffffffff


	//   ....[53]....
        /*0648*/ 	.word	0xffffffff


	//   ....[54]....
        /*064c*/ 	.word	0xffffffff


	//   ....[55]....
        /*0650*/ 	.word	0xffffffff


	//   ....[56]....
        /*0654*/ 	.word	0xffffffff


	//   ....[57]....
        /*0658*/ 	.word	0xffffffff


	//   ....[58]....
        /*065c*/ 	.word	0xffffffff


	//   ....[59]....
        /*0660*/ 	.word	0xffffffff


	//   ....[60]....
        /*0664*/ 	.word	0xffffffff


	//   ....[61]....
        /*0668*/ 	.word	0xffffffff


	//   ....[62]....
        /*066c*/ 	.word	0xffffffff


	//   ....[63]....
        /*0670*/ 	.word	0xffffffff


	//   ....[64]....
        /*0674*/ 	.word	0xffffffff


	//   ....[65]....
        /*0678*/ 	.word	0xffffffff


	//   ....[66]....
        /*067c*/ 	.word	0xffffffff


	//   ....[67]....
        /*0680*/ 	.word	0xffffffff


	//   ....[68]....
        /*0684*/ 	.word	0xffffffff


	//   ....[69]....
        /*0688*/ 	.word	0xffffffff


	//   ....[70]....
        /*068c*/ 	.word	0xffffffff


	//   ....[71]....
        /*0690*/ 	.word	0xffffffff


	//   ....[72]....
        /*0694*/ 	.word	0xffffffff


	//   ....[73]....
        /*0698*/ 	.word	0xffffffff


	//   ....[74]....
        /*069c*/ 	.word	0xffffffff


	//   ....[75]....
        /*06a0*/ 	.word	0xffffffff


	//   ....[76]....
        /*06a4*/ 	.word	0xffffffff


	//   ....[77]....
        /*06a8*/ 	.word	0xffffffff


	//   ....[78]....
        /*06ac*/ 	.word	0xffffffff


	//   ....[79]....
        /*06b0*/ 	.word	0xffffffff


	//   ....[80]....
        /*06b4*/ 	.word	0xffffffff


	//   ....[81]....
        /*06b8*/ 	.word	0xffffffff


	//   ....[82]....
        /*06bc*/ 	.word	0xffffffff


	//   ....[83]....
        /*06c0*/ 	.word	0xffffffff


	//   ....[84]....
        /*06c4*/ 	.word	0xffffffff


	//   ....[85]....
        /*06c8*/ 	.word	0xffffffff


	//   ....[86]....
        /*06cc*/ 	.word	0xffffffff


	//   ....[87]....
        /*06d0*/ 	.word	0xffffffff


	//   ....[88]....
        /*06d4*/ 	.word	0xffffffff


	//   ....[89]....
        /*06d8*/ 	.word	0xffffffff


	//   ....[90]....
        /*06dc*/ 	.word	0xffffffff


	//   ....[91]....
        /*06e0*/ 	.word	0xffffffff


	//   ....[92]....
        /*06e4*/ 	.word	0xffffffff


	//   ....[93]....
        /*06e8*/ 	.word	0xffffffff


	//   ....[94]....
        /*06ec*/ 	.word	0xffffffff


	//   ....[95]....
        /*06f0*/ 	.word	0xffffffff


	//   ....[96]....
        /*06f4*/ 	.word	0xffffffff


	//   ....[97]....
        /*06f8*/ 	.word	0xffffffff


	//   ....[98]....
        /*06fc*/ 	.word	0xffffffff


	//   ....[99]....
        /*0700*/ 	.word	0xffffffff


	//   ....[100]....
        /*0704*/ 	.word	0xffffffff


	//   ....[101]....
        /*0708*/ 	.word	0xffffffff


	//   ....[102]....
        /*070c*/ 	.word	0xffffffff


	//   ....[103]....
        /*0710*/ 	.word	0xffffffff


	//   ....[104]....
        /*0714*/ 	.word	0xffffffff


	//   ....[105]....
        /*0718*/ 	.word	0xffffffff


	//   ....[106]....
        /*071c*/ 	.word	0xffffffff


	//   ....[107]....
        /*0720*/ 	.word	0xffffffff


	//   ....[108]....
        /*0724*/ 	.word	0xffffffff


	//   ....[109]....
        /*0728*/ 	.word	0xffffffff


	//   ....[110]....
        /*072c*/ 	.word	0xffffffff


	//   ....[111]....
        /*0730*/ 	.word	0xffffffff


	//   ....[112]....
        /*0734*/ 	.word	0xffffffff


	//   ....[113]....
        /*0738*/ 	.word	0xffffffff


	//   ....[114]....
        /*073c*/ 	.word	0xffffffff


	//   ....[115]....
        /*0740*/ 	.word	0xffffffff


	//   ....[116]....
        /*0744*/ 	.word	0xffffffff


	//   ....[117]....
        /*0748*/ 	.word	0xffffffff


	//   ....[118]....
        /*074c*/ 	.word	0xffffffff


	//   ....[119]....
        /*0750*/ 	.word	0xffffffff


	//   ....[120]....
        /*0754*/ 	.word	0xffffffff


	//   ....[121]....
        /*0758*/ 	.word	0xffffffff


	//   ....[122]....
        /*075c*/ 	.word	0xffffffff


	//   ....[123]....
        /*0760*/ 	.word	0xffffffff


	//   ....[124]....
        /*0764*/ 	.word	0xffffffff


	//   ....[125]....
        /*0768*/ 	.word	0xffffffff


	//   ....[126]....
        /*076c*/ 	.word	0xffffffff


	//   ....[127]....
        /*0770*/ 	.word	0xffffffff


	//   ....[128]....
        /*0774*/ 	.word	0xffffffff


	//   ....[129]....
        /*0778*/ 	.word	0xffffffff


	//   ....[130]....
        /*077c*/ 	.word	0xffffffff


	//   ....[131]....
        /*0780*/ 	.word	0xffffffff


	//   ....[132]....
        /*0784*/ 	.word	0xffffffff


	//   ....[133]....
        /*0788*/ 	.word	0xffffffff


	//   ....[134]....
        /*078c*/ 	.word	0xffffffff


	//   ....[135]....
        /*0790*/ 	.word	0xffffffff


	//   ....[136]....
        /*0794*/ 	.word	0xffffffff


	//   ....[137]....
        /*0798*/ 	.word	0xffffffff


	//   ....[138]....
        /*079c*/ 	.word	0xffffffff


	//   ....[139]....
        /*07a0*/ 	.word	0xffffffff


	//   ....[140]....
        /*07a4*/ 	.word	0xffffffff


	//   ....[141]....
        /*07a8*/ 	.word	0xffffffff


	//   ....[142]....
        /*07ac*/ 	.word	0xffffffff


	//   ....[143]....
        /*07b0*/ 	.word	0xffffffff


	//   ....[144]....
        /*07b4*/ 	.word	0xffffffff


	//   ....[145]....
        /*07b8*/ 	.word	0xffffffff


	//   ....[146]....
        /*07bc*/ 	.word	0xffffffff


	//   ....[147]....
        /*07c0*/ 	.word	0xffffffff


	//   ....[148]....
        /*07c4*/ 	.word	0xffffffff


	//   ....[149]....
        /*07c8*/ 	.word	0xffffffff


	//   ....[150]....
        /*07cc*/ 	.word	0xffffffff


	//   ....[151]....
        /*07d0*/ 	.word	0xffffffff


	//   ....[152]....
        /*07d4*/ 	.word	0xffffffff


	//   ....[153]....
        /*07d8*/ 	.word	0xffffffff


	//   ....[154]....
        /*07dc*/ 	.word	0xffffffff


	//   ....[155]....
        /*07e0*/ 	.word	0xffffffff


	//   ....[156]....
        /*07e4*/ 	.word	0xffffffff


	//   ....[157]....
        /*07e8*/ 	.word	0xffffffff


	//   ....[158]....
        /*07ec*/ 	.word	0xffffffff


	//   ....[159]....
        /*07f0*/ 	.word	0xffffffff


	//   ....[160]....
        /*07f4*/ 	.word	0xffffffff


	//   ....[161]....
        /*07f8*/ 	.word	0xffffffff


	//   ....[162]....
        /*07fc*/ 	.word	0xffffffff


	//   ....[163]....
        /*0800*/ 	.word	0xffffffff


	//   ....[164]....
        /*0804*/ 	.word	0xffffffff


	//   ....[165]....
        /*0808*/ 	.word	0xffffffff


	//   ....[166]....
        /*080c*/ 	.word	0xffffffff


	//   ....[167]....
        /*0810*/ 	.word	0xffffffff


	//   ....[168]....
        /*0814*/ 	.word	0xffffffff


	//   ....[169]....
        /*0818*/ 	.word	0xffffffff


	//   ....[170]....
        /*081c*/ 	.word	0xffffffff


	//   ....[171]....
        /*0820*/ 	.word	0xffffffff


	//   ....[172]....
        /*0824*/ 	.word	0xffffffff


	//   ....[173]....
        /*0828*/ 	.word	0xffffffff


	//   ....[174]....
        /*082c*/ 	.word	0xffffffff


	//   ....[175]....
        /*0830*/ 	.word	0xffffffff


	//   ....[176]....
        /*0834*/ 	.word	0xffffffff


	//   ....[177]....
        /*0838*/ 	.word	0xffffffff


	//   ....[178]....
        /*083c*/ 	.word	0xffffffff


	//   ....[179]....
        /*0840*/ 	.word	0xffffffff


	//   ....[180]....
        /*0844*/ 	.word	0xffffffff


	//   ....[181]....
        /*0848*/ 	.word	0xffffffff


	//   ....[182]....
        /*084c*/ 	.word	0xffffffff


	//   ....[183]....
        /*0850*/ 	.word	0xffffffff


	//   ....[184]....
        /*0854*/ 	.word	0xffffffff


	//   ....[185]....
        /*0858*/ 	.word	0xffffffff


	//   ....[186]....
        /*085c*/ 	.word	0xffffffff


	//   ....[187]....
        /*0860*/ 	.word	0xffffffff


	//   ....[188]....
        /*0864*/ 	.word	0xffffffff


	//   ....[189]....
        /*0868*/ 	.word	0xffffffff


	//   ....[190]....
        /*086c*/ 	.word	0xffffffff


	//   ....[191]....
        /*0870*/ 	.word	0xffffffff


	//   ....[192]....
        /*0874*/ 	.word	0xffffffff


	//   ....[193]....
        /*0878*/ 	.word	0xffffffff


	//   ....[194]....
        /*087c*/ 	.word	0xffffffff


	//   ....[195]....
        /*0880*/ 	.word	0xffffffff


	//   ....[196]....
        /*0884*/ 	.word	0xffffffff


	//   ....[197]....
        /*0888*/ 	.word	0xffffffff


	//   ....[198]....
        /*088c*/ 	.word	0xffffffff


	//   ....[199]....
        /*0890*/ 	.word	0xffffffff


	//   ....[200]....
        /*0894*/ 	.word	0xffffffff


	//   ....[201]....
        /*0898*/ 	.word	0xffffffff


	//   ....[202]....
        /*089c*/ 	.word	0xffffffff


	//   ....[203]....
        /*08a0*/ 	.word	0xffffffff


	//   ....[204]....
        /*08a4*/ 	.word	0xffffffff


	//   ....[205]....
        /*08a8*/ 	.word	0xffffffff


	//   ....[206]....
        /*08ac*/ 	.word	0xffffffff


	//   ....[207]....
        /*08b0*/ 	.word	0xffffffff


	//   ....[208]....
        /*08b4*/ 	.word	0xffffffff


	//   ....[209]....
        /*08b8*/ 	.word	0xffffffff


	//   ....[210]....
        /*08bc*/ 	.word	0xffffffff


	//   ....[211]....
        /*08c0*/ 	.word	0xffffffff


	//   ....[212]....
        /*08c4*/ 	.word	0xffffffff


	//   ....[213]....
        /*08c8*/ 	.word	0xffffffff


	//   ....[214]....
        /*08cc*/ 	.word	0xffffffff


	//   ....[215]....
        /*08d0*/ 	.word	0x0500000f


	//   ....[216]....
        /*08d4*/ 	.word	0x0500000f


	//   ....[217]....
        /*08d8*/ 	.word	0x0500000f


	//   ....[218]....
        /*08dc*/ 	.word	0x0500000f


	//   ....[219]....
        /*08e0*/ 	.word	0x0500000f


	//   ....[220]....
        /*08e4*/ 	.word	0x0500000f


	//   ....[221]....
        /*08e8*/ 	.word	0x0500000f


	//   ....[222]....
        /*08ec*/ 	.word	0x0500000f


	//   ....[223]....
        /*08f0*/ 	.word	0x0500000f


	//   ....[224]....
        /*08f4*/ 	.word	0x0500000f


	//   ....[225]....
        /*08f8*/ 	.word	0x0500000f


	//   ....[226]....
        /*08fc*/ 	.word	0x0500000f


	//   ....[227]....
        /*0900*/ 	.word	0x0500000f


	//   ....[228]....
        /*0904*/ 	.word	0x0500000f


	//   ....[229]....
        /*0908*/ 	.word	0x0500000f


	//   ....[230]....
        /*090c*/ 	.word	0x0500000f


	//   ....[231]....
        /*0910*/ 	.word	0x0500000f


	//   ....[232]....
        /*0914*/ 	.word	0x0500000f


	//   ....[233]....
        /*0918*/ 	.word	0x0500000f


	//   ....[234]....
        /*091c*/ 	.word	0x0500000f


	//   ....[235]....
        /*0920*/ 	.word	0x0500000f


	//   ....[236]....
        /*0924*/ 	.word	0x0500000f


	//   ....[237]....
        /*0928*/ 	.word	0x0500000f


	//   ....[238]....
        /*092c*/ 	.word	0x0500000f


	//   ....[239]....
        /*0930*/ 	.word	0x0500000f


	//   ....[240]....
        /*0934*/ 	.word	0x0500000f


	//   ....[241]....
        /*0938*/ 	.word	0x0500000f


	//   ....[242]....
        /*093c*/ 	.word	0x0500000f


	//   ....[243]....
        /*0940*/ 	.word	0x0500000f


	//   ....[244]....
        /*0944*/ 	.word	0x0500000f


	//   ....[245]....
        /*0948*/ 	.word	0x0500000f


	//   ....[246]....
        /*094c*/ 	.word	0x0500000f


	//   ....[247]....
        /*0950*/ 	.word	0x0500000f


	//   ....[248]....
        /*0954*/ 	.word	0x0500000f


	//   ....[249]....
        /*0958*/ 	.word	0x0500000f


	//   ....[250]....
        /*095c*/ 	.word	0x0500000f


	//   ....[251]....
        /*0960*/ 	.word	0x0500000f


	//   ....[252]....
        /*0964*/ 	.word	0x0500000f


	//   ....[253]....
        /*0968*/ 	.word	0x0500000f


	//   ....[254]....
        /*096c*/ 	.word	0x0500000f


	//   ....[255]....
        /*0970*/ 	.word	0x0500000f


	//   ....[0]....
        /*0974*/ 	.word	0x0500000f


	//   ....[1]....
        /*0978*/ 	.word	0x0500000f


	//   ....[2]....
        /*097c*/ 	.word	0x0500000f


	//   ....[3]....
        /*0980*/ 	.word	0x0500000f


	//   ....[4]....
        /*0984*/ 	.word	0x0500000f


	//   ....[5]....
        /*0988*/ 	.word	0x0500000f


	//   ....[6]....
        /*098c*/ 	.word	0x0500000f


	//   ....[7]....
        /*0990*/ 	.word	0x0500000f


	//   ....[8]....
        /*0994*/ 	.word	0x0500000f


	//   ....[9]....
        /*0998*/ 	.word	0x0500000f


	//   ....[10]....
        /*099c*/ 	.word	0x0500000f


	//   ....[11]....
        /*09a0*/ 	.word	0x0500000f


	//   ....[12]....
        /*09a4*/ 	.word	0x0500000f


	//   ....[13]....
        /*09a8*/ 	.word	0x0500000f


	//   ....[14]....
        /*09ac*/ 	.word	0x0500000f


	//   ....[15]....
        /*09b0*/ 	.word	0x0500000f


	//   ....[16]....
        /*09b4*/ 	.word	0x0500000f


	//   ....[17]....
        /*09b8*/ 	.word	0x0500000f


	//   ....[18]....
        /*09bc*/ 	.word	0x0500000f


	//   ....[19]....
        /*09c0*/ 	.word	0x0500000f


	//   ....[20]....
        /*09c4*/ 	.word	0x0500000f


	//   ....[21]....
        /*09c8*/ 	.word	0x0500000f


	//   ....[22]....
        /*09cc*/ 	.word	0x0500000f


	//   ....[23]....
        /*09d0*/ 	.word	0x0500000f


	//   ....[24]....
        /*09d4*/ 	.word	0x0500000f


	//   ....[25]....
        /*09d8*/ 	.word	0x0500000f


	//   ....[26]....
        /*09dc*/ 	.word	0x0500000f


	//   ....[27]....
        /*09e0*/ 	.word	0x0500000f


	//   ....[28]....
        /*09e4*/ 	.word	0x0500000f


	//   ....[29]....
        /*09e8*/ 	.word	0x0500000f


	//   ....[30]....
        /*09ec*/ 	.word	0x0500000f


	//   ....[31]....
        /*09f0*/ 	.word	0x0500000f


	//   ....[32]....
        /*09f4*/ 	.word	0x0500000f


	//   ....[33]....
        /*09f8*/ 	.word	0x0500000f


	//   ....[34]....
        /*09fc*/ 	.word	0x0500000f


	//   ....[35]....
        /*0a00*/ 	.word	0x0500000f


	//   ....[36]....
        /*0a04*/ 	.word	0x0500000f


	//   ....[37]....
        /*0a08*/ 	.word	0x0500000f


	//   ....[38]....
        /*0a0c*/ 	.word	0x0500000f


	//   ....[39]....
        /*0a10*/ 	.word	0x0500000f


	//   ....[40]....
        /*0a14*/ 	.word	0x0500000f


	//   ....[41]....
        /*0a18*/ 	.word	0x0500000f


	//   ....[42]....
        /*0a1c*/ 	.word	0x0500000f


	//   ....[43]....
        /*0a20*/ 	.word	0x0500000f


	//   ....[44]....
        /*0a24*/ 	.word	0x0500000f


	//   ....[45]....
        /*0a28*/ 	.word	0x0500000f


	//   ....[46]....
        /*0a2c*/ 	.word	0x0500000f


	//   ....[47]....
        /*0a30*/ 	.word	0x0500000f


	//   ....[48]....
        /*0a34*/ 	.word	0x0500000f


	//   ....[49]....
        /*0a38*/ 	.word	0x0500000f


	//   ....[50]....
        /*0a3c*/ 	.word	0x0500000f


	//   ....[51]....
        /*0a40*/ 	.word	0x0500000f


	//   ....[52]....
        /*0a44*/ 	.word	0x0500000f


	//   ....[53]....
        /*0a48*/ 	.word	0x0500000f


	//   ....[54]....
        /*0a4c*/ 	.word	0x0500000f


	//   ....[55]....
        /*0a50*/ 	.word	0x0500000f


	//   ....[56]....
        /*0a54*/ 	.word	0x0500000f


	//   ....[57]....
        /*0a58*/ 	.word	0x0500000f


	//   ....[58]....
        /*0a5c*/ 	.word	0x0500000f


	//   ....[59]....
        /*0a60*/ 	.word	0x0500000f


	//   ....[60]....
        /*0a64*/ 	.word	0x0500000f


	//   ....[61]....
        /*0a68*/ 	.word	0x0500000f


	//   ....[62]....
        /*0a6c*/ 	.word	0x0500000f


	//   ....[63]....
        /*0a70*/ 	.word	0x0500000f


	//   ....[64]....
        /*0a74*/ 	.word	0x0500000f


	//   ....[65]....
        /*0a78*/ 	.word	0x0500000f


	//   ....[66]....
        /*0a7c*/ 	.word	0x0500000f


	//   ....[67]....
        /*0a80*/ 	.word	0x0500000f


	//   ....[68]....
        /*0a84*/ 	.word	0x0500000f


	//   ....[69]....
        /*0a88*/ 	.word	0x0500000f


	//   ....[70]....
        /*0a8c*/ 	.word	0x0500000f


	//   ....[71]....
        /*0a90*/ 	.word	0x0500000f


	//   ....[72]....
        /*0a94*/ 	.word	0x0500000f


	//   ....[73]....
        /*0a98*/ 	.word	0x0500000f


	//   ....[74]....
        /*0a9c*/ 	.word	0x0500000f


	//   ....[75]....
        /*0aa0*/ 	.word	0x0500000f


	//   ....[76]....
        /*0aa4*/ 	.word	0x0500000f


	//   ....[77]....
        /*0aa8*/ 	.word	0x0500000f


	//   ....[78]....
        /*0aac*/ 	.word	0x0500000f


	//   ....[79]....
        /*0ab0*/ 	.word	0x0500000f


	//   ....[80]....
        /*0ab4*/ 	.word	0x0500000f


	//   ....[81]....
        /*0ab8*/ 	.word	0x0500000f


	//   ....[82]....
        /*0abc*/ 	.word	0x0500000f


	//   ....[83]....
        /*0ac0*/ 	.word	0x0500000f


	//   ....[84]....
        /*0ac4*/ 	.word	0x0500000f


	//   ....[85]....
        /*0ac8*/ 	.word	0x0500000f


	//   ....[86]....
        /*0acc*/ 	.word	0x0500000f


	//   ....[87]....
        /*0ad0*/ 	.word	0x0500000f


	//   ....[88]....
        /*0ad4*/ 	.word	0x0500000f


	//   ....[89]....
        /*0ad8*/ 	.word	0x0500000f


	//   ....[90]....
        /*0adc*/ 	.word	0x0500000f


	//   ....[91]....
        /*0ae0*/ 	.word	0x0500000f


	//   ....[92]....
        /*0ae4*/ 	.word	0x0500000f


	//   ....[93]....
        /*0ae8*/ 	.word	0x0500000f


	//   ....[94]....
        /*0aec*/ 	.word	0x0500000f


	//   ....[95]....
        /*0af0*/ 	.word	0x0500000f


	//   ....[96]....
        /*0af4*/ 	.word	0x0500000f


	//   ....[97]....
        /*0af8*/ 	.word	0x0500000f


	//   ....[98]....
        /*0afc*/ 	.word	0x0500000f


	//   ....[99]....
        /*0b00*/ 	.word	0x0500000f


	//   ....[100]....
        /*0b04*/ 	.word	0x0500000f


	//   ....[101]....
        /*0b08*/ 	.word	0x0500000f


	//   ....[102]....
        /*0b0c*/ 	.word	0x0500000f


	//   ....[103]....
        /*0b10*/ 	.word	0x0500000f


	//   ....[104]....
        /*0b14*/ 	.word	0x0500000f


	//   ....[105]....
        /*0b18*/ 	.word	0x0500000f


	//   ....[106]....
        /*0b1c*/ 	.word	0x0500000f


	//   ....[107]....
        /*0b20*/ 	.word	0x0500000f


	//   ....[108]....
        /*0b24*/ 	.word	0x0500000f


	//   ....[109]....
        /*0b28*/ 	.word	0x0500000f


	//   ....[110]....
        /*0b2c*/ 	.word	0x0500000f


	//   ....[111]....
        /*0b30*/ 	.word	0x0500000f


	//   ....[112]....
        /*0b34*/ 	.word	0x0500000f


	//   ....[113]....
        /*0b38*/ 	.word	0x0500000f


	//   ....[114]....
        /*0b3c*/ 	.word	0x0500000f


	//   ....[115]....
        /*0b40*/ 	.word	0x0500000f


	//   ....[116]....
        /*0b44*/ 	.word	0x0500000f


	//----- nvinfo : EIATTR_COOP_GROUP_INSTR_OFFSETS
	.align		4
.L_231:
        /*0b48*/ 	.byte	0x04, 0x28
        /*0b4a*/ 	.short	(.L_233 - .L_232)


	//   ....[0]....
.L_232:
        /*0b4c*/ 	.word	0x00000070


	//   ....[1]....
        /*0b50*/ 	.word	0x00000140


	//   ....[2]....
        /*0b54*/ 	.word	0x00000190


	//   ....[3]....
        /*0b58*/ 	.word	0x000003c0


	//   ....[4]....
        /*0b5c*/ 	.word	0x00000520


	//   ....[5]....
        /*0b60*/ 	.word	0x00000640


	//   ....[6]....
        /*0b64*/ 	.word	0x000007a0


	//   ....[7]....
        /*0b68*/ 	.word	0x00003140


	//   ....[8]....
        /*0b6c*/ 	.word	0x00003150


	//   ....[9]....
        /*0b70*/ 	.word	0x00003830


	//   ....[10]....
        /*0b74*/ 	.word	0x00003840


	//   ....[11]....
        /*0b78*/ 	.word	0x00004570


	//   ....[12]....
        /*0b7c*/ 	.word	0x00004580


	//   ....[13]....
        /*0b80*/ 	.word	0x00004d50


	//   ....[14]....
        /*0b84*/ 	.word	0x00004d60


	//   ....[15]....
        /*0b88*/ 	.word	0x000057c0


	//   ....[16]....
        /*0b8c*/ 	.word	0x000057d0


	//   ....[17]....
        /*0b90*/ 	.word	0x000058f0


	//   ....[18]....
        /*0b94*/ 	.word	0x00005900


	//   ....[19]....
        /*0b98*/ 	.word	0x00005ca0


	//   ....[20]....
        /*0b9c*/ 	.word	0x00005cc0


	//   ....[21]....
        /*0ba0*/ 	.word	0x00005de0


	//   ....[22]....
        /*0ba4*/ 	.word	0x00005e00


	//   ....[23]....
        /*0ba8*/ 	.word	0x00006910


	//   ....[24]....
        /*0bac*/ 	.word	0x00007120


	//   ....[25]....
        /*0bb0*/ 	.word	0x00007130


	//   ....[26]....
        /*0bb4*/ 	.word	0x00007140


	//   ....[27]....
        /*0bb8*/ 	.word	0x00007150


	//   ....[28]....
        /*0bbc*/ 	.word	0x00007460


	//   ....[29]....
        /*0bc0*/ 	.word	0x00007470


	//   ....[30]....
        /*0bc4*/ 	.word	0x00007480


	//   ....[31]....
        /*0bc8*/ 	.word	0x00007490


	//   ....[32]....
        /*0bcc*/ 	.word	0x000087b0


	//   ....[33]....
        /*0bd0*/ 	.word	0x000087d0


	//   ....[34]....
        /*0bd4*/ 	.word	0x000087e0


	//   ....[35]....
        /*0bd8*/ 	.word	0x000087f0


	//   ....[36]....
        /*0bdc*/ 	.word	0x000088e0


	//   ....[37]....
        /*0be0*/ 	.word	0x00008900


	//   ....[38]....
        /*0be4*/ 	.word	0x000089a0


	//   ....[39]....
        /*0be8*/ 	.word	0x000089d0


	//   ....[40]....
        /*0bec*/ 	.word	0x0000a050


	//   ....[41]....
        /*0bf0*/ 	.word	0x0000add0


	//   ....[42]....
        /*0bf4*/ 	.word	0x0000b540


	//   ....[43]....
        /*0bf8*/ 	.word	0x0000b640


	//   ....[44]....
        /*0bfc*/ 	.word	0x0000be30


	//   ....[45]....
        /*0c00*/ 	.word	0x0000bea0


	//   ....[46]....
        /*0c04*/ 	.word	0x0000d7c0


	//   ....[47]....
        /*0c08*/ 	.word	0x0000d9e0


	//   ....[48]....
        /*0c0c*/ 	.word	0x0000e9d0


	//   ....[49]....
        /*0c10*/ 	.word	0x0000ea00


	//   ....[50]....
        /*0c14*/ 	.word	0x0000ef90


	//   ....[51]....
        /*0c18*/ 	.word	0x0000efe0


	//   ....[52]....
        /*0c1c*/ 	.word	0x00010ed0


	//   ....[53]....
        /*0c20*/ 	.word	0x00010f10


	//   ....[54]....
        /*0c24*/ 	.word	0x00010f50


	//   ....[55]....
        /*0c28*/ 	.word	0x00010fa0


	//   ....[56]....
        /*0c2c*/ 	.word	0x00012b70


	//   ....[57]....
        /*0c30*/ 	.word	0x00012d90


	//   ....[58]....
        /*0c34*/ 	.word	0x00013ce0


	//   ....[59]....
        /*0c38*/ 	.word	0x00013eb0


	//   ....[60]....
        /*0c3c*/ 	.word	0x000141e0


	//   ....[61]....
        /*0c40*/ 	.word	0x00014230


	//   ....[62]....
        /*0c44*/ 	.word	0x000152e0


	//   ....[63]....
        /*0c48*/ 	.word	0x00015310


	//   ....[64]....
        /*0c4c*/ 	.word	0x000153d0


	//   ....[65]....
        /*0c50*/ 	.word	0x000156c0


	//   ....[66]....
        /*0c54*/ 	.word	0x00016410


	//   ....[67]....
        /*0c58*/ 	.word	0x00016430


	//   ....[68]....
        /*0c5c*/ 	.word	0x00016440


	//   ....[69]....
        /*0c60*/ 	.word	0x00016450


	//   ....[70]....
        /*0c64*/ 	.word	0x000169a0


	//   ....[71]....
        /*0c68*/ 	.word	0x000169e0


	//   ....[72]....
        /*0c6c*/ 	.word	0x00016a10


	//   ....[73]....
        /*0c70*/ 	.word	0x00016a40


	//   ....[74]....
        /*0c74*/ 	.word	0x00016a60


	//   ....[75]....
        /*0c78*/ 	.word	0x00016a70


	//   ....[76]....
        /*0c7c*/ 	.word	0x00016ab0


	//   ....[77]....
        /*0c80*/ 	.word	0x00016ae0


	//   ....[78]....
        /*0c84*/ 	.word	0x00016f90


	//   ....[79]....
        /*0c88*/ 	.word	0x00016fa0


	//   ....[80]....
        /*0c8c*/ 	.word	0x00017220


	//   ....[81]....
        /*0c90*/ 	.word	0x00017230


	//   ....[82]....
        /*0c94*/ 	.word	0x00017cf0


	//   ....[83]....
        /*0c98*/ 	.word	0x00017d20


	//   ....[84]....
        /*0c9c*/ 	.word	0x00017d40


	//   ....[85]....
        /*0ca0*/ 	.word	0x00017d70


	//   ....[86]....
        /*0ca4*/ 	.word	0x00017da0


	//   ....[87]....
        /*0ca8*/ 	.word	0x00017db0


	//   ....[88]....
        /*0cac*/ 	.word	0x00017de0


	//   ....[89]....
        /*0cb0*/ 	.word	0x00017e50


	//   ....[90]....
        /*0cb4*/ 	.word	0x00017f80


	//   ....[91]....
        /*0cb8*/ 	.word	0x00018180


	//   ....[92]....
        /*0cbc*/ 	.word	0x000181b0


	//   ....[93]....
        /*0cc0*/ 	.word	0x000181e0


	//   ....[94]....
        /*0cc4*/ 	.word	0x00018210


	//   ....[95]....
        /*0cc8*/ 	.word	0x00018240


	//   ....[96]....
        /*0ccc*/ 	.word	0x00018270


	//   ....[97]....
        /*0cd0*/ 	.word	0x00018400


	//   ....[98]....
        /*0cd4*/ 	.word	0x00018430


	//   ....[99]....
        /*0cd8*/ 	.word	0x00018460


	//   ....[100]....
        /*0cdc*/ 	.word	0x00018490


	//   ....[101]....
        /*0ce0*/ 	.word	0x000184c0


	//   ....[102]....
        /*0ce4*/ 	.word	0x000184f0


	//   ....[103]....
        /*0ce8*/ 	.word	0x00018580


	//   ....[104]....
        /*0cec*/ 	.word	0x000185b0


	//   ....[105]....
        /*0cf0*/ 	.word	0x000185c0


	//   ....[106]....
        /*0cf4*/ 	.word	0x00018600


	//   ....[107]....
        /*0cf8*/ 	.word	0x00019dd0


	//   ....[108]....
        /*0cfc*/ 	.word	0x0001bcb0


	//   ....[109]....
        /*0d00*/ 	.word	0x0001bcd0


	//   ....[110]....
        /*0d04*/ 	.word	0x0001bd60


	//   ....[111]....
        /*0d08*/ 	.word	0x0001bd80


	//   ....[112]....
        /*0d0c*/ 	.word	0x0001be00


	//   ....[113]....
        /*0d10*/ 	.word	0x0001be20


	//   ....[114]....
        /*0d14*/ 	.word	0x0001bea0


	//   ....[115]....
        /*0d18*/ 	.word	0x0001bec0


	//   ....[116]....
        /*0d1c*/ 	.word	0x0001bf40


	//   ....[117]....
        /*0d20*/ 	.word	0x0001bf60


	//   ....[118]....
        /*0d24*/ 	.word	0x0001bfe0


	//   ....[119]....
        /*0d28*/ 	.word	0x0001c000


	//   ....[120]....
        /*0d2c*/ 	.word	0x0001c080


	//   ....[121]....
        /*0d30*/ 	.word	0x0001c0a0


	//   ....[122]....
        /*0d34*/ 	.word	0x0001c0b0


	//   ....[123]....
        /*0d38*/ 	.word	0x0001c0c0


	//   ....[124]....
        /*0d3c*/ 	.word	0x0001c9c0


	//   ....[125]....
        /*0d40*/ 	.word	0x0001c9f0


	//   ....[126]....
        /*0d44*/ 	.word	0x0001ca10


	//   ....[127]....
        /*0d48*/ 	.word	0x0001ca90


	//   ....[128]....
        /*0d4c*/ 	.word	0x0001cab0


	//   ....[129]....
        /*0d50*/ 	.word	0x0001cb30


	//   ....[130]....
        /*0d54*/ 	.word	0x0001cb50


	//   ....[131]....
        /*0d58*/ 	.word	0x0001cbd0


	//   ....[132]....
        /*0d5c*/ 	.word	0x0001cbf0


	//   ....[133]....
        /*0d60*/ 	.word	0x0001cc70


	//   ....[134]....
        /*0d64*/ 	.word	0x0001cc90


	//   ....[135]....
        /*0d68*/ 	.word	0x0001cd10


	//   ....[136]....
        /*0d6c*/ 	.word	0x0001cd30


	//   ....[137]....
        /*0d70*/ 	.word	0x0001cdb0


	//   ....[138]....
        /*0d74*/ 	.word	0x0001cdd0


	//   ....[139]....
        /*0d78*/ 	.word	0x0001cde0


	//   ....[140]....
        /*0d7c*/ 	.word	0x0001ce50


	//   ....[141]....
        /*0d80*/ 	.word	0x0001cea0


	//   ....[142]....
        /*0d84*/ 	.word	0x0001cf50


	//   ....[143]....
        /*0d88*/ 	.word	0x0001cf60


	//   ....[144]....
        /*0d8c*/ 	.word	0x0001cfd0


	//   ....[145]....
        /*0d90*/ 	.word	0x0001cfe0


	//   ....[146]....
        /*0d94*/ 	.word	0x0001cff0


	//   ....[147]....
        /*0d98*/ 	.word	0x0001d000


	//   ....[148]....
        /*0d9c*/ 	.word	0x0001d7e0


	//   ....[149]....
        /*0da0*/ 	.word	0x0001d800


	//   ....[150]....
        /*0da4*/ 	.word	0x0001d870


	//   ....[151]....
        /*0da8*/ 	.word	0x0001d880


	//   ....[152]....
        /*0dac*/ 	.word	0x0001d8c0


	//   ....[153]....
        /*0db0*/ 	.word	0x0001d8d0


	//   ....[154]....
        /*0db4*/ 	.word	0x0001d910


	//   ....[155]....
        /*0db8*/ 	.word	0x0001d920


	//   ....[156]....
        /*0dbc*/ 	.word	0x0001d960


	//   ....[157]....
        /*0dc0*/ 	.word	0x0001d970


	//   ....[158]....
        /*0dc4*/ 	.word	0x0001d9b0


	//   ....[159]....
        /*0dc8*/ 	.word	0x0001d9c0


	//   ....[160]....
        /*0dcc*/ 	.word	0x0001da00


	//   ....[161]....
        /*0dd0*/ 	.word	0x0001da10


	//   ....[162]....
        /*0dd4*/ 	.word	0x0001da20


	//   ....[163]....
        /*0dd8*/ 	.word	0x0001da60


	//   ....[164]....
        /*0ddc*/ 	.word	0x0001dd10


	//   ....[165]....
        /*0de0*/ 	.word	0x0001dd40


	//   ....[166]....
        /*0de4*/ 	.word	0x0001dda0


	//   ....[167]....
        /*0de8*/ 	.word	0x0001ddb0


	//   ....[168]....
        /*0dec*/ 	.word	0x0001de00


	//   ....[169]....
        /*0df0*/ 	.word	0x0001de10


	//   ....[170]....
        /*0df4*/ 	.word	0x0001de60


	//   ....[171]....
        /*0df8*/ 	.word	0x0001de70


	//   ....[172]....
        /*0dfc*/ 	.word	0x0001dec0


	//   ....[173]....
        /*0e00*/ 	.word	0x0001ded0


	//   ....[174]....
        /*0e04*/ 	.word	0x0001df20


	//   ....[175]....
        /*0e08*/ 	.word	0x0001df30


	//   ....[176]....
        /*0e0c*/ 	.word	0x0001df80


	//   ....[177]....
        /*0e10*/ 	.word	0x0001df90


	//   ....[178]....
        /*0e14*/ 	.word	0x0001dfa0


	//   ....[179]....
        /*0e18*/ 	.word	0x0001dfe0


	//   ....[180]....
        /*0e1c*/ 	.word	0x0001e5c0


	//   ....[181]....
        /*0e20*/ 	.word	0x0001e600


	//   ....[182]....
        /*0e24*/ 	.word	0x0001e620


	//   ....[183]....
        /*0e28*/ 	.word	0x0001e660


	//   ....[184]....
        /*0e2c*/ 	.word	0x0001e680


	//   ....[185]....
        /*0e30*/ 	.word	0x0001e6c0


	//   ....[186]....
        /*0e34*/ 	.word	0x0001e6e0


	//   ....[187]....
        /*0e38*/ 	.word	0x0001e720


	//   ....[188]....
        /*0e3c*/ 	.word	0x0001e740


	//   ....[189]....
        /*0e40*/ 	.word	0x0001e780


	//   ....[190]....
        /*0e44*/ 	.word	0x0001e7a0


	//   ....[191]....
        /*0e48*/ 	.word	0x0001e7e0


	//   ....[192]....
        /*0e4c*/ 	.word	0x0001e800


	//   ....[193]....
        /*0e50*/ 	.word	0x0001e840


	//   ....[194]....
        /*0e54*/ 	.word	0x0001e860


	//   ....[195]....
        /*0e58*/ 	.word	0x0001e870


	//   ....[196]....
        /*0e5c*/ 	.word	0x0001ec40


	//   ....[197]....
        /*0e60*/ 	.word	0x0001ec70


	//   ....[198]....
        /*0e64*/ 	.word	0x0001ecd0


	//   ....[199]....
        /*0e68*/ 	.word	0x0001ed00


	//   ....[200]....
        /*0e6c*/ 	.word	0x0001ed30


	//   ....[201]....
        /*0e70*/ 	.word	0x0001ed60


	//   ....[202]....
        /*0e74*/ 	.word	0x0001ed90


	//   ....[203]....
        /*0e78*/ 	.word	0x0001edc0


	//   ....[204]....
        /*0e7c*/ 	.word	0x0001ef60


	//   ....[205]....
        /*0e80*/ 	.word	0x0001ef90


	//   ....[206]....
        /*0e84*/ 	.word	0x0001efc0


	//   ....[207]....
        /*0e88*/ 	.word	0x0001eff0


	//   ....[208]....
        /*0e8c*/ 	.word	0x0001f020


	//   ....[209]....
        /*0e90*/ 	.word	0x0001f050


	//   ....[210]....
        /*0e94*/ 	.word	0x0001f110


	//   ....[211]....
        /*0e98*/ 	.word	0x0001f130


	//   ....[212]....
        /*0e9c*/ 	.word	0x0001f150


	//   ....[213]....
        /*0ea0*/ 	.word	0x0001f1b0


	//   ....[214]....
        /*0ea4*/ 	.word	0x0001fbe0


	//   ....[215]....
        /*0ea8*/ 	.word	0x0001ff20


	//   ....[216]....
        /*0eac*/ 	.word	0x0001ffb0


	//   ....[217]....
        /*0eb0*/ 	.word	0x00020040


	//   ....[218]....
        /*0eb4*/ 	.word	0x000200d0


	//   ....[219]....
        /*0eb8*/ 	.word	0x000201b0


	//   ....[220]....
        /*0ebc*/ 	.word	0x00020240


	//   ....[221]....
        /*0ec0*/ 	.word	0x000202e0


	//   ....[222]....
        /*0ec4*/ 	.word	0x00020370


	//   ....[223]....
        /*0ec8*/ 	.word	0x00020460


	//   ....[224]....
        /*0ecc*/ 	.word	0x000204f0


	//   ....[225]....
        /*0ed0*/ 	.word	0x00020590


	//   ....[226]....
        /*0ed4*/ 	.word	0x00020620


	//   ....[227]....
        /*0ed8*/ 	.word	0x00020760


	//   ....[228]....
        /*0edc*/ 	.word	0x00020810


	//   ....[229]....
        /*0ee0*/ 	.word	0x000208a0


	//   ....[230]....
        /*0ee4*/ 	.word	0x000208f0


	//   ....[231]....
        /*0ee8*/ 	.word	0x00020940


	//   ....[232]....
        /*0eec*/ 	.word	0x000209d0


	//   ....[233]....
        /*0ef0*/ 	.word	0x00020a60


	//   ....[234]....
        /*0ef4*/ 	.word	0x00020ab0


	//   ....[235]....
        /*0ef8*/ 	.word	0x00020b00


	//   ....[236]....
        /*0efc*/ 	.word	0x00020bf0


	//   ....[237]....
        /*0f00*/ 	.word	0x00020ca0


	//   ....[238]....
        /*0f04*/ 	.word	0x00020d20


	//   ....[239]....
        /*0f08*/ 	.word	0x00020d90


	//   ....[240]....
        /*0f0c*/ 	.word	0x00020ec0


	//   ....[241]....
        /*0f10*/ 	.word	0x00020fd0


	//   ....[242]....
        /*0f14*/ 	.word	0x000210a0


	//   ....[243]....
        /*0f18*/ 	.word	0x000210f0


	//   ....[244]....
        /*0f1c*/ 	.word	0x00021450


	//   ....[245]....
        /*0f20*/ 	.word	0x000214b0


	//   ....[246]....
        /*0f24*/ 	.word	0x00021570


	//   ....[247]....
        /*0f28*/ 	.word	0x000215e0


	//   ....[248]....
        /*0f2c*/ 	.word	0x00021640


	//   ....[249]....
        /*0f30*/ 	.word	0x000216f0


	//   ....[250]....
        /*0f34*/ 	.word	0x00021750


	//   ....[251]....
        /*0f38*/ 	.word	0x000217e0


	//   ....[252]....
        /*0f3c*/ 	.word	0x00021860


	//   ....[253]....
        /*0f40*/ 	.word	0x000218b0


	//   ....[254]....
        /*0f44*/ 	.word	0x00021940


	//   ....[255]....
        /*0f48*/ 	.word	0x000219d0


	//   ....[0]....
        /*0f4c*/ 	.word	0x00021a70


	//   ....[1]....
        /*0f50*/ 	.word	0x00021b10


	//   ....[2]....
        /*0f54*/ 	.word	0x00021b70


	//   ....[3]....
        /*0f58*/ 	.word	0x00021be0


	//   ....[4]....
        /*0f5c*/ 	.word	0x00021c40


	//   ....[5]....
        /*0f60*/ 	.word	0x00021cb0


	//   ....[6]....
        /*0f64*/ 	.word	0x00021d70


	//   ....[7]....
        /*0f68*/ 	.word	0x00021dd0


	//   ....[8]....
        /*0f6c*/ 	.word	0x00021e90


	//   ....[9]....
        /*0f70*/ 	.word	0x00022170


	//   ....[10]....
        /*0f74*/ 	.word	0x00022260


	//   ....[11]....
        /*0f78*/ 	.word	0x00022300


	//   ....[12]....
        /*0f7c*/ 	.word	0x00022360


	//   ....[13]....
        /*0f80*/ 	.word	0x00022450


	//   ....[14]....
        /*0f84*/ 	.word	0x000224c0


	//   ....[15]....
        /*0f88*/ 	.word	0x000225b0


	//   ....[16]....
        /*0f8c*/ 	.word	0x00022620


	//   ....[17]....
        /*0f90*/ 	.word	0x00022710


	//   ....[18]....
        /*0f94*/ 	.word	0x00022780


	//   ....[19]....
        /*0f98*/ 	.word	0x00022870


	//   ....[20]....
        /*0f9c*/ 	.word	0x000228e0


	//   ....[21]....
        /*0fa0*/ 	.word	0x000229d0


	//   ....[22]....
        /*0fa4*/ 	.word	0x00022a40


	//   ....[23]....
        /*0fa8*/ 	.word	0x00022b30


	//   ....[24]....
        /*0fac*/ 	.word	0x00022ba0


	//   ....[25]....
        /*0fb0*/ 	.word	0x00022c80


	//   ....[26]....
        /*0fb4*/ 	.word	0x00022d30


	//   ....[27]....
        /*0fb8*/ 	.word	0x00022da0


	//   ....[28]....
        /*0fbc*/ 	.word	0x00022e00


	//   ....[29]....
        /*0fc0*/ 	.word	0x00022ef0


	//   ....[30]....
        /*0fc4*/ 	.word	0x00022f50


	//   ....[31]....
        /*0fc8*/ 	.word	0x00023050


	//   ....[32]....
        /*0fcc*/ 	.word	0x000230b0


	//   ....[33]....
        /*0fd0*/ 	.word	0x000231b0


	//   ....[34]....
        /*0fd4*/ 	.word	0x00023210


	//   ....[35]....
        /*0fd8*/ 	.word	0x00023310


	//   ....[36]....
        /*0fdc*/ 	.word	0x00023370


	//   ....[37]....
        /*0fe0*/ 	.word	0x00023470


	//   ....[38]....
        /*0fe4*/ 	.word	0x000234d0


	//   ....[39]....
        /*0fe8*/ 	.word	0x000235d0


	//   ....[40]....
        /*0fec*/ 	.word	0x00023630


	//   ....[41]....
        /*0ff0*/ 	.word	0x000236e0


	//   ....[42]....
        /*0ff4*/ 	.word	0x000237a0


	//   ....[43]....
        /*0ff8*/ 	.word	0x00023880


	//   ....[44]....
        /*0ffc*/ 	.word	0x000238e0


	//   ....[45]....
        /*1000*/ 	.word	0x000239c0


	//   ....[46]....
        /*1004*/ 	.word	0x00023a20


	//   ....[47]....
        /*1008*/ 	.word	0x00023af0


	//   ....[48]....
        /*100c*/ 	.word	0x00023b50


	//   ....[49]....
        /*1010*/ 	.word	0x00023c10


	//   ....[50]....
        /*1014*/ 	.word	0x00023d50


	//   ....[51]....
        /*1018*/ 	.word	0x00023e00


	//   ....[52]....
        /*101c*/ 	.word	0x00023e80


	//   ....[53]....
        /*1020*/ 	.word	0x00023f40


	//   ....[54]....
        /*1024*/ 	.word	0x00023fa0


	//   ....[55]....
        /*1028*/ 	.word	0x00024050


	//   ....[56]....
        /*102c*/ 	.word	0x000240b0


	//   ....[57]....
        /*1030*/ 	.word	0x00024160


	//   ....[58]....
        /*1034*/ 	.word	0x000241c0


	//   ....[59]....
        /*1038*/ 	.word	0x00024270


	//   ....[60]....
        /*103c*/ 	.word	0x000242d0


	//   ....[61]....
        /*1040*/ 	.word	0x00024380


	//   ....[62]....
        /*1044*/ 	.word	0x000243e0


	//   ....[63]....
        /*1048*/ 	.word	0x00024490


	//   ....[64]....
        /*104c*/ 	.word	0x000244f0


	//   ....[65]....
        /*1050*/ 	.word	0x000245a0


	//   ....[66]....
        /*1054*/ 	.word	0x00024690


	//   ....[67]....
        /*1058*/ 	.word	0x00024740


	//   ....[68]....
        /*105c*/ 	.word	0x000247a0


	//   ....[69]....
        /*1060*/ 	.word	0x00024860


	//   ....[70]....
        /*1064*/ 	.word	0x000248c0


	//   ....[71]....
        /*1068*/ 	.word	0x00024980


	//   ....[72]....
        /*106c*/ 	.word	0x000249e0


	//   ....[73]....
        /*1070*/ 	.word	0x00024aa0


	//   ....[74]....
        /*1074*/ 	.word	0x00024b00


	//   ....[75]....
        /*1078*/ 	.word	0x00024bc0


	//   ....[76]....
        /*107c*/ 	.word	0x00024c20


	//   ....[77]....
        /*1080*/ 	.word	0x00024ce0


	//   ....[78]....
        /*1084*/ 	.word	0x00024d40


	//   ....[79]....
        /*1088*/ 	.word	0x00024e00


	//   ....[80]....
        /*108c*/ 	.word	0x00024e60


	//   ....[81]....
        /*1090*/ 	.word	0x00024f10


	//   ....[82]....
        /*1094*/ 	.word	0x00025000


	//   ....[83]....
        /*1098*/ 	.word	0x000250b0


	//   ....[84]....
        /*109c*/ 	.word	0x00025120


	//   ....[85]....
        /*10a0*/ 	.word	0x000251d0


	//   ....[86]....
        /*10a4*/ 	.word	0x00025230


	//   ....[87]....
        /*10a8*/ 	.word	0x000252e0


	//   ....[88]....
        /*10ac*/ 	.word	0x00025340


	//   ....[89]....
        /*10b0*/ 	.word	0x000253f0


	//   ....[90]....
        /*10b4*/ 	.word	0x00025450


	//   ....[91]....
        /*10b8*/ 	.word	0x00025500


	//   ....[92]....
        /*10bc*/ 	.word	0x00025560


	//   ....[93]....
        /*10c0*/ 	.word	0x00025610


	//   ....[94]....
        /*10c4*/ 	.word	0x00025670


	//   ....[95]....
        /*10c8*/ 	.word	0x00025720


	//   ....[96]....
        /*10cc*/ 	.word	0x00025780


	//   ....[97]....
        /*10d0*/ 	.word	0x00025820


	//   ....[98]....
        /*10d4*/ 	.word	0x000258b0


	//   ....[99]....
        /*10d8*/ 	.word	0x00025950


	//   ....[100]....
        /*10dc*/ 	.word	0x00025ac0


	//   ....[101]....
        /*10e0*/ 	.word	0x00025b30


	//   ....[102]....
        /*10e4*/ 	.word	0x00025ba0


	//   ....[103]....
        /*10e8*/ 	.word	0x00025c10


	//   ....[104]....
        /*10ec*/ 	.word	0x00025c80


	//   ....[105]....
        /*10f0*/ 	.word	0x00025d00


	//   ....[106]....
        /*10f4*/ 	.word	0x00025d80


	//   ....[107]....
        /*10f8*/ 	.word	0x00025e10


	//   ....[108]....
        /*10fc*/ 	.word	0x00025e80


	//   ....[109]....
        /*1100*/ 	.word	0x00025ef0


	//   ....[110]....
        /*1104*/ 	.word	0x00025f60


	//   ....[111]....
        /*1108*/ 	.word	0x00025fe0


	//   ....[112]....
        /*110c*/ 	.word	0x00026050


	//   ....[113]....
        /*1110*/ 	.word	0x00026100


	//   ....[114]....
        /*1114*/ 	.word	0x00026150


	//   ....[115]....
        /*1118*/ 	.word	0x000261e0


	//   ....[116]....
        /*111c*/ 	.word	0x00026310


	//----- nvinfo : EIATTR_REG_RECONFIG
	.align		4
.L_233:
        /*1120*/ 	.byte	0x01, 0x54
	.zero		2


	//----- nvinfo : EIATTR_SYSCALL_OFFSETS
	.align		4
        /*1124*/ 	.byte	0x04, 0x46
        /*1126*/ 	.short	(.L_235 - .L_234)


	//   ....[0]....
.L_234:
        /*1128*/ 	.word	0x00001e50


	//   ....[1]....
        /*112c*/ 	.word	0x00001fa0


	//   ....[2]....
        /*1130*/ 	.word	0x00006ae0


	//   ....[3]....
        /*1134*/ 	.word	0x00006e00


	//   ....[4]....
        /*1138*/ 	.word	0x0001b340


	//   ....[5]....
        /*113c*/ 	.word	0x0001b490


	//   ....[6]....
        /*1140*/ 	.word	0x0001b580


	//   ....[7]....
        /*1144*/ 	.word	0x0001c4e0


	//----- nvinfo : EIATTR_MBARRIER_INSTR_OFFSETS
	.align		4
.L_235:
        /*1148*/ 	.byte	0x04, 0x39
        /*114a*/ 	.short	(.L_237 - .L_236)


	//   ....[0]....
.L_236:
        /*114c*/ 	.word	0x00000270
        /*1150*/ 	.word	0x000000ff
        /*1154*/ 	.word	0x00016800
        /*1158*/ 	.short	0x0100
        /*115a*/ 	.byte	0x08
	.zero		1


	//   ....[1]....
        /*115c*/ 	.word	0x00000280
        /*1160*/ 	.word	0x000000ff
        /*1164*/ 	.word	0x00016820
        /*1168*/ 	.short	0x0100
        /*116a*/ 	.byte	0x08
	.zero		1


	//   ....[2]....
        /*116c*/ 	.word	0x00000370
        /*1170*/ 	.word	0x000000ff
        /*1174*/ 	.word	0x00016830
        /*1178*/ 	.short	0x0100
        /*117a*/ 	.byte	0x08
	.zero		1


	//   ....[3]....
        /*117c*/ 	.word	0x00000380
        /*1180*/ 	.word	0x000000ff
        /*1184*/ 	.word	0x00016840
        /*1188*/ 	.short	0x0100
        /*118a*/ 	.byte	0x08
	.zero		1


	//   ....[4]....
        /*118c*/ 	.word	0x00000390
        /*1190*/ 	.word	0x000000ff
        /*1194*/ 	.word	0x00016838
        /*1198*/ 	.short	0x0100
        /*119a*/ 	.byte	0x08
	.zero		1


	//   ....[5]....
        /*119c*/ 	.word	0x000003a0
        /*11a0*/ 	.word	0x000000ff
        /*11a4*/ 	.word	0x00016848
        /*11a8*/ 	.short	0x0100
        /*11aa*/ 	.byte	0x08
	.zero		1


	//   ....[6]....
        /*11ac*/ 	.word	0x000004d0
        /*11b0*/ 	.word	0x000000ff
        /*11b4*/ 	.word	0x00016850
        /*11b8*/ 	.short	0x0100
        /*11ba*/ 	.byte	0x08
	.zero		1


	//   ....[7]....
        /*11bc*/ 	.word	0x000004e0
        /*11c0*/ 	.word	0x000000ff
        /*11c4*/ 	.word	0x00016860
        /*11c8*/ 	.short	0x0100
        /*11ca*/ 	.byte	0x08
	.zero		1


	//   ....[8]....
        /*11cc*/ 	.word	0x000004f0
        /*11d0*/ 	.word	0x000000ff
        /*11d4*/ 	.word	0x00016858
        /*11d8*/ 	.short	0x0100
        /*11da*/ 	.byte	0x08
	.zero		1


	//   ....[9]....
        /*11dc*/ 	.word	0x00000500
        /*11e0*/ 	.word	0x000000ff
        /*11e4*/ 	.word	0x00016868
        /*11e8*/ 	.short	0x0100
        /*11ea*/ 	.byte	0x08
	.zero		1


	//   ....[10]....
        /*11ec*/ 	.word	0x000005f0
        /*11f0*/ 	.word	0x000000ff
        /*11f4*/ 	.word	0x00016870
        /*11f8*/ 	.short	0x0100
        /*11fa*/ 	.byte	0x06
	.zero		1


	//   ....[11]....
        /*11fc*/ 	.word	0x00000600
        /*1200*/ 	.word	0x000000ff
        /*1204*/ 	.word	0x00016880
        /*1208*/ 	.short	0x0100
        /*120a*/ 	.byte	0x06
	.zero		1


	//   ....[12]....
        /*120c*/ 	.word	0x00000610
        /*1210*/ 	.word	0x000000ff
        /*1214*/ 	.word	0x00016878
        /*1218*/ 	.short	0x0100
        /*121a*/ 	.byte	0x06
	.zero		1


	//   ....[13]....
        /*121c*/ 	.word	0x00000620
        /*1220*/ 	.word	0x000000ff
        /*1224*/ 	.word	0x00016888
        /*1228*/ 	.short	0x0100
        /*122a*/ 	.byte	0x06
	.zero		1


	//   ....[14]....
        /*122c*/ 	.word	0x00000750
        /*1230*/ 	.word	0x000000ff
        /*1234*/ 	.word	0x00016890
        /*1238*/ 	.short	0x0100
        /*123a*/ 	.byte	0x08
	.zero		1


	//   ....[15]....
        /*123c*/ 	.word	0x00000760
        /*1240*/ 	.word	0x000000ff
        /*1244*/ 	.word	0x000168a0
        /*1248*/ 	.short	0x0100
        /*124a*/ 	.byte	0x08
	.zero		1


	//   ....[16]....
        /*124c*/ 	.word	0x00000770
        /*1250*/ 	.word	0x000000ff
        /*1254*/ 	.word	0x00016898
        /*1258*/ 	.short	0x0100
        /*125a*/ 	.byte	0x08
	.zero		1


	//   ....[17]....
        /*125c*/ 	.word	0x00000780
        /*1260*/ 	.word	0x000000ff
        /*1264*/ 	.word	0x000168a8
        /*1268*/ 	.short	0x0100
        /*126a*/ 	.byte	0x08
	.zero		1


	//   ....[18]....
        /*126c*/ 	.word	0x000008b0
        /*1270*/ 	.word	0x000000ff
        /*1274*/ 	.word	0x000168b0
        /*1278*/ 	.short	0x0100
        /*127a*/ 	.byte	0x08
	.zero		1


	//   ....[19]....
        /*127c*/ 	.word	0x000008c0
        /*1280*/ 	.word	0x000000ff
        /*1284*/ 	.word	0x000168c0
        /*1288*/ 	.short	0x0100
        /*128a*/ 	.byte	0x08
	.zero		1


	//   ....[20]....
        /*128c*/ 	.word	0x000008d0
        /*1290*/ 	.word	0x000000ff
        /*1294*/ 	.word	0x000168b8
        /*1298*/ 	.short	0x0100
        /*129a*/ 	.byte	0x08
	.zero		1


	//   ....[21]....
        /*129c*/ 	.word	0x000008e0
        /*12a0*/ 	.word	0x000000ff
        /*12a4*/ 	.word	0x000168c8
        /*12a8*/ 	.short	0x0100
        /*12aa*/ 	.byte	0x08
	.zero		1


	//   ....[22]....
        /*12ac*/ 	.word	0x000030f0
        /*12b0*/ 	.word	0x00000045
        /*12b4*/ 	.word	0x00016890
        /*12b8*/ 	.short	0x010a
        /*12ba*/ 	.byte	0x3f
	.zero		1


	//   ....[23]....
        /*12bc*/ 	.word	0x00004510
        /*12c0*/ 	.word	0x00000045
        /*12c4*/ 	.word	0x00016890
        /*12c8*/ 	.short	0x010a
        /*12ca*/ 	.byte	0x3f
	.zero		1


	//   ....[24]....
        /*12cc*/ 	.word	0x000055d0
        /*12d0*/ 	.word	0x00000045
        /*12d4*/ 	.word	0x00016890
        /*12d8*/ 	.short	0x010a
        /*12da*/ 	.byte	0x3f
	.zero		1


	//   ....[25]....
        /*12dc*/ 	.word	0x00005ad0
        /*12e0*/ 	.word	0x00000008
        /*12e4*/ 	.word	0x00000000
        /*12e8*/ 	.short	0x0101
        /*12ea*/ 	.byte	0x3f
	.zero		1


	//   ....[26]....
        /*12ec*/ 	.word	0x00005b10
        /*12f0*/ 	.word	0x00000045
        /*12f4*/ 	.word	0x000168b0
        /*12f8*/ 	.short	0x010a
        /*12fa*/ 	.byte	0x3f
	.zero		1


	//   ....[27]....
        /*12fc*/ 	.word	0x00005f90
        /*1300*/ 	.word	0x00000045
        /*1304*/ 	.word	0x00000000
        /*1308*/ 	.short	0x0101
        /*130a*/ 	.byte	0x3f
	.zero		1


	//   ....[28]....
        /*130c*/ 	.word	0x00006b80
        /*1310*/ 	.word	0x00000002
        /*1314*/ 	.word	0x00016800
        /*1318*/ 	.short	0x010a
        /*131a*/ 	.byte	0x3f
	.zero		1


	//   ....[29]....
        /*131c*/ 	.word	0x00006bd0
        /*1320*/ 	.word	0x00000002
        /*1324*/ 	.word	0x00016800
        /*1328*/ 	.short	0x010a
        /*132a*/ 	.byte	0x3f
	.zero		1


	//   ....[30]....
        /*132c*/ 	.word	0x000077e0
        /*1330*/ 	.word	0x00000002
        /*1334*/ 	.word	0x00016800
        /*1338*/ 	.short	0x010a
        /*133a*/ 	.byte	0x3f
	.zero		1


	//   ....[31]....
        /*133c*/ 	.word	0x00008ca0
        /*1340*/ 	.word	0x00000002
        /*1344*/ 	.word	0x00016800
        /*1348*/ 	.short	0x010a
        /*134a*/ 	.byte	0x3f
	.zero		1


	//   ....[32]....
        /*134c*/ 	.word	0x00009b60
        /*1350*/ 	.word	0x0000000c
        /*1354*/ 	.word	0x00016830
        /*1358*/ 	.short	0x010a
        /*135a*/ 	.byte	0x3f
	.zero		1


	//   ....[33]....
        /*135c*/ 	.word	0x00009c10
        /*1360*/ 	.word	0x0000000c
        /*1364*/ 	.word	0x00016830
        /*1368*/ 	.short	0x010a
        /*136a*/ 	.byte	0x3f
	.zero		1


	//   ....[34]....
        /*136c*/ 	.word	0x0000a0e0
        /*1370*/ 	.word	0x00000000
        /*1374*/ 	.word	0x00000000
        /*1378*/ 	.short	0x0101
        /*137a*/ 	.byte	0x3f
	.zero		1


	//   ....[35]....
        /*137c*/ 	.word	0x0000cea0
        /*1380*/ 	.word	0x0000000b
        /*1384*/ 	.word	0x00016830
        /*1388*/ 	.short	0x010a
        /*138a*/ 	.byte	0x3f
	.zero		1


	//   ....[36]....
        /*138c*/ 	.word	0x0000cef0
        /*1390*/ 	.word	0x0000000b
        /*1394*/ 	.word	0x00016830
        /*1398*/ 	.short	0x010a
        /*139a*/ 	.byte	0x3f
	.zero		1


	//   ....[37]....
        /*139c*/ 	.word	0x0000d220
        /*13a0*/ 	.word	0x0000000b
        /*13a4*/ 	.word	0x00016850
        /*13a8*/ 	.short	0x010a
        /*13aa*/ 	.byte	0x3f
	.zero		1


	//   ....[38]....
        /*13ac*/ 	.word	0x0000d260
        /*13b0*/ 	.word	0x0000000b
        /*13b4*/ 	.word	0x00016850
        /*13b8*/ 	.short	0x010a
        /*13ba*/ 	.byte	0x3f
	.zero		1


	//   ....[39]....
        /*13bc*/ 	.word	0x0000d7e0
        /*13c0*/ 	.word	0x0000000a
        /*13c4*/ 	.word	0x00000000
        /*13c8*/ 	.short	0x0101
        /*13ca*/ 	.byte	0x3f
	.zero		1


	//   ....[40]....
        /*13cc*/ 	.word	0x0000fa50
        /*13d0*/ 	.word	0x0000000c
        /*13d4*/ 	.word	0x00000000
        /*13d8*/ 	.short	0x0101
        /*13da*/ 	.byte	0x3f
	.zero		1


	//   ....[41]....
        /*13dc*/ 	.word	0x00010230
        /*13e0*/ 	.word	0x00000003
        /*13e4*/ 	.word	0x00016830
        /*13e8*/ 	.short	0x010a
        /*13ea*/ 	.byte	0x3f
	.zero		1


	//   ....[42]....
        /*13ec*/ 	.word	0x00010280
        /*13f0*/ 	.word	0x00000003
        /*13f4*/ 	.word	0x00016830
        /*13f8*/ 	.short	0x010a
        /*13fa*/ 	.byte	0x3f
	.zero		1


	//   ....[43]....
        /*13fc*/ 	.word	0x00010600
        /*1400*/ 	.word	0x00000003
        /*1404*/ 	.word	0x00016850
        /*1408*/ 	.short	0x010a
        /*140a*/ 	.byte	0x3f
	.zero		1


	//   ....[44]....
        /*140c*/ 	.word	0x00010640
        /*1410*/ 	.word	0x00000003
        /*1414*/ 	.word	0x00016850
        /*1418*/ 	.short	0x010a
        /*141a*/ 	.byte	0x3f
	.zero		1


	//   ....[45]....
        /*141c*/ 	.word	0x00010b10
        /*1420*/ 	.word	0x00000000
        /*1424*/ 	.word	0x00000000
        /*1428*/ 	.short	0x0101
        /*142a*/ 	.byte	0x3f
	.zero		1


	//   ....[46]....
        /*142c*/ 	.word	0x00011d00
        /*1430*/ 	.word	0x0000000c
        /*1434*/ 	.word	0x00000000
        /*1438*/ 	.short	0x0101
        /*143a*/ 	.byte	0x3f
	.zero		1


	//   ....[47]....
        /*143c*/ 	.word	0x00012240
        /*1440*/ 	.word	0x00000003
        /*1444*/ 	.word	0x00016830
        /*1448*/ 	.short	0x010a
        /*144a*/ 	.byte	0x3f
	.zero		1


	//   ....[48]....
        /*144c*/ 	.word	0x00012290
        /*1450*/ 	.word	0x00000003
        /*1454*/ 	.word	0x00016830
        /*1458*/ 	.short	0x010a
        /*145a*/ 	.byte	0x3f
	.zero		1


	//   ....[49]....
        /*145c*/ 	.word	0x00012610
        /*1460*/ 	.word	0x00000003
        /*1464*/ 	.word	0x00016850
        /*1468*/ 	.short	0x010a
        /*146a*/ 	.byte	0x3f
	.zero		1


	//   ....[50]....
        /*146c*/ 	.word	0x00012650
        /*1470*/ 	.word	0x00000003
        /*1474*/ 	.word	0x00016850
        /*1478*/ 	.short	0x010a
        /*147a*/ 	.byte	0x3f
	.zero		1


	//   ....[51]....
        /*147c*/ 	.word	0x00012b90
        /*1480*/ 	.word	0x00000000
        /*1484*/ 	.word	0x00000000
        /*1488*/ 	.short	0x0101
        /*148a*/ 	.byte	0x3f
	.zero		1


	//   ....[52]....
        /*148c*/ 	.word	0x00014da0
        /*1490*/ 	.word	0x00000015
        /*1494*/ 	.word	0x00000000
        /*1498*/ 	.short	0x0101
        /*149a*/ 	.byte	0x3f
	.zero		1


	//   ....[53]....
        /*149c*/ 	.word	0x000151f0
        /*14a0*/ 	.word	0x0000000b
        /*14a4*/ 	.word	0x00016850
        /*14a8*/ 	.short	0x010a
        /*14aa*/ 	.byte	0x3f
	.zero		1


	//   ....[54]....
        /*14ac*/ 	.word	0x00015260
        /*14b0*/ 	.word	0x0000000b
        /*14b4*/ 	.word	0x00016850
        /*14b8*/ 	.short	0x010a
        /*14ba*/ 	.byte	0x3f
	.zero		1


	//   ....[55]....
        /*14bc*/ 	.word	0x00015880
        /*14c0*/ 	.word	0x00000000
        /*14c4*/ 	.word	0x00000000
        /*14c8*/ 	.short	0x0101
        /*14ca*/ 	.byte	0x3f
	.zero		1


	//   ....[56]....
        /*14cc*/ 	.word	0x00016970
        /*14d0*/ 	.word	0x00000003
        /*14d4*/ 	.word	0x00000000
        /*14d8*/ 	.short	0x0101
        /*14da*/ 	.byte	0x3f
	.zero		1


	//   ....[57]....
        /*14dc*/ 	.word	0x00016f10
        /*14e0*/ 	.word	0x00000008
        /*14e4*/ 	.word	0x00000000
        /*14e8*/ 	.short	0x0101
        /*14ea*/ 	.byte	0x3f
	.zero		1


	//   ....[58]....
        /*14ec*/ 	.word	0x00019eb0
        /*14f0*/ 	.word	0x00000010
        /*14f4*/ 	.word	0x00016820
        /*14f8*/ 	.short	0x010a
        /*14fa*/ 	.byte	0x3f
	.zero		1


	//   ....[59]....
        /*14fc*/ 	.word	0x00019f70
        /*1500*/ 	.word	0x00000005
        /*1504*/ 	.word	0x000168a0
        /*1508*/ 	.short	0x010a
        /*150a*/ 	.byte	0x3f
	.zero		1


	//   ....[60]....
        /*150c*/ 	.word	0x0001a1b0
        /*1510*/ 	.word	0x00000005
        /*1514*/ 	.word	0x000168c0
        /*1518*/ 	.short	0x010a
        /*151a*/ 	.byte	0x3f
	.zero		1


	//   ....[61]....
        /*151c*/ 	.word	0x0001a540
        /*1520*/ 	.word	0x00000005
        /*1524*/ 	.word	0x000168a0
        /*1528*/ 	.short	0x010a
        /*152a*/ 	.byte	0x3f
	.zero		1


	//   ....[62]....
        /*152c*/ 	.word	0x0001a760
        /*1530*/ 	.word	0x00000005
        /*1534*/ 	.word	0x000168c0
        /*1538*/ 	.short	0x010a
        /*153a*/ 	.byte	0x3f
	.zero		1


	//   ....[63]....
        /*153c*/ 	.word	0x0001ba30
        /*1540*/ 	.word	0x00000003
        /*1544*/ 	.word	0x00016840
        /*1548*/ 	.short	0x010a
        /*154a*/ 	.byte	0x3f
	.zero		1


	//   ....[64]....
        /*154c*/ 	.word	0x0001c1c0
        /*1550*/ 	.word	0x00000003
        /*1554*/ 	.word	0x00016830
        /*1558*/ 	.short	0x0107
        /*155a*/ 	.byte	0x3f
	.zero		1


	//   ....[65]....
        /*155c*/ 	.word	0x0001c290
        /*1560*/ 	.word	0x00000003
        /*1564*/ 	.word	0x00016830
        /*1568*/ 	.short	0x0101
        /*156a*/ 	.byte	0x3f
	.zero		1


	//   ....[66]....
        /*156c*/ 	.word	0x0001d0e0
        /*1570*/ 	.word	0x00000010
        /*1574*/ 	.word	0x00016800
        /*1578*/ 	.short	0x0107
        /*157a*/ 	.byte	0x3f
	.zero		1


	//   ....[67]....
        /*157c*/ 	.word	0x0001d1d0
        /*1580*/ 	.word	0x00000010
        /*1584*/ 	.word	0x00016800
        /*1588*/ 	.short	0x0101
        /*158a*/ 	.byte	0x3f
	.zero		1


	//   ....[68]....
        /*158c*/ 	.word	0x0001d1f0
        /*1590*/ 	.word	0x00000010
        /*1594*/ 	.word	0x00016820
        /*1598*/ 	.short	0x010a
        /*159a*/ 	.byte	0x3f
	.zero		1


	//   ....[69]....
        /*159c*/ 	.word	0x0001d5d0
        /*15a0*/ 	.word	0x00000005
        /*15a4*/ 	.word	0x00016840
        /*15a8*/ 	.short	0x010a
        /*15aa*/ 	.byte	0x3f
	.zero		1


	//   ....[70]....
        /*15ac*/ 	.word	0x0001dae0
        /*15b0*/ 	.word	0x00000005
        /*15b4*/ 	.word	0x00016830
        /*15b8*/ 	.short	0x0107
        /*15ba*/ 	.byte	0x3f
	.zero		1


	//   ....[71]....
        /*15bc*/ 	.word	0x0001dba0
        /*15c0*/ 	.word	0x00000005
        /*15c4*/ 	.word	0x00016830
        /*15c8*/ 	.short	0x0101
        /*15ca*/ 	.byte	0x3f
	.zero		1


	//   ....[72]....
        /*15cc*/ 	.word	0x0001dc00
        /*15d0*/ 	.word	0x00000005
        /*15d4*/ 	.word	0x00016860
        /*15d8*/ 	.short	0x010a
        /*15da*/ 	.byte	0x3f
	.zero		1


	//   ....[73]....
        /*15dc*/ 	.word	0x0001e0d0
        /*15e0*/ 	.word	0x00000005
        /*15e4*/ 	.word	0x00016850
        /*15e8*/ 	.short	0x0107
        /*15ea*/ 	.byte	0x3f
	.zero		1


	//   ....[74]....
        /*15ec*/ 	.word	0x0001e250
        /*15f0*/ 	.word	0x00000005
        /*15f4*/ 	.word	0x00016850
        /*15f8*/ 	.short	0x0101
        /*15fa*/ 	.byte	0x3f
	.zero		1


	//   ....[75]....
        /*15fc*/ 	.word	0x0001e480
        /*1600*/ 	.word	0x00000000
        /*1604*/ 	.word	0x00016860
        /*1608*/ 	.short	0x010a
        /*160a*/ 	.byte	0x3f
	.zero		1


	//   ....[76]....
        /*160c*/ 	.word	0x0001e920
        /*1610*/ 	.word	0x00000000
        /*1614*/ 	.word	0x00016850
        /*1618*/ 	.short	0x0107
        /*161a*/ 	.byte	0x3f
	.zero		1


	//   ....[77]....
        /*161c*/ 	.word	0x0001ea00
        /*1620*/ 	.word	0x00000000
        /*1624*/ 	.word	0x00016850
        /*1628*/ 	.short	0x0101
        /*162a*/ 	.byte	0x3f
	.zero		1


	//   ....[78]....
        /*162c*/ 	.word	0x0001fb60
        /*1630*/ 	.word	0x00000005
        /*1634*/ 	.word	0x00016820
        /*1638*/ 	.short	0x010a
        /*163a*/ 	.byte	0x3f
	.zero		1


	//   ....[79]....
        /*163c*/ 	.word	0x0001fd00
        /*1640*/ 	.word	0x00000003
        /*1644*/ 	.word	0x00016840
        /*1648*/ 	.short	0x010a
        /*164a*/ 	.byte	0x3f
	.zero		1


	//   ....[80]....
        /*164c*/ 	.word	0x0001fd90
        /*1650*/ 	.word	0x00000005
        /*1654*/ 	.word	0x00016840
        /*1658*/ 	.short	0x010a
        /*165a*/ 	.byte	0x3f
	.zero		1


	//   ....[81]....
        /*165c*/ 	.word	0x0001fdd0
        /*1660*/ 	.word	0x00000003
        /*1664*/ 	.word	0x00016860
        /*1668*/ 	.short	0x010a
        /*166a*/ 	.byte	0x3f
	.zero		1


	//   ....[82]....
        /*166c*/ 	.word	0x0001fe10
        /*1670*/ 	.word	0x00000005
        /*1674*/ 	.word	0x00016860
        /*1678*/ 	.short	0x010a
        /*167a*/ 	.byte	0x3f
	.zero		1


	//   ....[83]....
        /*167c*/ 	.word	0x0001fe70
        /*1680*/ 	.word	0x00000045
        /*1684*/ 	.word	0x00016890
        /*1688*/ 	.short	0x010a
        /*168a*/ 	.byte	0x3f
	.zero		1


	//   ....[84]....
        /*168c*/ 	.word	0x00020100
        /*1690*/ 	.word	0x00000045
        /*1694*/ 	.word	0x00016890
        /*1698*/ 	.short	0x010a
        /*169a*/ 	.byte	0x3f
	.zero		1


	//   ....[85]....
        /*169c*/ 	.word	0x000203b0
        /*16a0*/ 	.word	0x00000045
        /*16a4*/ 	.word	0x00016890
        /*16a8*/ 	.short	0x010a
        /*16aa*/ 	.byte	0x3f
	.zero		1


	//   ....[86]....
        /*16ac*/ 	.word	0x00020660
        /*16b0*/ 	.word	0x00000045
        /*16b4*/ 	.word	0x000168b0
        /*16b8*/ 	.short	0x010a
        /*16ba*/ 	.byte	0x3f
	.zero		1


	//   ....[87]....
        /*16bc*/ 	.word	0x00020b30
        /*16c0*/ 	.word	0x00000002
        /*16c4*/ 	.word	0x00016800
        /*16c8*/ 	.short	0x010a
        /*16ca*/ 	.byte	0x3f
	.zero		1


	//   ....[88]....
        /*16cc*/ 	.word	0x00021120
        /*16d0*/ 	.word	0x00000002
        /*16d4*/ 	.word	0x00016800
        /*16d8*/ 	.short	0x010a
        /*16da*/ 	.byte	0x3f
	.zero		1


	//   ....[89]....
        /*16dc*/ 	.word	0x00021170
        /*16e0*/ 	.word	0x0000000c
        /*16e4*/ 	.word	0x00016830
        /*16e8*/ 	.short	0x010a
        /*16ea*/ 	.byte	0x3f
	.zero		1


	//   ....[90]....
        /*16ec*/ 	.word	0x000211c0
        /*16f0*/ 	.word	0x0000000b
        /*16f4*/ 	.word	0x00016830
        /*16f8*/ 	.short	0x010a
        /*16fa*/ 	.byte	0x3f
	.zero		1


	//   ....[91]....
        /*16fc*/ 	.word	0x00021210
        /*1700*/ 	.word	0x0000000b
        /*1704*/ 	.word	0x00016850
        /*1708*/ 	.short	0x010a
        /*170a*/ 	.byte	0x3f
	.zero		1


	//   ....[92]....
        /*170c*/ 	.word	0x00021260
        /*1710*/ 	.word	0x00000003
        /*1714*/ 	.word	0x00016830
        /*1718*/ 	.short	0x010a
        /*171a*/ 	.byte	0x3f
	.zero		1


	//   ....[93]....
        /*171c*/ 	.word	0x000212b0
        /*1720*/ 	.word	0x00000003
        /*1724*/ 	.word	0x00016850
        /*1728*/ 	.short	0x010a
        /*172a*/ 	.byte	0x3f
	.zero		1


	//   ....[94]....
        /*172c*/ 	.word	0x00021300
        /*1730*/ 	.word	0x00000003
        /*1734*/ 	.word	0x00016830
        /*1738*/ 	.short	0x010a
        /*173a*/ 	.byte	0x3f
	.zero		1


	//   ....[95]....
        /*173c*/ 	.word	0x00021350
        /*1740*/ 	.word	0x00000003
        /*1744*/ 	.word	0x00016850
        /*1748*/ 	.short	0x010a
        /*174a*/ 	.byte	0x3f
	.zero		1


	//   ....[96]....
        /*174c*/ 	.word	0x000213a0
        /*1750*/ 	.word	0x0000000b
        /*1754*/ 	.word	0x00016850
        /*1758*/ 	.short	0x010a
        /*175a*/ 	.byte	0x3f
	.zero		1


	//   ....[97]....
        /*175c*/ 	.word	0x00021f50
        /*1760*/ 	.word	0x00000010
        /*1764*/ 	.word	0x00016820
        /*1768*/ 	.short	0x010a
        /*176a*/ 	.byte	0x3f
	.zero		1


	//   ....[98]....
        /*176c*/ 	.word	0x00021fa0
        /*1770*/ 	.word	0x00000005
        /*1774*/ 	.word	0x000168a0
        /*1778*/ 	.short	0x010a
        /*177a*/ 	.byte	0x3f
	.zero		1


	//   ....[99]....
        /*177c*/ 	.word	0x00021ff0
        /*1780*/ 	.word	0x00000005
        /*1784*/ 	.word	0x000168c0
        /*1788*/ 	.short	0x010a
        /*178a*/ 	.byte	0x3f
	.zero		1


	//   ....[100]....
        /*178c*/ 	.word	0x00022040
        /*1790*/ 	.word	0x00000005
        /*1794*/ 	.word	0x000168a0
        /*1798*/ 	.short	0x010a
        /*179a*/ 	.byte	0x3f
	.zero		1


	//   ....[101]....
        /*179c*/ 	.word	0x00022090
        /*17a0*/ 	.word	0x00000005
        /*17a4*/ 	.word	0x000168c0
        /*17a8*/ 	.short	0x010a
        /*17aa*/ 	.byte	0x3f
	.zero		1


	//   ....[102]....
        /*17ac*/ 	.word	0x000221b0
        /*17b0*/ 	.word	0x00000003
        /*17b4*/ 	.word	0x00016840
        /*17b8*/ 	.short	0x010a
        /*17ba*/ 	.byte	0x3f
	.zero		1


	//   ....[103]....
        /*17bc*/ 	.word	0x00023c50
        /*17c0*/ 	.word	0x00000010
        /*17c4*/ 	.word	0x00016820
        /*17c8*/ 	.short	0x010a
        /*17ca*/ 	.byte	0x3f
	.zero		1


	//   ....[104]....
        /*17cc*/ 	.word	0x00023ca0
        /*17d0*/ 	.word	0x00000005
        /*17d4*/ 	.word	0x00016840
        /*17d8*/ 	.short	0x010a
        /*17da*/ 	.byte	0x3f
	.zero		1


	//   ....[105]....
        /*17dc*/ 	.word	0x000245e0
        /*17e0*/ 	.word	0x00000005
        /*17e4*/ 	.word	0x00016860
        /*17e8*/ 	.short	0x010a
        /*17ea*/ 	.byte	0x3f
	.zero		1


	//   ....[106]....
        /*17ec*/ 	.word	0x00024f50
        /*17f0*/ 	.word	0x00000000
        /*17f4*/ 	.word	0x00016860
        /*17f8*/ 	.short	0x010a
        /*17fa*/ 	.byte	0x3f
	.zero		1


	//   ....[107]....
        /*17fc*/ 	.word	0x00026230
        /*1800*/ 	.word	0x00000005
        /*1804*/ 	.word	0x00016820
        /*1808*/ 	.short	0x010a
        /*180a*/ 	.byte	0x3f
	.zero		1


	//   ....[108]....
        /*180c*/ 	.word	0x000263d0
        /*1810*/ 	.word	0x00000003
        /*1814*/ 	.word	0x00016840
        /*1818*/ 	.short	0x010a
        /*181a*/ 	.byte	0x3f
	.zero		1


	//   ....[109]....
        /*181c*/ 	.word	0x00026420
        /*1820*/ 	.word	0x00000005
        /*1824*/ 	.word	0x00016840
        /*1828*/ 	.short	0x010a
        /*182a*/ 	.byte	0x3f
	.zero		1


	//   ....[110]....
        /*182c*/ 	.word	0x00026470
        /*1830*/ 	.word	0x00000003
        /*1834*/ 	.word	0x00016860
        /*1838*/ 	.short	0x010a
        /*183a*/ 	.byte	0x3f
	.zero		1


	//----- nvinfo : EIATTR_NUM_MBARRIERS
	.align		4
.L_237:
        /*183c*/ 	.byte	0x03, 0x38
        /*183e*/ 	.short	0x0016


	//----- nvinfo : EIATTR_EXIT_INSTR_OFFSETS
	.align		4
        /*1840*/ 	.byte	0x04, 0x1c
        /*1842*/ 	.short	(.L_239 - .L_238)


	//   ....[0]....
.L_238:
        /*1844*/ 	.word	0x0001fe60


	//----- nvinfo : EIATTR_MAX_THREADS
	.align		4
.L_239:
        /*1848*/ 	.byte	0x04, 0x05
        /*184a*/ 	.short	(.L_241 - .L_240)
.L_240:
        /*184c*/ 	.word	0x00000200
        /*1850*/ 	.word	0x00000001
        /*1854*/ 	.word	0x00000001


	//----- nvinfo : EIATTR_CRS_STACK_SIZE
	.align		4
.L_241:
        /*1858*/ 	.byte	0x04, 0x1e
        /*185a*/ 	.short	(.L_243 - .L_242)
.L_242:
        /*185c*/ 	.word	0x00000000


	//----- nvinfo : EIATTR_CBANK_PARAM_SIZE
	.align		4
.L_243:
        /*1860*/ 	.byte	0x03, 0x19
        /*1862*/ 	.short	0x0af0


	//----- nvinfo : EIATTR_PARAM_CBANK
	.align		4
        /*1864*/ 	.byte	0x04, 0x0a
        /*1866*/ 	.short	(.L_245 - .L_244)
	.align		4
.L_244:
        /*1868*/ 	.word	index@(.nv.constant0._ZN7cutlass13device_kernelIN5flash11enable_sm90INS1_16FlashAttnFwdSm90INS1_25CollectiveMainloopFwdSm90ILi2EN4cute5tupleIJNS5_1CILi1EEES8_S8_EEENS6_IJNS7_ILi192EEENS7_ILi128EEENS7_ILi64EEEEEELi64ENS_6half_tEfNS_4arch4Sm90ELb0ELb1ELb0ELb1ELb1ELb1ELb0ELb1ELb1ELb1ELb1ELb0EEENS1_21CollectiveEpilogueFwdINS6_IJSA_SC_SB_EEES9_SE_SG_Li384ELb1ELb1ELb1ELb0EEENS1_36VarlenDynamicPersistentTileSchedulerILi192ELi128ELi384ELi128ELb1ELb1ELb1ELb1ELb0ELb1EEEEEEEEEvNT_6ParamsE)
        /*186c*/ 	.short	0x0210
        /*186e*/ 	.short	0x0af0


	//----- nvinfo : EIATTR_SW_WAR
	.align		4
.L_245:
        /*1870*/ 	.byte	0x04, 0x36
        /*1872*/ 	.short	(.L_247 - .L_246)
.L_246:
        /*1874*/ 	.word	0x00000008
.L_247:


//--------------------- .nv.info._ZN7cutlass13device_kernelIN5flash11enable_sm90INS1_16FlashAttnFwdSm90INS1_25CollectiveMainloopFwdSm90ILi2EN4cute5tupleIJNS5_1CILi1EEES8_S8_EEENS6_IJNS7_ILi192EEENS7_ILi128EEENS7_ILi64EEEEEELi64ENS_6half_tEfNS_4arch4Sm90ELb1ELb0ELb0ELb0ELb1ELb0ELb0ELb1ELb1ELb1ELb1ELb0EEENS1_21CollectiveEpilogueFwdINS6_IJSA_SC_SB_EEES9_SE_SG_Li384ELb0ELb1ELb1ELb0EEENS1_19SingleTileSchedulerILb0ELb1ELb1ELi192EEEEEEEEEvNT_6ParamsE --------------------------
	.section	.nv.info._ZN7cutlass13device_kernelIN5flash11enable_sm90INS1_16FlashAttnFwdSm90INS1_25CollectiveMainloopFwdSm90ILi2EN4cute5tupleIJNS5_1CILi1EEES8_S8_EEENS6_IJNS7_ILi192EEENS7_ILi128EEENS7_ILi64EEEEEELi64ENS_6half_tEfNS_4arch4Sm90ELb1ELb0ELb0ELb0ELb1ELb0ELb0ELb1ELb1ELb1ELb1ELb0EEENS1_21CollectiveEpilogueFwdINS6_IJSA_SC_SB_EEES9_SE_SG_Li384ELb0ELb1ELb1ELb0EEENS1_19SingleTileSchedulerILb0ELb1ELb1ELi192EEEEEEEEEvNT_6ParamsE,"",@"SHT_CUDA_INFO"
	.sectionflags	@""
	.align	4


	//----- nvinfo : EIATTR_CUDA_API_VERSION
	.align		4
        /*0000*/ 	.byte	0x04, 0x37
        /*0002*/ 	.short	(.L_249 - .L_248)
.L_248:
        /*0004*/ 	.word	0x00000082


	//----- nvinfo : EIATTR_KPARAM_INFO
	.align		4
.L_249:
        /*0008*/ 	.byte	0x04, 0x17
        /*000a*/ 	.short	(.L_251 - .L_250)
.L_250:
        /*000c*/ 	.word	0x00000000
        /*0010*/ 	.short	0x0000
        /*0012*/ 	.short	0x0070
        /*0014*/ 	.byte	0x00, 0xf0, 0x01, 0x28


	//----- nvinfo : EIATTR_SPARSE_MMA_MASK
	.align		4
.L_251:
        /*0018*/ 	.byte	0x03, 0x50
        /*001a*/ 	.short	0x0000


	//----- nvinfo : EIATTR_MAXREG_COUNT
	.align		4
        /*001c*/ 	.byte	0x03, 0x1b
        /*001e*/ 	.short	0x0080


	//----- nvinfo : EIATTR_NUM_BARRIERS
	.align		4
        /*0020*/ 	.byte	0x02, 0x4c
        /*0022*/ 	.byte	0x10
	.zero		1


	//----- nvinfo : EIATTR_EXTERNS
	.align		4
        /*0024*/ 	.byte	0x04, 0x0f
        /*0026*/ 	.short	(.L_253 - .L_252)


	//   ....[0]....
	.align		4
.L_252:
        /*0028*/ 	.word	index@(__assertfail)


	//----- nvinfo : EIATTR_ANNOTATIONS
	.align		4
.L_253:
        /*002c*/ 	.byte	0x04, 0x55
        /*002e*/ 	.short	(.L_255 - .L_254)


	//   ....[0]....
.L_254:
        /*0030*/ 	.word	0x00000001
        /*0034*/ 	.byte	0x40, 0xa6, 0x00, 0x00, 0x01, 0x00, 0x00, 0x00, 0xf0, 0xbb, 0x00, 0x00


	//----- nvinfo : EIATTR_MERCURY_ISA_VERSION
	.align		4
.L_255:
        /*0040*/ 	.byte	0x03, 0x5f
        /*0042*/ 	.short	0x0101


	//----- nvinfo : EIATTR_INT_WARP_WIDE_INSTR_OFFSETS
	.align		4
        /*0044*/ 	.byte	0x04, 0x31
        /*0046*/ 	.short	(.L_257 - .L_256)


	//   ....[0]....
.L_256:
        /*0048*/ 	.word	0x000000c0


	//   ....[1]....
        /*004c*/ 	.word	0x000000d0


	//   ....[2]....
        /*0050*/ 	.word	0x00000170


	//----- nvinfo : EIATTR_COOP_GROUP_MASK_REGIDS
	.align		4
.L_257:
        /*0054*/ 	.byte	0x04, 0x29
        /*0056*/ 	.short	(.L_259 - .L_258)


	//   ....[0]....
.L_258:
        /*0058*/ 	.word	0xffffffff


	//   ....[1]....
        /*005c*/ 	.word	0xffffffff


	//   ....[2]....
        /*0060*/ 	.word	0xffffffff


	//   ....[3]....
        /*0064*/ 	.word	0xffffffff


	//   ....[4]....
        /*0068*/ 	.word	0xffffffff


	//   ....[5]....
        /*006c*/ 	.word	0xffffffff


	//   ....[6]....
        /*0070*/ 	.word	0xffffffff


	//   ....[7]....
        /*0074*/ 	.word	0xffffffff


	//   ....[8]....
        /*0078*/ 	.word	0xffffffff


	//   ....[9]....
        /*007c*/ 	.word	0xffffffff


	//   ....[10]....
        /*0080*/ 	.word	0xffffffff


	//   ....[11]....
        /*0084*/ 	.word	0xffffffff


	//   ....[12]....
        /*0088*/ 	.word	0xffffffff


	//   ....[13]....
        /*008c*/ 	.word	0xffffffff


	//   ....[14]....
        /*0090*/ 	.word	0xffffffff


	//   ....[15]....
        /*0094*/ 	.word	0xffffffff


	//   ....[16]....
        /*0098*/ 	.word	0xffffffff


	//   ....[17]....
        /*009c*/ 	.word	0xffffffff


	//   ....[18]....
        /*00a0*/ 	.word	0xffffffff


	//   ....[19]....
        /*00a4*/ 	.word	0xffffffff


	//   ....[20]....
        /*00a8*/ 	.word	0xffffffff


	//   ....[21]....
        /*00ac*/ 	.word	0xffffffff


	//   ....[22]....
        /*00b0*/ 	.word	0xffffffff


	//   ....[23]....
        /*00b4*/ 	.word	0xffffffff


	//   ....[24]....
        /*00b8*/ 	.word	0xffffffff


	//   ....[25]....
        /*00bc*/ 	.word	0xffffffff


	//   ....[26]....
        /*00c0*/ 	.word	0xffffffff


	//   ....[27]....
        /*00c4*/ 	.word	0xffffffff


	//   ....[28]....
        /*00c8*/ 	.word	0xffffffff


	//   ....[29]....
        /*00cc*/ 	.word	0xffffffff


	//   ....[30]....
        /*00d0*/ 	.word	0xffffffff


	//   ....[31]....
        /*00d4*/ 	.word	0xffffffff


	//   ....[32]....
        /*00d8*/ 	.word	0xffffffff


	//   ....[33]....
        /*00dc*/ 	.word	0xffffffff


	//   ....[34]....
        /*00e0*/ 	.word	0xffffffff


	//   ....[35]....
        /*00e4*/ 	.word	0xffffffff


	//   ....[36]....
        /*00e8*/ 	.word	0xffffffff


	//   ....[37]....
        /*00ec*/ 	.word	0xffffffff


	//   ....[38]....
        /*00f0*/ 	.word	0xffffffff


	//   ....[39]....
        /*00f4*/ 	.word	0xffffffff


	//   ....[40]....
        /*00f8*/ 	.word	0xffffffff


	//   ....[41]....
        /*00fc*/ 	.word	0xffffffff


	//   ....[42]....
        /*0100*/ 	.word	0xffffffff


	//   ....[43]....
        /*0104*/ 	.word	0xffffffff


	//   ....[44]....
        /*0108*/ 	.word	0xffffffff


	//   ....[45]....
        /*010c*/ 	.word	0xffffffff


	//   ....[46]....
        /*0110*/ 	.word	0xffffffff


	//   ....[47]....
        /*0114*/ 	.word	0xffffffff


	//   ....[48]....
        /*0118*/ 	.word	0xffffffff


	//   ....[49]....
        /*011c*/ 	.word	0xffffffff


	//   ....[50]....
        /*0120*/ 	.word	0xffffffff


	//   ....[51]....
        /*0124*/ 	.word	0xffffffff


	//   ....[52]....
        /*0128*/ 	.word	0xffffffff


	//   ....[53]....
        /*012c*/ 	.word	0xffffffff


	//   ....[54]....
        /*0130*/ 	.word	0xffffffff


	//   ....[55]....
        /*0134*/ 	.word	0xffffffff


	//   ....[56]....
        /*0138*/ 	.word	0xffffffff


	//   ....[57]....
        /*013c*/ 	.word	0xffffffff


	//   ....[58]....
        /*0140*/ 	.word	0xffffffff


	//   ....[59]....
        /*0144*/ 	.word	0xffffffff


	//   ....[60]....
        /*0148*/ 	.word	0xffffffff


	//   ....[61]....
        /*014c*/ 	.word	0xffffffff


	//   ....[62]....
        /*0150*/ 	.word	0xffffffff


	//   ....[63]....
        /*0154*/ 	.word	0xffffffff


	//   ....[64]....
        /*0158*/ 	.word	0xffffffff


	//   ....[65]....
        /*015c*/ 	.word	0xffffffff


	//   ....[66]....
        /*0160*/ 	.word	0xffffffff


	//   ....[67]....
        /*0164*/ 	.word	0xffffffff


	//   ....[68]....
        /*0168*/ 	.word	0xffffffff


	//   ....[69]....
        /*016c*/ 	.word	0xffffffff


	//   ....[70]....
        /*0170*/ 	.word	0xffffffff


	//   ....[71]....
        /*0174*/ 	.word	0xffffffff


	//   ....[72]....
        /*0178*/ 	.word	0xffffffff


	//   ....[73]....
        /*017c*/ 	.word	0xffffffff


	//   ....[74]....
        /*0180*/ 	.word	0xffffffff


	//   ....[75]....
        /*0184*/ 	.word	0xffffffff


	//   ....[76]....
        /*0188*/ 	.word	0xffffffff


	//   ....[77]....
        /*018c*/ 	.word	0xffffffff


	//   ....[78]....
        /*0190*/ 	.word	0xffffffff


	//   ....[79]....
        /*0194*/ 	.word	0xffffffff


	//   ....[80]....
        /*0198*/ 	.word	0xffffffff


	//   ....[81]....
        /*019c*/ 	.word	0xffffffff


	//   ....[82]....
        /*01a0*/ 	.word	0xffffffff


	//   ....[83]....
        /*01a4*/ 	.word	0xffffffff


	//   ....[84]....
        /*01a8*/ 	.word	0xffffffff


	//   ....[85]....
        /*01ac*/ 	.word	0xffffffff


	//   ....[86]....
        /*01b0*/ 	.word	0xffffffff


	//   ....[87]....
        /*01b4*/ 	.word	0xffffffff


	//   ....[88]....
        /*01b8*/ 	.word	0xffffffff


	//   ....[89]....
        /*01bc*/ 	.word	0xffffffff


	//   ....[90]....
        /*01c0*/ 	.word	0xffffffff


	//   ....[91]....
        /*01c4*/ 	.word	0xffffffff


	//   ....[92]....
        /*01c8*/ 	.word	0xffffffff


	//   ....[93]....
        /*01cc*/ 	.word	0xffffffff


	//   ....[94]....
        /*01d0*/ 	.word	0xffffffff


	//   ....[95]....
        /*01d4*/ 	.word	0xffffffff


	//   ....[96]....
        /*01d8*/ 	.word	0xffffffff


	//   ....[97]....
        /*01dc*/ 	.word	0xffffffff


	//   ....[98]....
        /*01e0*/ 	.word	0xffffffff


	//   ....[99]....
        /*01e4*/ 	.word	0xffffffff


	//   ....[100]....
        /*01e8*/ 	.word	0xffffffff


	//   ....[101]....
        /*01ec*/ 	.word	0xffffffff


	//   ....[102]....
        /*01f0*/ 	.word	0xffffffff


	//   ....[103]....
        /*01f4*/ 	.word	0xffffffff


	//   ....[104]....
        /*01f8*/ 	.word	0xffffffff


	//   ....[105]....
        /*01fc*/ 	.word	0xffffffff


	//   ....[106]....
        /*0200*/ 	.word	0xffffffff


	//   ....[107]....
        /*0204*/ 	.word	0xffffffff


	//   ....[108]....
        /*0208*/ 	.word	0xffffffff


	//   ....[109]....
        /*020c*/ 	.word	0xffffffff


	//   ....[110]....
        /*0210*/ 	.word	0xffffffff


	//   ....[111]....
        /*0214*/ 	.word	0xffffffff


	//   ....[112]....
        /*0218*/ 	.word	0xffffffff


	//   ....[113]....
        /*021c*/ 	.word	0xffffffff


	//   ....[114]....
        /*0220*/ 	.word	0xffffffff


	//   ....[115]....
        /*0224*/ 	.word	0xffffffff


	//   ....[116]....
        /*0228*/ 	.word	0xffffffff


	//   ....[117]....
        /*022c*/ 	.word	0xffffffff


	//   ....[118]....
        /*0230*/ 	.word	0xffffffff


	//   ....[119]....
        /*0234*/ 	.word	0xffffffff


	//   ....[120]....
        /*0238*/ 	.word	0xffffffff


	//   ....[121]....
        /*023c*/ 	.word	0xffffffff


	//   ....[122]....
        /*0240*/ 	.word	0xffffffff


	//   ....[123]....
        /*0244*/ 	.word	0xffffffff


	//   ....[124]....
        /*0248*/ 	.word	0xffffffff


	//   ....[125]....
        /*024c*/ 	.word	0x0500000f


	//   ....[126]....
        /*0250*/ 	.word	0x0500000f


	//   ....[127]....
        /*0254*/ 	.word	0x0500000f


	//   ....[128]....
        /*0258*/ 	.word	0x0500000f


	//   ....[129]....
        /*025c*/ 	.word	0x0500000f


	//   ....[130]....
        /*0260*/ 	.word	0x0500000f


	//   ....[131]....
        /*0264*/ 	.word	0x0500000f


	//   ....[132]....
        /*0268*/ 	.word	0x0500000f


	//   ....[133]....
        /*026c*/ 	.word	0x0500000f


	//   ....[134]....
        /*0270*/ 	.word	0x0500000f


	//   ....[135]....
        /*0274*/ 	.word	0x0500000f


	//   ....[136]....
        /*0278*/ 	.word	0x0500000f


	//   ....[137]....
        /*027c*/ 	.word	0x0500000f


	//   ....[138]....
        /*0280*/ 	.word	0x0500000f


	//   ....[139]....
        /*0284*/ 	.word	0x0500000f


	//   ....[140]....
        /*0288*/ 	.word	0x0500000f


	//   ....[141]....
        /*028c*/ 	.word	0x0500000f


	//   ....[142]....
        /*0290*/ 	.word	0x0500000f


	//   ....[143]....
        /*0294*/ 	.word	0x0500000f


	//   ....[144]....
        /*0298*/ 	.word	0x0500000f


	//   ....[145]....
        /*029c*/ 	.word	0x0500000f


	//   ....[146]....
        /*02a0*/ 	.word	0x0500000f


	//   ....[147]....
        /*02a4*/ 	.word	0x0500000f


	//   ....[148]....
        /*02a8*/ 	.word	0x0500000f


	//   ....[149]....
        /*02ac*/ 	.word	0x0500000f


	//   ....[150]....
        /*02b0*/ 	.word	0x0500000f


	//   ....[151]....
        /*02b4*/ 	.word	0x0500000f


	//   ....[152]....
        /*02b8*/ 	.word	0x0500000f


	//   ....[153]....
        /*02bc*/ 	.word	0x0500000f


	//   ....[154]....
        /*02c0*/ 	.word	0x0500000f


	//   ....[155]....
        /*02c4*/ 	.word	0x0500000f


	//   ....[156]....
        /*02c8*/ 	.word	0x0500000f


	//   ....[157]....
        /*02cc*/ 	.word	0x0500000f


	//   ....[158]....
        /*02d0*/ 	.word	0x0500000f


	//   ....[159]....
        /*02d4*/ 	.word	0x0500000f


	//   ....[160]....
        /*02d8*/ 	.word	0x0500000f


	//   ....[161]....
        /*02dc*/ 	.word	0x0500000f


	//   ....[162]....
        /*02e0*/ 	.word	0x0500000f


	//   ....[163]....
        /*02e4*/ 	.word	0x0500000f


	//   ....[164]....
        /*02e8*/ 	.word	0x0500000f


	//   ....[165]....
        /*02ec*/ 	.word	0x0500000f


	//   ....[166]....
        /*02f0*/ 	.word	0x0500000f


	//   ....[167]....
        /*02f4*/ 	.word	0x0500000f


	//   ....[168]....
        /*02f8*/ 	.word	0x0500000f


	//   ....[169]....
        /*02fc*/ 	.word	0x0500000f


	//   ....[170]....
        /*0300*/ 	.word	0x0500000f


	//   ....[171]....
        /*0304*/ 	.word	0x0500000f


	//   ....[172]....
        /*0308*/ 	.word	0x0500000f


	//   ....[173]....
        /*030c*/ 	.word	0x0500000f


	//   ....[174]....
        /*0310*/ 	.word	0x0500000f


	//   ....[175]....
        /*0314*/ 	.word	0x0500000f


	//   ....[176]....
        /*0318*/ 	.word	0x0500000f


	//   ....[177]....
        /*031c*/ 	.word	0x0500000f


	//   ....[178]....
        /*0320*/ 	.word	0x0500000f


	//   ....[179]....
        /*0324*/ 	.word	0x0500000f


	//   ....[180]....
        /*0328*/ 	.word	0x0500000f


	//   ....[181]....
        /*032c*/ 	.word	0x0500000f


	//   ....[182]....
        /*0330*/ 	.word	0x0500000f


	//   ....[183]....
        /*0334*/ 	.word	0x0500000f


	//   ....[184]....
        /*0338*/ 	.word	0x0500000f


	//   ....[185]....
        /*033c*/ 	.word	0x0500000f


	//   ....[186]....
        /*0340*/ 	.word	0x0500000f


	//   ....[187]....
        /*0344*/ 	.word	0x0500000f


	//   ....[188]....
        /*0348*/ 	.word	0x0500000f


	//   ....[189]....
        /*034c*/ 	.word	0x0500000f


	//   ....[190]....
        /*0350*/ 	.word	0x0500000f


	//   ....[191]....
        /*0354*/ 	.word	0x0500000f


	//   ....[192]....
        /*0358*/ 	.word	0x0500000f


	//   ....[193]....
        /*035c*/ 	.word	0x0500000f


	//   ....[194]....
        /*0360*/ 	.word	0x0500000f


	//   ....[195]....
        /*0364*/ 	.word	0x0500000f


	//   ....[196]....
        /*0368*/ 	.word	0x0500000f


	//   ....[197]....
        /*036c*/ 	.word	0x0500000f


	//   ....[198]....
        /*0370*/ 	.word	0x0500000f


	//   ....[199]....
        /*0374*/ 	.word	0x0500000f


	//   ....[200]....
        /*0378*/ 	.word	0x0500000f


	//   ....[201]....
        /*037c*/ 	.word	0x0500000f


	//   ....[202]....
        /*0380*/ 	.word	0x0500000f


	//   ....[203]....
        /*0384*/ 	.word	0x0500000f


	//   ....[204]....
        /*0388*/ 	.word	0x0500000f


	//   ....[205]....
        /*038c*/ 	.word	0x0500000f


	//   ....[206]....
        /*0390*/ 	.word	0x0500000f


	//   ....[207]....
        /*0394*/ 	.word	0x0500000f


	//   ....[208]....
        /*0398*/ 	.word	0x0500000f


	//   ....[209]....
        /*039c*/ 	.word	0x0500000f


	//   ....[210]....
        /*03a0*/ 	.word	0x0500000f


	//   ....[211]....
        /*03a4*/ 	.word	0x0500000f


	//   ....[212]....
        /*03a8*/ 	.word	0x0500000f


	//   ....[213]....
        /*03ac*/ 	.word	0x0500000f


	//   ....[214]....
        /*03b0*/ 	.word	0x0500000f


	//----- nvinfo : EIATTR_COOP_GROUP_INSTR_OFFSETS
	.align		4
.L_259:
        /*03b4*/ 	.byte	0x04, 0x28
        /*03b6*/ 	.short	(.L_261 - .L_260)


	//   ....[0]....
.L_260:
        /*03b8*/ 	.word	0x00000080


	//   ....[1]....
        /*03bc*/ 	.word	0x00000090


	//   ....[2]....
        /*03c0*/ 	.word	0x000002d0


	//   ....[3]....
        /*03c4*/ 	.word	0x00000430


	//   ....[4]....
        /*03c8*/ 	.word	0x00000550


	//   ....[5]....
        /*03cc*/ 	.word	0x000006b0


	//   ....[6]....
        /*03d0*/ 	.word	0x00001080


	//   ....[7]....
        /*03d4*/ 	.word	0x00001880


	//   ....[8]....
        /*03d8*/ 	.word	0x000018c0


	//   ....[9]....
        /*03dc*/ 	.word	0x00001f80


	//   ....[10]....
        /*03e0*/ 	.word	0x00002060


	//   ....[11]....
        /*03e4*/ 	.word	0x000029c0


	//   ....[12]....
        /*03e8*/ 	.word	0x00002a10


	//   ....[13]....
        /*03ec*/ 	.word	0x00003dc0


	//   ....[14]....
        /*03f0*/ 	.word	0x00004420


	//   ....[15]....
        /*03f4*/ 	.word	0x00004460


	//   ....[16]....
        /*03f8*/ 	.word	0x00004500


	//   ....[17]....
        /*03fc*/ 	.word	0x00004af0


	//   ....[18]....
        /*0400*/ 	.word	0x00004cb0


	//   ....[19]....
        /*0404*/ 	.word	0x00006810


	//   ....[20]....
        /*0408*/ 	.word	0x00006820


	//   ....[21]....
        /*040c*/ 	.word	0x00006850


	//   ....[22]....
        /*0410*/ 	.word	0x00006860


	//   ....[23]....
        /*0414*/ 	.word	0x00007af0


	//   ....[24]....
        /*0418*/ 	.word	0x00007b10


	//   ....[25]....
        /*041c*/ 	.word	0x00007be0


	//   ....[26]....
        /*0420*/ 	.word	0x00007bf0


	//   ....[27]....
        /*0424*/ 	.word	0x00008950


	//   ....[28]....
        /*0428*/ 	.word	0x00008990


	//   ....[29]....
        /*042c*/ 	.word	0x000089d0


	//   ....[30]....
        /*0430*/ 	.word	0x00008a10


	//   ....[31]....
        /*0434*/ 	.word	0x00008a50


	//   ....[32]....
        /*0438*/ 	.word	0x00008a70


	//   ....[33]....
        /*043c*/ 	.word	0x00008dc0


	//   ....[34]....
        /*0440*/ 	.word	0x00008dd0


	//   ....[35]....
        /*0444*/ 	.word	0x000094f0


	//   ....[36]....
        /*0448*/ 	.word	0x0000a690


	//   ....[37]....
        /*044c*/ 	.word	0x0000a6b0


	//   ....[38]....
        /*0450*/ 	.word	0x0000a6c0


	//   ....[39]....
        /*0454*/ 	.word	0x0000a6d0


	//   ....[40]....
        /*0458*/ 	.word	0x0000a6e0


	//   ....[41]....
        /*045c*/ 	.word	0x0000a730


	//   ....[42]....
        /*0460*/ 	.word	0x0000a770


	//   ....[43]....
        /*0464*/ 	.word	0x0000a7a0


	//   ....[44]....
        /*0468*/ 	.word	0x0000a7e0


	//   ....[45]....
        /*046c*/ 	.word	0x0000a810


	//   ....[46]....
        /*0470*/ 	.word	0x0000a860


	//   ....[47]....
        /*0474*/ 	.word	0x0000a890


	//   ....[48]....
        /*0478*/ 	.word	0x0000a8c0


	//   ....[49]....
        /*047c*/ 	.word	0x0000a8f0


	//   ....[50]....
        /*0480*/ 	.word	0x0000a920


	//   ....[51]....
        /*0484*/ 	.word	0x0000a940


	//   ....[52]....
        /*0488*/ 	.word	0x0000b100


	//   ....[53]....
        /*048c*/ 	.word	0x0000b130


	//   ....[54]....
        /*0490*/ 	.word	0x0000b160


	//   ....[55]....
        /*0494*/ 	.word	0x0000b190


	//   ....[56]....
        /*0498*/ 	.word	0x0000b1c0


	//   ....[57]....
        /*049c*/ 	.word	0x0000b210


	//   ....[58]....
        /*04a0*/ 	.word	0x0000b270


	//   ....[59]....
        /*04a4*/ 	.word	0x0000b2a0


	//   ....[60]....
        /*04a8*/ 	.word	0x0000b2d0


	//   ....[61]....
        /*04ac*/ 	.word	0x0000b340


	//   ....[62]....
        /*04b0*/ 	.word	0x0000b380


	//   ....[63]....
        /*04b4*/ 	.word	0x0000b3a0


	//   ....[64]....
        /*04b8*/ 	.word	0x0000b3d0


	//   ....[65]....
        /*04bc*/ 	.word	0x0000b440


	//   ....[66]....
        /*04c0*/ 	.word	0x0000b450


	//   ....[67]....
        /*04c4*/ 	.word	0x0000b480


	//   ....[68]....
        /*04c8*/ 	.word	0x0000b4d0


	//   ....[69]....
        /*04cc*/ 	.word	0x0000b540


	//   ....[70]....
        /*04d0*/ 	.word	0x0000b580


	//   ....[71]....
        /*04d4*/ 	.word	0x0000b5a0


	//   ....[72]....
        /*04d8*/ 	.word	0x0000b5d0


	//   ....[73]....
        /*04dc*/ 	.word	0x0000b5e0


	//   ....[74]....
        /*04e0*/ 	.word	0x0000b620


	//   ....[75]....
        /*04e4*/ 	.word	0x0000b6a0


	//   ....[76]....
        /*04e8*/ 	.word	0x0000bdc0


	//   ....[77]....
        /*04ec*/ 	.word	0x0000bdf0


	//   ....[78]....
        /*04f0*/ 	.word	0x0000be00


	//   ....[79]....
        /*04f4*/ 	.word	0x0000be40


	//   ....[80]....
        /*04f8*/ 	.word	0x0000be50


	//   ....[81]....
        /*04fc*/ 	.word	0x0000be90


	//   ....[82]....
        /*0500*/ 	.word	0x0000bea0


	//   ....[83]....
        /*0504*/ 	.word	0x0000bee0


	//   ....[84]....
        /*0508*/ 	.word	0x0000bef0


	//   ....[85]....
        /*050c*/ 	.word	0x0000bf30


	//   ....[86]....
        /*0510*/ 	.word	0x0000bf40


	//   ....[87]....
        /*0514*/ 	.word	0x0000bf80


	//   ....[88]....
        /*0518*/ 	.word	0x0000bf90


	//   ....[89]....
        /*051c*/ 	.word	0x0000bfd0


	//   ....[90]....
        /*0520*/ 	.word	0x0000bfe0


	//   ....[91]....
        /*0524*/ 	.word	0x0000bff0


	//   ....[92]....
        /*0528*/ 	.word	0x0000c250


	//   ....[93]....
        /*052c*/ 	.word	0x0000c280


	//   ....[94]....
        /*0530*/ 	.word	0x0000c290


	//   ....[95]....
        /*0534*/ 	.word	0x0000c2a0


	//   ....[96]....
        /*0538*/ 	.word	0x0000c2b0


	//   ....[97]....
        /*053c*/ 	.word	0x0000c2c0


	//   ....[98]....
        /*0540*/ 	.word	0x0000c2e0


	//   ....[99]....
        /*0544*/ 	.word	0x0000c330


	//   ....[100]....
        /*0548*/ 	.word	0x0000c350


	//   ....[101]....
        /*054c*/ 	.word	0x0000c390


	//   ....[102]....
        /*0550*/ 	.word	0x0000c3b0


	//   ....[103]....
        /*0554*/ 	.word	0x0000c3f0


	//   ....[104]....
        /*0558*/ 	.word	0x0000c410


	//   ....[105]....
        /*055c*/ 	.word	0x0000c450


	//   ....[106]....
        /*0560*/ 	.word	0x0000c470


	//   ....[107]....
        /*0564*/ 	.word	0x0000c4a0


	//   ....[108]....
        /*0568*/ 	.word	0x0000c9b0


	//   ....[109]....
        /*056c*/ 	.word	0x0000c9e0


	//   ....[110]....
        /*0570*/ 	.word	0x0000ca10


	//   ....[111]....
        /*0574*/ 	.word	0x0000ca30


	//   ....[112]....
        /*0578*/ 	.word	0x0000ca40


	//   ....[113]....
        /*057c*/ 	.word	0x0000ca50


	//   ....[114]....
        /*0580*/ 	.word	0x0000ca70


	//   ....[115]....
        /*0584*/ 	.word	0x0000ca90


	//   ....[116]....
        /*0588*/ 	.word	0x0000cab0


	//   ....[117]....
        /*058c*/ 	.word	0x0000cad0


	//   ....[118]....
        /*0590*/ 	.word	0x0000caf0


	//   ....[119]....
        /*0594*/ 	.word	0x0000cb10


	//   ....[120]....
        /*0598*/ 	.word	0x0000cb40


	//   ....[121]....
        /*059c*/ 	.word	0x0000cb60


	//   ....[122]....
        /*05a0*/ 	.word	0x0000cbc0


	//   ....[123]....
        /*05a4*/ 	.word	0x0000cbf0


	//   ....[124]....
        /*05a8*/ 	.word	0x0000cf00


	//   ....[125]....
        /*05ac*/ 	.word	0x0000d460


	//   ....[126]....
        /*05b0*/ 	.word	0x0000d550


	//   ....[127]....
        /*05b4*/ 	.word	0x0000d5f0


	//   ....[128]....
        /*05b8*/ 	.word	0x0000d680


	//   ....[129]....
        /*05bc*/ 	.word	0x0000d740


	//   ....[130]....
        /*05c0*/ 	.word	0x0000d7a0


	//   ....[131]....
        /*05c4*/ 	.word	0x0000d840


	//   ....[132]....
        /*05c8*/ 	.word	0x0000d8a0


	//   ....[133]....
        /*05cc*/ 	.word	0x0000d980


	//   ....[134]....
        /*05d0*/ 	.word	0x0000d9f0


	//   ....[135]....
        /*05d4*/ 	.word	0x0000da90


	//   ....[136]....
        /*05d8*/ 	.word	0x0000daf0


	//   ....[137]....
        /*05dc*/ 	.word	0x0000dbc0


	//   ....[138]....
        /*05e0*/ 	.word	0x0000dc20


	//   ....[139]....
        /*05e4*/ 	.word	0x0000dcd0


	//   ....[140]....
        /*05e8*/ 	.word	0x0000dd30


	//   ....[141]....
        /*05ec*/ 	.word	0x0000ddf0


	//   ....[142]....
        /*05f0*/ 	.word	0x0000de80


	//   ....[143]....
        /*05f4*/ 	.word	0x0000dee0


	//   ....[144]....
        /*05f8*/ 	.word	0x0000dfb0


	//   ....[145]....
        /*05fc*/ 	.word	0x0000e070


	//   ....[146]....
        /*0600*/ 	.word	0x0000e0d0


	//   ....[147]....
        /*0604*/ 	.word	0x0000e190


	//   ....[148]....
        /*0608*/ 	.word	0x0000e200


	//   ....[149]....
        /*060c*/ 	.word	0x0000e2e0


	//   ....[150]....
        /*0610*/ 	.word	0x0000e340


	//   ....[151]....
        /*0614*/ 	.word	0x0000e400


	//   ....[152]....
        /*0618*/ 	.word	0x0000e470


	//   ....[153]....
        /*061c*/ 	.word	0x0000e550


	//   ....[154]....
        /*0620*/ 	.word	0x0000e5b0


	//   ....[155]....
        /*0624*/ 	.word	0x0000e670


	//   ....[156]....
        /*0628*/ 	.word	0x0000e6e0


	//   ....[157]....
        /*062c*/ 	.word	0x0000e7b0


	//   ....[158]....
        /*0630*/ 	.word	0x0000e820


	//   ....[159]....
        /*0634*/ 	.word	0x0000e8e0


	//   ....[160]....
        /*0638*/ 	.word	0x0000e940


	//   ....[161]....
        /*063c*/ 	.word	0x0000ea10


	//   ....[162]....
        /*0640*/ 	.word	0x0000ea70


	//   ....[163]....
        /*0644*/ 	.word	0x0000eb30


	//   ....[164]....
        /*0648*/ 	.word	0x0000ebb0


	//   ....[165]....
        /*064c*/ 	.word	0x0000ec60


	//   ....[166]....
        /*0650*/ 	.word	0x0000eda0


	//   ....[167]....
        /*0654*/ 	.word	0x0000ee40


	//   ....[168]....
        /*0658*/ 	.word	0x0000eee0


	//   ....[169]....
        /*065c*/ 	.word	0x0000ef70


	//   ....[170]....
        /*0660*/ 	.word	0x0000f010


	//   ....[171]....
        /*0664*/ 	.word	0x0000f0a0


	//   ....[172]....
        /*0668*/ 	.word	0x0000f140


	//   ....[173]....
        /*066c*/ 	.word	0x0000f1d0


	//   ....[174]....
        /*0670*/ 	.word	0x0000f270


	//   ....[175]....
        /*0674*/ 	.word	0x0000f300


	//   ....[176]....
        /*0678*/ 	.word	0x0000f3a0


	//   ....[177]....
        /*067c*/ 	.word	0x0000f430


	//   ....[178]....
        /*0680*/ 	.word	0x0000f4d0


	//   ....[179]....
        /*0684*/ 	.word	0x0000f560


	//   ....[180]....
        /*0688*/ 	.word	0x0000f600


	//   ....[181]....
        /*068c*/ 	.word	0x0000f690


	//   ....[182]....
        /*0690*/ 	.word	0x0000f770


	//   ....[183]....
        /*0694*/ 	.word	0x0000f820


	//   ....[184]....
        /*0698*/ 	.word	0x0000f880


	//   ....[185]....
        /*069c*/ 	.word	0x0000f930


	//   ....[186]....
        /*06a0*/ 	.word	0x0000f9c0


	//   ....[187]....
        /*06a4*/ 	.word	0x0000fa60


	//   ....[188]....
        /*06a8*/ 	.word	0x0000fae0


	//   ....[189]....
        /*06ac*/ 	.word	0x0000fb80


	//   ....[190]....
        /*06b0*/ 	.word	0x0000fc10


	//   ....[191]....
        /*06b4*/ 	.word	0x0000fcb0


	//   ....[192]....
        /*06b8*/ 	.word	0x0000fd30


	//   ....[193]....
        /*06bc*/ 	.word	0x0000fdd0


	//   ....[194]....
        /*06c0*/ 	.word	0x0000fe60


	//   ....[195]....
        /*06c4*/ 	.word	0x0000ff00


	//   ....[196]....
        /*06c8*/ 	.word	0x0000ff80


	//   ....[197]....
        /*06cc*/ 	.word	0x00010010


	//   ....[198]....
        /*06d0*/ 	.word	0x000100f0


	//   ....[199]....
        /*06d4*/ 	.word	0x000101b0


	//   ....[200]....
        /*06d8*/ 	.word	0x00010210


	//   ....[201]....
        /*06dc*/ 	.word	0x000102c0


	//   ....[202]....
        /*06e0*/ 	.word	0x00010320


	//   ....[203]....
        /*06e4*/ 	.word	0x000103e0


	//   ....[204]....
        /*06e8*/ 	.word	0x00010440


	//   ....[205]....
        /*06ec*/ 	.word	0x00010500


	//   ....[206]....
        /*06f0*/ 	.word	0x00010560


	//   ....[207]....
        /*06f4*/ 	.word	0x00010620


	//   ....[208]....
        /*06f8*/ 	.word	0x00010680


	//   ....[209]....
        /*06fc*/ 	.word	0x00010740


	//   ....[210]....
        /*0700*/ 	.word	0x000107a0


	//   ....[211]....
        /*0704*/ 	.word	0x00010860


	//   ....[212]....
        /*0708*/ 	.word	0x000108c0


	//   ....[213]....
        /*070c*/ 	.word	0x00010970


	//   ....[214]....
        /*0710*/ 	.word	0x00010a80


	//----- nvinfo : EIATTR_REG_RECONFIG
	.align		4
.L_261:
        /*0714*/ 	.byte	0x01, 0x54
	.zero		2


	//----- nvinfo : EIATTR_SYSCALL_OFFSETS
	.align		4
        /*0718*/ 	.byte	0x04, 0x46
        /*071a*/ 	.short	(.L_263 - .L_262)


	//   ....[0]....
.L_262:
        /*071c*/ 	.word	0x00001240


	//   ....[1]....
        /*0720*/ 	.word	0x00009d40


	//   ....[2]....
        /*0724*/ 	.word	0x00009e80


	//   ....[3]....
        /*0728*/ 	.word	0x00009f70


	//   ....[4]....
        /*072c*/ 	.word	0x0000aca0


	//----- nvinfo : EIATTR_MBARRIER_INSTR_OFFSETS
	.align		4
.L_263:
        /*0730*/ 	.byte	0x04, 0x39
        /*0732*/ 	.short	(.L_265 - .L_264)


	//   ....[0]....
.L_264:
        /*0734*/ 	.word	0x00000180
        /*0738*/ 	.word	0x000000ff
        /*073c*/ 	.word	0x00016800
        /*0740*/ 	.short	0x0100
        /*0742*/ 	.byte	0x08
	.zero		1


	//   ....[1]....
        /*0744*/ 	.word	0x00000190
        /*0748*/ 	.word	0x000000ff
        /*074c*/ 	.word	0x00016820
        /*0750*/ 	.short	0x0100
        /*0752*/ 	.byte	0x08
	.zero		1


	//   ....[2]....
        /*0754*/ 	.word	0x00000280
        /*0758*/ 	.word	0x000000ff
        /*075c*/ 	.word	0x00016830
        /*0760*/ 	.short	0x0100
        /*0762*/ 	.byte	0x08
	.zero		1


	//   ....[3]....
        /*0764*/ 	.word	0x00000290
        /*0768*/ 	.word	0x000000ff
        /*076c*/ 	.word	0x00016840
        /*0770*/ 	.short	0x0100
        /*0772*/ 	.byte	0x08
	.zero		1


	//   ....[4]....
        /*0774*/ 	.word	0x000002a0
        /*0778*/ 	.word	0x000000ff
        /*077c*/ 	.word	0x00016838
        /*0780*/ 	.short	0x0100
        /*0782*/ 	.byte	0x08
	.zero		1


	//   ....[5]....
        /*0784*/ 	.word	0x000002b0
        /*0788*/ 	.word	0x000000ff
        /*078c*/ 	.word	0x00016848
        /*0790*/ 	.short	0x0100
        /*0792*/ 	.byte	0x08
	.zero		1


	//   ....[6]....
        /*0794*/ 	.word	0x000003e0
        /*0798*/ 	.word	0x000000ff
        /*079c*/ 	.word	0x00016850
        /*07a0*/ 	.short	0x0100
        /*07a2*/ 	.byte	0x08
	.zero		1


	//   ....[7]....
        /*07a4*/ 	.word	0x000003f0
        /*07a8*/ 	.word	0x000000ff
        /*07ac*/ 	.word	0x00016860
        /*07b0*/ 	.short	0x0100
        /*07b2*/ 	.byte	0x08
	.zero		1


	//   ....[8]....
        /*07b4*/ 	.word	0x00000400
        /*07b8*/ 	.word	0x000000ff
        /*07bc*/ 	.word	0x00016858
        /*07c0*/ 	.short	0x0100
        /*07c2*/ 	.byte	0x08
	.zero		1


	//   ....[9]....
        /*07c4*/ 	.word	0x00000410
        /*07c8*/ 	.word	0x000000ff
        /*07cc*/ 	.word	0x00016868
        /*07d0*/ 	.short	0x0100
        /*07d2*/ 	.byte	0x08
	.zero		1


	//   ....[10]....
        /*07d4*/ 	.word	0x00000500
        /*07d8*/ 	.word	0x000000ff
        /*07dc*/ 	.word	0x00016870
        /*07e0*/ 	.short	0x0100
        /*07e2*/ 	.byte	0x06
	.zero		1


	//   ....[11]....
        /*07e4*/ 	.word	0x00000510
        /*07e8*/ 	.word	0x000000ff
        /*07ec*/ 	.word	0x00016880
        /*07f0*/ 	.short	0x0100
        /*07f2*/ 	.byte	0x06
	.zero		1


	//   ....[12]....
        /*07f4*/ 	.word	0x00000520
        /*07f8*/ 	.word	0x000000ff
        /*07fc*/ 	.word	0x00016878
        /*0800*/ 	.short	0x0100
        /*0802*/ 	.byte	0x06
	.zero		1


	//   ....[13]....
        /*0804*/ 	.word	0x00000530
        /*0808*/ 	.word	0x000000ff
        /*080c*/ 	.word	0x00016888
        /*0810*/ 	.short	0x0100
        /*0812*/ 	.byte	0x06
	.zero		1


	//   ....[14]....
        /*0814*/ 	.word	0x00000660
        /*0818*/ 	.word	0x000000ff
        /*081c*/ 	.word	0x00016890
        /*0820*/ 	.short	0x0100
        /*0822*/ 	.byte	0x08
	.zero		1


	//   ....[15]....
        /*0824*/ 	.word	0x00000670
        /*0828*/ 	.word	0x000000ff
        /*082c*/ 	.word	0x000168a0
        /*0830*/ 	.short	0x0100
        /*0832*/ 	.byte	0x08
	.zero		1


	//   ....[16]....
        /*0834*/ 	.word	0x00000680
        /*0838*/ 	.word	0x000000ff
        /*083c*/ 	.word	0x00016898
        /*0840*/ 	.short	0x0100
        /*0842*/ 	.byte	0x08
	.zero		1


	//   ....[17]....
        /*0844*/ 	.word	0x00000690
        /*0848*/ 	.word	0x000000ff
        /*084c*/ 	.word	0x000168a8
        /*0850*/ 	.short	0x0100
        /*0852*/ 	.byte	0x08
	.zero		1


	//   ....[18]....
        /*0854*/ 	.word	0x000007d0
        /*0858*/ 	.word	0x000000ff
        /*085c*/ 	.word	0x000168b0
        /*0860*/ 	.short	0x0100
        /*0862*/ 	.byte	0x08
	.zero		1


	//   ....[19]....
        /*0864*/ 	.word	0x000007e0
        /*0868*/ 	.word	0x000000ff
        /*086c*/ 	.word	0x000168c0
        /*0870*/ 	.short	0x0100
        /*0872*/ 	.byte	0x08
	.zero		1


	//   ....[20]....
        /*0874*/ 	.word	0x000007f0
        /*0878*/ 	.word	0x000000ff
        /*087c*/ 	.word	0x000168b8
        /*0880*/ 	.short	0x0100
        /*0882*/ 	.byte	0x08
	.zero		1


	//   ....[21]....
        /*0884*/ 	.word	0x00000800
        /*0888*/ 	.word	0x000000ff
        /*088c*/ 	.word	0x000168c8
        /*0890*/ 	.short	0x0100
        /*0892*/ 	.byte	0x08
	.zero		1


	//   ....[22]....
        /*0894*/ 	.word	0x00001260
        /*0898*/ 	.word	0x000000ff
        /*089c*/ 	.word	0x00016800
        /*08a0*/ 	.short	0x010a
        /*08a2*/ 	.byte	0x2a
	.zero		1


	//   ....[23]....
        /*08a4*/ 	.word	0x000012d0
        /*08a8*/ 	.word	0x000000ff
        /*08ac*/ 	.word	0x00016830
        /*08b0*/ 	.short	0x010a
        /*08b2*/ 	.byte	0x2a
	.zero		1


	//   ....[24]....
        /*08b4*/ 	.word	0x00001330
        /*08b8*/ 	.word	0x000000ff
        /*08bc*/ 	.word	0x00016830
        /*08c0*/ 	.short	0x010a
        /*08c2*/ 	.byte	0x2a
	.zero		1


	//   ....[25]....
        /*08c4*/ 	.word	0x000017e0
        /*08c8*/ 	.word	0x000000ff
        /*08cc*/ 	.word	0x00000000
        /*08d0*/ 	.short	0x0101
        /*08d2*/ 	.byte	0x06
	.zero		1


	//   ....[26]....
        /*08d4*/ 	.word	0x00003720
        /*08d8*/ 	.word	0x000000ff
        /*08dc*/ 	.word	0x00016830
        /*08e0*/ 	.short	0x010a
        /*08e2*/ 	.byte	0x04
	.zero		1


	//   ....[27]....
        /*08e4*/ 	.word	0x00003760
        /*08e8*/ 	.word	0x000000ff
        /*08ec*/ 	.word	0x00016830
        /*08f0*/ 	.short	0x010a
        /*08f2*/ 	.byte	0x04
	.zero		1


	//   ....[28]....
        /*08f4*/ 	.word	0x00003990
        /*08f8*/ 	.word	0x000000ff
        /*08fc*/ 	.word	0x00016850
        /*0900*/ 	.short	0x010a
        /*0902*/ 	.byte	0x0a
	.zero		1


	//   ....[29]....
        /*0904*/ 	.word	0x000039d0
        /*0908*/ 	.word	0x000000ff
        /*090c*/ 	.word	0x00016850
        /*0910*/ 	.short	0x010a
        /*0912*/ 	.byte	0x0a
	.zero		1


	//   ....[30]....
        /*0914*/ 	.word	0x00003e30
        /*0918*/ 	.word	0x000000ff
        /*091c*/ 	.word	0x00000000
        /*0920*/ 	.short	0x0101
        /*0922*/ 	.byte	0x07
	.zero		1


	//   ....[31]....
        /*0924*/ 	.word	0x00005920
        /*0928*/ 	.word	0x000000ff
        /*092c*/ 	.word	0x00000000
        /*0930*/ 	.short	0x0101
        /*0932*/ 	.byte	0x06
	.zero		1


	//   ....[32]....
        /*0934*/ 	.word	0x00005e50
        /*0938*/ 	.word	0x000000ff
        /*093c*/ 	.word	0x00016830
        /*0940*/ 	.short	0x010a
        /*0942*/ 	.byte	0x0a
	.zero		1


	//   ....[33]....
        /*0944*/ 	.word	0x00005e90
        /*0948*/ 	.word	0x000000ff
        /*094c*/ 	.word	0x00016830
        /*0950*/ 	.short	0x010a
        /*0952*/ 	.byte	0x0a
	.zero		1


	//   ....[34]....
        /*0954*/ 	.word	0x00006080
        /*0958*/ 	.word	0x000000ff
        /*095c*/ 	.word	0x00016850
        /*0960*/ 	.short	0x010a
        /*0962*/ 	.byte	0x0a
	.zero		1


	//   ....[35]....
        /*0964*/ 	.word	0x000060c0
        /*0968*/ 	.word	0x000000ff
        /*096c*/ 	.word	0x00016850
        /*0970*/ 	.short	0x010a
        /*0972*/ 	.byte	0x0a
	.zero		1


	//   ....[36]....
        /*0974*/ 	.word	0x00006490
        /*0978*/ 	.word	0x000000ff
        /*097c*/ 	.word	0x00000000
        /*0980*/ 	.short	0x0101
        /*0982*/ 	.byte	0x07
	.zero		1


	//   ....[37]....
        /*0984*/ 	.word	0x00007640
        /*0988*/ 	.word	0x000000ff
        /*098c*/ 	.word	0x00000000
        /*0990*/ 	.short	0x0101
        /*0992*/ 	.byte	0x06
	.zero		1


	//   ....[38]....
        /*0994*/ 	.word	0x00007a60
        /*0998*/ 	.word	0x000000ff
        /*099c*/ 	.word	0x00016850
        /*09a0*/ 	.short	0x010a
        /*09a2*/ 	.byte	0x07
	.zero		1


	//   ....[39]....
        /*09a4*/ 	.word	0x00007aa0
        /*09a8*/ 	.word	0x000000ff
        /*09ac*/ 	.word	0x00016850
        /*09b0*/ 	.short	0x010a
        /*09b2*/ 	.byte	0x07
	.zero		1


	//   ....[40]....
        /*09b4*/ 	.word	0x00008050
        /*09b8*/ 	.word	0x000000ff
        /*09bc*/ 	.word	0x00000000
        /*09c0*/ 	.short	0x0101
        /*09c2*/ 	.byte	0x04
	.zero		1


	//   ....[41]....
        /*09c4*/ 	.word	0x00008a80
        /*09c8*/ 	.word	0x000000ff
        /*09cc*/ 	.word	0x00000000
        /*09d0*/ 	.short	0x0101
        /*09d2*/ 	.byte	0x04
	.zero		1


	//   ....[42]....
        /*09d4*/ 	.word	0x0000a310
        /*09d8*/ 	.word	0x000000ff
        /*09dc*/ 	.word	0x00016840
        /*09e0*/ 	.short	0x010a
        /*09e2*/ 	.byte	0x2f
	.zero		1


	//   ....[43]....
        /*09e4*/ 	.word	0x0000aa40
        /*09e8*/ 	.word	0x000000ff
        /*09ec*/ 	.word	0x00016830
        /*09f0*/ 	.short	0x0107
        /*09f2*/ 	.byte	0x2f
	.zero		1


	//   ....[44]....
        /*09f4*/ 	.word	0x0000aad0
        /*09f8*/ 	.word	0x000000ff
        /*09fc*/ 	.word	0x00016830
        /*0a00*/ 	.short	0x0101
        /*0a02*/ 	.byte	0x2f
	.zero		1


	//   ....[45]....
        /*0a04*/ 	.word	0x0000b790
        /*0a08*/ 	.word	0x000000ff
        /*0a0c*/ 	.word	0x00016800
        /*0a10*/ 	.short	0x0107
        /*0a12*/ 	.byte	0x2f
	.zero		1


	//   ....[46]....
        /*0a14*/ 	.word	0x0000b7d0
        /*0a18*/ 	.word	0x000000ff
        /*0a1c*/ 	.word	0x00016800
        /*0a20*/ 	.short	0x0101
        /*0a22*/ 	.byte	0x2f
	.zero		1


	//   ....[47]....
        /*0a24*/ 	.word	0x0000b7e0
        /*0a28*/ 	.word	0x000000ff
        /*0a2c*/ 	.word	0x00016820
        /*0a30*/ 	.short	0x010a
        /*0a32*/ 	.byte	0x2f
	.zero		1


	//   ....[48]....
        /*0a34*/ 	.word	0x0000bbc0
        /*0a38*/ 	.word	0x00000007
        /*0a3c*/ 	.word	0x00016840
        /*0a40*/ 	.short	0x010a
        /*0a42*/ 	.byte	0x3f
	.zero		1


	//   ....[49]....
        /*0a44*/ 	.word	0x0000c0b0
        /*0a48*/ 	.word	0x00000007
        /*0a4c*/ 	.word	0x00016830
        /*0a50*/ 	.short	0x0107
        /*0a52*/ 	.byte	0x3f
	.zero		1


	//   ....[50]....
        /*0a54*/ 	.word	0x0000c180
        /*0a58*/ 	.word	0x00000007
        /*0a5c*/ 	.word	0x00016830
        /*0a60*/ 	.short	0x0101
        /*0a62*/ 	.byte	0x3f
	.zero		1


	//   ....[51]....
        /*0a64*/ 	.word	0x0000c1e0
        /*0a68*/ 	.word	0x00000007
        /*0a6c*/ 	.word	0x00016860
        /*0a70*/ 	.short	0x010a
        /*0a72*/ 	.byte	0x3f
	.zero		1


	//   ....[52]....
        /*0a74*/ 	.word	0x0000c5d0
        /*0a78*/ 	.word	0x00000007
        /*0a7c*/ 	.word	0x00016850
        /*0a80*/ 	.short	0x0107
        /*0a82*/ 	.byte	0x3f
	.zero		1


	//   ....[53]....
        /*0a84*/ 	.word	0x0000c760
        /*0a88*/ 	.word	0x00000007
        /*0a8c*/ 	.word	0x00016850
        /*0a90*/ 	.short	0x0101
        /*0a92*/ 	.byte	0x3f
	.zero		1


	//   ....[54]....
        /*0a94*/ 	.word	0x0000c900
        /*0a98*/ 	.word	0x00000000
        /*0a9c*/ 	.word	0x00016860
        /*0aa0*/ 	.short	0x010a
        /*0aa2*/ 	.byte	0x3f
	.zero		1


	//   ....[55]....
        /*0aa4*/ 	.word	0x0000cd20
        /*0aa8*/ 	.word	0x00000000
        /*0aac*/ 	.word	0x00016850
        /*0ab0*/ 	.short	0x0107
        /*0ab2*/ 	.byte	0x3f
	.zero		1


	//   ....[56]....
        /*0ab4*/ 	.word	0x0000ce00
        /*0ab8*/ 	.word	0x00000000
        /*0abc*/ 	.word	0x00016850
        /*0ac0*/ 	.short	0x0101
        /*0ac2*/ 	.byte	0x3f
	.zero		1


	//   ....[57]....
        /*0ac4*/ 	.word	0x0000ce90
        /*0ac8*/ 	.word	0x00000007
        /*0acc*/ 	.word	0x00016820
        /*0ad0*/ 	.short	0x010a
        /*0ad2*/ 	.byte	0x3f
	.zero		1


	//   ....[58]....
        /*0ad4*/ 	.word	0x0000cff0
        /*0ad8*/ 	.word	0x00000005
        /*0adc*/ 	.word	0x00016840
        /*0ae0*/ 	.short	0x010a
        /*0ae2*/ 	.byte	0x3f
	.zero		1


	//   ....[59]....
        /*0ae4*/ 	.word	0x0000d090
        /*0ae8*/ 	.word	0x00000003
        /*0aec*/ 	.word	0x00016840
        /*0af0*/ 	.short	0x010a
        /*0af2*/ 	.byte	0x3f
	.zero		1


	//   ....[60]....
        /*0af4*/ 	.word	0x0000d0d0
        /*0af8*/ 	.word	0x00000005
        /*0afc*/ 	.word	0x00016860
        /*0b00*/ 	.short	0x010a
        /*0b02*/ 	.byte	0x3f
	.zero		1


	//   ....[61]....
        /*0b04*/ 	.word	0x0000d110
        /*0b08*/ 	.word	0x00000003
        /*0b0c*/ 	.word	0x00016860
        /*0b10*/ 	.short	0x010a
        /*0b12*/ 	.byte	0x3f
	.zero		1


	//   ....[62]....
        /*0b14*/ 	.word	0x0000d180
        /*0b18*/ 	.word	0x00000003
        /*0b1c*/ 	.word	0x00016800
        /*0b20*/ 	.short	0x010a
        /*0b22*/ 	.byte	0x3f
	.zero		1


	//   ....[63]....
        /*0b24*/ 	.word	0x0000d1e0
        /*0b28*/ 	.word	0x00000003
        /*0b2c*/ 	.word	0x00016830
        /*0b30*/ 	.short	0x010a
        /*0b32*/ 	.byte	0x3f
	.zero		1


	//   ....[64]....
        /*0b34*/ 	.word	0x0000d240
        /*0b38*/ 	.word	0x0000000b
        /*0b3c*/ 	.word	0x00016830
        /*0b40*/ 	.short	0x010a
        /*0b42*/ 	.byte	0x3f
	.zero		1


	//   ....[65]....
        /*0b44*/ 	.word	0x0000d2a0
        /*0b48*/ 	.word	0x0000000b
        /*0b4c*/ 	.word	0x00016850
        /*0b50*/ 	.short	0x010a
        /*0b52*/ 	.byte	0x3f
	.zero		1


	//   ....[66]....
        /*0b54*/ 	.word	0x0000d300
        /*0b58*/ 	.word	0x0000000b
        /*0b5c*/ 	.word	0x00016830
        /*0b60*/ 	.short	0x010a
        /*0b62*/ 	.byte	0x3f
	.zero		1


	//   ....[67]....
        /*0b64*/ 	.word	0x0000d360
        /*0b68*/ 	.word	0x0000000b
        /*0b6c*/ 	.word	0x00016850
        /*0b70*/ 	.short	0x010a
        /*0b72*/ 	.byte	0x3f
	.zero		1


	//   ....[68]....
        /*0b74*/ 	.word	0x0000d3c0
        /*0b78*/ 	.word	0x00000006
        /*0b7c*/ 	.word	0x00016850
        /*0b80*/ 	.short	0x010a
        /*0b82*/ 	.byte	0x3f
	.zero		1


	//   ....[69]....
        /*0b84*/ 	.word	0x0000d4a0
        /*0b88*/ 	.word	0x00000003
        /*0b8c*/ 	.word	0x00016840
        /*0b90*/ 	.short	0x010a
        /*0b92*/ 	.byte	0x3f
	.zero		1


	//   ....[70]....
        /*0b94*/ 	.word	0x0000eca0
        /*0b98*/ 	.word	0x00000003
        /*0b9c*/ 	.word	0x00016820
        /*0ba0*/ 	.short	0x010a
        /*0ba2*/ 	.byte	0x3f
	.zero		1


	//   ....[71]....
        /*0ba4*/ 	.word	0x0000ecf0
        /*0ba8*/ 	.word	0x00000007
        /*0bac*/ 	.word	0x00016840
        /*0bb0*/ 	.short	0x010a
        /*0bb2*/ 	.byte	0x3f
	.zero		1


	//   ....[72]....
        /*0bb4*/ 	.word	0x0000f6c0
        /*0bb8*/ 	.word	0x00000007
        /*0bbc*/ 	.word	0x00016860
        /*0bc0*/ 	.short	0x010a
        /*0bc2*/ 	.byte	0x3f
	.zero		1


	//   ....[73]....
        /*0bc4*/ 	.word	0x00010040
        /*0bc8*/ 	.word	0x00000000
        /*0bcc*/ 	.word	0x00016860
        /*0bd0*/ 	.short	0x010a
        /*0bd2*/ 	.byte	0x3f
	.zero		1


	//   ....[74]....
        /*0bd4*/ 	.word	0x000109a0
        /*0bd8*/ 	.word	0x00000007
        /*0bdc*/ 	.word	0x00016820
        /*0be0*/ 	.short	0x010a
        /*0be2*/ 	.byte	0x3f
	.zero		1


	//   ....[75]....
        /*0be4*/ 	.word	0x00010b40
        /*0be8*/ 	.word	0x00000005
        /*0bec*/ 	.word	0x00016840
        /*0bf0*/ 	.short	0x010a
        /*0bf2*/ 	.byte	0x3f
	.zero		1


	//   ....[76]....
        /*0bf4*/ 	.word	0x00010b90
        /*0bf8*/ 	.word	0x00000003
        /*0bfc*/ 	.word	0x00016840
        /*0c00*/ 	.short	0x010a
        /*0c02*/ 	.byte	0x3f
	.zero		1


	//   ....[77]....
        /*0c04*/ 	.word	0x00010be0
        /*0c08*/ 	.word	0x00000005
        /*0c0c*/ 	.word	0x00016860
        /*0c10*/ 	.short	0x010a
        /*0c12*/ 	.byte	0x3f
	.zero		1


	//----- nvinfo : EIATTR_NUM_MBARRIERS
	.align		4
.L_265:
        /*0c14*/ 	.byte	0x03, 0x38
        /*0c16*/ 	.short	0x0016


	//----- nvinfo : EIATTR_EXIT_INSTR_OFFSETS
	.align		4
        /*0c18*/ 	.byte	0x04, 0x1c
        /*0c1a*/ 	.short	(.L_267 - .L_266)


	//   ....[0]....
.L_266:
        /*0c1c*/ 	.word	0x0000d160


	//----- nvinfo : EIATTR_MAX_THREADS
	.align		4
.L_267:
        /*0c20*/ 	.byte	0x04, 0x05
        /*0c22*/ 	.short	(.L_269 - .L_268)
.L_268:
        /*0c24*/ 	.word	0x00000200
        /*0c28*/ 	.word	0x00000001
        /*0c2c*/ 	.word	0x00000001


	//----- nvinfo : EIATTR_CRS_STACK_SIZE
	.align		4
.L_269:
        /*0c30*/ 	.byte	0x04, 0x1e
        /*0c32*/ 	.short	(.L_271 - .L_270)
.L_270:
        /*0c34*/ 	.word	0x00000000


	//----- nvinfo : EIATTR_CBANK_PARAM_SIZE
	.align		4
.L_271:
        /*0c38*/ 	.byte	0x03, 0x19
        /*0c3a*/ 	.short	0x0a70


	//----- nvinfo : EIATTR_PARAM_CBANK
	.align		4
        /*0c3c*/ 	.byte	0x04, 0x0a
        /*0c3e*/ 	.short	(.L_273 - .L_272)
	.align		4
.L_272:
        /*0c40*/ 	.word	index@(.nv.constant0._ZN7cutlass13device_kernelIN5flash11enable_sm90INS1_16FlashAttnFwdSm90INS1_25CollectiveMainloopFwdSm90ILi2EN4cute5tupleIJNS5_1CILi1EEES8_S8_EEENS6_IJNS7_ILi192EEENS7_ILi128EEENS7_ILi64EEEEEELi64ENS_6half_tEfNS_4arch4Sm90ELb1ELb0ELb0ELb0ELb1ELb0ELb0ELb1ELb1ELb1ELb1ELb0EEENS1_21CollectiveEpilogueFwdINS6_IJSA_SC_SB_EEES9_SE_SG_Li384ELb0ELb1ELb1ELb0EEENS1_19SingleTileSchedulerILb0ELb1ELb1ELi192EEEEEEEEEvNT_6ParamsE)
        /*0c44*/ 	.short	0x0210
        /*0c46*/ 	.short	0x0a70


	//----- nvinfo : EIATTR_SW_WAR
	.align		4
.L_273:
        /*0c48*/ 	.byte	0x04, 0x36
        /*0c4a*/ 	.short	(.L_275 - .L_274)
.L_274:
        /*0c4c*/ 	.word	0x00000008
.L_275:


//--------------------- .nv.info._ZN7cutlass13device_kernelIN5flash11enable_sm90INS1_16FlashAttnFwdSm90INS1_25CollectiveMainloopFwdSm90ILi2EN4cute5tupleIJNS5_1CILi1EEES8_S8_EEENS6_IJNS7_ILi192EEENS7_ILi128EEENS7_ILi64EEEEEELi64ENS_6half_tEfNS_4arch4Sm90ELb1ELb0ELb0ELb1ELb1ELb0ELb0ELb1ELb1ELb1ELb1ELb0EEENS1_21CollectiveEpilogueFwdINS6_IJSA_SC_SB_EEES9_SE_SG_Li384ELb1ELb1ELb1ELb0EEENS1_36VarlenDynamicPersistentTileSchedulerILi192ELi128ELi384ELi128ELb1ELb1ELb1ELb1ELb1ELb1EEEEEEEEEvNT_6ParamsE --------------------------
	.section	.nv.info._ZN7cutlass13device_kernelIN5flash11enable_sm90INS1_16FlashAttnFwdSm90INS1_25CollectiveMainloopFwdSm90ILi2EN4cute5tupleIJNS5_1CILi1EEES8_S8_EEENS6_IJNS7_ILi192EEENS7_ILi128EEENS7_ILi64EEEEEELi64ENS_6half_tEfNS_4arch4Sm90ELb1ELb0ELb0ELb1ELb1ELb0ELb0ELb1ELb1ELb1ELb1ELb0EEENS1_21CollectiveEpilogueFwdINS6_IJSA_SC_SB_EEES9_SE_SG_Li384ELb1ELb1ELb1ELb0EEENS1_36VarlenDynamicPersistentTileSchedulerILi192ELi128ELi384ELi128ELb1ELb1ELb1ELb1ELb1ELb1EEEEEEEEEvNT_6ParamsE,"",@"SHT_CUDA_INFO"
	.sectionflags	@""
	.align	4


	//----- nvinfo : EIATTR_CUDA_API_VERSION
	.align		4
        /*0000*/ 	.byte	0x04, 0x37
        /*0002*/ 	.short	(.L_277 - .L_276)
.L_276:
        /*0004*/ 	.word	0x00000082


	//----- nvinfo : EIATTR_KPARAM_INFO
	.align		4
.L_277:
        /*0008*/ 	.byte	0x04, 0x17
        /*000a*/ 	.short	(.L_279 - .L_278)
.L_278:
        /*000c*/ 	.word	0x00000000
        /*0010*/ 	.short	0x0000
        /*0012*/ 	.short	0x0070
        /*0014*/ 	.byte	0x00, 0xf0, 0x01, 0x2a


	//----- nvinfo : EIATTR_SPARSE_MMA_MASK
	.align		4
.L_279:
        /*0018*/ 	.byte	0x03, 0x50
        /*001a*/ 	.short	0x0000


	//----- nvinfo : EIATTR_MAXREG_COUNT
	.align		4
        /*001c*/ 	.byte	0x03, 0x1b
        /*001e*/ 	.short	0x0080


	//----- nvinfo : EIATTR_NUM_BARRIERS
	.align		4
        /*0020*/ 	.byte	0x02, 0x4c
        /*0022*/ 	.byte	0x10
	.zero		1


	//----- nvinfo : EIATTR_EXTERNS
	.align		4
        /*0024*/ 	.byte	0x04, 0x0f
        /*0026*/ 	.short	(.L_281 - .L_280)


	//   ....[0]....
	.align		4
.L_280:
        /*0028*/ 	.word	index@(__assertfail)


	//----- nvinfo : EIATTR_ANNOTATIONS
	.align		4
.L_281:
        /*002c*/ 	.byte	0x04, 0x55
        /*002e*/ 	.short	(.L_283 - .L_282)


	//   ....[0]....
.L_282:
        /* <DEDUP_REMOVED lines=30> */


	//----- nvinfo : EIATTR_MERCURY_ISA_VERSION
	.align		4
.L_283:
        /*0200*/ 	.byte	0x03, 0x5f
        /*0202*/ 	.short	0x0101


	//----- nvinfo : EIATTR_UNUSED_LOAD_BYTE_OFFSET
	.align		4
        /*0204*/ 	.byte	0x04, 0x44
        /*0206*/ 	.short	(.L_285 - .L_284)


	//   ....[0]....
.L_284:
        /*0208*/ 	.word	0x00000970
        /*020c*/ 	.word	0x0000fff0


	//   ....[1]....
        /*0210*/ 	.word	0x000088d0
        /*0214*/ 	.word	0x0000fff0


	//----- nvinfo : EIATTR_INT_WARP_WIDE_INSTR_OFFSETS
	.align		4
.L_285:
        /*0218*/ 	.byte	0x04, 0x31
        /*021a*/ 	.short	(.L_287 - .L_286)


	//   ....[0]....
.L_286:
        /*021c*/ 	.word	0x000000c0


	//   ....[1]....
        /*0220*/ 	.word	0x000000d0


	//   ....[2]....
        /*0224*/ 	.word	0x00000170


	//   ....[3]....
        /*0228*/ 	.word	0x0000c690


	//   ....[4]....
        /*022c*/ 	.word	0x0000c720


	//   ....[5]....
        /*0230*/ 	.word	0x0000f830


	//   ....[6]....
        /*0234*/ 	.word	0x0000f8c0


	//----- nvinfo : EIATTR_COOP_GROUP_MASK_REGIDS
	.align		4
.L_287:
        /*0238*/ 	.byte	0x04, 0x29
        /*023a*/ 	.short	(.L_289 - .L_288)


	//   ....[0]....
.L_288:
        /*023c*/ 	.word	0xffffffff


	//   ....[1]....
        /*0240*/ 	.word	0xffffffff


	//   ....[2]....
        /*0244*/ 	.word	0xffffffff


	//   ....[3]....
        /*0248*/ 	.word	0xffffffff


	//   ....[4]....
        /*024c*/ 	.word	0xffffffff


	//   ....[5]....
        /*0250*/ 	.word	0xffffffff


	//   ....[6]....
        /*0254*/ 	.word	0xffffffff


	//   ....[7]....
        /*0258*/ 	.word	0xffffffff


	//   ....[8]....
        /*025c*/ 	.word	0xffffffff


	//   ....[9]....
        /*0260*/ 	.word	0xffffffff


	//   ....[10]....
        /*0264*/ 	.word	0xffffffff


	//   ....[11]....
        /*0268*/ 	.word	0xffffffff


	//   ....[12]....
        /*026c*/ 	.word	0xffffffff


	//   ....[13]....
        /*0270*/ 	.word	0xffffffff


	//   ....[14]....
        /*0274*/ 	.word	0xffffffff


	//   ....[15]....
        /*0278*/ 	.word	0xffffffff


	//   ....[16]....
        /*027c*/ 	.word	0xffffffff


	//   ....[17]....
        /*0280*/ 	.word	0xffffffff


	//   ....[18]....
        /*0284*/ 	.word	0xffffffff


	//   ....[19]....
        /*0288*/ 	.word	0xffffffff


	//   ....[20]....
        /*028c*/ 	.word	0xffffffff


	//   ....[21]....
        /*0290*/ 	.word	0xffffffff


	//   ....[22]....
        /*0294*/ 	.word	0xffffffff


	//   ....[23]....
        /*0298*/ 	.word	0xffffffff


	//   ....[24]....
        /*029c*/ 	.word	0xffffffff


	//   ....[25]....
        /*02a0*/ 	.word	0xffffffff


	//   ....[26]....
        /*02a4*/ 	.word	0xffffffff


	//   ....[27]....
        /*02a8*/ 	.word	0xffffffff


	//   ....[28]....
        /*02ac*/ 	.word	0xffffffff


	//   ....[29]....
        /*02b0*/ 	.word	0xffffffff


	//   ....[30]....
        /*02b4*/ 	.word	0xffffffff


	//   ....[31]....
        /*02b8*/ 	.word	0xffffffff


	//   ....[32]....
        /*02bc*/ 	.word	0xffffffff


	//   ....[33]....
        /*02c0*/ 	.word	0xffffffff


	//   ....[34]....
        /*02c4*/ 	.word	0xffffffff


	//   ....[35]....
        /*02c8*/ 	.word	0xffffffff


	//   ....[36]....
        /*02cc*/ 	.word	0xffffffff


	//   ....[37]....
        /*02d0*/ 	.word	0xffffffff


	//   ....[38]....
        /*02d4*/ 	.word	0xffffffff


	//   ....[39]....
        /*02d8*/ 	.word	0xffffffff


	//   ....[40]....
        /*02dc*/ 	.word	0xffffffff


	//   ....[41]....
        /*02e0*/ 	.word	0xffffffff


	//   ....[42]....
        /*02e4*/ 	.word	0xffffffff


	//   ....[43]....
        /*02e8*/ 	.word	0xffffffff


	//   ....[44]....
        /*02ec*/ 	.word	0xffffffff


	//   ....[45]....
        /*02f0*/ 	.word	0xffffffff


	//   ....[46]....
        /*02f4*/ 	.word	0xffffffff


	//   ....[47]....
        /*02f8*/ 	.word	0xffffffff


	//   ....[48]....
        /*02fc*/ 	.word	0xffffffff


	//   ....[49]....
        /*0300*/ 	.word	0xffffffff


	//   ....[50]....
        /*0304*/ 	.word	0xffffffff


	//   ....[51]....
        /*0308*/ 	.word	0xffffffff


	//   ....[52]....
        /*030c*/ 	.word	0xffffffff


	//   ....[53]....
        /*0310*/ 	.word	0xffffffff


	//   ....[54]....
        /*0314*/ 	.word	0xffffffff


	//   ....[55]....
        /*0318*/ 	.word	0xffffffff


	//   ....[56]....
        /*031c*/ 	.word	0xffffffff


	//   ....[57]....
        /*0320*/ 	.word	0xffffffff


	//   ....[58]....
        /*0324*/ 	.word	0xffffffff


	//   ....[59]....
        /*0328*/ 	.word	0xffffffff


	//   ....[60]....
        /*032c*/ 	.word	0xffffffff


	//   ....[61]....
        /*0330*/ 	.word	0xffffffff


	//   ....[62]....
        /*0334*/ 	.word	0xffffffff


	//   ....[63]....
        /*0338*/ 	.word	0xffffffff


	//   ....[64]....
        /*033c*/ 	.word	0xffffffff


	//   ....[65]....
        /*0340*/ 	.word	0xffffffff


	//   ....[66]....
        /*0344*/ 	.word	0xffffffff


	//   ....[67]....
        /*0348*/ 	.word	0xffffffff


	//   ....[68]....
        /*034c*/ 	.word	0xffffffff


	//   ....[69]....
        /*0350*/ 	.word	0xffffffff


	//   ....[70]....
        /*0354*/ 	.word	0xffffffff


	//   ....[71]....
        /*0358*/ 	.word	0xffffffff


	//   ....[72]....
        /*035c*/ 	.word	0xffffffff


	//   ....[73]....
        /*0360*/ 	.word	0xffffffff


	//   ....[74]....
        /*0364*/ 	.word	0xffffffff


	//   ....[75]....
        /*0368*/ 	.word	0xffffffff


	//   ....[76]....
        /*036c*/ 	.word	0xffffffff


	//   ....[77]....
        /*0370*/ 	.word	0xffffffff


	//   ....[78]....
        /*0374*/ 	.word	0xffffffff


	//   ....[79]....
        /*0378*/ 	.word	0xffffffff


	//   ....[80]....
        /*037c*/ 	.word	0xffffffff


	//   ....[81]....
        /*0380*/ 	.word	0xffffffff


	//   ....[82]....
        /*0384*/ 	.word	0xffffffff


	//   ....[83]....
        /*0388*/ 	.word	0xffffffff


	//   ....[84]....
        /*038c*/ 	.word	0xffffffff


	//   ....[85]....
        /*0390*/ 	.word	0xffffffff


	//   ....[86]....
        /*0394*/ 	.word	0xffffffff


	//   ....[87]....
        /*0398*/ 	.word	0xffffffff


	//   ....[88]....
        /*039c*/ 	.word	0xffffffff


	//   ....[89]....
        /*03a0*/ 	.word	0xffffffff


	//   ....[90]....
        /*03a4*/ 	.word	0xffffffff


	//   ....[91]....
        /*03a8*/ 	.word	0xffffffff


	//   ....[92]....
        /*03ac*/ 	.word	0xffffffff


	//   ....[93]....
        /*03b0*/ 	.word	0xffffffff


	//   ....[94]....
        /*03b4*/ 	.word	0xffffffff


	//   ....[95]....
        /*03b8*/ 	.word	0xffffffff


	//   ....[96]....
        /*03bc*/ 	.word	0xffffffff


	//   ....[97]....
        /*03c0*/ 	.word	0xffffffff


	//   ....[98]....
        /*03c4*/ 	.word	0xffffffff


	//   ....[99]....
        /*03c8*/ 	.word	0xffffffff


	//   ....[100]....
        /*03cc*/ 	.word	0xffffffff


	//   ....[101]....
        /*03d0*/ 	.word	0xffffffff


	//   ....[102]....
        /*03d4*/ 	.word	0xffffffff


	//   ....[103]....
        /*03d8*/ 	.word	0xffffffff


	//   ....[104]....
        /*03dc*/ 	.word	0xffffffff


	//   ....[105]....
        /*03e0*/ 	.word	0xffffffff


	//   ....[106]....
        /*03e4*/ 	.word	0xffffffff


	//   ....[107]....
        /*03e8*/ 	.word	0xffffffff


	//   ....[108]....
        /*03ec*/ 	.word	0xffffffff


	//   ....[109]....
        /*03f0*/ 	.word	0xffffffff


	//   ....[110]....
        /*03f4*/ 	.word	0xffffffff


	//   ....[111]....
        /*03f8*/ 	.word	0xffffffff


	//   ....[112]....
        /*03fc*/ 	.word	0xffffffff


	//   ....[113]....
        /*0400*/ 	.word	0xffffffff


	//   ....[114]....
        /*0404*/ 	.word	0xffffffff


	//   ....[115]....
        /*0408*/ 	.word	0xffffffff


	//   ....[116]....
        /*040c*/ 	.word	0xffffffff


	//   ....[117]....
        /*0410*/ 	.word	0xffffffff


	//   ....[118]....
        /*0414*/ 	.word	0xffffffff


	//   ....[119]....
        /*0418*/ 	.word	0xffffffff


	//   ....[120]....
        /*041c*/ 	.word	0xffffffff


	//   ....[121]....
        /*0420*/ 	.word	0xffffffff


	//   ....[122]....
        /*0424*/ 	.word	0xffffffff


	//   ....[123]....
        /*0428*/ 	.word	0xffffffff


	//   ....[124]....
        /*042c*/ 	.word	0xffffffff


	//   ....[125]....
        /*0430*/ 	.word	0xffffffff


	//   ....[126]....
        /*0434*/ 	.word	0xffffffff


	//   ....[127]....
        /*0438*/ 	.word	0xffffffff


	//   ....[128]....
        /*043c*/ 	.word	0xffffffff


	//   ....[129]....
        /*0440*/ 	.word	0xffffffff


	//   ....[130]....
        /*0444*/ 	.word	0xffffffff


	//   ....[131]....
        /*0448*/ 	.word	0xffffffff


	//   ....[132]....
        /*044c*/ 	.word	0xffffffff


	//   ....[133]....
        /*0450*/ 	.word	0xffffffff


	//   ....[134]....
        /*0454*/ 	.word	0xffffffff


	//   ....[135]....
        /*0458*/ 	.word	0xffffffff


	//   ....[136]....
        /*045c*/ 	.word	0xffffffff


	//   ....[137]....
        /*0460*/ 	.word	0xffffffff


	//   ....[138]....
        /*0464*/ 	.word	0xffffffff


	//   ....[139]....
        /*0468*/ 	.word	0xffffffff


	//   ....[140]....
        /*046c*/ 	.word	0xffffffff


	//   ....[141]....
        /*0470*/ 	.word	0xffffffff


	//   ....[142]....
        /*0474*/ 	.word	0xffffffff


	//   ....[143]....
        /*0478*/ 	.word	0xffffffff


	//   ....[144]....
        /*047c*/ 	.word	0xffffffff


	//   ....[145]....
        /*0480*/ 	.word	0xffffffff


	//   ....[146]....
        /*0484*/ 	.word	0xffffffff


	//   ....[147]....
        /*0488*/ 	.word	0xffffffff


	//   ....[148]....
        /*048c*/ 	.word	0xffffffff


	//   ....[149]....
        /*0490*/ 	.word	0xffffffff


	//   ....[150]....
        /*0494*/ 	.word	0xffffffff


	//   ....[151]....
        /*0498*/ 	.word	0xffffffff


	//   ....[152]....
        /*049c*/ 	.word	0xffffffff


	//   ....[153]....
        /*04a0*/ 	.word	0xffffffff


	//   ....[154]....
        /*04a4*/ 	.word	0xffffffff


	//   ....[155]....
        /*04a8*/ 	.word	0xffffffff


	//   ....[156]....
        /*04ac*/ 	.word	0xffffffff


	//   ....[157]....
        /*04b0*/ 	.word	0xffffffff


	//   ....[158]....
        /*04b4*/ 	.word	0xffffffff


	//   ....[159]....
        /*04b8*/ 	.word	0xffffffff


	//   ....[160]....
        /*04bc*/ 	.word	0xffffffff


	//   ....[161]....
        /*04c0*/ 	.word	0xffffffff


	//   ....[162]....
        /*04c4*/ 	.word	0xffffffff


	//   ....[163]....
        /*04c8*/ 	.word	0xffffffff


	//   ....[164]....
        /*04cc*/ 	.word	0xffffffff


	//   ....[165]....
        /*04d0*/ 	.word	0xffffffff


	//   ....[166]....
        /*04d4*/ 	.word	0xffffffff


	//   ....[167]....
        /*04d8*/ 	.word	0xffffffff


	//   ....[168]....
        /*04dc*/ 	.word	0xffffffff


	//   ....[169]....
        /*04e0*/ 	.word	0xffffffff


	//   ....[170]....
        /*04e4*/ 	.word	0xffffffff


	//   ....[171]....
        /*04e8*/ 	.word	0xffffffff


	//   ....[172]....
        /*04ec*/ 	.word	0xffffffff


	//   ....[173]....
        /*04f0*/ 	.word	0xffffffff


	//   ....[174]....
        /*04f4*/ 	.word	0xffffffff


	//   ....[175]....
        /*04f8*/ 	.word	0x0500000f


	//   ....[176]....
        /*04fc*/ 	.word	0x0500000f


	//   ....[177]....
        /*0500*/ 	.word	0x0500000f


	//   ....[178]....
        /*0504*/ 	.word	0x0500000f


	//   ....[179]....
        /*0508*/ 	.word	0x0500000f


	//   ....[180]....
        /*050c*/ 	.word	0x0500000f


	//   ....[181]....
        /*0510*/ 	.word	0x0500000f


	//   ....[182]....
        /*0514*/ 	.word	0x0500000f


	//   ....[183]....
        /*0518*/ 	.word	0x0500000f


	//   ....[184]....
        /*051c*/ 	.word	0x0500000f


	//   ....[185]....
        /*0520*/ 	.word	0x0500000f


	//   ....[186]....
        /*0524*/ 	.word	0x0500000f


	//   ....[187]....
        /*0528*/ 	.word	0x0500000f


	//   ....[188]....
        /*052c*/ 	.word	0x0500000f


	//   ....[189]....
        /*0530*/ 	.word	0x0500000f


	//   ....[190]....
        /*0534*/ 	.word	0x0500000f


	//   ....[191]....
        /*0538*/ 	.word	0x0500000f


	//   ....[192]....
        /*053c*/ 	.word	0x0500000f


	//   ....[193]....
        /*0540*/ 	.word	0x0500000f


	//   ....[194]....
        /*0544*/ 	.word	0x0500000f


	//   ....[195]....
        /*0548*/ 	.word	0x0500000f


	//   ....[196]....
        /*054c*/ 	.word	0x0500000f


	//   ....[197]....
        /*0550*/ 	.word	0x0500000f


	//   ....[198]....
        /*0554*/ 	.word	0x0500000f


	//   ....[199]....
        /*0558*/ 	.word	0x0500000f


	//   ....[200]....
        /*055c*/ 	.word	0x0500000f


	//   ....[201]....
        /*0560*/ 	.word	0x0500000f


	//   ....[202]....
        /*0564*/ 	.word	0x0500000f


	//   ....[203]....
        /*0568*/ 	.word	0x0500000f


	//   ....[204]....
        /*056c*/ 	.word	0x0500000f


	//   ....[205]....
        /*0570*/ 	.word	0x0500000f


	//   ....[206]....
        /*0574*/ 	.word	0x0500000f


	//   ....[207]....
        /*0578*/ 	.word	0x0500000f


	//   ....[208]....
        /*057c*/ 	.word	0x0500000f


	//   ....[209]....
        /*0580*/ 	.word	0x0500000f


	//   ....[210]....
        /*0584*/ 	.word	0x0500000f


	//   ....[211]....
        /*0588*/ 	.word	0x0500000f


	//   ....[212]....
        /*058c*/ 	.word	0x0500000f


	//   ....[213]....
        /*0590*/ 	.word	0x0500000f


	//   ....[214]....
        /*0594*/ 	.word	0x0500000f


	//   ....[215]....
        /*0598*/ 	.word	0x0500000f


	//   ....[216]....
        /*059c*/ 	.word	0x0500000f


	//   ....[217]....
        /*05a0*/ 	.word	0x0500000f


	//   ....[218]....
        /*05a4*/ 	.word	0x0500000f


	//   ....[219]....
        /*05a8*/ 	.word	0x0500000f


	//   ....[220]....
        /*05ac*/ 	.word	0x0500000f


	//   ....[221]....
        /*05b0*/ 	.word	0x0500000f


	//   ....[222]....
        /*05b4*/ 	.word	0x0500000f


	//   ....[223]....
        /*05b8*/ 	.word	0x0500000f


	//   ....[224]....
        /*05bc*/ 	.word	0x0500000f


	//   ....[225]....
        /*05c0*/ 	.word	0x0500000f


	//   ....[226]....
        /*05c4*/ 	.word	0x0500000f


	//   ....[227]....
        /*05c8*/ 	.word	0x0500000f


	//   ....[228]....
        /*05cc*/ 	.word	0x0500000f


	//   ....[229]....
        /*05d0*/ 	.word	0x0500000f


	//   ....[230]....
        /*05d4*/ 	.word	0x0500000f


	//   ....[231]....
        /*05d8*/ 	.word	0x0500000f


	//   ....[232]....
        /*05dc*/ 	.word	0x0500000f


	//   ....[233]....
        /*05e0*/ 	.word	0x0500000f


	//   ....[234]....
        /*05e4*/ 	.word	0x0500000f


	//   ....[235]....
        /*05e8*/ 	.word	0x0500000f


	//   ....[236]....
        /*05ec*/ 	.word	0x0500000f


	//   ....[237]....
        /*05f0*/ 	.word	0x0500000f


	//   ....[238]....
        /*05f4*/ 	.word	0x0500000f


	//   ....[239]....
        /*05f8*/ 	.word	0x0500000f


	//   ....[240]....
        /*05fc*/ 	.word	0x0500000f


	//   ....[241]....
        /*0600*/ 	.word	0x0500000f


	//   ....[242]....
        /*0604*/ 	.word	0x0500000f


	//   ....[243]....
        /*0608*/ 	.word	0x0500000f


	//   ....[244]....
        /*060c*/ 	.word	0x0500000f


	//   ....[245]....
        /*0610*/ 	.word	0x0500000f


	//   ....[246]....
        /*0614*/ 	.word	0x0500000f


	//   ....[247]....
        /*0618*/ 	.word	0x0500000f


	//   ....[248]....
        /*061c*/ 	.word	0x0500000f


	//   ....[249]....
        /*0620*/ 	.word	0x0500000f


	//   ....[250]....
        /*0624*/ 	.word	0x0500000f


	//   ....[251]....
        /*0628*/ 	.word	0x0500000f


	//   ....[252]....
        /*062c*/ 	.word	0x0500000f


	//   ....[253]....
        /*0630*/ 	.word	0x0500000f


	//   ....[254]....
        /*0634*/ 	.word	0x0500000f


	//   ....[255]....
        /*0638*/ 	.word	0x0500000f


	//   ....[0]....
        /*063c*/ 	.word	0x0500000f


	//   ....[1]....
        /*0640*/ 	.word	0x0500000f


	//   ....[2]....
        /*0644*/ 	.word	0x0500000f


	//   ....[3]....
        /*0648*/ 	.word	0x0500000f


	//   ....[4]....
        /*064c*/ 	.word	0x0500000f


	//   ....[5]....
        /*0650*/ 	.word	0x0500000f


	//   ....[6]....
        /*0654*/ 	.word	0x0500000f


	//   ....[7]....
        /*0658*/ 	.word	0x0500000f


	//   ....[8]....
        /*065c*/ 	.word	0x0500000f


	//   ....[9]....
        /*0660*/ 	.word	0x0500000f


	//   ....[10]....
        /*0664*/ 	.word	0x0500000f


	//   ....[11]....
        /*0668*/ 	.word	0x0500000f


	//   ....[12]....
        /*066c*/ 	.word	0x0500000f


	//   ....[13]....
        /*0670*/ 	.word	0x0500000f


	//   ....[14]....
        /*0674*/ 	.word	0x0500000f


	//   ....[15]....
        /*0678*/ 	.word	0x0500000f


	//   ....[16]....
        /*067c*/ 	.word	0x0500000f


	//   ....[17]....
        /*0680*/ 	.word	0x0500000f


	//   ....[18]....
        /*0684*/ 	.word	0x0500000f


	//   ....[19]....
        /*0688*/ 	.word	0x0500000f


	//   ....[20]....
        /*068c*/ 	.word	0x0500000f


	//   ....[21]....
        /*0690*/ 	.word	0x0500000f


	//   ....[22]....
        /*0694*/ 	.word	0x0500000f


	//   ....[23]....
        /*0698*/ 	.word	0x0500000f


	//   ....[24]....
        /*069c*/ 	.word	0x0500000f


	//   ....[25]....
        /*06a0*/ 	.word	0x0500000f


	//   ....[26]....
        /*06a4*/ 	.word	0x0500000f


	//----- nvinfo : EIATTR_COOP_GROUP_INSTR_OFFSETS
	.align		4
.L_289:
        /*06a8*/ 	.byte	0x04, 0x28
        /*06aa*/ 	.short	(.L_291 - .L_290)


	//   ....[0]....
.L_290:
        /*06ac*/ 	.word	0x00000080


	//   ....[1]....
        /*06b0*/ 	.word	0x00000090


	//   ....[2]....
        /*06b4*/ 	.word	0x000002d0


	//   ....[3]....
        /*06b8*/ 	.word	0x00000430


	//   ....[4]....
        /*06bc*/ 	.word	0x00000550


	//   ....[5]....
        /*06c0*/ 	.word	0x000006b0


	//   ....[6]....
        /*06c4*/ 	.word	0x00001910


	//   ....[7]....
        /*06c8*/ 	.word	0x00001fd0


	//   ....[8]....
        /*06cc*/ 	.word	0x00001ff0


	//   ....[9]....
        /*06d0*/ 	.word	0x00002730


	//   ....[10]....
        /*06d4*/ 	.word	0x00002800


	//   ....[11]....
        /*06d8*/ 	.word	0x000030e0


	//   ....[12]....
        /*06dc*/ 	.word	0x00003140


	//   ....[13]....
        /*06e0*/ 	.word	0x00004450


	//   ....[14]....
        /*06e4*/ 	.word	0x00004a80


	//   ....[15]....
        /*06e8*/ 	.word	0x00004ae0


	//   ....[16]....
        /*06ec*/ 	.word	0x00004b90


	//   ....[17]....
        /*06f0*/ 	.word	0x00005160


	//   ....[18]....
        /*06f4*/ 	.word	0x00005320


	//   ....[19]....
        /*06f8*/ 	.word	0x00006eb0


	//   ....[20]....
        /*06fc*/ 	.word	0x00006ec0


	//   ....[21]....
        /*0700*/ 	.word	0x00006ef0


	//   ....[22]....
        /*0704*/ 	.word	0x00006f00


	//   ....[23]....
        /*0708*/ 	.word	0x00008190


	//   ....[24]....
        /*070c*/ 	.word	0x000081c0


	//   ....[25]....
        /*0710*/ 	.word	0x00008280


	//   ....[26]....
        /*0714*/ 	.word	0x00008290


	//   ....[27]....
        /*0718*/ 	.word	0x00009170


	//   ....[28]....
        /*071c*/ 	.word	0x00009180


	//   ....[29]....
        /*0720*/ 	.word	0x00009190


	//   ....[30]....
        /*0724*/ 	.word	0x000091e0


	//   ....[31]....
        /*0728*/ 	.word	0x000097a0


	//   ....[32]....
        /*072c*/ 	.word	0x000097e0


	//   ....[33]....
        /*0730*/ 	.word	0x00009800


	//   ....[34]....
        /*0734*/ 	.word	0x00009840


	//   ....[35]....
        /*0738*/ 	.word	0x00009860


	//   ....[36]....
        /*073c*/ 	.word	0x00009870


	//   ....[37]....
        /*0740*/ 	.word	0x00009890


	//   ....[38]....
        /*0744*/ 	.word	0x000098b0


	//   ....[39]....
        /*0748*/ 	.word	0x00009cd0


	//   ....[40]....
        /*074c*/ 	.word	0x00009ce0


	//   ....[41]....
        /*0750*/ 	.word	0x00009f10


	//   ....[42]....
        /*0754*/ 	.word	0x00009f20


	//   ....[43]....
        /*0758*/ 	.word	0x0000aa30


	//   ....[44]....
        /*075c*/ 	.word	0x0000aa60


	//   ....[45]....
        /*0760*/ 	.word	0x0000aaa0


	//   ....[46]....
        /*0764*/ 	.word	0x0000aad0


	//   ....[47]....
        /*0768*/ 	.word	0x0000aae0


	//   ....[48]....
        /*076c*/ 	.word	0x0000aaf0


	//   ....[49]....
        /*0770*/ 	.word	0x0000ab00


	//   ....[50]....
        /*0774*/ 	.word	0x0000ab20


	//   ....[51]....
        /*0778*/ 	.word	0x0000ac80


	//   ....[52]....
        /*077c*/ 	.word	0x0000aea0


	//   ....[53]....
        /*0780*/ 	.word	0x0000aed0


	//   ....[54]....
        /*0784*/ 	.word	0x0000af00


	//   ....[55]....
        /*0788*/ 	.word	0x0000af30


	//   ....[56]....
        /*078c*/ 	.word	0x0000af60


	//   ....[57]....
        /*0790*/ 	.word	0x0000af90


	//   ....[58]....
        /*0794*/ 	.word	0x0000b0f0


	//   ....[59]....
        /*0798*/ 	.word	0x0000b120


	//   ....[60]....
        /*079c*/ 	.word	0x0000b150


	//   ....[61]....
        /*07a0*/ 	.word	0x0000b180


	//   ....[62]....
        /*07a4*/ 	.word	0x0000b1b0


	//   ....[63]....
        /*07a8*/ 	.word	0x0000b1e0


	//   ....[64]....
        /*07ac*/ 	.word	0x0000b270


	//   ....[65]....
        /*07b0*/ 	.word	0x0000b2a0


	//   ....[66]....
        /*07b4*/ 	.word	0x0000b2b0


	//   ....[67]....
        /*07b8*/ 	.word	0x0000b2f0


	//   ....[68]....
        /*07bc*/ 	.word	0x0000d240


	//   ....[69]....
        /*07c0*/ 	.word	0x0000d260


	//   ....[70]....
        /*07c4*/ 	.word	0x0000d2f0


	//   ....[71]....
        /*07c8*/ 	.word	0x0000d310


	//   ....[72]....
        /*07cc*/ 	.word	0x0000d390


	//   ....[73]....
        /*07d0*/ 	.word	0x0000d3b0


	//   ....[74]....
        /*07d4*/ 	.word	0x0000d430


	//   ....[75]....
        /*07d8*/ 	.word	0x0000d450


	//   ....[76]....
        /*07dc*/ 	.word	0x0000d4d0


	//   ....[77]....
        /*07e0*/ 	.word	0x0000d4f0


	//   ....[78]....
        /*07e4*/ 	.word	0x0000d570


	//   ....[79]....
        /*07e8*/ 	.word	0x0000d590


	//   ....[80]....
        /*07ec*/ 	.word	0x0000d610


	//   ....[81]....
        /*07f0*/ 	.word	0x0000d630


	//   ....[82]....
        /*07f4*/ 	.word	0x0000d640


	//   ....[83]....
        /*07f8*/ 	.word	0x0000d650


	//   ....[84]....
        /*07fc*/ 	.word	0x0000df20


	//   ....[85]....
        /*0800*/ 	.word	0x0000df50


	//   ....[86]....
        /*0804*/ 	.word	0x0000dff0


	//   ....[87]....
        /*0808*/ 	.word	0x0000e010


	//   ....[88]....
        /*080c*/ 	.word	0x0000e090


	//   ....[89]....
        /*0810*/ 	.word	0x0000e0b0


	//   ....[90]....
        /*0814*/ 	.word	0x0000e130


	//   ....[91]....
        /*0818*/ 	.word	0x0000e150


	//   ....[92]....
        /*081c*/ 	.word	0x0000e1d0


	//   ....[93]....
        /*0820*/ 	.word	0x0000e1f0


	//   ....[94]....
        /*0824*/ 	.word	0x0000e270


	//   ....[95]....
        /*0828*/ 	.word	0x0000e290


	//   ....[96]....
        /*082c*/ 	.word	0x0000e310


	//   ....[97]....
        /*0830*/ 	.word	0x0000e330


	//   ....[98]....
        /*0834*/ 	.word	0x0000e340


	//   ....[99]....
        /*0838*/ 	.word	0x0000e3b0


	//   ....[100]....
        /*083c*/ 	.word	0x0000e400


	//   ....[101]....
        /*0840*/ 	.word	0x0000e430


	//   ....[102]....
        /*0844*/ 	.word	0x0000e4c0


	//   ....[103]....
        /*0848*/ 	.word	0x0000e4d0


	//   ....[104]....
        /*084c*/ 	.word	0x0000e540


	//   ....[105]....
        /*0850*/ 	.word	0x0000e550


	//   ....[106]....
        /*0854*/ 	.word	0x0000e590


	//   ....[107]....
        /*0858*/ 	.word	0x0000e5b0


	//   ....[108]....
        /*085c*/ 	.word	0x0000ed00


	//   ....[109]....
        /*0860*/ 	.word	0x0000ed30


	//   ....[110]....
        /*0864*/ 	.word	0x0000ed80


	//   ....[111]....
        /*0868*/ 	.word	0x0000ed90


	//   ....[112]....
        /*086c*/ 	.word	0x0000edd0


	//   ....[113]....
        /*0870*/ 	.word	0x0000ede0


	//   ....[114]....
        /*0874*/ 	.word	0x0000ee20


	//   ....[115]....
        /*0878*/ 	.word	0x0000ee30


	//   ....[116]....
        /*087c*/ 	.word	0x0000ee70


	//   ....[117]....
        /*0880*/ 	.word	0x0000ee80


	//   ....[118]....
        /*0884*/ 	.word	0x0000eec0


	//   ....[119]....
        /*0888*/ 	.word	0x0000eed0


	//   ....[120]....
        /*088c*/ 	.word	0x0000ef10


	//   ....[121]....
        /*0890*/ 	.word	0x0000ef20


	//   ....[122]....
        /*0894*/ 	.word	0x0000ef30


	//   ....[123]....
        /*0898*/ 	.word	0x0000ef70


	//   ....[124]....
        /*089c*/ 	.word	0x0000f220


	//   ....[125]....
        /*08a0*/ 	.word	0x0000f250


	//   ....[126]....
        /*08a4*/ 	.word	0x0000f2b0


	//   ....[127]....
        /*08a8*/ 	.word	0x0000f2c0


	//   ....[128]....
        /*08ac*/ 	.word	0x0000f310


	//   ....[129]....
        /*08b0*/ 	.word	0x0000f320


	//   ....[130]....
        /*08b4*/ 	.word	0x0000f370


	//   ....[131]....
        /*08b8*/ 	.word	0x0000f380


	//   ....[132]....
        /*08bc*/ 	.word	0x0000f3d0


	//   ....[133]....
        /*08c0*/ 	.word	0x0000f3e0


	//   ....[134]....
        /*08c4*/ 	.word	0x0000f430


	//   ....[135]....
        /*08c8*/ 	.word	0x0000f440


	//   ....[136]....
        /*08cc*/ 	.word	0x0000f490


	//   ....[137]....
        /*08d0*/ 	.word	0x0000f4a0


	//   ....[138]....
        /*08d4*/ 	.word	0x0000f4b0


	//   ....[139]....
        /*08d8*/ 	.word	0x0000f4f0


	//   ....[140]....
        /*08dc*/ 	.word	0x0000fa90


	//   ....[141]....
        /*08e0*/ 	.word	0x0000fad0


	//   ....[142]....
        /*08e4*/ 	.word	0x0000fae0


	//   ....[143]....
        /*08e8*/ 	.word	0x0000faf0


	//   ....[144]....
        /*08ec*/ 	.word	0x0000fb00


	//   ....[145]....
        /*08f0*/ 	.word	0x0000fb10


	//   ....[146]....
        /*08f4*/ 	.word	0x0000fb30


	//   ....[147]....
        /*08f8*/ 	.word	0x0000fb80


	//   ....[148]....
        /*08fc*/ 	.word	0x0000fba0


	//   ....[149]....
        /*0900*/ 	.word	0x0000fbe0


	//   ....[150]....
        /*0904*/ 	.word	0x0000fc00


	//   ....[151]....
        /*0908*/ 	.word	0x0000fc40


	//   ....[152]....
        /*090c*/ 	.word	0x0000fc60


	//   ....[153]....
        /*0910*/ 	.word	0x0000fcb0


	//   ....[154]....
        /*0914*/ 	.word	0x0000fce0


	//   ....[155]....
        /*0918*/ 	.word	0x0000fd40


	//   ....[156]....
        /*091c*/ 	.word	0x00010100


	//   ....[157]....
        /*0920*/ 	.word	0x00010130


	//   ....[158]....
        /*0924*/ 	.word	0x00010190


	//   ....[159]....
        /*0928*/ 	.word	0x000101c0


	//   ....[160]....
        /*092c*/ 	.word	0x000101f0


	//   ....[161]....
        /*0930*/ 	.word	0x00010220


	//   ....[162]....
        /*0934*/ 	.word	0x00010250


	//   ....[163]....
        /*0938*/ 	.word	0x00010280


	//   ....[164]....
        /*093c*/ 	.word	0x00010420


	//   ....[165]....
        /*0940*/ 	.word	0x00010450


	//   ....[166]....
        /*0944*/ 	.word	0x00010480


	//   ....[167]....
        /*0948*/ 	.word	0x000104b0


	//   ....[168]....
        /*094c*/ 	.word	0x000104e0


	//   ....[169]....
        /*0950*/ 	.word	0x00010510


	//   ....[170]....
        /*0954*/ 	.word	0x000105d0


	//   ....[171]....
        /*0958*/ 	.word	0x000105f0


	//   ....[172]....
        /*095c*/ 	.word	0x00010610


	//   ....[173]....
        /*0960*/ 	.word	0x00010670


	//   ....[174]....
        /*0964*/ 	.word	0x00011090


	//   ....[175]....
        /*0968*/ 	.word	0x00011630


	//   ....[176]....
        /*096c*/ 	.word	0x00011720


	//   ....[177]....
        /*0970*/ 	.word	0x000117c0


	//   ....[178]....
        /*0974*/ 	.word	0x00011820


	//   ....[179]....
        /*0978*/ 	.word	0x00011910


	//   ....[180]....
        /*097c*/ 	.word	0x00011980


	//   ....[181]....
        /*0980*/ 	.word	0x00011a70


	//   ....[182]....
        /*0984*/ 	.word	0x00011ae0


	//   ....[183]....
        /*0988*/ 	.word	0x00011bd0


	//   ....[184]....
        /*098c*/ 	.word	0x00011c40


	//   ....[185]....
        /*0990*/ 	.word	0x00011d30


	//   ....[186]....
        /*0994*/ 	.word	0x00011da0


	//   ....[187]....
        /*0998*/ 	.word	0x00011e90


	//   ....[188]....
        /*099c*/ 	.word	0x00011f00


	//   ....[189]....
        /*09a0*/ 	.word	0x00011ff0


	//   ....[190]....
        /*09a4*/ 	.word	0x00012060


	//   ....[191]....
        /*09a8*/ 	.word	0x00012140


	//   ....[192]....
        /*09ac*/ 	.word	0x000121f0


	//   ....[193]....
        /*09b0*/ 	.word	0x00012260


	//   ....[194]....
        /*09b4*/ 	.word	0x000122c0


	//   ....[195]....
        /*09b8*/ 	.word	0x000123b0


	//   ....[196]....
        /*09bc*/ 	.word	0x00012410


	//   ....[197]....
        /*09c0*/ 	.word	0x00012510


	//   ....[198]....
        /*09c4*/ 	.word	0x00012570


	//   ....[199]....
        /*09c8*/ 	.word	0x00012670


	//   ....[200]....
        /*09cc*/ 	.word	0x000126d0


	//   ....[201]....
        /*09d0*/ 	.word	0x000127d0


	//   ....[202]....
        /*09d4*/ 	.word	0x00012830


	//   ....[203]....
        /*09d8*/ 	.word	0x00012930


	//   ....[204]....
        /*09dc*/ 	.word	0x00012990


	//   ....[205]....
        /*09e0*/ 	.word	0x00012a90


	//   ....[206]....
        /*09e4*/ 	.word	0x00012af0


	//   ....[207]....
        /*09e8*/ 	.word	0x00012ba0


	//   ....[208]....
        /*09ec*/ 	.word	0x00012c60


	//   ....[209]....
        /*09f0*/ 	.word	0x00012d20


	//   ....[210]....
        /*09f4*/ 	.word	0x00012d80


	//   ....[211]....
        /*09f8*/ 	.word	0x00012e80


	//   ....[212]....
        /*09fc*/ 	.word	0x00012ee0


	//   ....[213]....
        /*0a00*/ 	.word	0x00012fb0


	//   ....[214]....
        /*0a04*/ 	.word	0x00013010


	//   ....[215]....
        /*0a08*/ 	.word	0x000130d0


	//   ....[216]....
        /*0a0c*/ 	.word	0x00013210


	//   ....[217]....
        /*0a10*/ 	.word	0x000132b0


	//   ....[218]....
        /*0a14*/ 	.word	0x00013320


	//   ....[219]....
        /*0a18*/ 	.word	0x000133d0


	//   ....[220]....
        /*0a1c*/ 	.word	0x00013430


	//   ....[221]....
        /*0a20*/ 	.word	0x000134e0


	//   ....[222]....
        /*0a24*/ 	.word	0x00013540


	//   ....[223]....
        /*0a28*/ 	.word	0x000135f0


	//   ....[224]....
        /*0a2c*/ 	.word	0x00013650


	//   ....[225]....
        /*0a30*/ 	.word	0x00013700


	//   ....[226]....
        /*0a34*/ 	.word	0x00013760


	//   ....[227]....
        /*0a38*/ 	.word	0x00013810


	//   ....[228]....
        /*0a3c*/ 	.word	0x00013870


	//   ....[229]....
        /*0a40*/ 	.word	0x00013920


	//   ....[230]....
        /*0a44*/ 	.word	0x00013980


	//   ....[231]....
        /*0a48*/ 	.word	0x00013a30


	//   ....[232]....
        /*0a4c*/ 	.word	0x00013b20


	//   ....[233]....
        /*0a50*/ 	.word	0x00013bd0


	//   ....[234]....
        /*0a54*/ 	.word	0x00013c30


	//   ....[235]....
        /*0a58*/ 	.word	0x00013cf0


	//   ....[236]....
        /*0a5c*/ 	.word	0x00013d50


	//   ....[237]....
        /*0a60*/ 	.word	0x00013e10


	//   ....[238]....
        /*0a64*/ 	.word	0x00013e70


	//   ....[239]....
        /*0a68*/ 	.word	0x00013f30


	//   ....[240]....
        /*0a6c*/ 	.word	0x00013f90


	//   ....[241]....
        /*0a70*/ 	.word	0x00014050


	//   ....[242]....
        /*0a74*/ 	.word	0x000140b0


	//   ....[243]....
        /*0a78*/ 	.word	0x00014170


	//   ....[244]....
        /*0a7c*/ 	.word	0x000141d0


	//   ....[245]....
        /*0a80*/ 	.word	0x00014290


	//   ....[246]....
        /*0a84*/ 	.word	0x000142f0


	//   ....[247]....
        /*0a88*/ 	.word	0x000143a0


	//   ....[248]....
        /*0a8c*/ 	.word	0x00014490


	//   ....[249]....
        /*0a90*/ 	.word	0x00014540


	//   ....[250]....
        /*0a94*/ 	.word	0x000145b0


	//   ....[251]....
        /*0a98*/ 	.word	0x00014660


	//   ....[252]....
        /*0a9c*/ 	.word	0x000146c0


	//   ....[253]....
        /*0aa0*/ 	.word	0x00014780


	//   ....[254]....
        /*0aa4*/ 	.word	0x000147e0


	//   ....[255]....
        /*0aa8*/ 	.word	0x000148a0


	//   ....[0]....
        /*0aac*/ 	.word	0x00014900


	//   ....[1]....
        /*0ab0*/ 	.word	0x000149c0


	//   ....[2]....
        /*0ab4*/ 	.word	0x00014a20


	//   ....[3]....
        /*0ab8*/ 	.word	0x00014ae0


	//   ....[4]....
        /*0abc*/ 	.word	0x00014b40


	//   ....[5]....
        /*0ac0*/ 	.word	0x00014c00


	//   ....[6]....
        /*0ac4*/ 	.word	0x00014c60


	//   ....[7]....
        /*0ac8*/ 	.word	0x00014d00


	//   ....[8]....
        /*0acc*/ 	.word	0x00014d90


	//   ....[9]....
        /*0ad0*/ 	.word	0x00014e30


	//   ....[10]....
        /*0ad4*/ 	.word	0x00014fa0


	//   ....[11]....
        /*0ad8*/ 	.word	0x00015010


	//   ....[12]....
        /*0adc*/ 	.word	0x00015080


	//   ....[13]....
        /*0ae0*/ 	.word	0x000150f0


	//   ....[14]....
        /*0ae4*/ 	.word	0x00015160


	//   ....[15]....
        /*0ae8*/ 	.word	0x000151e0


	//   ....[16]....
        /*0aec*/ 	.word	0x00015260


	//   ....[17]....
        /*0af0*/ 	.word	0x000152f0


	//   ....[18]....
        /*0af4*/ 	.word	0x00015360


	//   ....[19]....
        /*0af8*/ 	.word	0x000153d0


	//   ....[20]....
        /*0afc*/ 	.word	0x00015440


	//   ....[21]....
        /*0b00*/ 	.word	0x000154c0


	//   ....[22]....
        /*0b04*/ 	.word	0x00015530


	//   ....[23]....
        /*0b08*/ 	.word	0x000155e0


	//   ....[24]....
        /*0b0c*/ 	.word	0x00015630


	//   ....[25]....
        /*0b10*/ 	.word	0x000156c0


	//   ....[26]....
        /*0b14*/ 	.word	0x000157f0


	//----- nvinfo : EIATTR_REG_RECONFIG
	.align		4
.L_291:
        /*0b18*/ 	.byte	0x01, 0x54
	.zero		2


	//----- nvinfo : EIATTR_SYSCALL_OFFSETS
	.align		4
        /*0b1c*/ 	.byte	0x04, 0x46
        /*0b1e*/ 	.short	(.L_293 - .L_292)


	//   ....[0]....
.L_292:
        /*0b20*/ 	.word	0x00001ac0


	//   ....[1]....
        /*0b24*/ 	.word	0x0000c880


	//   ....[2]....
        /*0b28*/ 	.word	0x0000c9d0


	//   ....[3]....
        /*0b2c*/ 	.word	0x0000cac0


	//   ....[4]....
        /*0b30*/ 	.word	0x0000da60


	//----- nvinfo : EIATTR_MBARRIER_INSTR_OFFSETS
	.align		4
.L_293:
        /*0b34*/ 	.byte	0x04, 0x39
        /*0b36*/ 	.short	(.L_295 - .L_294)


	//   ....[0]....
.L_294:
        /*0b38*/ 	.word	0x00000180
        /*0b3c*/ 	.word	0x000000ff
        /*0b40*/ 	.word	0x00016800
        /*0b44*/ 	.short	0x0100
        /*0b46*/ 	.byte	0x08
	.zero		1


	//   ....[1]....
        /*0b48*/ 	.word	0x00000190
        /*0b4c*/ 	.word	0x000000ff
        /*0b50*/ 	.word	0x00016820
        /*0b54*/ 	.short	0x0100
        /*0b56*/ 	.byte	0x08
	.zero		1


	//   ....[2]....
        /*0b58*/ 	.word	0x00000280
        /*0b5c*/ 	.word	0x000000ff
        /*0b60*/ 	.word	0x00016830
        /*0b64*/ 	.short	0x0100
        /*0b66*/ 	.byte	0x08
	.zero		1


	//   ....[3]....
        /*0b68*/ 	.word	0x00000290
        /*0b6c*/ 	.word	0x000000ff
        /*0b70*/ 	.word	0x00016840
        /*0b74*/ 	.short	0x0100
        /*0b76*/ 	.byte	0x08
	.zero		1


	//   ....[4]....
        /*0b78*/ 	.word	0x000002a0
        /*0b7c*/ 	.word	0x000000ff
        /*0b80*/ 	.word	0x00016838
        /*0b84*/ 	.short	0x0100
        /*0b86*/ 	.byte	0x08
	.zero		1


	//   ....[5]....
        /*0b88*/ 	.word	0x000002b0
        /*0b8c*/ 	.word	0x000000ff
        /*0b90*/ 	.word	0x00016848
        /*0b94*/ 	.short	0x0100
        /*0b96*/ 	.byte	0x08
	.zero		1


	//   ....[6]....
        /*0b98*/ 	.word	0x000003e0
        /*0b9c*/ 	.word	0x000000ff
        /*0ba0*/ 	.word	0x00016850
        /*0ba4*/ 	.short	0x0100
        /*0ba6*/ 	.byte	0x08
	.zero		1


	//   ....[7]....
        /*0ba8*/ 	.word	0x000003f0
        /*0bac*/ 	.word	0x000000ff
        /*0bb0*/ 	.word	0x00016860
        /*0bb4*/ 	.short	0x0100
        /*0bb6*/ 	.byte	0x08
	.zero		1


	//   ....[8]....
        /*0bb8*/ 	.word	0x00000400
        /*0bbc*/ 	.word	0x000000ff
        /*0bc0*/ 	.word	0x00016858
        /*0bc4*/ 	.short	0x0100
        /*0bc6*/ 	.byte	0x08
	.zero		1


	//   ....[9]....
        /*0bc8*/ 	.word	0x00000410
        /*0bcc*/ 	.word	0x000000ff
        /*0bd0*/ 	.word	0x00016868
        /*0bd4*/ 	.short	0x0100
        /*0bd6*/ 	.byte	0x08
	.zero		1


	//   ....[10]....
        /*0bd8*/ 	.word	0x00000500
        /*0bdc*/ 	.word	0x000000ff
        /*0be0*/ 	.word	0x00016870
        /*0be4*/ 	.short	0x0100
        /*0be6*/ 	.byte	0x06
	.zero		1


	//   ....[11]....
        /*0be8*/ 	.word	0x00000510
        /*0bec*/ 	.word	0x000000ff
        /*0bf0*/ 	.word	0x00016880
        /*0bf4*/ 	.short	0x0100
        /*0bf6*/ 	.byte	0x06
	.zero		1


	//   ....[12]....
        /*0bf8*/ 	.word	0x00000520
        /*0bfc*/ 	.word	0x000000ff
        /*0c00*/ 	.word	0x00016878
        /*0c04*/ 	.short	0x0100
        /*0c06*/ 	.byte	0x06
	.zero		1


	//   ....[13]....
        /*0c08*/ 	.word	0x00000530
        /*0c0c*/ 	.word	0x000000ff
        /*0c10*/ 	.word	0x00016888
        /*0c14*/ 	.short	0x0100
        /*0c16*/ 	.byte	0x06
	.zero		1


	//   ....[14]....
        /*0c18*/ 	.word	0x00000660
        /*0c1c*/ 	.word	0x000000ff
        /*0c20*/ 	.word	0x00016890
        /*0c24*/ 	.short	0x0100
        /*0c26*/ 	.byte	0x08
	.zero		1


	//   ....[15]....
        /*0c28*/ 	.word	0x00000670
        /*0c2c*/ 	.word	0x000000ff
        /*0c30*/ 	.word	0x000168a0
        /*0c34*/ 	.short	0x0100
        /*0c36*/ 	.byte	0x08
	.zero		1


	//   ....[16]....
        /*0c38*/ 	.word	0x00000680
        /*0c3c*/ 	.word	0x000000ff
        /*0c40*/ 	.word	0x00016898
        /*0c44*/ 	.short	0x0100
        /*0c46*/ 	.byte	0x08
	.zero		1


	//   ....[17]....
        /*0c48*/ 	.word	0x00000690
        /*0c4c*/ 	.word	0x000000ff
        /*0c50*/ 	.word	0x000168a8
        /*0c54*/ 	.short	0x0100
        /*0c56*/ 	.byte	0x08
	.zero		1


	//   ....[18]....
        /*0c58*/ 	.word	0x000007d0
        /*0c5c*/ 	.word	0x000000ff
        /*0c60*/ 	.word	0x000168b0
        /*0c64*/ 	.short	0x0100
        /*0c66*/ 	.byte	0x08
	.zero		1


	//   ....[19]....
        /*0c68*/ 	.word	0x000007e0
        /*0c6c*/ 	.word	0x000000ff
        /*0c70*/ 	.word	0x000168c0
        /*0c74*/ 	.short	0x0100
        /*0c76*/ 	.byte	0x08
	.zero		1


	//   ....[20]....
        /*0c78*/ 	.word	0x000007f0
        /*0c7c*/ 	.word	0x000000ff
        /*0c80*/ 	.word	0x000168b8
        /*0c84*/ 	.short	0x0100
        /*0c86*/ 	.byte	0x08
	.zero		1


	//   ....[21]....
        /*0c88*/ 	.word	0x00000800
        /*0c8c*/ 	.word	0x000000ff
        /*0c90*/ 	.word	0x000168c8
        /*0c94*/ 	.short	0x0100
        /*0c96*/ 	.byte	0x08
	.zero		1


	//   ....[22]....
        /*0c98*/ 	.word	0x00001b40
        /*0c9c*/ 	.word	0x000000ff
        /*0ca0*/ 	.word	0x00016800
        /*0ca4*/ 	.short	0x010a
        /*0ca6*/ 	.byte	0x2d
	.zero		1


	//   ....[23]....
        /*0ca8*/ 	.word	0x00001bc0
        /*0cac*/ 	.word	0x00000003
        /*0cb0*/ 	.word	0x00016830
        /*0cb4*/ 	.short	0x010a
        /*0cb6*/ 	.byte	0x3f
	.zero		1


	//   ....[24]....
        /*0cb8*/ 	.word	0x00001c00
        /*0cbc*/ 	.word	0x00000003
        /*0cc0*/ 	.word	0x00016830
        /*0cc4*/ 	.short	0x010a
        /*0cc6*/ 	.byte	0x3f
	.zero		1


	//   ....[25]....
        /*0cc8*/ 	.word	0x000020a0
        /*0ccc*/ 	.word	0x000000ff
        /*0cd0*/ 	.word	0x00000000
        /*0cd4*/ 	.short	0x0101
        /*0cd6*/ 	.byte	0x06
	.zero		1


	//   ....[26]....
        /*0cd8*/ 	.word	0x00003d90
        /*0cdc*/ 	.word	0x000000ff
        /*0ce0*/ 	.word	0x00016830
        /*0ce4*/ 	.short	0x010a
        /*0ce6*/ 	.byte	0x06
	.zero		1


	//   ....[27]....
        /*0ce8*/ 	.word	0x00003dd0
        /*0cec*/ 	.word	0x000000ff
        /*0cf0*/ 	.word	0x00016830
        /*0cf4*/ 	.short	0x010a
        /*0cf6*/ 	.byte	0x06
	.zero		1


	//   ....[28]....
        /*0cf8*/ 	.word	0x00004000
        /*0cfc*/ 	.word	0x000000ff
        /*0d00*/ 	.word	0x00016850
        /*0d04*/ 	.short	0x010a
        /*0d06*/ 	.byte	0x06
	.zero		1


	//   ....[29]....
        /*0d08*/ 	.word	0x00004040
        /*0d0c*/ 	.word	0x000000ff
        /*0d10*/ 	.word	0x00016850
        /*0d14*/ 	.short	0x010a
        /*0d16*/ 	.byte	0x06
	.zero		1


	//   ....[30]....
        /*0d18*/ 	.word	0x000044b0
        /*0d1c*/ 	.word	0x000000ff
        /*0d20*/ 	.word	0x00000000
        /*0d24*/ 	.short	0x0101
        /*0d26*/ 	.byte	0x06
	.zero		1


	//   ....[31]....
        /*0d28*/ 	.word	0x00005fa0
        /*0d2c*/ 	.word	0x000000ff
        /*0d30*/ 	.word	0x00000000
        /*0d34*/ 	.short	0x0101
        /*0d36*/ 	.byte	0x06
	.zero		1


	//   ....[32]....
        /*0d38*/ 	.word	0x00006490
        /*0d3c*/ 	.word	0x000000ff
        /*0d40*/ 	.word	0x00016830
        /*0d44*/ 	.short	0x010a
        /*0d46*/ 	.byte	0x06
	.zero		1


	//   ....[33]....
        /*0d48*/ 	.word	0x000064d0
        /*0d4c*/ 	.word	0x000000ff
        /*0d50*/ 	.word	0x00016830
        /*0d54*/ 	.short	0x010a
        /*0d56*/ 	.byte	0x06
	.zero		1


	//   ....[34]....
        /*0d58*/ 	.word	0x000066d0
        /*0d5c*/ 	.word	0x000000ff
        /*0d60*/ 	.word	0x00016850
        /*0d64*/ 	.short	0x010a
        /*0d66*/ 	.byte	0x06
	.zero		1


	//   ....[35]....
        /*0d68*/ 	.word	0x00006710
        /*0d6c*/ 	.word	0x000000ff
        /*0d70*/ 	.word	0x00016850
        /*0d74*/ 	.short	0x010a
        /*0d76*/ 	.byte	0x06
	.zero		1


	//   ....[36]....
        /*0d78*/ 	.word	0x00006b40
        /*0d7c*/ 	.word	0x000000ff
        /*0d80*/ 	.word	0x00000000
        /*0d84*/ 	.short	0x0101
        /*0d86*/ 	.byte	0x06
	.zero		1


	//   ....[37]....
        /*0d88*/ 	.word	0x00007d00
        /*0d8c*/ 	.word	0x000000ff
        /*0d90*/ 	.word	0x00000000
        /*0d94*/ 	.short	0x0101
        /*0d96*/ 	.byte	0x06
	.zero		1


	//   ....[38]....
        /*0d98*/ 	.word	0x00008100
        /*0d9c*/ 	.word	0x000000ff
        /*0da0*/ 	.word	0x00016850
        /*0da4*/ 	.short	0x010a
        /*0da6*/ 	.byte	0x05
	.zero		1


	//   ....[39]....
        /*0da8*/ 	.word	0x00008140
        /*0dac*/ 	.word	0x000000ff
        /*0db0*/ 	.word	0x00016850
        /*0db4*/ 	.short	0x010a
        /*0db6*/ 	.byte	0x05
	.zero		1


	//   ....[40]....
        /*0db8*/ 	.word	0x000086b0
        /*0dbc*/ 	.word	0x000000ff
        /*0dc0*/ 	.word	0x00000000
        /*0dc4*/ 	.short	0x0101
        /*0dc6*/ 	.byte	0x04
	.zero		1


	//   ....[41]....
        /*0dc8*/ 	.word	0x00009670
        /*0dcc*/ 	.word	0x00000000
        /*0dd0*/ 	.word	0x00000000
        /*0dd4*/ 	.short	0x0101
        /*0dd6*/ 	.byte	0x3f
	.zero		1


	//   ....[42]....
        /*0dd8*/ 	.word	0x00009cc0
        /*0ddc*/ 	.word	0x00000004
        /*0de0*/ 	.word	0x00000000
        /*0de4*/ 	.short	0x0101
        /*0de6*/ 	.byte	0x3f
	.zero		1


	//   ....[43]....
        /*0de8*/ 	.word	0x0000cfc0
        /*0dec*/ 	.word	0x00000003
        /*0df0*/ 	.word	0x00016840
        /*0df4*/ 	.short	0x010a
        /*0df6*/ 	.byte	0x3f
	.zero		1


	//   ....[44]....
        /*0df8*/ 	.word	0x0000d750
        /*0dfc*/ 	.word	0x00000003
        /*0e00*/ 	.word	0x00016830
        /*0e04*/ 	.short	0x0107
        /*0e06*/ 	.byte	0x3f
	.zero		1


	//   ....[45]....
        /*0e08*/ 	.word	0x0000d820
        /*0e0c*/ 	.word	0x00000003
        /*0e10*/ 	.word	0x00016830
        /*0e14*/ 	.short	0x0101
        /*0e16*/ 	.byte	0x3f
	.zero		1


	//   ....[46]....
        /*0e18*/ 	.word	0x0000e650
        /*0e1c*/ 	.word	0x00000016
        /*0e20*/ 	.word	0x00016800
        /*0e24*/ 	.short	0x0107
        /*0e26*/ 	.byte	0x3f
	.zero		1


	//   ....[47]....
        /*0e28*/ 	.word	0x0000e750
        /*0e2c*/ 	.word	0x00000016
        /*0e30*/ 	.word	0x00016800
        /*0e34*/ 	.short	0x0101
        /*0e36*/ 	.byte	0x3f
	.zero		1


	//   ....[48]....
        /*0e38*/ 	.word	0x0000e780
        /*0e3c*/ 	.word	0x00000016
        /*0e40*/ 	.word	0x00016820
        /*0e44*/ 	.short	0x010a
        /*0e46*/ 	.byte	0x3f
	.zero		1


	//   ....[49]....
        /*0e48*/ 	.word	0x0000eb10
        /*0e4c*/ 	.word	0x00000005
        /*0e50*/ 	.word	0x00016840
        /*0e54*/ 	.short	0x010a
        /*0e56*/ 	.byte	0x3f
	.zero		1


	//   ....[50]....
        /*0e58*/ 	.word	0x0000eff0
        /*0e5c*/ 	.word	0x00000005
        /*0e60*/ 	.word	0x00016830
        /*0e64*/ 	.short	0x0107
        /*0e66*/ 	.byte	0x3f
	.zero		1


	//   ....[51]....
        /*0e68*/ 	.word	0x0000f0b0
        /*0e6c*/ 	.word	0x00000005
        /*0e70*/ 	.word	0x00016830
        /*0e74*/ 	.short	0x0101
        /*0e76*/ 	.byte	0x3f
	.zero		1


	//   ....[52]....
        /*0e78*/ 	.word	0x0000f110
        /*0e7c*/ 	.word	0x00000005
        /*0e80*/ 	.word	0x00016860
        /*0e84*/ 	.short	0x010a
        /*0e86*/ 	.byte	0x3f
	.zero		1


	//   ....[53]....
        /*0e88*/ 	.word	0x0000f5e0
        /*0e8c*/ 	.word	0x00000005
        /*0e90*/ 	.word	0x00016850
        /*0e94*/ 	.short	0x0107
        /*0e96*/ 	.byte	0x3f
	.zero		1


	//   ....[54]....
        /*0e98*/ 	.word	0x0000f750
        /*0e9c*/ 	.word	0x00000005
        /*0ea0*/ 	.word	0x00016850
        /*0ea4*/ 	.short	0x0101
        /*0ea6*/ 	.byte	0x3f
	.zero		1


	//   ....[55]....
        /*0ea8*/ 	.word	0x0000f970
        /*0eac*/ 	.word	0x00000000
        /*0eb0*/ 	.word	0x00016860
        /*0eb4*/ 	.short	0x010a
        /*0eb6*/ 	.byte	0x3f
	.zero		1


	//   ....[56]....
        /*0eb8*/ 	.word	0x0000fdf0
        /*0ebc*/ 	.word	0x00000000
        /*0ec0*/ 	.word	0x00016850
        /*0ec4*/ 	.short	0x0107
        /*0ec6*/ 	.byte	0x3f
	.zero		1


	//   ....[57]....
        /*0ec8*/ 	.word	0x0000fec0
        /*0ecc*/ 	.word	0x00000000
        /*0ed0*/ 	.word	0x00016850
        /*0ed4*/ 	.short	0x0101
        /*0ed6*/ 	.byte	0x3f
	.zero		1


	//   ....[58]....
        /*0ed8*/ 	.word	0x00011010
        /*0edc*/ 	.word	0x00000005
        /*0ee0*/ 	.word	0x00016820
        /*0ee4*/ 	.short	0x010a
        /*0ee6*/ 	.byte	0x3f
	.zero		1


	//   ....[59]....
        /*0ee8*/ 	.word	0x00011190
        /*0eec*/ 	.word	0x00000003
        /*0ef0*/ 	.word	0x00016840
        /*0ef4*/ 	.short	0x010a
        /*0ef6*/ 	.byte	0x3f
	.zero		1


	//   ....[60]....
        /*0ef8*/ 	.word	0x00011230
        /*0efc*/ 	.word	0x00000019
        /*0f00*/ 	.word	0x00016840
        /*0f04*/ 	.short	0x010a
        /*0f06*/ 	.byte	0x3f
	.zero		1


	//   ....[61]....
        /*0f08*/ 	.word	0x00011270
        /*0f0c*/ 	.word	0x00000003
        /*0f10*/ 	.word	0x00016860
        /*0f14*/ 	.short	0x010a
        /*0f16*/ 	.byte	0x3f
	.zero		1


	//   ....[62]....
        /*0f18*/ 	.word	0x000112b0
        /*0f1c*/ 	.word	0x00000019
        /*0f20*/ 	.word	0x00016860
        /*0f24*/ 	.short	0x010a
        /*0f26*/ 	.byte	0x3f
	.zero		1


	//   ....[63]....
        /*0f28*/ 	.word	0x00011320
        /*0f2c*/ 	.word	0x00000003
        /*0f30*/ 	.word	0x00016800
        /*0f34*/ 	.short	0x010a
        /*0f36*/ 	.byte	0x3f
	.zero		1


	//   ....[64]....
        /*0f38*/ 	.word	0x00011370
        /*0f3c*/ 	.word	0x00000003
        /*0f40*/ 	.word	0x00016830
        /*0f44*/ 	.short	0x010a
        /*0f46*/ 	.byte	0x3f
	.zero		1


	//   ....[65]....
        /*0f48*/ 	.word	0x000113d0
        /*0f4c*/ 	.word	0x00000007
        /*0f50*/ 	.word	0x00016830
        /*0f54*/ 	.short	0x010a
        /*0f56*/ 	.byte	0x3f
	.zero		1


	//   ....[66]....
        /*0f58*/ 	.word	0x00011430
        /*0f5c*/ 	.word	0x00000002
        /*0f60*/ 	.word	0x00016850
        /*0f64*/ 	.short	0x010a
        /*0f66*/ 	.byte	0x3f
	.zero		1


	//   ....[67]....
        /*0f68*/ 	.word	0x00011490
        /*0f6c*/ 	.word	0x00000007
        /*0f70*/ 	.word	0x00016830
        /*0f74*/ 	.short	0x010a
        /*0f76*/ 	.byte	0x3f
	.zero		1


	//   ....[68]....
        /*0f78*/ 	.word	0x000114f0
        /*0f7c*/ 	.word	0x00000002
        /*0f80*/ 	.word	0x00016850
        /*0f84*/ 	.short	0x010a
        /*0f86*/ 	.byte	0x3f
	.zero		1


	//   ....[69]....
        /*0f88*/ 	.word	0x00011550
        /*0f8c*/ 	.word	0x00000006
        /*0f90*/ 	.word	0x00016850
        /*0f94*/ 	.short	0x010a
        /*0f96*/ 	.byte	0x3f
	.zero		1


	//   ....[70]....
        /*0f98*/ 	.word	0x00011670
        /*0f9c*/ 	.word	0x00000003
        /*0fa0*/ 	.word	0x00016840
        /*0fa4*/ 	.short	0x010a
        /*0fa6*/ 	.byte	0x3f
	.zero		1


	//   ....[71]....
        /*0fa8*/ 	.word	0x00013110
        /*0fac*/ 	.word	0x00000016
        /*0fb0*/ 	.word	0x00016820
        /*0fb4*/ 	.short	0x010a
        /*0fb6*/ 	.byte	0x3f
	.zero		1


	//   ....[72]....
        /*0fb8*/ 	.word	0x00013160
        /*0fbc*/ 	.word	0x00000005
        /*0fc0*/ 	.word	0x00016840
        /*0fc4*/ 	.short	0x010a
        /*0fc6*/ 	.byte	0x3f
	.zero		1


	//   ....[73]....
        /*0fc8*/ 	.word	0x00013a70
        /*0fcc*/ 	.word	0x00000005
        /*0fd0*/ 	.word	0x00016860
        /*0fd4*/ 	.short	0x010a
        /*0fd6*/ 	.byte	0x3f
	.zero		1


	//   ....[74]....
        /*0fd8*/ 	.word	0x000143e0
        /*0fdc*/ 	.word	0x00000000
        /*0fe0*/ 	.word	0x00016860
        /*0fe4*/ 	.short	0x010a
        /*0fe6*/ 	.byte	0x3f
	.zero		1


	//   ....[75]....
        /*0fe8*/ 	.word	0x00015710
        /*0fec*/ 	.word	0x00000005
        /*0ff0*/ 	.word	0x00016820
        /*0ff4*/ 	.short	0x010a
        /*0ff6*/ 	.byte	0x3f
	.zero		1


	//   ....[76]....
        /*0ff8*/ 	.word	0x000158b0
        /*0ffc*/ 	.word	0x00000003
        /*1000*/ 	.word	0x00016840
        /*1004*/ 	.short	0x010a
        /*1006*/ 	.byte	0x3f
	.zero		1


	//   ....[77]....
        /*1008*/ 	.word	0x00015900
        /*100c*/ 	.word	0x00000019
        /*1010*/ 	.word	0x00016840
        /*1014*/ 	.short	0x010a
        /*1016*/ 	.byte	0x3f
	.zero		1


	//   ....[78]....
        /*1018*/ 	.word	0x00015950
        /*101c*/ 	.word	0x00000003
        /*1020*/ 	.word	0x00016860
        /*1024*/ 	.short	0x010a
        /*1026*/ 	.byte	0x3f
	.zero		1


	//----- nvinfo : EIATTR_NUM_MBARRIERS
	.align		4
.L_295:
        /*1028*/ 	.byte	0x03, 0x38
        /*102a*/ 	.short	0x0016


	//----- nvinfo : EIATTR_EXIT_INSTR_OFFSETS
	.align		4
        /*102c*/ 	.byte	0x04, 0x1c
        /*102e*/ 	.short	(.L_297 - .L_296)


	//   ....[0]....
.L_296:
        /*1030*/ 	.word	0x000009b0


	//   ....[1]....
        /*1034*/ 	.word	0x0000ac20


	//   ....[2]....
        /*1038*/ 	.word	0x00011300


	//----- nvinfo : EIATTR_MAX_THREADS
	.align		4
.L_297:
        /*103c*/ 	.byte	0x04, 0x05
        /*103e*/ 	.short	(.L_299 - .L_298)
.L_298:
        /*1040*/ 	.word	0x00000200
        /*1044*/ 	.word	0x00000001
        /*1048*/ 	.word	0x00000001


	//----- nvinfo : EIATTR_CRS_STACK_SIZE
	.align		4
.L_299:
        /*104c*/ 	.byte	0x04, 0x1e
        /*104e*/ 	.short	(.L_301 - .L_300)
.L_300:
        /*1050*/ 	.word	0x00000000


	//----- nvinfo : EIATTR_CBANK_PARAM_SIZE
	.align		4
.L_301:
        /*1054*/ 	.byte	0x03, 0x19
        /*1056*/ 	.short	0x0af0


	//----- nvinfo : EIATTR_PARAM_CBANK
	.align		4
        /*1058*/ 	.byte	0x04, 0x0a
        /*105a*/ 	.short	(.L_303 - .L_302)
	.align		4
.L_302:
        /*105c*/ 	.word	index@(.nv.constant0._ZN7cutlass13device_kernelIN5flash11enable_sm90INS1_16FlashAttnFwdSm90INS1_25CollectiveMainloopFwdSm90ILi2EN4cute5tupleIJNS5_1CILi1EEES8_S8_EEENS6_IJNS7_ILi192EEENS7_ILi128EEENS7_ILi64EEEEEELi64ENS_6half_tEfNS_4arch4Sm90ELb1ELb0ELb0ELb1ELb1ELb0ELb0ELb1ELb1ELb1ELb1ELb0EEENS1_21CollectiveEpilogueFwdINS6_IJSA_SC_SB_EEES9_SE_SG_Li384ELb1ELb1ELb1ELb0EEENS1_36VarlenDynamicPersistentTileSchedulerILi192ELi128ELi384ELi128ELb1ELb1ELb1ELb1ELb1ELb1EEEEEEEEEvNT_6ParamsE)
        /*1060*/ 	.short	0x0210
        /*1062*/ 	.short	0x0af0


	//----- nvinfo : EIATTR_SW_WAR
	.align		4
.L_303:
        /*1064*/ 	.byte	0x04, 0x36
        /*1066*/ 	.short	(.L_305 - .L_304)
.L_304:
        /*1068*/ 	.word	0x00000008
.L_305:


//--------------------- .nv.info._ZN7cutlass13device_kernelIN5flash11enable_sm90INS1_16FlashAttnFwdSm90INS1_25CollectiveMainloopFwdSm90ILi2EN4cute5tupleIJNS5_1CILi1EEES8_S8_EEENS6_IJNS7_ILi192EEENS7_ILi128EEENS7_ILi64EEEEEELi64ENS_6half_tEfNS_4arch4Sm90ELb1ELb0ELb0ELb1ELb1ELb1ELb0ELb1ELb1ELb1ELb1ELb0EEENS1_21CollectiveEpilogueFwdINS6_IJSA_SC_SB_EEES9_SE_SG_Li384ELb1ELb1ELb1ELb0EEENS1_36VarlenDynamicPersistentTileSchedulerILi192ELi128ELi384ELi128ELb1ELb1ELb1ELb1ELb1ELb1EEEEEEEEEvNT_6ParamsE --------------------------
	.section	.nv.info._ZN7cutlass13device_kernelIN5flash11enable_sm90INS1_16FlashAttnFwdSm90INS1_25CollectiveMainloopFwdSm90ILi2EN4cute5tupleIJNS5_1CILi1EEES8_S8_EEENS6_IJNS7_ILi192EEENS7_ILi128EEENS7_ILi64EEEEEELi64ENS_6half_tEfNS_4arch4Sm90ELb1ELb0ELb0ELb1ELb1ELb1ELb0ELb1ELb1ELb1ELb1ELb0EEENS1_21CollectiveEpilogueFwdINS6_IJSA_SC_SB_EEES9_SE_SG_Li384ELb1ELb1ELb1ELb0EEENS1_36VarlenDynamicPersistentTileSchedulerILi192ELi128ELi384ELi128ELb1ELb1ELb1ELb1ELb1ELb1EEEEEEEEEvNT_6ParamsE,"",@"SHT_CUDA_INFO"
	.sectionflags	@""
	.align	4


	//----- nvinfo : EIATTR_CUDA_API_VERSION
	.align		4
        /*0000*/ 	.byte	0x04, 0x37
        /*0002*/ 	.short	(.L_307 - .L_306)
.L_306:
        /*0004*/ 	.word	0x00000082


	//----- nvinfo : EIATTR_KPARAM_INFO
	.align		4
.L_307:
        /*0008*/ 	.byte	0x04, 0x17
        /*000a*/ 	.short	(.L_309 - .L_308)
.L_308:
        /*000c*/ 	.word	0x00000000
        /*0010*/ 	.short	0x0000
        /*0012*/ 	.short	0x0070
        /*0014*/ 	.byte	0x00, 0xf0, 0x01, 0x2a


	//----- nvinfo : EIATTR_SPARSE_MMA_MASK
	.align		4
.L_309:
        /*0018*/ 	.byte	0x03, 0x50
        /*001a*/ 	.short	0x0000


	//----- nvinfo : EIATTR_MAXREG_COUNT
	.align		4
        /*001c*/ 	.byte	0x03, 0x1b
        /*001e*/ 	.short	0x0080


	//----- nvinfo : EIATTR_NUM_BARRIERS
	.align		4
        /*0020*/ 	.byte	0x02, 0x4c
        /*0022*/ 	.byte	0x10
	.zero		1


	//----- nvinfo : EIATTR_EXTERNS
	.align		4
        /*0024*/ 	.byte	0x04, 0x0f
        /*0026*/ 	.short	(.L_311 - .L_310)


	//   ....[0]....
	.align		4
.L_310:
        /*0028*/ 	.word	index@(__assertfail)


	//----- nvinfo : EIATTR_ANNOTATIONS
	.align		4
.L_311:
        /*002c*/ 	.byte	0x04, 0x55
        /*002e*/ 	.short	(.L_313 - .L_312)


	//   ....[0]....
.L_312:
        /* <DEDUP_REMOVED lines=87> */


	//----- nvinfo : EIATTR_MERCURY_ISA_VERSION
	.align		4
.L_313:
        /*0590*/ 	.byte	0x03, 0x5f
        /*0592*/ 	.short	0x0101


	//----- nvinfo : EIATTR_UNUSED_LOAD_BYTE_OFFSET
	.align		4
        /*0594*/ 	.byte	0x04, 0x44
        /*0596*/ 	.short	(.L_315 - .L_314)


	//   ....[0]....
.L_314:
        /*0598*/ 	.word	0x00000a70
        /*059c*/ 	.word	0x0000fff0


	//   ....[1]....
        /*05a0*/ 	.word	0x00010770
        /*05a4*/ 	.word	0x0000fff0


	//----- nvinfo : EIATTR_INT_WARP_WIDE_INSTR_OFFSETS
	.align		4
.L_315:
        /*05a8*/ 	.byte	0x04, 0x31
        /*05aa*/ 	.short	(.L_317 - .L_316)


	//   ....[0]....
.L_316:
        /*05ac*/ 	.word	0x00000120


	//   ....[1]....
        /*05b0*/ 	.word	0x000001c0


	//   ....[2]....
        /*05b4*/ 	.word	0x00000230


	//   ....[3]....
        /*05b8*/ 	.word	0x000156f0


	//   ....[4]....
        /*05bc*/ 	.word	0x00015780


	//   ....[5]....
        /*05c0*/ 	.word	0x000188f0


	//   ....[6]....
        /*05c4*/ 	.word	0x00018980


	//----- nvinfo : EIATTR_COOP_GROUP_MASK_REGIDS
	.align		4
.L_317:
        /*05c8*/ 	.byte	0x04, 0x29
        /*05ca*/ 	.short	(.L_319 - .L_318)


	//   ....[0]....
.L_318:
        /*05cc*/ 	.word	0xffffffff


	//   ....[1]....
        /*05d0*/ 	.word	0xffffffff


	//   ....[2]....
        /*05d4*/ 	.word	0xffffffff


	//   ....[3]....
        /*05d8*/ 	.word	0xffffffff


	//   ....[4]....
        /*05dc*/ 	.word	0xffffffff


	//   ....[5]....
        /*05e0*/ 	.word	0xffffffff


	//   ....[6]....
        /*05e4*/ 	.word	0xffffffff


	//   ....[7]....
        /*05e8*/ 	.word	0xffffffff


	//   ....[8]....
        /*05ec*/ 	.word	0xffffffff


	//   ....[9]....
        /*05f0*/ 	.word	0xffffffff


	//   ....[10]....
        /*05f4*/ 	.word	0xffffffff


	//   ....[11]....
        /*05f8*/ 	.word	0xffffffff


	//   ....[12]....
        /*05fc*/ 	.word	0xffffffff


	//   ....[13]....
        /*0600*/ 	.word	0xffffffff


	//   ....[14]....
        /*0604*/ 	.word	0xffffffff


	//   ....[15]....
        /*0608*/ 	.word	0xffffffff


	//   ....[16]....
        /*060c*/ 	.word	0xffffffff


	//   ....[17]....
        /*0610*/ 	.word	0xffffffff


	//   ....[18]....
        /*0614*/ 	.word	0xffffffff


	//   ....[19]....
        /*0618*/ 	.word	0xffffffff


	//   ....[20]....
        /*061c*/ 	.word	0xffffffff


	//   ....[21]....
        /*0620*/ 	.word	0xffffffff


	//   ....[22]....
        /*0624*/ 	.word	0xffffffff


	//   ....[23]....
        /*0628*/ 	.word	0xffffffff


	//   ....[24]....
        /*062c*/ 	.word	0xffffffff


	//   ....[25]....
        /*0630*/ 	.word	0xffffffff


	//   ....[26]....
        /*0634*/ 	.word	0xffffffff


	//   ....[27]....
        /*0638*/ 	.word	0xffffffff


	//   ....[28]....
        /*063c*/ 	.word	0xffffffff


	//   ....[29]....
        /*0640*/ 	.word	0xffffffff


	//   ....[30]....
        /*0644*/ 	.word	0xffffffff


	//   ....[31]....
        /*0648*/ 	.word	0xffffffff


	//   ....[32]....
        /*064c*/ 	.word	0xffffffff


	//   ....[33]....
        /*0650*/ 	.word	0xffffffff


	//   ....[34]....
        /*0654*/ 	.word	0xffffffff


	//   ....[35]....
        /*0658*/ 	.word	0xffffffff


	//   ....[36]....
        /*065c*/ 	.word	0xffffffff


	//   ....[37]....
        /*0660*/ 	.word	0xffffffff


	//   ....[38]....
        /*0664*/ 	.word	0xffffffff


	//   ....[39]....
        /*0668*/ 	.word	0xffffffff


	//   ....[40]....
        /*066c*/ 	.word	0xffffffff


	//   ....[41]....
        /*0670*/ 	.word	0xffffffff


	//   ....[42]....
        /*0674*/ 	.word	0xffffffff


	//   ....[43]....
        /*0678*/ 	.word	0xffffffff


	//   ....[44]....
        /*067c*/ 	.word	0xffffffff


	//   ....[45]....
        /*0680*/ 	.word	0xffffffff


	//   ....[46]....
        /*0684*/ 	.word	0xffffffff


	//   ....[47]....
        /*0688*/ 	.word	0xffffffff


	//   ....[48]....
        /*068c*/ 	.word	0xffffffff


	//   ....[49]....
        /*0690*/ 	.word	0xffffffff


	//   ....[50]....
        /*0694*/ 	.word	0xffffffff


	//   ....[51]....
        /*0698*/ 	.word	0xffffffff


	//   ....[52]....
        /*069c*/ 	.word	0xffffffff


	//   ....[53]....
        /*06a0*/ 	.word	0xffffffff


	//   ....[54]....
        /*06a4*/ 	.word	0xffffffff


	//   ....[55]....
        /*06a8*/ 	.word	0xffffffff


	//   ....[56]....
        /*06ac*/ 	.word	0xffffffff


	//   ....[57]....
        /*06b0*/ 	.word	0xffffffff


	//   ....[58]....
        /*06b4*/ 	.word	0xffffffff


	//   ....[59]....
        /*06b8*/ 	.word	0xffffffff


	//   ....[60]....
        /*06bc*/ 	.word	0xffffffff


	//   ....[61]....
        /*06c0*/ 	.word	0xffffffff


	//   ....[62]....
        /*06c4*/ 	.word	0xffffffff


	//   ....[63]....
        /*06c8*/ 	.word	0xffffffff


	//   ....[64]....
        /*06cc*/ 	.word	0xffffffff


	//   ....[65]....
        /*06d0*/ 	.word	0xffffffff


	//   ....[66]....
        /*06d4*/ 	.word	0xffffffff


	//   ....[67]....
        /*06d8*/ 	.word	0xffffffff


	//   ....[68]....
        /*06dc*/ 	.word	0xffffffff


	//   ....[69]....
        /*06e0*/ 	.word	0xffffffff


	//   ....[70]....
        /*06e4*/ 	.word	0xffffffff


	//   ....[71]....
        /*06e8*/ 	.word	0xffffffff


	//   ....[72]....
        /*06ec*/ 	.word	0xffffffff


	//   ....[73]....
        /*06f0*/ 	.word	0xffffffff


	//   ....[74]....
        /*06f4*/ 	.word	0xffffffff


	//   ....[75]....
        /*06f8*/ 	.word	0xffffffff


	//   ....[76]....
        /*06fc*/ 	.word	0xffffffff


	//   ....[77]....
        /*0700*/ 	.word	0xffffffff


	//   ....[78]....
        /*0704*/ 	.word	0xffffffff


	//   ....[79]....
        /*0708*/ 	.word	0xffffffff


	//   ....[80]....
        /*070c*/ 	.word	0xffffffff


	//   ....[81]....
        /*0710*/ 	.word	0xffffffff


	//   ....[82]....
        /*0714*/ 	.word	0xffffffff


	//   ....[83]....
        /*0718*/ 	.word	0xffffffff


	//   ....[84]....
        /*071c*/ 	.word	0xffffffff


	//   ....[85]....
        /*0720*/ 	.word	0xffffffff


	//   ....[86]....
        /*0724*/ 	.word	0xffffffff


	//   ....[87]....
        /*0728*/ 	.word	0xffffffff


	//   ....[88]....
        /*072c*/ 	.word	0xffffffff


	//   ....[89]....
        /*0730*/ 	.word	0xffffffff


	//   ....[90]....
        /*0734*/ 	.word	0xffffffff


	//   ....[91]....
        /*0738*/ 	.word	0xffffffff


	//   ....[92]....
        /*073c*/ 	.word	0xffffffff


	//   ....[93]....
        /*0740*/ 	.word	0xffffffff


	//   ....[94]....
        /*0744*/ 	.word	0xffffffff


	//   ....[95]....
        /*0748*/ 	.word	0xffffffff


	//   ....[96]....
        /*074c*/ 	.word	0xffffffff


	//   ....[97]....
        /*0750*/ 	.word	0xffffffff


	//   ....[98]....
        /*0754*/ 	.word	0xffffffff


	//   ....[99]....
        /*0758*/ 	.word	0xffffffff


	//   ....[100]....
        /*075c*/ 	.word	0xffffffff


	//   ....[101]....
        /*0760*/ 	.word	0xffffffff


	//   ....[102]....
        /*0764*/ 	.word	0xffffffff


	//   ....[103]....
        /*0768*/ 	.word	0xffffffff


	//   ....[104]....
        /*076c*/ 	.word	0xffffffff


	//   ....[105]....
        /*0770*/ 	.word	0xffffffff


	//   ....[106]....
        /*0774*/ 	.word	0xffffffff


	//   ....[107]....
        /*0778*/ 	.word	0xffffffff


	//   ....[108]....
        /*077c*/ 	.word	0xffffffff


	//   ....[109]....
        /*0780*/ 	.word	0xffffffff


	//   ....[110]....
        /*0784*/ 	.word	0xffffffff


	//   ....[111]....
        /*0788*/ 	.word	0xffffffff


	//   ....[112]....
        /*078c*/ 	.word	0xffffffff


	//   ....[113]....
        /*0790*/ 	.word	0xffffffff


	//   ....[114]....
        /*0794*/ 	.word	0xffffffff


	//   ....[115]....
        /*0798*/ 	.word	0xffffffff


	//   ....[116]....
        /*079c*/ 	.word	0xffffffff


	//   ....[117]....
        /*07a0*/ 	.word	0xffffffff


	//   ....[118]....
        /*07a4*/ 	.word	0xffffffff


	//   ....[119]....
        /*07a8*/ 	.word	0xffffffff


	//   ....[120]....
        /*07ac*/ 	.word	0xffffffff


	//   ....[121]....
        /*07b0*/ 	.word	0xffffffff


	//   ....[122]....
        /*07b4*/ 	.word	0xffffffff


	//   ....[123]....
        /*07b8*/ 	.word	0xffffffff


	//   ....[124]....
        /*07bc*/ 	.word	0xffffffff


	//   ....[125]....
        /*07c0*/ 	.word	0xffffffff


	//   ....[126]....
        /*07c4*/ 	.word	0xffffffff


	//   ....[127]....
        /*07c8*/ 	.word	0xffffffff


	//   ....[128]....
        /*07cc*/ 	.word	0xffffffff


	//   ....[129]....
        /*07d0*/ 	.word	0xffffffff


	//   ....[130]....
        /*07d4*/ 	.word	0xffffffff


	//   ....[131]....
        /*07d8*/ 	.word	0xffffffff


	//   ....[132]....
        /*07dc*/ 	.word	0xffffffff


	//   ....[133]....
        /*07e0*/ 	.word	0xffffffff


	//   ....[134]....
        /*07e4*/ 	.word	0xffffffff


	//   ....[135]....
        /*07e8*/ 	.word	0xffffffff


	//   ....[136]....
        /*07ec*/ 	.word	0xffffffff


	//   ....[137]....
        /*07f0*/ 	.word	0xffffffff


	//   ....[138]....
        /*07f4*/ 	.word	0xffffffff


	//   ....[139]....
        /*07f8*/ 	.word	0xffffffff


	//   ....[140]....
        /*07fc*/ 	.word	0xffffffff


	//   ....[141]....
        /*0800*/ 	.word	0xffffffff


	//   ....[142]....
        /*0804*/ 	.word	0xffffffff


	//   ....[143]....
        /*0808*/ 	.word	0xffffffff


	//   ....[144]....
        /*080c*/ 	.word	0xffffffff


	//   ....[145]....
        /*0810*/ 	.word	0xffffffff


	//   ....[146]....
        /*0814*/ 	.word	0xffffffff


	//   ....[147]....
        /*0818*/ 	.word	0xffffffff


	//   ....[148]....
        /*081c*/ 	.word	0xffffffff


	//   ....[149]....
        /*0820*/ 	.word	0xffffffff


	//   ....[150]....
        /*0824*/ 	.word	0xffffffff


	//   ....[151]....
        /*0828*/ 	.word	0xffffffff


	//   ....[152]....
        /*082c*/ 	.word	0xffffffff


	//   ....[153]....
        /*0830*/ 	.word	0xffffffff


	//   ....[154]....
        /*0834*/ 	.word	0xffffffff


	//   ....[155]....
        /*0838*/ 	.word	0xffffffff


	//   ....[156]....
        /*083c*/ 	.word	0xffffffff


	//   ....[157]....
        /*0840*/ 	.word	0xffffffff


	//   ....[158]....
        /*0844*/ 	.word	0xffffffff


	//   ....[159]....
        /*0848*/ 	.word	0xffffffff


	//   ....[160]....
        /*084c*/ 	.word	0xffffffff


	//   ....[161]....
        /*0850*/ 	.word	0xffffffff


	//   ....[162]....
        /*0854*/ 	.word	0xffffffff


	//   ....[163]....
        /*0858*/ 	.word	0xffffffff


	//   ....[164]....
        /*085c*/ 	.word	0xffffffff


	//   ....[165]....
        /*0860*/ 	.word	0xffffffff


	//   ....[166]....
        /*0864*/ 	.word	0xffffffff


	//   ....[167]....
        /*0868*/ 	.word	0xffffffff


	//   ....[168]....
        /*086c*/ 	.word	0xffffffff


	//   ....[169]....
        /*0870*/ 	.word	0xffffffff


	//   ....[170]....
        /*0874*/ 	.word	0xffffffff


	//   ....[171]....
        /*0878*/ 	.word	0xffffffff


	//   ....[172]....
        /*087c*/ 	.word	0xffffffff


	//   ....[173]....
        /*0880*/ 	.word	0xffffffff


	//   ....[174]....
        /*0884*/ 	.word	0xffffffff


	//   ....[175]....
        /*0888*/ 	.word	0xffffffff


	//   ....[176]....
        /*088c*/ 	.word	0xffffffff


	//   ....[177]....
        /*0890*/ 	.word	0xffffffff


	//   ....[178]....
        /*0894*/ 	.word	0xffffffff


	//   ....[179]....
        /*0898*/ 	.word	0xffffffff


	//   ....[180]....
        /*089c*/ 	.word	0xffffffff


	//   ....[181]....
        /*08a0*/ 	.word	0xffffffff


	//   ....[182]....
        /*08a4*/ 	.word	0xffffffff


	//   ....[183]....
        /*08a8*/ 	.word	0xffffffff


	//   ....[184]....
        /*08ac*/ 	.word	0xffffffff


	//   ....[185]....
        /*08b0*/ 	.word	0xffffffff


	//   ....[186]....
        /*08b4*/ 	.word	0xffffffff


	//   ....[187]....
        /*08b8*/ 	.word	0xffffffff


	//   ....[188]....
        /*08bc*/ 	.word	0xffffffff


	//   ....[189]....
        /*08c0*/ 	.word	0xffffffff


	//   ....[190]....
        /*08c4*/ 	.word	0xffffffff


	//   ....[191]....
        /*08c8*/ 	.word	0xffffffff


	//   ....[192]....
        /*08cc*/ 	.word	0xffffffff


	//   ....[193]....
        /*08d0*/ 	.word	0xffffffff


	//   ....[194]....
        /*08d4*/ 	.word	0xffffffff


	//   ....[195]....
        /*08d8*/ 	.word	0xffffffff


	//   ....[196]....
        /*08dc*/ 	.word	0xffffffff


	//   ....[197]....
        /*08e0*/ 	.word	0xffffffff


	//   ....[198]....
        /*08e4*/ 	.word	0xffffffff


	//   ....[199]....
        /*08e8*/ 	.word	0xffffffff


	//   ....[200]....
        /*08ec*/ 	.word	0xffffffff


	//   ....[201]....
        /*08f0*/ 	.word	0xffffffff


	//   ....[202]....
        /*08f4*/ 	.word	0xffffffff


	//   ....[203]....
        /*08f8*/ 	.word	0xffffffff


	//   ....[204]....
        /*08fc*/ 	.word	0xffffffff


	//   ....[205]....
        /*0900*/ 	.word	0xffffffff


	//   ....[206]....
        /*0904*/ 	.word	0xffffffff


	//   ....[207]....
        /*0908*/ 	.word	0xffffffff


	//   ....[208]....
        /*090c*/ 	.word	0xffffffff


	//   ....[209]....
        /*0910*/ 	.word	0x0500000f


	//   ....[210]....
        /*0914*/ 	.word	0x0500000f


	//   ....[211]....
        /*0918*/ 	.word	0x0500000f


	//   ....[212]....
        /*091c*/ 	.word	0x0500000f


	//   ....[213]....
        /*0920*/ 	.word	0x0500000f


	//   ....[214]....
        /*0924*/ 	.word	0x0500000f


	//   ....[215]....
        /*0928*/ 	.word	0x0500000f


	//   ....[216]....
        /*092c*/ 	.word	0x0500000f


	//   ....[217]....
        /*0930*/ 	.word	0x0500000f


	//   ....[218]....
        /*0934*/ 	.word	0x0500000f


	//   ....[219]....
        /*0938*/ 	.word	0x0500000f


	//   ....[220]....
        /*093c*/ 	.word	0x0500000f


	//   ....[221]....
        /*0940*/ 	.word	0x0500000f


	//   ....[222]....
        /*0944*/ 	.word	0x0500000f


	//   ....[223]....
        /*0948*/ 	.word	0x0500000f


	//   ....[224]....
        /*094c*/ 	.word	0x0500000f


	//   ....[225]....
        /*0950*/ 	.word	0x0500000f


	//   ....[226]....
        /*0954*/ 	.word	0x0500000f


	//   ....[227]....
        /*0958*/ 	.word	0x0500000f


	//   ....[228]....
        /*095c*/ 	.word	0x0500000f


	//   ....[229]....
        /*0960*/ 	.word	0x0500000f


	//   ....[230]....
        /*0964*/ 	.word	0x0500000f


	//   ....[231]....
        /*0968*/ 	.word	0x0500000f


	//   ....[232]....
        /*096c*/ 	.word	0x0500000f


	//   ....[233]....
        /*0970*/ 	.word	0x0500000f


	//   ....[234]....
        /*0974*/ 	.word	0x0500000f


	//   ....[235]....
        /*0978*/ 	.word	0x0500000f


	//   ....[236]....
        /*097c*/ 	.word	0x0500000f


	//   ....[237]....
        /*0980*/ 	.word	0x0500000f


	//   ....[238]....
        /*0984*/ 	.word	0x0500000f


	//   ....[239]....
        /*0988*/ 	.word	0x0500000f


	//   ....[240]....
        /*098c*/ 	.word	0x0500000f


	//   ....[241]....
        /*0990*/ 	.word	0x0500000f


	//   ....[242]....
        /*0994*/ 	.word	0x0500000f


	//   ....[243]....
        /*0998*/ 	.word	0x0500000f


	//   ....[244]....
        /*099c*/ 	.word	0x0500000f


	//   ....[245]....
        /*09a0*/ 	.word	0x0500000f


	//   ....[246]....
        /*09a4*/ 	.word	0x0500000f


	//   ....[247]....
        /*09a8*/ 	.word	0x0500000f


	//   ....[248]....
        /*09ac*/ 	.word	0x0500000f


	//   ....[249]....
        /*09b0*/ 	.word	0x0500000f


	//   ....[250]....
        /*09b4*/ 	.word	0x0500000f


	//   ....[251]....
        /*09b8*/ 	.word	0x0500000f


	//   ....[252]....
        /*09bc*/ 	.word	0x0500000f


	//   ....[253]....
        /*09c0*/ 	.word	0x0500000f


	//   ....[254]....
        /*09c4*/ 	.word	0x0500000f


	//   ....[255]....
        /*09c8*/ 	.word	0x0500000f


	//   ....[0]....
        /*09cc*/ 	.word	0x0500000f


	//   ....[1]....
        /*09d0*/ 	.word	0x0500000f


	//   ....[2]....
        /*09d4*/ 	.word	0x0500000f


	//   ....[3]....
        /*09d8*/ 	.word	0x0500000f


	//   ....[4]....
        /*09dc*/ 	.word	0x0500000f


	//   ....[5]....
        /*09e0*/ 	.word	0x0500000f


	//   ....[6]....
        /*09e4*/ 	.word	0x0500000f


	//   ....[7]....
        /*09e8*/ 	.word	0x0500000f


	//   ....[8]....
        /*09ec*/ 	.word	0x0500000f


	//   ....[9]....
        /*09f0*/ 	.word	0x0500000f


	//   ....[10]....
        /*09f4*/ 	.word	0x0500000f


	//   ....[11]....
        /*09f8*/ 	.word	0x0500000f


	//   ....[12]....
        /*09fc*/ 	.word	0x0500000f


	//   ....[13]....
        /*0a00*/ 	.word	0x0500000f


	//   ....[14]....
        /*0a04*/ 	.word	0x0500000f


	//   ....[15]....
        /*0a08*/ 	.word	0x0500000f


	//   ....[16]....
        /*0a0c*/ 	.word	0x0500000f


	//   ....[17]....
        /*0a10*/ 	.word	0x0500000f


	//   ....[18]....
        /*0a14*/ 	.word	0x0500000f


	//   ....[19]....
        /*0a18*/ 	.word	0x0500000f


	//   ....[20]....
        /*0a1c*/ 	.word	0x0500000f


	//   ....[21]....
        /*0a20*/ 	.word	0x0500000f


	//   ....[22]....
        /*0a24*/ 	.word	0x0500000f


	//   ....[23]....
        /*0a28*/ 	.word	0x0500000f


	//   ....[24]....
        /*0a2c*/ 	.word	0x0500000f


	//   ....[25]....
        /*0a30*/ 	.word	0x0500000f


	//   ....[26]....
        /*0a34*/ 	.word	0x0500000f


	//   ....[27]....
        /*0a38*/ 	.word	0x0500000f


	//   ....[28]....
        /*0a3c*/ 	.word	0x0500000f


	//   ....[29]....
        /*0a40*/ 	.word	0x0500000f


	//   ....[30]....
        /*0a44*/ 	.word	0x0500000f


	//   ....[31]....
        /*0a48*/ 	.word	0x0500000f


	//   ....[32]....
        /*0a4c*/ 	.word	0x0500000f


	//   ....[33]....
        /*0a50*/ 	.word	0x0500000f


	//   ....[34]....
        /*0a54*/ 	.word	0x0500000f


	//   ....[35]....
        /*0a58*/ 	.word	0x0500000f


	//   ....[36]....
        /*0a5c*/ 	.word	0x0500000f


	//   ....[37]....
        /*0a60*/ 	.word	0x0500000f


	//   ....[38]....
        /*0a64*/ 	.word	0x0500000f


	//   ....[39]....
        /*0a68*/ 	.word	0x0500000f


	//   ....[40]....
        /*0a6c*/ 	.word	0x0500000f


	//   ....[41]....
        /*0a70*/ 	.word	0x0500000f


	//   ....[42]....
        /*0a74*/ 	.word	0x0500000f


	//   ....[43]....
        /*0a78*/ 	.word	0x0500000f


	//   ....[44]....
        /*0a7c*/ 	.word	0x0500000f


	//   ....[45]....
        /*0a80*/ 	.word	0x0500000f


	//   ....[46]....
        /*0a84*/ 	.word	0x0500000f


	//   ....[47]....
        /*0a88*/ 	.word	0x0500000f


	//   ....[48]....
        /*0a8c*/ 	.word	0x0500000f


	//   ....[49]....
        /*0a90*/ 	.word	0x0500000f


	//   ....[50]....
        /*0a94*/ 	.word	0x0500000f


	//   ....[51]....
        /*0a98*/ 	.word	0x0500000f


	//   ....[52]....
        /*0a9c*/ 	.word	0x0500000f


	//   ....[53]....
        /*0aa0*/ 	.word	0x0500000f


	//   ....[54]....
        /*0aa4*/ 	.word	0x0500000f


	//   ....[55]....
        /*0aa8*/ 	.word	0x0500000f


	//   ....[56]....
        /*0aac*/ 	.word	0x0500000f


	//   ....[57]....
        /*0ab0*/ 	.word	0x0500000f


	//   ....[58]....
        /*0ab4*/ 	.word	0x0500000f


	//   ....[59]....
        /*0ab8*/ 	.word	0x0500000f


	//   ....[60]....
        /*0abc*/ 	.word	0x0500000f


	//   ....[61]....
        /*0ac0*/ 	.word	0x0500000f


	//   ....[62]....
        /*0ac4*/ 	.word	0x0500000f


	//   ....[63]....
        /*0ac8*/ 	.word	0x0500000f


	//   ....[64]....
        /*0acc*/ 	.word	0x0500000f


	//   ....[65]....
        /*0ad0*/ 	.word	0x0500000f


	//   ....[66]....
        /*0ad4*/ 	.word	0x0500000f


	//   ....[67]....
        /*0ad8*/ 	.word	0x0500000f


	//   ....[68]....
        /*0adc*/ 	.word	0x0500000f


	//   ....[69]....
        /*0ae0*/ 	.word	0x0500000f


	//   ....[70]....
        /*0ae4*/ 	.word	0x0500000f


	//   ....[71]....
        /*0ae8*/ 	.word	0x0500000f


	//   ....[72]....
        /*0aec*/ 	.word	0x0500000f


	//   ....[73]....
        /*0af0*/ 	.word	0x0500000f


	//   ....[74]....
        /*0af4*/ 	.word	0x0500000f


	//   ....[75]....
        /*0af8*/ 	.word	0x0500000f


	//   ....[76]....
        /*0afc*/ 	.word	0x0500000f


	//   ....[77]....
        /*0b00*/ 	.word	0x0500000f


	//   ....[78]....
        /*0b04*/ 	.word	0x0500000f


	//   ....[79]....
        /*0b08*/ 	.word	0x0500000f


	//   ....[80]....
        /*0b0c*/ 	.word	0x0500000f


	//   ....[81]....
        /*0b10*/ 	.word	0x0500000f


	//   ....[82]....
        /*0b14*/ 	.word	0x0500000f


	//   ....[83]....
        /*0b18*/ 	.word	0x0500000f


	//   ....[84]....
        /*0b1c*/ 	.word	0x0500000f


	//   ....[85]....
        /*0b20*/ 	.word	0x0500000f


	//   ....[86]....
        /*0b24*/ 	.word	0x0500000f


	//   ....[87]....
        /*0b28*/ 	.word	0x0500000f


	//   ....[88]....
        /*0b2c*/ 	.word	0x0500000f


	//   ....[89]....
        /*0b30*/ 	.word	0x0500000f


	//   ....[90]....
        /*0b34*/ 	.word	0x0500000f


	//   ....[91]....
        /*0b38*/ 	.word	0x0500000f


	//   ....[92]....
        /*0b3c*/ 	.word	0x0500000f


	//   ....[93]....
        /*0b40*/ 	.word	0x0500000f


	//   ....[94]....
        /*0b44*/ 	.word	0x0500000f


	//   ....[95]....
        /*0b48*/ 	.word	0x0500000f


	//   ....[96]....
        /*0b4c*/ 	.word	0x0500000f


	//   ....[97]....
        /*0b50*/ 	.word	0x0500000f


	//   ....[98]....
        /*0b54*/ 	.word	0x0500000f


	//   ....[99]....
        /*0b58*/ 	.word	0x0500000f


	//   ....[100]....
        /*0b5c*/ 	.word	0x0500000f


	//   ....[101]....
        /*0b60*/ 	.word	0x0500000f


	//   ....[102]....
        /*0b64*/ 	.word	0x0500000f


	//   ....[103]....
        /*0b68*/ 	.word	0x0500000f


	//   ....[104]....
        /*0b6c*/ 	.word	0x0500000f


	//   ....[105]....
        /*0b70*/ 	.word	0x0500000f


	//   ....[106]....
        /*0b74*/ 	.word	0x0500000f


	//   ....[107]....
        /*0b78*/ 	.word	0x0500000f


	//   ....[108]....
        /*0b7c*/ 	.word	0x0500000f


	//   ....[109]....
        /*0b80*/ 	.word	0x0500000f


	//   ....[110]....
        /*0b84*/ 	.word	0x0500000f


	//----- nvinfo : EIATTR_COOP_GROUP_INSTR_OFFSETS
	.align		4
.L_319:
        /*0b88*/ 	.byte	0x04, 0x28
        /*0b8a*/ 	.short	(.L_321 - .L_320)


	//   ....[0]....
.L_320:
        /*0b8c*/ 	.word	0x00000060


	//   ....[1]....
        /*0b90*/ 	.word	0x00000130


	//   ....[2]....
        /*0b94*/ 	.word	0x000001e0


	//   ....[3]....
        /*0b98*/ 	.word	0x000003a0


	//   ....[4]....
        /*0b9c*/ 	.word	0x00000500


	//   ....[5]....
        /*0ba0*/ 	.word	0x00000620


	//   ....[6]....
        /*0ba4*/ 	.word	0x00000780


	//   ....[7]....
        /*0ba8*/ 	.word	0x00002da0


	//   ....[8]....
        /*0bac*/ 	.word	0x00002db0


	//   ....[9]....
        /*0bb0*/ 	.word	0x00003480


	//   ....[10]....
        /*0bb4*/ 	.word	0x00003490


	//   ....[11]....
        /*0bb8*/ 	.word	0x00004110


	//   ....[12]....
        /*0bbc*/ 	.word	0x00004120


	//   ....[13]....
        /*0bc0*/ 	.word	0x00004870


	//   ....[14]....
        /*0bc4*/ 	.word	0x00004880


	//   ....[15]....
        /*0bc8*/ 	.word	0x00005290


	//   ....[16]....
        /*0bcc*/ 	.word	0x000052a0


	//   ....[17]....
        /*0bd0*/ 	.word	0x000053b0


	//   ....[18]....
        /*0bd4*/ 	.word	0x000053c0


	//   ....[19]....
        /*0bd8*/ 	.word	0x00005730


	//   ....[20]....
        /*0bdc*/ 	.word	0x00005750


	//   ....[21]....
        /*0be0*/ 	.word	0x00005830


	//   ....[22]....
        /*0be4*/ 	.word	0x00005850


	//   ....[23]....
        /*0be8*/ 	.word	0x00005fd0


	//   ....[24]....
        /*0bec*/ 	.word	0x000067a0


	//   ....[25]....
        /*0bf0*/ 	.word	0x000067b0


	//   ....[26]....
        /*0bf4*/ 	.word	0x000067c0


	//   ....[27]....
        /*0bf8*/ 	.word	0x000067d0


	//   ....[28]....
        /*0bfc*/ 	.word	0x00006af0


	//   ....[29]....
        /*0c00*/ 	.word	0x00006b00


	//   ....[30]....
        /*0c04*/ 	.word	0x00006b10


	//   ....[31]....
        /*0c08*/ 	.word	0x00006b20


	//   ....[32]....
        /*0c0c*/ 	.word	0x00007e20


	//   ....[33]....
        /*0c10*/ 	.word	0x00007e30


	//   ....[34]....
        /*0c14*/ 	.word	0x00007e40


	//   ....[35]....
        /*0c18*/ 	.word	0x00007e50


	//   ....[36]....
        /*0c1c*/ 	.word	0x00007f50


	//   ....[37]....
        /*0c20*/ 	.word	0x00007f70


	//   ....[38]....
        /*0c24*/ 	.word	0x00008010


	//   ....[39]....
        /*0c28*/ 	.word	0x00008040


	//   ....[40]....
        /*0c2c*/ 	.word	0x00009640


	//   ....[41]....
        /*0c30*/ 	.word	0x00009ca0


	//   ....[42]....
        /*0c34*/ 	.word	0x00009cb0


	//   ....[43]....
        /*0c38*/ 	.word	0x00009cd0


	//   ....[44]....
        /*0c3c*/ 	.word	0x0000a450


	//   ....[45]....
        /*0c40*/ 	.word	0x0000a470


	//   ....[46]....
        /*0c44*/ 	.word	0x0000be80


	//   ....[47]....
        /*0c48*/ 	.word	0x0000bea0


	//   ....[48]....
        /*0c4c*/ 	.word	0x0000c6c0


	//   ....[49]....
        /*0c50*/ 	.word	0x0000c7c0


	//   ....[50]....
        /*0c54*/ 	.word	0x0000cf00


	//   ....[51]....
        /*0c58*/ 	.word	0x0000cf50


	//   ....[52]....
        /*0c5c*/ 	.word	0x0000e980


	//   ....[53]....
        /*0c60*/ 	.word	0x0000e9b0


	//   ....[54]....
        /*0c64*/ 	.word	0x0000ebd0


	//   ....[55]....
        /*0c68*/ 	.word	0x0000ebf0


	//   ....[56]....
        /*0c6c*/ 	.word	0x0000fed0


	//   ....[57]....
        /*0c70*/ 	.word	0x0000ff00


	//   ....[58]....
        /*0c74*/ 	.word	0x00010210


	//   ....[59]....
        /*0c78*/ 	.word	0x00010230


	//   ....[60]....
        /*0c7c*/ 	.word	0x00011000


	//   ....[61]....
        /*0c80*/ 	.word	0x00011020


	//   ....[62]....
        /*0c84*/ 	.word	0x00011030


	//   ....[63]....
        /*0c88*/ 	.word	0x00011040


	//   ....[64]....
        /*0c8c*/ 	.word	0x00011590


	//   ....[65]....
        /*0c90*/ 	.word	0x000115d0


	//   ....[66]....
        /*0c94*/ 	.word	0x00011600


	//   ....[67]....
        /*0c98*/ 	.word	0x00011630


	//   ....[68]....
        /*0c9c*/ 	.word	0x00011650


	//   ....[69]....
        /*0ca0*/ 	.word	0x00011660


	//   ....[70]....
        /*0ca4*/ 	.word	0x000116a0


	//   ....[71]....
        /*0ca8*/ 	.word	0x000116d0


	//   ....[72]....
        /*0cac*/ 	.word	0x00011b80


	//   ....[73]....
        /*0cb0*/ 	.word	0x00011b90


	//   ....[74]....
        /*0cb4*/ 	.word	0x00011e10


	//   ....[75]....
        /*0cb8*/ 	.word	0x00011e20


	//   ....[76]....
        /*0cbc*/ 	.word	0x000128d0


	//   ....[77]....
        /*0cc0*/ 	.word	0x00012900


	//   ....[78]....
        /*0cc4*/ 	.word	0x00012920


	//   ....[79]....
        /*0cc8*/ 	.word	0x00012950


	//   ....[80]....
        /*0ccc*/ 	.word	0x00012980


	//   ....[81]....
        /*0cd0*/ 	.word	0x00012990


	//   ....[82]....
        /*0cd4*/ 	.word	0x000129c0


	//   ....[83]....
        /*0cd8*/ 	.word	0x00012a30


	//   ....[84]....
        /*0cdc*/ 	.word	0x00012b60


	//   ....[85]....
        /*0ce0*/ 	.word	0x00012d60


	//   ....[86]....
        /*0ce4*/ 	.word	0x00012d90


	//   ....[87]....
        /*0ce8*/ 	.word	0x00012dc0


	//   ....[88]....
        /*0cec*/ 	.word	0x00012df0


	//   ....[89]....
        /*0cf0*/ 	.word	0x00012e20


	//   ....[90]....
        /*0cf4*/ 	.word	0x00012e50


	//   ....[91]....
        /*0cf8*/ 	.word	0x00012fe0


	//   ....[92]....
        /*0cfc*/ 	.word	0x00013010


	//   ....[93]....
        /*0d00*/ 	.word	0x00013040


	//   ....[94]....
        /*0d04*/ 	.word	0x00013070


	//   ....[95]....
        /*0d08*/ 	.word	0x000130a0


	//   ....[96]....
        /*0d0c*/ 	.word	0x000130d0


	//   ....[97]....
        /*0d10*/ 	.word	0x00013160


	//   ....[98]....
        /*0d14*/ 	.word	0x00013190


	//   ....[99]....
        /*0d18*/ 	.word	0x000131a0


	//   ....[100]....
        /*0d1c*/ 	.word	0x000131e0


	//   ....[101]....
        /*0d20*/ 	.word	0x000146c0


	//   ....[102]....
        /*0d24*/ 	.word	0x00016250


	//   ....[103]....
        /*0d28*/ 	.word	0x00016270


	//   ....[104]....
        /*0d2c*/ 	.word	0x00016300


	//   ....[105]....
        /*0d30*/ 	.word	0x00016320


	//   ....[106]....
        /*0d34*/ 	.word	0x000163a0


	//   ....[107]....
        /*0d38*/ 	.word	0x000163c0


	//   ....[108]....
        /*0d3c*/ 	.word	0x00016440


	//   ....[109]....
        /*0d40*/ 	.word	0x00016460


	//   ....[110]....
        /*0d44*/ 	.word	0x000164e0


	//   ....[111]....
        /*0d48*/ 	.word	0x00016500


	//   ....[112]....
        /*0d4c*/ 	.word	0x00016580


	//   ....[113]....
        /*0d50*/ 	.word	0x000165a0


	//   ....[114]....
        /*0d54*/ 	.word	0x00016620


	//   ....[115]....
        /*0d58*/ 	.word	0x00016640


	//   ....[116]....
        /*0d5c*/ 	.word	0x00016650


	//   ....[117]....
        /*0d60*/ 	.word	0x00016660


	//   ....[118]....
        /*0d64*/ 	.word	0x00016fb0


	//   ....[119]....
        /*0d68*/ 	.word	0x00016fc0


	//   ....[120]....
        /*0d6c*/ 	.word	0x00016fe0


	//   ....[121]....
        /*0d70*/ 	.word	0x00017040


	//   ....[122]....
        /*0d74*/ 	.word	0x00017060


	//   ....[123]....
        /*0d78*/ 	.word	0x000170e0


	//   ....[124]....
        /*0d7c*/ 	.word	0x00017100


	//   ....[125]....
        /*0d80*/ 	.word	0x00017180


	//   ....[126]....
        /*0d84*/ 	.word	0x000171a0


	//   ....[127]....
        /*0d88*/ 	.word	0x00017220


	//   ....[128]....
        /*0d8c*/ 	.word	0x00017240


	//   ....[129]....
        /*0d90*/ 	.word	0x000172c0


	//   ....[130]....
        /*0d94*/ 	.word	0x000172e0


	//   ....[131]....
        /*0d98*/ 	.word	0x00017360


	//   ....[132]....
        /*0d9c*/ 	.word	0x00017380


	//   ....[133]....
        /*0da0*/ 	.word	0x00017390


	//   ....[134]....
        /*0da4*/ 	.word	0x00017400


	//   ....[135]....
        /*0da8*/ 	.word	0x00017450


	//   ....[136]....
        /*0dac*/ 	.word	0x000174f0


	//   ....[137]....
        /*0db0*/ 	.word	0x00017520


	//   ....[138]....
        /*0db4*/ 	.word	0x00017530


	//   ....[139]....
        /*0db8*/ 	.word	0x000175a0


	//   ....[140]....
        /*0dbc*/ 	.word	0x000175b0


	//   ....[141]....
        /*0dc0*/ 	.word	0x000175c0


	//   ....[142]....
        /*0dc4*/ 	.word	0x00017d90


	//   ....[143]....
        /*0dc8*/ 	.word	0x00017db0


	//   ....[144]....
        /*0dcc*/ 	.word	0x00017e20


	//   ....[145]....
        /*0dd0*/ 	.word	0x00017e30


	//   ....[146]....
        /*0dd4*/ 	.word	0x00017e70


	//   ....[147]....
        /*0dd8*/ 	.word	0x00017e80


	//   ....[148]....
        /*0ddc*/ 	.word	0x00017ec0


	//   ....[149]....
        /*0de0*/ 	.word	0x00017ed0


	//   ....[150]....
        /*0de4*/ 	.word	0x00017f10


	//   ....[151]....
        /*0de8*/ 	.word	0x00017f20


	//   ....[152]....
        /*0dec*/ 	.word	0x00017f60


	//   ....[153]....
        /*0df0*/ 	.word	0x00017f70


	//   ....[154]....
        /*0df4*/ 	.word	0x00017fb0


	//   ....[155]....
        /*0df8*/ 	.word	0x00017fc0


	//   ....[156]....
        /*0dfc*/ 	.word	0x00017fd0


	//   ....[157]....
        /*0e00*/ 	.word	0x00018010


	//   ....[158]....
        /*0e04*/ 	.word	0x000182d0


	//   ....[159]....
        /*0e08*/ 	.word	0x00018300


	//   ....[160]....
        /*0e0c*/ 	.word	0x00018360


	//   ....[161]....
        /*0e10*/ 	.word	0x00018370


	//   ....[162]....
        /*0e14*/ 	.word	0x000183c0


	//   ....[163]....
        /*0e18*/ 	.word	0x000183d0


	//   ....[164]....
        /*0e1c*/ 	.word	0x00018420


	//   ....[165]....
        /*0e20*/ 	.word	0x00018430


	//   ....[166]....
        /*0e24*/ 	.word	0x00018480


	//   ....[167]....
        /*0e28*/ 	.word	0x00018490


	//   ....[168]....
        /*0e2c*/ 	.word	0x000184e0


	//   ....[169]....
        /*0e30*/ 	.word	0x000184f0


	//   ....[170]....
        /*0e34*/ 	.word	0x00018540


	//   ....[171]....
        /*0e38*/ 	.word	0x00018550


	//   ....[172]....
        /*0e3c*/ 	.word	0x00018560


	//   ....[173]....
        /*0e40*/ 	.word	0x000185a0


	//   ....[174]....
        /*0e44*/ 	.word	0x00018b70


	//   ....[175]....
        /*0e48*/ 	.word	0x00018bb0


	//   ....[176]....
        /*0e4c*/ 	.word	0x00018bd0


	//   ....[177]....
        /*0e50*/ 	.word	0x00018c10


	//   ....[178]....
        /*0e54*/ 	.word	0x00018c30


	//   ....[179]....
        /*0e58*/ 	.word	0x00018c70


	//   ....[180]....
        /*0e5c*/ 	.word	0x00018c90


	//   ....[181]....
        /*0e60*/ 	.word	0x00018cd0


	//   ....[182]....
        /*0e64*/ 	.word	0x00018cf0


	//   ....[183]....
        /*0e68*/ 	.word	0x00018d30


	//   ....[184]....
        /*0e6c*/ 	.word	0x00018d50


	//   ....[185]....
        /*0e70*/ 	.word	0x00018d90


	//   ....[186]....
        /*0e74*/ 	.word	0x00018db0


	//   ....[187]....
        /*0e78*/ 	.word	0x00018df0


	//   ....[188]....
        /*0e7c*/ 	.word	0x00018e10


	//   ....[189]....
        /*0e80*/ 	.word	0x00018e20


	//   ....[190]....
        /*0e84*/ 	.word	0x000191d0


	//   ....[191]....
        /*0e88*/ 	.word	0x00019200


	//   ....[192]....
        /*0e8c*/ 	.word	0x00019260


	//   ....[193]....
        /*0e90*/ 	.word	0x00019290


	//   ....[194]....
        /*0e94*/ 	.word	0x000192c0


	//   ....[195]....
        /*0e98*/ 	.word	0x000192f0


	//   ....[196]....
        /*0e9c*/ 	.word	0x00019320


	//   ....[197]....
        /*0ea0*/ 	.word	0x00019350


	//   ....[198]....
        /*0ea4*/ 	.word	0x000194f0


	//   ....[199]....
        /*0ea8*/ 	.word	0x00019520


	//   ....[200]....
        /*0eac*/ 	.word	0x00019550


	//   ....[201]....
        /*0eb0*/ 	.word	0x00019580


	//   ....[202]....
        /*0eb4*/ 	.word	0x000195b0


	//   ....[203]....
        /*0eb8*/ 	.word	0x000195e0


	//   ....[204]....
        /*0ebc*/ 	.word	0x000196a0


	//   ....[205]....
        /*0ec0*/ 	.word	0x000196c0


	//   ....[206]....
        /*0ec4*/ 	.word	0x000196e0


	//   ....[207]....
        /*0ec8*/ 	.word	0x00019740


	//   ....[208]....
        /*0ecc*/ 	.word	0x0001a170


	//   ....[209]....
        /*0ed0*/ 	.word	0x0001a490


	//   ....[210]....
        /*0ed4*/ 	.word	0x0001a520


	//   ....[211]....
        /*0ed8*/ 	.word	0x0001a5b0


	//   ....[212]....
        /*0edc*/ 	.word	0x0001a640


	//   ....[213]....
        /*0ee0*/ 	.word	0x0001a720


	//   ....[214]....
        /*0ee4*/ 	.word	0x0001a7b0


	//   ....[215]....
        /*0ee8*/ 	.word	0x0001a850


	//   ....[216]....
        /*0eec*/ 	.word	0x0001a8e0


	//   ....[217]....
        /*0ef0*/ 	.word	0x0001a9d0


	//   ....[218]....
        /*0ef4*/ 	.word	0x0001aa60


	//   ....[219]....
        /*0ef8*/ 	.word	0x0001ab00


	//   ....[220]....
        /*0efc*/ 	.word	0x0001ab90


	//   ....[221]....
        /*0f00*/ 	.word	0x0001acd0


	//   ....[222]....
        /*0f04*/ 	.word	0x0001ad80


	//   ....[223]....
        /*0f08*/ 	.word	0x0001ae10


	//   ....[224]....
        /*0f0c*/ 	.word	0x0001ae60


	//   ....[225]....
        /*0f10*/ 	.word	0x0001aeb0


	//   ....[226]....
        /*0f14*/ 	.word	0x0001af40


	//   ....[227]....
        /*0f18*/ 	.word	0x0001afd0


	//   ....[228]....
        /*0f1c*/ 	.word	0x0001b020


	//   ....[229]....
        /*0f20*/ 	.word	0x0001b070


	//   ....[230]....
        /*0f24*/ 	.word	0x0001b160


	//   ....[231]....
        /*0f28*/ 	.word	0x0001b210


	//   ....[232]....
        /*0f2c*/ 	.word	0x0001b260


	//   ....[233]....
        /*0f30*/ 	.word	0x0001b2b0


	//   ....[234]....
        /*0f34*/ 	.word	0x0001b450


	//   ....[235]....
        /*0f38*/ 	.word	0x0001b5b0


	//   ....[236]....
        /*0f3c*/ 	.word	0x0001b620


	//   ....[237]....
        /*0f40*/ 	.word	0x0001b670


	//   ....[238]....
        /*0f44*/ 	.word	0x0001b930


	//   ....[239]....
        /*0f48*/ 	.word	0x0001b990


	//   ....[240]....
        /*0f4c*/ 	.word	0x0001ba50


	//   ....[241]....
        /*0f50*/ 	.word	0x0001bac0


	//   ....[242]....
        /*0f54*/ 	.word	0x0001bb20


	//   ....[243]....
        /*0f58*/ 	.word	0x0001bbd0


	//   ....[244]....
        /*0f5c*/ 	.word	0x0001bc30


	//   ....[245]....
        /*0f60*/ 	.word	0x0001bcc0


	//   ....[246]....
        /*0f64*/ 	.word	0x0001bd40


	//   ....[247]....
        /*0f68*/ 	.word	0x0001bd90


	//   ....[248]....
        /*0f6c*/ 	.word	0x0001be20


	//   ....[249]....
        /*0f70*/ 	.word	0x0001beb0


	//   ....[250]....
        /*0f74*/ 	.word	0x0001bf50


	//   ....[251]....
        /*0f78*/ 	.word	0x0001bff0


	//   ....[252]....
        /*0f7c*/ 	.word	0x0001c050


	//   ....[253]....
        /*0f80*/ 	.word	0x0001c0c0


	//   ....[254]....
        /*0f84*/ 	.word	0x0001c120


	//   ....[255]....
        /*0f88*/ 	.word	0x0001c190


	//   ....[0]....
        /*0f8c*/ 	.word	0x0001c250


	//   ....[1]....
        /*0f90*/ 	.word	0x0001c2b0


	//   ....[2]....
        /*0f94*/ 	.word	0x0001c370


	//   ....[3]....
        /*0f98*/ 	.word	0x0001c650


	//   ....[4]....
        /*0f9c*/ 	.word	0x0001c740


	//   ....[5]....
        /*0fa0*/ 	.word	0x0001c7e0


	//   ....[6]....
        /*0fa4*/ 	.word	0x0001c840


	//   ....[7]....
        /*0fa8*/ 	.word	0x0001c930


	//   ....[8]....
        /*0fac*/ 	.word	0x0001c9a0


	//   ....[9]....
        /*0fb0*/ 	.word	0x0001ca90


	//   ....[10]....
        /*0fb4*/ 	.word	0x0001cb00


	//   ....[11]....
        /*0fb8*/ 	.word	0x0001cbf0


	//   ....[12]....
        /*0fbc*/ 	.word	0x0001cc60


	//   ....[13]....
        /*0fc0*/ 	.word	0x0001cd50


	//   ....[14]....
        /*0fc4*/ 	.word	0x0001cdc0


	//   ....[15]....
        /*0fc8*/ 	.word	0x0001ceb0


	//   ....[16]....
        /*0fcc*/ 	.word	0x0001cf20


	//   ....[17]....
        /*0fd0*/ 	.word	0x0001d010


	//   ....[18]....
        /*0fd4*/ 	.word	0x0001d080


	//   ....[19]....
        /*0fd8*/ 	.word	0x0001d120


	//   ....[20]....
        /*0fdc*/ 	.word	0x0001d240


	//   ....[21]....
        /*0fe0*/ 	.word	0x0001d290


	//   ....[22]....
        /*0fe4*/ 	.word	0x0001d2f0


	//   ....[23]....
        /*0fe8*/ 	.word	0x0001d3b0


	//   ....[24]....
        /*0fec*/ 	.word	0x0001d410


	//   ....[25]....
        /*0ff0*/ 	.word	0x0001d510


	//   ....[26]....
        /*0ff4*/ 	.word	0x0001d570


	//   ....[27]....
        /*0ff8*/ 	.word	0x0001d670


	//   ....[28]....
        /*0ffc*/ 	.word	0x0001d6d0


	//   ....[29]....
        /*1000*/ 	.word	0x0001d7d0


	//   ....[30]....
        /*1004*/ 	.word	0x0001d830


	//   ....[31]....
        /*1008*/ 	.word	0x0001d930


	//   ....[32]....
        /*100c*/ 	.word	0x0001d990


	//   ....[33]....
        /*1010*/ 	.word	0x0001da90


	//   ....[34]....
        /*1014*/ 	.word	0x0001daf0


	//   ....[35]....
        /*1018*/ 	.word	0x0001dbf0


	//   ....[36]....
        /*101c*/ 	.word	0x0001dc50


	//   ....[37]....
        /*1020*/ 	.word	0x0001dd40


	//   ....[38]....
        /*1024*/ 	.word	0x0001dda0


	//   ....[39]....
        /*1028*/ 	.word	0x0001de90


	//   ....[40]....
        /*102c*/ 	.word	0x0001def0


	//   ....[41]....
        /*1030*/ 	.word	0x0001dfc0


	//   ....[42]....
        /*1034*/ 	.word	0x0001e020


	//   ....[43]....
        /*1038*/ 	.word	0x0001e0e0


	//   ....[44]....
        /*103c*/ 	.word	0x0001e220


	//   ....[45]....
        /*1040*/ 	.word	0x0001e2d0


	//   ....[46]....
        /*1044*/ 	.word	0x0001e340


	//   ....[47]....
        /*1048*/ 	.word	0x0001e410


	//   ....[48]....
        /*104c*/ 	.word	0x0001e470


	//   ....[49]....
        /*1050*/ 	.word	0x0001e520


	//   ....[50]....
        /*1054*/ 	.word	0x0001e580


	//   ....[51]....
        /*1058*/ 	.word	0x0001e630


	//   ....[52]....
        /*105c*/ 	.word	0x0001e690


	//   ....[53]....
        /*1060*/ 	.word	0x0001e740


	//   ....[54]....
        /*1064*/ 	.word	0x0001e7a0


	//   ....[55]....
        /*1068*/ 	.word	0x0001e850


	//   ....[56]....
        /*106c*/ 	.word	0x0001e8b0


	//   ....[57]....
        /*1070*/ 	.word	0x0001e960


	//   ....[58]....
        /*1074*/ 	.word	0x0001e9c0


	//   ....[59]....
        /*1078*/ 	.word	0x0001ea70


	//   ....[60]....
        /*107c*/ 	.word	0x0001eb60


	//   ....[61]....
        /*1080*/ 	.word	0x0001ec10


	//   ....[62]....
        /*1084*/ 	.word	0x0001ec70


	//   ....[63]....
        /*1088*/ 	.word	0x0001ed30


	//   ....[64]....
        /*108c*/ 	.word	0x0001ed90


	//   ....[65]....
        /*1090*/ 	.word	0x0001ee50


	//   ....[66]....
        /*1094*/ 	.word	0x0001eeb0


	//   ....[67]....
        /*1098*/ 	.word	0x0001ef70


	//   ....[68]....
        /*109c*/ 	.word	0x0001efd0


	//   ....[69]....
        /*10a0*/ 	.word	0x0001f090


	//   ....[70]....
        /*10a4*/ 	.word	0x0001f0f0


	//   ....[71]....
        /*10a8*/ 	.word	0x0001f1b0


	//   ....[72]....
        /*10ac*/ 	.word	0x0001f210


	//   ....[73]....
        /*10b0*/ 	.word	0x0001f2d0


	//   ....[74]....
        /*10b4*/ 	.word	0x0001f330


	//   ....[75]....
        /*10b8*/ 	.word	0x0001f3e0


	//   ....[76]....
        /*10bc*/ 	.word	0x0001f4d0


	//   ....[77]....
        /*10c0*/ 	.word	0x0001f590


	//   ....[78]....
        /*10c4*/ 	.word	0x0001f5f0


	//   ....[79]....
        /*10c8*/ 	.word	0x0001f6a0


	//   ....[80]....
        /*10cc*/ 	.word	0x0001f700


	//   ....[81]....
        /*10d0*/ 	.word	0x0001f7b0


	//   ....[82]....
        /*10d4*/ 	.word	0x0001f810


	//   ....[83]....
        /*10d8*/ 	.word	0x0001f8c0


	//   ....[84]....
        /*10dc*/ 	.word	0x0001f920


	//   ....[85]....
        /*10e0*/ 	.word	0x0001f9d0


	//   ....[86]....
        /*10e4*/ 	.word	0x0001fa30


	//   ....[87]....
        /*10e8*/ 	.word	0x0001fae0


	//   ....[88]....
        /*10ec*/ 	.word	0x0001fb40


	//   ....[89]....
        /*10f0*/ 	.word	0x0001fbf0


	//   ....[90]....
        /*10f4*/ 	.word	0x0001fc50


	//   ....[91]....
        /*10f8*/ 	.word	0x0001fcf0


	//   ....[92]....
        /*10fc*/ 	.word	0x0001fd80


	//   ....[93]....
        /*1100*/ 	.word	0x0001fe20


	//   ....[94]....
        /*1104*/ 	.word	0x0001ff90


	//   ....[95]....
        /*1108*/ 	.word	0x00020000


	//   ....[96]....
        /*110c*/ 	.word	0x00020070


	//   ....[97]....
        /*1110*/ 	.word	0x000200e0


	//   ....[98]....
        /*1114*/ 	.word	0x00020150


	//   ....[99]....
        /*1118*/ 	.word	0x000201d0


	//   ....[100]....
        /*111c*/ 	.word	0x00020250


	//   ....[101]....
        /*1120*/ 	.word	0x000202e0


	//   ....[102]....
        /*1124*/ 	.word	0x00020350


	//   ....[103]....
        /*1128*/ 	.word	0x000203c0


	//   ....[104]....
        /*112c*/ 	.word	0x00020430


	//   ....[105]....
        /*1130*/ 	.word	0x000204b0


	//   ....[106]....
        /*1134*/ 	.word	0x00020520


	//   ....[107]....
        /*1138*/ 	.word	0x000205d0


	//   ....[108]....
        /*113c*/ 	.word	0x00020620


	//   ....[109]....
        /*1140*/ 	.word	0x000206b0


	//   ....[110]....
        /*1144*/ 	.word	0x000207e0


	//----- nvinfo : EIATTR_REG_RECONFIG
	.align		4
.L_321:
        /*1148*/ 	.byte	0x01, 0x54
	.zero		2


	//----- nvinfo : EIATTR_SYSCALL_OFFSETS
	.align		4
        /*114c*/ 	.byte	0x04, 0x46
        /*114e*/ 	.short	(.L_323 - .L_322)


	//   ....[0]....
.L_322:
        /*1150*/ 	.word	0x00001b40


	//   ....[1]....
        /*1154*/ 	.word	0x00001c90


	//   ....[2]....
        /*1158*/ 	.word	0x000061a0


	//   ....[3]....
        /*115c*/ 	.word	0x000064c0


	//   ....[4]....
        /*1160*/ 	.word	0x000158e0


	//   ....[5]....
        /*1164*/ 	.word	0x00015a30


	//   ....[6]....
        /*1168*/ 	.word	0x00015b20


	//   ....[7]....
        /*116c*/ 	.word	0x00016aa0


	//----- nvinfo : EIATTR_MBARRIER_INSTR_OFFSETS
	.align		4
.L_323:
        /*1170*/ 	.byte	0x04, 0x39
        /*1172*/ 	.short	(.L_325 - .L_324)


	//   ....[0]....
.L_324:
        /*1174*/ 	.word	0x00000250
        /*1178*/ 	.word	0x000000ff
        /*117c*/ 	.word	0x00016800
        /*1180*/ 	.short	0x0100
        /*1182*/ 	.byte	0x08
	.zero		1


	//   ....[1]....
        /*1184*/ 	.word	0x00000260
        /*1188*/ 	.word	0x000000ff
        /*118c*/ 	.word	0x00016820
        /*1190*/ 	.short	0x0100
        /*1192*/ 	.byte	0x08
	.zero		1


	//   ....[2]....
        /*1194*/ 	.word	0x00000350
        /*1198*/ 	.word	0x000000ff
        /*119c*/ 	.word	0x00016830
        /*11a0*/ 	.short	0x0100
        /*11a2*/ 	.byte	0x08
	.zero		1


	//   ....[3]....
        /*11a4*/ 	.word	0x00000360
        /*11a8*/ 	.word	0x000000ff
        /*11ac*/ 	.word	0x00016840
        /*11b0*/ 	.short	0x0100
        /*11b2*/ 	.byte	0x08
	.zero		1


	//   ....[4]....
        /*11b4*/ 	.word	0x00000370
        /*11b8*/ 	.word	0x000000ff
        /*11bc*/ 	.word	0x00016838
        /*11c0*/ 	.short	0x0100
        /*11c2*/ 	.byte	0x08
	.zero		1


	//   ....[5]....
        /*11c4*/ 	.word	0x00000380
        /*11c8*/ 	.word	0x000000ff
        /*11cc*/ 	.word	0x00016848
        /*11d0*/ 	.short	0x0100
        /*11d2*/ 	.byte	0x08
	.zero		1


	//   ....[6]....
        /*11d4*/ 	.word	0x000004b0
        /*11d8*/ 	.word	0x000000ff
        /*11dc*/ 	.word	0x00016850
        /*11e0*/ 	.short	0x0100
        /*11e2*/ 	.byte	0x08
	.zero		1


	//   ....[7]....
        /*11e4*/ 	.word	0x000004c0
        /*11e8*/ 	.word	0x000000ff
        /*11ec*/ 	.word	0x00016860
        /*11f0*/ 	.short	0x0100
        /*11f2*/ 	.byte	0x08
	.zero		1


	//   ....[8]....
        /*11f4*/ 	.word	0x000004d0
        /*11f8*/ 	.word	0x000000ff
        /*11fc*/ 	.word	0x00016858
        /*1200*/ 	.short	0x0100
        /*1202*/ 	.byte	0x08
	.zero		1


	//   ....[9]....
        /*1204*/ 	.word	0x000004e0
        /*1208*/ 	.word	0x000000ff
        /*120c*/ 	.word	0x00016868
        /*1210*/ 	.short	0x0100
        /*1212*/ 	.byte	0x08
	.zero		1


	//   ....[10]....
        /*1214*/ 	.word	0x000005d0
        /*1218*/ 	.word	0x000000ff
        /*121c*/ 	.word	0x00016870
        /*1220*/ 	.short	0x0100
        /*1222*/ 	.byte	0x06
	.zero		1


	//   ....[11]....
        /*1224*/ 	.word	0x000005e0
        /*1228*/ 	.word	0x000000ff
        /*122c*/ 	.word	0x00016880
        /*1230*/ 	.short	0x0100
        /*1232*/ 	.byte	0x06
	.zero		1


	//   ....[12]....
        /*1234*/ 	.word	0x000005f0
        /*1238*/ 	.word	0x000000ff
        /*123c*/ 	.word	0x00016878
        /*1240*/ 	.short	0x0100
        /*1242*/ 	.byte	0x06
	.zero		1


	//   ....[13]....
        /*1244*/ 	.word	0x00000600
        /*1248*/ 	.word	0x000000ff
        /*124c*/ 	.word	0x00016888
        /*1250*/ 	.short	0x0100
        /*1252*/ 	.byte	0x06
	.zero		1


	//   ....[14]....
        /*1254*/ 	.word	0x00000730
        /*1258*/ 	.word	0x000000ff
        /*125c*/ 	.word	0x00016890
        /*1260*/ 	.short	0x0100
        /*1262*/ 	.byte	0x08
	.zero		1


	//   ....[15]....
        /*1264*/ 	.word	0x00000740
        /*1268*/ 	.word	0x000000ff
        /*126c*/ 	.word	0x000168a0
        /*1270*/ 	.short	0x0100
        /*1272*/ 	.byte	0x08
	.zero		1


	//   ....[16]....
        /*1274*/ 	.word	0x00000750
        /*1278*/ 	.word	0x000000ff
        /*127c*/ 	.word	0x00016898
        /*1280*/ 	.short	0x0100
        /*1282*/ 	.byte	0x08
	.zero		1


	//   ....[17]....
        /*1284*/ 	.word	0x00000760
        /*1288*/ 	.word	0x000000ff
        /*128c*/ 	.word	0x000168a8
        /*1290*/ 	.short	0x0100
        /*1292*/ 	.byte	0x08
	.zero		1


	//   ....[18]....
        /*1294*/ 	.word	0x00000890
        /*1298*/ 	.word	0x000000ff
        /*129c*/ 	.word	0x000168b0
        /*12a0*/ 	.short	0x0100
        /*12a2*/ 	.byte	0x08
	.zero		1


	//   ....[19]....
        /*12a4*/ 	.word	0x000008a0
        /*12a8*/ 	.word	0x000000ff
        /*12ac*/ 	.word	0x000168c0
        /*12b0*/ 	.short	0x0100
        /*12b2*/ 	.byte	0x08
	.zero		1


	//   ....[20]....
        /*12b4*/ 	.word	0x000008b0
        /*12b8*/ 	.word	0x000000ff
        /*12bc*/ 	.word	0x000168b8
        /*12c0*/ 	.short	0x0100
        /*12c2*/ 	.byte	0x08
	.zero		1


	//   ....[21]....
        /*12c4*/ 	.word	0x000008c0
        /*12c8*/ 	.word	0x000000ff
        /*12cc*/ 	.word	0x000168c8
        /*12d0*/ 	.short	0x0100
        /*12d2*/ 	.byte	0x08
	.zero		1


	//   ....[22]....
        /*12d4*/ 	.word	0x00002d50
        /*12d8*/ 	.word	0x00000044
        /*12dc*/ 	.word	0x00016890
        /*12e0*/ 	.short	0x010a
        /*12e2*/ 	.byte	0x3f
	.zero		1


	//   ....[23]....
        /*12e4*/ 	.word	0x000040b0
        /*12e8*/ 	.word	0x00000044
        /*12ec*/ 	.word	0x00016890
        /*12f0*/ 	.short	0x010a
        /*12f2*/ 	.byte	0x3f
	.zero		1


	//   ....[24]....
        /*12f4*/ 	.word	0x000050f0
        /*12f8*/ 	.word	0x00000044
        /*12fc*/ 	.word	0x00016890
        /*1300*/ 	.short	0x010a
        /*1302*/ 	.byte	0x3f
	.zero		1


	//   ....[25]....
        /*1304*/ 	.word	0x00005580
        /*1308*/ 	.word	0x00000004
        /*130c*/ 	.word	0x00000000
        /*1310*/ 	.short	0x0101
        /*1312*/ 	.byte	0x3f
	.zero		1


	//   ....[26]....
        /*1314*/ 	.word	0x000055c0
        /*1318*/ 	.word	0x00000044
        /*131c*/ 	.word	0x000168b0
        /*1320*/ 	.short	0x010a
        /*1322*/ 	.byte	0x3f
	.zero		1


	//   ....[27]....
        /*1324*/ 	.word	0x000059e0
        /*1328*/ 	.word	0x00000044
        /*132c*/ 	.word	0x00000000
        /*1330*/ 	.short	0x0101
        /*1332*/ 	.byte	0x3f
	.zero		1


	//   ....[28]....
        /*1334*/ 	.word	0x00006240
        /*1338*/ 	.word	0x00000002
        /*133c*/ 	.word	0x00016800
        /*1340*/ 	.short	0x010a
        /*1342*/ 	.byte	0x3f
	.zero		1


	//   ....[29]....
        /*1344*/ 	.word	0x00006290
        /*1348*/ 	.word	0x00000002
        /*134c*/ 	.word	0x00016800
        /*1350*/ 	.short	0x010a
        /*1352*/ 	.byte	0x3f
	.zero		1


	//   ....[30]....
        /*1354*/ 	.word	0x00006d90
        /*1358*/ 	.word	0x00000002
        /*135c*/ 	.word	0x00016800
        /*1360*/ 	.short	0x010a
        /*1362*/ 	.byte	0x3f
	.zero		1


	//   ....[31]....
        /*1364*/ 	.word	0x000082a0
        /*1368*/ 	.word	0x00000002
        /*136c*/ 	.word	0x00016800
        /*1370*/ 	.short	0x010a
        /*1372*/ 	.byte	0x3f
	.zero		1


	//   ....[32]....
        /*1374*/ 	.word	0x000091a0
        /*1378*/ 	.word	0x00000008
        /*137c*/ 	.word	0x00016830
        /*1380*/ 	.short	0x010a
        /*1382*/ 	.byte	0x3f
	.zero		1


	//   ....[33]....
        /*1384*/ 	.word	0x00009250
        /*1388*/ 	.word	0x00000008
        /*138c*/ 	.word	0x00016830
        /*1390*/ 	.short	0x010a
        /*1392*/ 	.byte	0x3f
	.zero		1


	//   ....[34]....
        /*1394*/ 	.word	0x0000a620
        /*1398*/ 	.word	0x00000008
        /*139c*/ 	.word	0x00000000
        /*13a0*/ 	.short	0x0101
        /*13a2*/ 	.byte	0x3f
	.zero		1


	//   ....[35]....
        /*13a4*/ 	.word	0x0000b500
        /*13a8*/ 	.word	0x00000003
        /*13ac*/ 	.word	0x00016830
        /*13b0*/ 	.short	0x010a
        /*13b2*/ 	.byte	0x3f
	.zero		1


	//   ....[36]....
        /*13b4*/ 	.word	0x0000b550
        /*13b8*/ 	.word	0x00000003
        /*13bc*/ 	.word	0x00016830
        /*13c0*/ 	.short	0x010a
        /*13c2*/ 	.byte	0x3f
	.zero		1


	//   ....[37]....
        /*13c4*/ 	.word	0x0000b8d0
        /*13c8*/ 	.word	0x00000003
        /*13cc*/ 	.word	0x00016850
        /*13d0*/ 	.short	0x010a
        /*13d2*/ 	.byte	0x3f
	.zero		1


	//   ....[38]....
        /*13d4*/ 	.word	0x0000b910
        /*13d8*/ 	.word	0x00000003
        /*13dc*/ 	.word	0x00016850
        /*13e0*/ 	.short	0x010a
        /*13e2*/ 	.byte	0x3f
	.zero		1


	//   ....[39]....
        /*13e4*/ 	.word	0x0000d120
        /*13e8*/ 	.word	0x0000000a
        /*13ec*/ 	.word	0x00000000
        /*13f0*/ 	.short	0x0101
        /*13f2*/ 	.byte	0x3f
	.zero		1


	//   ....[40]....
        /*13f4*/ 	.word	0x0000d950
        /*13f8*/ 	.word	0x0000000a
        /*13fc*/ 	.word	0x00000000
        /*1400*/ 	.short	0x0101
        /*1402*/ 	.byte	0x3f
	.zero		1


	//   ....[41]....
        /*1404*/ 	.word	0x0000def0
        /*1408*/ 	.word	0x00000000
        /*140c*/ 	.word	0x00016830
        /*1410*/ 	.short	0x010a
        /*1412*/ 	.byte	0x3f
	.zero		1


	//   ....[42]....
        /*1414*/ 	.word	0x0000df40
        /*1418*/ 	.word	0x00000000
        /*141c*/ 	.word	0x00016830
        /*1420*/ 	.short	0x010a
        /*1422*/ 	.byte	0x3f
	.zero		1


	//   ....[43]....
        /*1424*/ 	.word	0x0000e290
        /*1428*/ 	.word	0x00000003
        /*142c*/ 	.word	0x00016850
        /*1430*/ 	.short	0x010a
        /*1432*/ 	.byte	0x3f
	.zero		1


	//   ....[44]....
        /*1434*/ 	.word	0x0000e2d0
        /*1438*/ 	.word	0x00000003
        /*143c*/ 	.word	0x00016850
        /*1440*/ 	.short	0x010a
        /*1442*/ 	.byte	0x3f
	.zero		1


	//   ....[45]....
        /*1444*/ 	.word	0x0000e770
        /*1448*/ 	.word	0x00000000
        /*144c*/ 	.word	0x00000000
        /*1450*/ 	.short	0x0101
        /*1452*/ 	.byte	0x3f
	.zero		1


	//   ....[46]....
        /*1454*/ 	.word	0x0000f910
        /*1458*/ 	.word	0x0000000b
        /*145c*/ 	.word	0x00000000
        /*1460*/ 	.short	0x0101
        /*1462*/ 	.byte	0x3f
	.zero		1


	//   ....[47]....
        /*1464*/ 	.word	0x0000fdd0
        /*1468*/ 	.word	0x0000000a
        /*146c*/ 	.word	0x00016850
        /*1470*/ 	.short	0x010a
        /*1472*/ 	.byte	0x3f
	.zero		1


	//   ....[48]....
        /*1474*/ 	.word	0x0000fe40
        /*1478*/ 	.word	0x0000000a
        /*147c*/ 	.word	0x00016850
        /*1480*/ 	.short	0x010a
        /*1482*/ 	.byte	0x3f
	.zero		1


	//   ....[49]....
        /*1484*/ 	.word	0x00010420
        /*1488*/ 	.word	0x00000000
        /*148c*/ 	.word	0x00000000
        /*1490*/ 	.short	0x0101
        /*1492*/ 	.byte	0x3f
	.zero		1


	//   ....[50]....
        /*1494*/ 	.word	0x00011560
        /*1498*/ 	.word	0x00000003
        /*149c*/ 	.word	0x00000000
        /*14a0*/ 	.short	0x0101
        /*14a2*/ 	.byte	0x3f
	.zero		1


	//   ....[51]....
        /*14a4*/ 	.word	0x00011a40
        /*14a8*/ 	.word	0x00000008
        /*14ac*/ 	.word	0x00000000
        /*14b0*/ 	.short	0x0101
        /*14b2*/ 	.byte	0x3f
	.zero		1


	//   ....[52]....
        /*14b4*/ 	.word	0x000147a0
        /*14b8*/ 	.word	0x00000010
        /*14bc*/ 	.word	0x00016820
        /*14c0*/ 	.short	0x010a
        /*14c2*/ 	.byte	0x3f
	.zero		1


	//   ....[53]....
        /*14c4*/ 	.word	0x00014860
        /*14c8*/ 	.word	0x00000006
        /*14cc*/ 	.word	0x000168a0
        /*14d0*/ 	.short	0x010a
        /*14d2*/ 	.byte	0x3f
	.zero		1


	//   ....[54]....
        /*14d4*/ 	.word	0x00014aa0
        /*14d8*/ 	.word	0x00000006
        /*14dc*/ 	.word	0x000168c0
        /*14e0*/ 	.short	0x010a
        /*14e2*/ 	.byte	0x3f
	.zero		1


	//   ....[55]....
        /*14e4*/ 	.word	0x00014e30
        /*14e8*/ 	.word	0x00000006
        /*14ec*/ 	.word	0x000168a0
        /*14f0*/ 	.short	0x010a
        /*14f2*/ 	.byte	0x3f
	.zero		1


	//   ....[56]....
        /*14f4*/ 	.word	0x00015050
        /*14f8*/ 	.word	0x00000006
        /*14fc*/ 	.word	0x000168c0
        /*1500*/ 	.short	0x010a
        /*1502*/ 	.byte	0x3f
	.zero		1


	//   ....[57]....
        /*1504*/ 	.word	0x00015fd0
        /*1508*/ 	.word	0x00000003
        /*150c*/ 	.word	0x00016840
        /*1510*/ 	.short	0x010a
        /*1512*/ 	.byte	0x3f
	.zero		1


	//   ....[58]....
        /*1514*/ 	.word	0x00016760
        /*1518*/ 	.word	0x00000003
        /*151c*/ 	.word	0x00016830
        /*1520*/ 	.short	0x0107
        /*1522*/ 	.byte	0x3f
	.zero		1


	//   ....[59]....
        /*1524*/ 	.word	0x00016830
        /*1528*/ 	.word	0x00000003
        /*152c*/ 	.word	0x00016830
        /*1530*/ 	.short	0x0101
        /*1532*/ 	.byte	0x3f
	.zero		1


	//   ....[60]....
        /*1534*/ 	.word	0x000176a0
        /*1538*/ 	.word	0x00000010
        /*153c*/ 	.word	0x00016800
        /*1540*/ 	.short	0x0107
        /*1542*/ 	.byte	0x3f
	.zero		1


	//   ....[61]....
        /*1544*/ 	.word	0x00017790
        /*1548*/ 	.word	0x00000010
        /*154c*/ 	.word	0x00016800
        /*1550*/ 	.short	0x0101
        /*1552*/ 	.byte	0x3f
	.zero		1


	//   ....[62]....
        /*1554*/ 	.word	0x000177b0
        /*1558*/ 	.word	0x00000010
        /*155c*/ 	.word	0x00016820
        /*1560*/ 	.short	0x010a
        /*1562*/ 	.byte	0x3f
	.zero		1


	//   ....[63]....
        /*1564*/ 	.word	0x00017b80
        /*1568*/ 	.word	0x00000005
        /*156c*/ 	.word	0x00016840
        /*1570*/ 	.short	0x010a
        /*1572*/ 	.byte	0x3f
	.zero		1


	//   ....[64]....
        /*1574*/ 	.word	0x00018090
        /*1578*/ 	.word	0x00000005
        /*157c*/ 	.word	0x00016830
        /*1580*/ 	.short	0x0107
        /*1582*/ 	.byte	0x3f
	.zero		1


	//   ....[65]....
        /*1584*/ 	.word	0x00018150
        /*1588*/ 	.word	0x00000005
        /*158c*/ 	.word	0x00016830
        /*1590*/ 	.short	0x0101
        /*1592*/ 	.byte	0x3f
	.zero		1


	//   ....[66]....
        /*1594*/ 	.word	0x000181b0
        /*1598*/ 	.word	0x00000005
        /*159c*/ 	.word	0x00016860
        /*15a0*/ 	.short	0x010a
        /*15a2*/ 	.byte	0x3f
	.zero		1


	//   ....[67]....
        /*15a4*/ 	.word	0x00018690
        /*15a8*/ 	.word	0x00000005
        /*15ac*/ 	.word	0x00016850
        /*15b0*/ 	.short	0x0107
        /*15b2*/ 	.byte	0x3f
	.zero		1


	//   ....[68]....
        /*15b4*/ 	.word	0x00018810
        /*15b8*/ 	.word	0x00000005
        /*15bc*/ 	.word	0x00016850
        /*15c0*/ 	.short	0x0101
        /*15c2*/ 	.byte	0x3f
	.zero		1


	//   ....[69]....
        /*15c4*/ 	.word	0x00018a30
        /*15c8*/ 	.word	0x00000000
        /*15cc*/ 	.word	0x00016860
        /*15d0*/ 	.short	0x010a
        /*15d2*/ 	.byte	0x3f
	.zero		1


	//   ....[70]....
        /*15d4*/ 	.word	0x00018ed0
        /*15d8*/ 	.word	0x00000000
        /*15dc*/ 	.word	0x00016850
        /*15e0*/ 	.short	0x0107
        /*15e2*/ 	.byte	0x3f
	.zero		1


	//   ....[71]....
        /*15e4*/ 	.word	0x00018fa0
        /*15e8*/ 	.word	0x00000000
        /*15ec*/ 	.word	0x00016850
        /*15f0*/ 	.short	0x0101
        /*15f2*/ 	.byte	0x3f
	.zero		1


	//   ....[72]....
        /*15f4*/ 	.word	0x0001a0f0
        /*15f8*/ 	.word	0x00000005
        /*15fc*/ 	.word	0x00016820
        /*1600*/ 	.short	0x010a
        /*1602*/ 	.byte	0x3f
	.zero		1


	//   ....[73]....
        /*1604*/ 	.word	0x0001a260
        /*1608*/ 	.word	0x00000003
        /*160c*/ 	.word	0x00016840
        /*1610*/ 	.short	0x010a
        /*1612*/ 	.byte	0x3f
	.zero		1


	//   ....[74]....
        /*1614*/ 	.word	0x0001a300
        /*1618*/ 	.word	0x00000017
        /*161c*/ 	.word	0x00016840
        /*1620*/ 	.short	0x010a
        /*1622*/ 	.byte	0x3f
	.zero		1


	//   ....[75]....
        /*1624*/ 	.word	0x0001a340
        /*1628*/ 	.word	0x00000003
        /*162c*/ 	.word	0x00016860
        /*1630*/ 	.short	0x010a
        /*1632*/ 	.byte	0x3f
	.zero		1


	//   ....[76]....
        /*1634*/ 	.word	0x0001a380
        /*1638*/ 	.word	0x00000017
        /*163c*/ 	.word	0x00016860
        /*1640*/ 	.short	0x010a
        /*1642*/ 	.byte	0x3f
	.zero		1


	//   ....[77]....
        /*1644*/ 	.word	0x0001a3e0
        /*1648*/ 	.word	0x00000044
        /*164c*/ 	.word	0x00016890
        /*1650*/ 	.short	0x010a
        /*1652*/ 	.byte	0x3f
	.zero		1


	//   ....[78]....
        /*1654*/ 	.word	0x0001a670
        /*1658*/ 	.word	0x00000044
        /*165c*/ 	.word	0x00016890
        /*1660*/ 	.short	0x010a
        /*1662*/ 	.byte	0x3f
	.zero		1


	//   ....[79]....
        /*1664*/ 	.word	0x0001a920
        /*1668*/ 	.word	0x00000044
        /*166c*/ 	.word	0x00016890
        /*1670*/ 	.short	0x010a
        /*1672*/ 	.byte	0x3f
	.zero		1


	//   ....[80]....
        /*1674*/ 	.word	0x0001abd0
        /*1678*/ 	.word	0x00000044
        /*167c*/ 	.word	0x000168b0
        /*1680*/ 	.short	0x010a
        /*1682*/ 	.byte	0x3f
	.zero		1


	//   ....[81]....
        /*1684*/ 	.word	0x0001b0a0
        /*1688*/ 	.word	0x00000002
        /*168c*/ 	.word	0x00016800
        /*1690*/ 	.short	0x010a
        /*1692*/ 	.byte	0x3f
	.zero		1


	//   ....[82]....
        /*1694*/ 	.word	0x0001b6a0
        /*1698*/ 	.word	0x00000002
        /*169c*/ 	.word	0x00016800
        /*16a0*/ 	.short	0x010a
        /*16a2*/ 	.byte	0x3f
	.zero		1


	//   ....[83]....
        /*16a4*/ 	.word	0x0001b6f0
        /*16a8*/ 	.word	0x00000008
        /*16ac*/ 	.word	0x00016830
        /*16b0*/ 	.short	0x010a
        /*16b2*/ 	.byte	0x3f
	.zero		1


	//   ....[84]....
        /*16b4*/ 	.word	0x0001b740
        /*16b8*/ 	.word	0x00000003
        /*16bc*/ 	.word	0x00016830
        /*16c0*/ 	.short	0x010a
        /*16c2*/ 	.byte	0x3f
	.zero		1


	//   ....[85]....
        /*16c4*/ 	.word	0x0001b790
        /*16c8*/ 	.word	0x00000003
        /*16cc*/ 	.word	0x00016850
        /*16d0*/ 	.short	0x010a
        /*16d2*/ 	.byte	0x3f
	.zero		1


	//   ....[86]....
        /*16d4*/ 	.word	0x0001b7e0
        /*16d8*/ 	.word	0x00000000
        /*16dc*/ 	.word	0x00016830
        /*16e0*/ 	.short	0x010a
        /*16e2*/ 	.byte	0x3f
	.zero		1


	//   ....[87]....
        /*16e4*/ 	.word	0x0001b830
        /*16e8*/ 	.word	0x00000003
        /*16ec*/ 	.word	0x00016850
        /*16f0*/ 	.short	0x010a
        /*16f2*/ 	.byte	0x3f
	.zero		1


	//   ....[88]....
        /*16f4*/ 	.word	0x0001b880
        /*16f8*/ 	.word	0x0000000a
        /*16fc*/ 	.word	0x00016850
        /*1700*/ 	.short	0x010a
        /*1702*/ 	.byte	0x3f
	.zero		1


	//   ....[89]....
        /*1704*/ 	.word	0x0001c430
        /*1708*/ 	.word	0x00000010
        /*170c*/ 	.word	0x00016820
        /*1710*/ 	.short	0x010a
        /*1712*/ 	.byte	0x3f
	.zero		1


	//   ....[90]....
        /*1714*/ 	.word	0x0001c480
        /*1718*/ 	.word	0x00000006
        /*171c*/ 	.word	0x000168a0
        /*1720*/ 	.short	0x010a
        /*1722*/ 	.byte	0x3f
	.zero		1


	//   ....[91]....
        /*1724*/ 	.word	0x0001c4d0
        /*1728*/ 	.word	0x00000006
        /*172c*/ 	.word	0x000168c0
        /*1730*/ 	.short	0x010a
        /*1732*/ 	.byte	0x3f
	.zero		1


	//   ....[92]....
        /*1734*/ 	.word	0x0001c520
        /*1738*/ 	.word	0x00000006
        /*173c*/ 	.word	0x000168a0
        /*1740*/ 	.short	0x010a
        /*1742*/ 	.byte	0x3f
	.zero		1


	//   ....[93]....
        /*1744*/ 	.word	0x0001c570
        /*1748*/ 	.word	0x00000006
        /*174c*/ 	.word	0x000168c0
        /*1750*/ 	.short	0x010a
        /*1752*/ 	.byte	0x3f
	.zero		1


	//   ....[94]....
        /*1754*/ 	.word	0x0001c690
        /*1758*/ 	.word	0x00000003
        /*175c*/ 	.word	0x00016840
        /*1760*/ 	.short	0x010a
        /*1762*/ 	.byte	0x3f
	.zero		1


	//   ....[95]....
        /*1764*/ 	.word	0x0001e120
        /*1768*/ 	.word	0x00000010
        /*176c*/ 	.word	0x00016820
        /*1770*/ 	.short	0x010a
        /*1772*/ 	.byte	0x3f
	.zero		1


	//   ....[96]....
        /*1774*/ 	.word	0x0001e170
        /*1778*/ 	.word	0x00000005
        /*177c*/ 	.word	0x00016840
        /*1780*/ 	.short	0x010a
        /*1782*/ 	.byte	0x3f
	.zero		1


	//   ....[97]....
        /*1784*/ 	.word	0x0001eab0
        /*1788*/ 	.word	0x00000005
        /*178c*/ 	.word	0x00016860
        /*1790*/ 	.short	0x010a
        /*1792*/ 	.byte	0x3f
	.zero		1


	//   ....[98]....
        /*1794*/ 	.word	0x0001f420
        /*1798*/ 	.word	0x00000000
        /*179c*/ 	.word	0x00016860
        /*17a0*/ 	.short	0x010a
        /*17a2*/ 	.byte	0x3f
	.zero		1


	//   ....[99]....
        /*17a4*/ 	.word	0x00020700
        /*17a8*/ 	.word	0x00000005
        /*17ac*/ 	.word	0x00016820
        /*17b0*/ 	.short	0x010a
        /*17b2*/ 	.byte	0x3f
	.zero		1


	//   ....[100]....
        /*17b4*/ 	.word	0x000208a0
        /*17b8*/ 	.word	0x00000003
        /*17bc*/ 	.word	0x00016840
        /*17c0*/ 	.short	0x010a
        /*17c2*/ 	.byte	0x3f
	.zero		1


	//   ....[101]....
        /*17c4*/ 	.word	0x000208f0
        /*17c8*/ 	.word	0x00000017
        /*17cc*/ 	.word	0x00016840
        /*17d0*/ 	.short	0x010a
        /*17d2*/ 	.byte	0x3f
	.zero		1


	//   ....[102]....
        /*17d4*/ 	.word	0x00020940
        /*17d8*/ 	.word	0x00000003
        /*17dc*/ 	.word	0x00016860
        /*17e0*/ 	.short	0x010a
        /*17e2*/ 	.byte	0x3f
	.zero		1


	//----- nvinfo : EIATTR_NUM_MBARRIERS
	.align		4
.L_325:
        /*17e4*/ 	.byte	0x03, 0x38
        /*17e6*/ 	.short	0x0016


	//----- nvinfo : EIATTR_EXIT_INSTR_OFFSETS
	.align		4
        /*17e8*/ 	.byte	0x04, 0x1c
        /*17ea*/ 	.short	(.L_327 - .L_326)


	//   ....[0]....
.L_326:
        /*17ec*/ 	.word	0x0001a3d0


	//----- nvinfo : EIATTR_MAX_THREADS
	.align		4
.L_327:
        /*17f0*/ 	.byte	0x04, 0x05
        /*17f2*/ 	.short	(.L_329 - .L_328)
.L_328:
        /*17f4*/ 	.word	0x00000200
        /*17f8*/ 	.word	0x00000001
        /*17fc*/ 	.word	0x00000001


	//----- nvinfo : EIATTR_CRS_STACK_SIZE
	.align		4
.L_329:
        /*1800*/ 	.byte	0x04, 0x1e
        /*1802*/ 	.short	(.L_331 - .L_330)
.L_330:
        /*1804*/ 	.word	0x00000000


	//----- nvinfo : EIATTR_CBANK_PARAM_SIZE
	.align		4
.L_331:
        /*1808*/ 	.byte	0x03, 0x19
        /*180a*/ 	.short	0x0af0


	//----- nvinfo : EIATTR_PARAM_CBANK
	.align		4
        /*180c*/ 	.byte	0x04, 0x0a
        /*180e*/ 	.short	(.L_333 - .L_332)
	.align		4
.L_332:
        /*1810*/ 	.word	index@(.nv.constant0._ZN7cutlass13device_kernelIN5flash11enable_sm90INS1_16FlashAttnFwdSm90INS1_25CollectiveMainloopFwdSm90ILi2EN4cute5tupleIJNS5_1CILi1EEES8_S8_EEENS6_IJNS7_ILi192EEENS7_ILi128EEENS7_ILi64EEEEEELi64ENS_6half_tEfNS_4arch4Sm90ELb1ELb0ELb0ELb1ELb1ELb1ELb0ELb1ELb1ELb1ELb1ELb0EEENS1_21CollectiveEpilogueFwdINS6_IJSA_SC_SB_EEES9_SE_SG_Li384ELb1ELb1ELb1ELb0EEENS1_36VarlenDynamicPersistentTileSchedulerILi192ELi128ELi384ELi128ELb1ELb1ELb1ELb1ELb1ELb1EEEEEEEEEvNT_6ParamsE)
        /*1814*/ 	.short	0x0210
        /*1816*/ 	.short	0x0af0


	//----- nvinfo : EIATTR_SW_WAR
	.align		4
.L_333:
        /*1818*/ 	.byte	0x04, 0x36
        /*181a*/ 	.short	(.L_335 - .L_334)
.L_334:
        /*181c*/ 	.word	0x00000008
.L_335:


//--------------------- .nv.callgraph             --------------------------
	.section	.nv.callgraph,"",@"SHT_CUDA_CALLGRAPH"
	.align	4
	.sectionentsize	8
	.align		4
        /*0000*/ 	.word	0x00000000
	.align		4
        /*0004*/ 	.word	0xffffffff
	.align		4
        /*0008*/ 	.word	index@(_ZN7cutlass13device_kernelIN5flash11enable_sm90INS1_16FlashAttnFwdSm90INS1_25CollectiveMainloopFwdSm90ILi2EN4cute5tupleIJNS5_1CILi1EEES8_S8_EEENS6_IJNS7_ILi192EEENS7_ILi128EEENS7_ILi64EEEEEELi64ENS_6half_tEfNS_4arch4Sm90ELb0ELb0ELb0ELb0ELb1ELb0ELb0ELb1ELb1ELb1ELb1ELb0EEENS1_21CollectiveEpilogueFwdINS6_IJSA_SC_SB_EEES9_SE_SG_Li384ELb0ELb1ELb1ELb0EEENS1_19SingleTileSchedulerILb0ELb1ELb1ELi192EEEEEEEEEvNT_6ParamsE)
	.align		4
        /*000c*/ 	.word	index@(__assertfail)
	.align		4
        /*0010*/ 	.word	index@(_ZN7cutlass13device_kernelIN5flash11enable_sm90INS1_16FlashAttnFwdSm90INS1_25CollectiveMainloopFwdSm90ILi2EN4cute5tupleIJNS5_1CILi1EEES8_S8_EEENS6_IJNS7_ILi192EEENS7_ILi128EEENS7_ILi64EEEEEELi64ENS_6half_tEfNS_4arch4Sm90ELb0ELb0ELb0ELb1ELb1ELb0ELb0ELb1ELb1ELb1ELb1ELb0EEENS1_21CollectiveEpilogueFwdINS6_IJSA_SC_SB_EEES9_SE_SG_Li384ELb1ELb1ELb1ELb0EEENS1_36VarlenDynamicPersistentTileSchedulerILi192ELi128ELi384ELi128ELb1ELb1ELb1ELb0ELb1ELb1EEEEEEEEEvNT_6ParamsE)
	.align		4
        /*0014*/ 	.word	index@(__assertfail)
	.align		4
        /*0018*/ 	.word	index@(_ZN7cutlass13device_kernelIN5flash11enable_sm90INS1_16FlashAttnFwdSm90INS1_25CollectiveMainloopFwdSm90ILi2EN4cute5tupleIJNS5_1CILi1EEES8_S8_EEENS6_IJNS7_ILi192EEENS7_ILi128EEENS7_ILi64EEEEEELi64ENS_6half_tEfNS_4arch4Sm90ELb0ELb0ELb0ELb1ELb1ELb1ELb0ELb1ELb1ELb1ELb1ELb0EEENS1_21CollectiveEpilogueFwdINS6_IJSA_SC_SB_EEES9_SE_SG_Li384ELb1ELb1ELb1ELb0EEENS1_36VarlenDynamicPersistentTileSchedulerILi192ELi128ELi384ELi128ELb1ELb1ELb1ELb0ELb1ELb1EEEEEEEEEvNT_6ParamsE)
	.align		4
        /*001c*/ 	.word	index@(__assertfail)
	.align		4
        /*0020*/ 	.word	index@(_ZN7cutlass13device_kernelIN5flash11enable_sm90INS1_16FlashAttnFwdSm90INS1_25CollectiveMainloopFwdSm90ILi2EN4cute5tupleIJNS5_1CILi1EEES8_S8_EEENS6_IJNS7_ILi192EEENS7_ILi128EEENS7_ILi64EEEEEELi64ENS_6half_tEfNS_4arch4Sm90ELb0ELb1ELb0ELb0ELb1ELb0ELb0ELb1ELb1ELb1ELb1ELb0EEENS1_21CollectiveEpilogueFwdINS6_IJSA_SC_SB_EEES9_SE_SG_Li384ELb0ELb1ELb1ELb0EEENS1_19SingleTileSchedulerILb0ELb1ELb1ELi192EEEEEEEEEvNT_6ParamsE)
	.align		4
        /*0024*/ 	.word	index@(__assertfail)
	.align		4
        /*0028*/ 	.word	index@(_ZN7cutlass13device_kernelIN5flash11enable_sm90INS1_16FlashAttnFwdSm90INS1_25CollectiveMainloopFwdSm90ILi2EN4cute5tupleIJNS5_1CILi1EEES8_S8_EEENS6_IJNS7_ILi192EEENS7_ILi128EEENS7_ILi64EEEEEELi64ENS_6half_tEfNS_4arch4Sm90ELb0ELb1ELb0ELb1ELb1ELb0ELb0ELb1ELb1ELb1ELb1ELb0EEENS1_21CollectiveEpilogueFwdINS6_IJSA_SC_SB_EEES9_SE_SG_Li384ELb1ELb1ELb1ELb0EEENS1_36VarlenDynamicPersistentTileSchedulerILi192ELi128ELi384ELi128ELb1ELb1ELb1ELb1ELb0ELb1EEEEEEEEEvNT_6ParamsE)
	.align		4
        /*002c*/ 	.word	index@(__assertfail)
	.align		4
        /*0030*/ 	.word	index@(_ZN7cutlass13device_kernelIN5flash11enable_sm90INS1_16FlashAttnFwdSm90INS1_25CollectiveMainloopFwdSm90ILi2EN4cute5tupleIJNS5_1CILi1EEES8_S8_EEENS6_IJNS7_ILi192EEENS7_ILi128EEENS7_ILi64EEEEEELi64ENS_6half_tEfNS_4arch4Sm90ELb0ELb1ELb0ELb1ELb1ELb1ELb0ELb1ELb1ELb1ELb1ELb0EEENS1_21CollectiveEpilogueFwdINS6_IJSA_SC_SB_EEES9_SE_SG_Li384ELb1ELb1ELb1ELb0EEENS1_36VarlenDynamicPersistentTileSchedulerILi192ELi128ELi384ELi128ELb1ELb1ELb1ELb1ELb0ELb1EEEEEEEEEvNT_6ParamsE)
	.align		4
        /*0034*/ 	.word	index@(__assertfail)
	.align		4
        /*0038*/ 	.word	index@(_ZN7cutlass13device_kernelIN5flash11enable_sm90INS1_16FlashAttnFwdSm90INS1_25CollectiveMainloopFwdSm90ILi2EN4cute5tupleIJNS5_1CILi1EEES8_S8_EEENS6_IJNS7_ILi192EEENS7_ILi128EEENS7_ILi64EEEEEELi64ENS_6half_tEfNS_4arch4Sm90ELb1ELb0ELb0ELb0ELb1ELb0ELb0ELb1ELb1ELb1ELb1ELb0EEENS1_21CollectiveEpilogueFwdINS6_IJSA_SC_SB_EEES9_SE_SG_Li384ELb0ELb1ELb1ELb0EEENS1_19SingleTileSchedulerILb0ELb1ELb1ELi192EEEEEEEEEvNT_6ParamsE)
	.align		4
        /*003c*/ 	.word	index@(__assertfail)
	.align		4
        /*0040*/ 	.word	index@(_ZN7cutlass13device_kernelIN5flash11enable_sm90INS1_16FlashAttnFwdSm90INS1_25CollectiveMainloopFwdSm90ILi2EN4cute5tupleIJNS5_1CILi1EEES8_S8_EEENS6_IJNS7_ILi192EEENS7_ILi128EEENS7_ILi64EEEEEELi64ENS_6half_tEfNS_4arch4Sm90ELb1ELb0ELb0ELb1ELb1ELb0ELb0ELb1ELb1ELb1ELb1ELb0EEENS1_21CollectiveEpilogueFwdINS6_IJSA_SC_SB_EEES9_SE_SG_Li384ELb1ELb1ELb1ELb0EEENS1_36VarlenDynamicPersistentTileSchedulerILi192ELi128ELi384ELi128ELb1ELb1ELb1ELb1ELb1ELb1EEEEEEEEEvNT_6ParamsE)
	.align		4
        /*0044*/ 	.word	index@(__assertfail)
	.align		4
        /*0048*/ 	.word	index@(_ZN7cutlass13device_kernelIN5flash11enable_sm90INS1_16FlashAttnFwdSm90INS1_25CollectiveMainloopFwdSm90ILi2EN4cute5tupleIJNS5_1CILi1EEES8_S8_EEENS6_IJNS7_ILi192EEENS7_ILi128EEENS7_ILi64EEEEEELi64ENS_6half_tEfNS_4arch4Sm90ELb1ELb0ELb0ELb1ELb1ELb1ELb0ELb1ELb1ELb1ELb1ELb0EEENS1_21CollectiveEpilogueFwdINS6_IJSA_SC_SB_EEES9_SE_SG_Li384ELb1ELb1ELb1ELb0EEENS1_36VarlenDynamicPersistentTileSchedulerILi192ELi128ELi384ELi128ELb1ELb1ELb1ELb1ELb1ELb1EEEEEEEEEvNT_6ParamsE)
	.align		4
        /*004c*/ 	.word	index@(__assertfail)
	.align		4
        /*0050*/ 	.word	0x00000000
	.align		4
        /*0054*/ 	.word	0xfffffffe
	.align		4
        /*0058*/ 	.word	0x00000000
	.align		4
        /*005c*/ 	.word	0xfffffffd
	.align		4
        /*0060*/ 	.word	0x00000000
	.align		4
        /*0064*/ 	.word	0xfffffffc


//--------------------- .nv.constant4             --------------------------
	.section	.nv.constant4,"a",@progbits
	.align	8
	.align		8
.nv.constant4:
        /*0000*/ 	.dword	__assertfail
	.align		8
        /*0008*/ 	.dword	__unnamed_1
	.align		8
        /*0010*/ 	.dword	__unnamed_2
	.align		8
        /*0018*/ 	.dword	__unnamed_3
	.align		8
        /*0020*/ 	.dword	__unnamed_4
	.align		8
        /*0028*/ 	.dword	__unnamed_5
	.align		8
        /*0030*/ 	.dword	_ZN77_INTERNAL_7b75b4a3_41_flash_fwd_hdim64_fp16_paged_split_sm90_cu_c784774a_34764cuda3std3__45__cpo5beginE
	.align		8
        /*0038*/ 	.dword	_ZN77_INTERNAL_7b75b4a3_41_flash_fwd_hdim64_fp16_paged_split_sm90_cu_c784774a_34764cuda3std3__45__cpo3endE
	.align		8
        /*0040*/ 	.dword	_ZN77_INTERNAL_7b75b4a3_41_flash_fwd_hdim64_fp16_paged_split_sm90_cu_c784774a_34764cuda3std3__45__cpo6cbeginE
	.align		8
        /*0048*/ 	.dword	_ZN77_INTERNAL_7b75b4a3_41_flash_fwd_hdim64_fp16_paged_split_sm90_cu_c784774a_34764cuda3std3__45__cpo4cendE
	.align		8
        /*0050*/ 	.dword	_ZN77_INTERNAL_7b75b4a3_41_flash_fwd_hdim64_fp16_paged_split_sm90_cu_c784774a_34764cuda3std3__479_GLOBAL__N__7b75b4a3_41_flash_fwd_hdim64_fp16_paged_split_sm90_cu_c784774a_34766ignoreE
	.align		8
        /*0058*/ 	.dword	_ZN77_INTERNAL_7b75b4a3_41_flash_fwd_hdim64_fp16_paged_split_sm90_cu_c784774a_34764cuda3std3__419piecewise_constructE
	.align		8
        /*0060*/ 	.dword	_ZN77_INTERNAL_7b75b4a3_41_flash_fwd_hdim64_fp16_paged_split_sm90_cu_c784774a_34764cuda3std3__48in_placeE
	.align		8
        /*0068*/ 	.dword	_ZN77_INTERNAL_7b75b4a3_41_flash_fwd_hdim64_fp16_paged_split_sm90_cu_c784774a_34764cuda3std6ranges3__45__cpo4swapE
	.align		8
        /*0070*/ 	.dword	_ZN77_INTERNAL_7b75b4a3_41_flash_fwd_hdim64_fp16_paged_split_sm90_cu_c784774a_34764cuda3std6ranges3__45__cpo9iter_moveE
	.align		8
        /*0078*/ 	.dword	_ZN77_INTERNAL_7b75b4a3_41_flash_fwd_hdim64_fp16_paged_split_sm90_cu_c784774a_34764cute7productE
	.align		8
        /*0080*/ 	.dword	_ZN77_INTERNAL_7b75b4a3_41_flash_fwd_hdim64_fp16_paged_split_sm90_cu_c784774a_34764cute1_E
	.align		8
        /*0088*/ 	.dword	$str$23
	.align		8
        /*0090*/ 	.dword	$str$24


//--------------------- .text._ZN7cutlass13device_kernelIN5flash11enable_sm90INS1_16FlashAttnFwdSm90INS1_25CollectiveMainloopFwdSm90ILi2EN4cute5tupleIJNS5_1CILi1EEES8_S8_EEENS6_IJNS7_ILi192EEENS7_ILi128EEENS7_ILi64EEEEEELi64ENS_6half_tEfNS_4arch4Sm90ELb0ELb0ELb0ELb0ELb1ELb0ELb0ELb1ELb1ELb1ELb1ELb0EEENS1_21CollectiveEpilogueFwdINS6_IJSA_SC_SB_EEES9_SE_SG_Li384ELb0ELb1ELb1ELb0EEENS1_19SingleTileSchedulerILb0ELb1ELb1ELi192EEEEEEEEEvNT_6ParamsE --------------------------
	.section	.text._ZN7cutlass13device_kernelIN5flash11enable_sm90INS1_16FlashAttnFwdSm90INS1_25CollectiveMainloopFwdSm90ILi2EN4cute5tupleIJNS5_1CILi1EEES8_S8_EEENS6_IJNS7_ILi192EEENS7_ILi128EEENS7_ILi64EEEEEELi64ENS_6half_tEfNS_4arch4Sm90ELb0ELb0ELb0ELb0ELb1ELb0ELb0ELb1ELb1ELb1ELb1ELb0EEENS1_21CollectiveEpilogueFwdINS6_IJSA_SC_SB_EEES9_SE_SG_Li384ELb0ELb1ELb1ELb0EEENS1_19SingleTileSchedulerILb0ELb1ELb1ELi192EEEEEEEEEvNT_6ParamsE,"ax",@progbits
	.align	128
.text._ZN7cutlass13device_kernelIN5flash11enable_sm90INS1_16FlashAttnFwdSm90INS1_25CollectiveMainloopFwdSm90ILi2EN4cute5tupleIJNS5_1CILi1EEES8_S8_EEENS6_IJNS7_ILi192EEENS7_ILi128EEENS7_ILi64EEEEEELi64ENS_6half_tEfNS_4arch4Sm90ELb0ELb0ELb0ELb0ELb1ELb0ELb0ELb1ELb1ELb1ELb1ELb0EEENS1_21CollectiveEpilogueFwdINS6_IJSA_SC_SB_EEES9_SE_SG_Li384ELb0ELb1ELb1ELb0EEENS1_19SingleTileSchedulerILb0ELb1ELb1ELi192EEEEEEEEEvNT_6ParamsE:
        .type           _ZN7cutlass13device_kernelIN5flash11enable_sm90INS1_16FlashAttnFwdSm90INS1_25CollectiveMainloopFwdSm90ILi2EN4cute5tupleIJNS5_1CILi1EEES8_S8_EEENS6_IJNS7_ILi192EEENS7_ILi128EEENS7_ILi64EEEEEELi64ENS_6half_tEfNS_4arch4Sm90ELb0ELb0ELb0ELb0ELb1ELb0ELb0ELb1ELb1ELb1ELb1ELb0EEENS1_21CollectiveEpilogueFwdINS6_IJSA_SC_SB_EEES9_SE_SG_Li384ELb0ELb1ELb1ELb0EEENS1_19SingleTileSchedulerILb0ELb1ELb1ELi192EEEEEEEEEvNT_6ParamsE,@function
        .size           _ZN7cutlass13device_kernelIN5flash11enable_sm90INS1_16FlashAttnFwdSm90INS1_25CollectiveMainloopFwdSm90ILi2EN4cute5tupleIJNS5_1CILi1EEES8_S8_EEENS6_IJNS7_ILi192EEENS7_ILi128EEENS7_ILi64EEEEEELi64ENS_6half_tEfNS_4arch4Sm90ELb0ELb0ELb0ELb0ELb1ELb0ELb0ELb1ELb1ELb1ELb1ELb0EEENS1_21CollectiveEpilogueFwdINS6_IJSA_SC_SB_EEES9_SE_SG_Li384ELb0ELb1ELb1ELb0EEENS1_19SingleTileSchedulerILb0ELb1ELb1ELi192EEEEEEEEEvNT_6ParamsE,(.L_x_3166 - _ZN7cutlass13device_kernelIN5flash11enable_sm90INS1_16FlashAttnFwdSm90INS1_25CollectiveMainloopFwdSm90ILi2EN4cute5tupleIJNS5_1CILi1EEES8_S8_EEENS6_IJNS7_ILi192EEENS7_ILi128EEENS7_ILi64EEEEEELi64ENS_6half_tEfNS_4arch4Sm90ELb0ELb0ELb0ELb0ELb1ELb0ELb0ELb1ELb1ELb1ELb1ELb0EEENS1_21CollectiveEpilogueFwdINS6_IJSA_SC_SB_EEES9_SE_SG_Li384ELb0ELb1ELb1ELb0EEENS1_19SingleTileSchedulerILb0ELb1ELb1ELi192EEEEEEEEEvNT_6ParamsE)
        .other          _ZN7cutlass13device_kernelIN5flash11enable_sm90INS1_16FlashAttnFwdSm90INS1_25CollectiveMainloopFwdSm90ILi2EN4cute5tupleIJNS5_1CILi1EEES8_S8_EEENS6_IJNS7_ILi192EEENS7_ILi128EEENS7_ILi64EEEEEELi64ENS_6half_tEfNS_4arch4Sm90ELb0ELb0ELb0ELb0ELb1ELb0ELb0ELb1ELb1ELb1ELb1ELb0EEENS1_21CollectiveEpilogueFwdINS6_IJSA_SC_SB_EEES9_SE_SG_Li384ELb0ELb1ELb1ELb0EEENS1_19SingleTileSchedulerILb0ELb1ELb1ELi192EEEEEEEEEvNT_6ParamsE,@"STO_CUDA_ENTRY STV_DEFAULT"
_ZN7cutlass13device_kernelIN5flash11enable_sm90INS1_16FlashAttnFwdSm90INS1_25CollectiveMainloopFwdSm90ILi2EN4cute5tupleIJNS5_1CILi1EEES8_S8_EEENS6_IJNS7_ILi192EEENS7_ILi128EEENS7_ILi64EEEEEELi64ENS_6half_tEfNS_4arch4Sm90ELb0ELb0ELb0ELb0ELb1ELb0ELb0ELb1ELb1ELb1ELb1ELb0EEENS1_21CollectiveEpilogueFwdINS6_IJSA_SC_SB_EEES9_SE_SG_Li384ELb0ELb1ELb1ELb0EEENS1_19SingleTileSchedulerILb0ELb1ELb1ELi192EEEEEEEEEvNT_6ParamsE:
[----:B------:R-:W0:Y:S02]  /*0000*/  LDC R1, c[0x0][0x28] ;  /* 0x00000a00ff017b82 */ /* 0x000e240000000800 */
[----:B0-----:R-:W-:Y:S01]  /*0010*/  VIADD R1, R1, 0xfffffff8 ;  /* 0xfffffff801017836 */ /* 0x001fe20000000000 */
[----:B------:R-:W0:Y:S01]  /*0020*/  S2R R22, SR_TID.X ;  /* 0x0000000000167919 */ /* 0x000e220000002100 */
[----:B------:R-:W-:Y:S01]  /*0030*/  ELECT P0, URZ, PT ;  /* 0x00000000003f782f */ /* 0x000fe20003800000 */
[----:B------:R-:W-:Y:S01]  /*0040*/  UMOV UR4, 0x80 ;  /* 0x0000008000047882 */ /* 0x000fe20000000000 */
[----:B------:R-:W-:Y:S01]  /*0050*/  UMOV UR7, 0x180 ;  /* 0x0000018000077882 */ /* 0x000fe20000000000 */
[--C-:B0-----:R-:W-:Y:S02]  /*0060*/  SHF.R.U32.HI R0, RZ, 0x5, R22.reuse ;  /* 0x00000005ff007819 */ /* 0x101fe40000011616 */
[----:B------:R-:W-:-:S03]  /*0070*/  SHF.R.U32.HI R16, RZ, 0x7, R22 ;  /* 0x00000007ff107819 */ /* 0x000fc60000011616 */
[----:B------:R-:W0:Y:S04]  /*0080*/  SHFL.IDX PT, R2, R0, RZ, 0x1f ;  /* 0x00001fff00027589 */ /* 0x000e2800000e0000 */
[----:B------:R1:W2:Y:S01]  /*0090*/  SHFL.IDX PT, R3, R16, RZ, 0x1f ;  /* 0x00001fff10037589 */ /* 0x0002a200000e0000 */
[C---:B0-----:R-:W-:Y:S02]  /*00a0*/  ISETP.NE.OR P0, PT, R2.reuse, RZ, !P0 ;  /* 0x000000ff0200720c */ /* 0x041fe40004705670 */
[----:B------:R-:W-:-:S11]  /*00b0*/  ISETP.NE.AND P1, PT, R2, RZ, PT ;  /* 0x000000ff0200720c */ /* 0x000fd60003f25270 */
[----:B------:R-:W-:Y:S01]  /*00c0*/  VOTEU.ALL UP0, P0 ;  /* 0x00000000003f7886 */ /* 0x000fe20000000000 */
[----:B------:R-:W-:-:S04]  /*00d0*/  VOTEU.ALL UP1, P0 ;  /* 0x00000000003f7886 */ /* 0x000fc80000020000 */
[----:B------:R-:W0:Y:S01]  /*00e0*/  @!UP0 S2UR UR8, SR_CgaCtaId ;  /* 0x00000000000889c3 */ /* 0x000e220000008800 */
[----:B------:R-:W-:Y:S01]  /*00f0*/  @!UP0 UMOV UR6, 0x400 ;  /* 0x0000040000068882 */ /* 0x000fe20000000000 */
[----:B------:R-:W-:-:S04]  /*0100*/  @!UP0 UIADD3 UR4, -UR4, 0x100000, URZ ;  /* 0x0010000004048890 */ /* 0x000fc8000fffe13f */
[----:B------:R-:W-:Y:S02]  /*0110*/  @!UP0 USHF.L.U32 UR5, UR4, 0xb, URZ ;  /* 0x0000000b04058899 */ /* 0x000fe4000800063f */
[----:B------:R-:W-:Y:S02]  /*0120*/  @!UP0 USHF.L.U32 UR4, UR4, 0x1, URZ ;  /* 0x0000000104048899 */ /* 0x000fe4000800063f */
[----:B0-----:R-:W-:Y:S02]  /*0130*/  @!UP0 ULEA UR8, UR8, UR6, 0x18 ;  /* 0x0000000608088291 */ /* 0x001fe4000f8ec03f */
[----:B------:R-:W-:-:S04]  /*0140*/  @!UP0 UIADD3 UR6, -UR7, 0x100000, URZ ;  /* 0x0010000007068890 */ /* 0x000fc8000fffe13f */
[----:B------:R-:W-:Y:S02]  /*0150*/  @!UP0 USHF.L.U32 UR7, UR6, 0xb, URZ ;  /* 0x0000000b06078899 */ /* 0x000fe4000800063f */
[----:B------:R-:W-:Y:S01]  /*0160*/  @!UP0 USHF.L.U32 UR6, UR6, 0x1, URZ ;  /* 0x0000000106068899 */ /* 0x000fe2000800063f */
[----:B------:R-:W-:-:S05]  /*0170*/  VOTEU.ALL UP0, P0 ;  /* 0x00000000003f7886 */ /* 0x000fca0000000000 */
[----:B------:R1:W0:Y:S06]  /*0180*/  @!UP0 SYNCS.EXCH.64 URZ, [UR8+0x16800], UR4 ;  /* 0x01680004083f85b2 */ /* 0x00022c0008000100 */
[----:B------:R1:W3:Y:S02]  /*0190*/  @!UP1 SYNCS.EXCH.64 URZ, [UR8+0x16820], UR6 ;  /* 0x01682006083f95b2 */ /* 0x0002e40008000100 */
[----:B-12---:R-:W-:Y:S05]  /*01a0*/  @P1 BRA `(.L_x_0) ;  /* 0x0000000000481947 */ /* 0x006fea0003800000 */
[----:B------:R-:W1:Y:S01]  /*01b0*/  S2UR UR5, SR_CgaCtaId ;  /* 0x00000000000579c3 */ /* 0x000e620000008800 */
[----:B------:R-:W-:Y:S01]  /*01c0*/  UMOV UR4, 0x400 ;  /* 0x0000040000047882 */ /* 0x000fe20000000000 */
[----:B------:R-:W-:Y:S01]  /*01d0*/  UMOV UR6, 0x80 ;  /* 0x0000008000067882 */ /* 0x000fe20000000000 */
[----:B------:R-:W-:Y:S01]  /*01e0*/  UMOV UR7, 0x180 ;  /* 0x0000018000077882 */ /* 0x000fe20000000000 */
[----:B------:R-:W-:Y:S01]  /*01f0*/  ELECT P0, URZ, PT ;  /* 0x00000000003f782f */ /* 0x000fe20003800000 */
[----:B-1----:R-:W-:Y:S02]  /*0200*/  ULEA UR8, UR5, UR4, 0x18 ;  /* 0x0000000405087291 */ /* 0x002fe4000f8ec03f */
[----:B------:R-:W-:-:S04]  /*0210*/  UIADD3 UR4, -UR6, 0x100000, URZ ;  /* 0x0010000006047890 */ /* 0x000fc8000fffe13f */
[----:B------:R-:W-:Y:S02]  /*0220*/  USHF.L.U32 UR5, UR4, 0xb, URZ ;  /* 0x0000000b04057899 */ /* 0x000fe4000800063f */
[----:B------:R-:W-:Y:S02]  /*0230*/  USHF.L.U32 UR4, UR4, 0x1, URZ ;  /* 0x0000000104047899 */ /* 0x000fe4000800063f */
[----:B------:R-:W-:-:S04]  /*0240*/  UIADD3 UR6, -UR7, 0x100000, URZ ;  /* 0x0010000007067890 */ /* 0x000fc8000fffe13f */
[----:B------:R-:W-:Y:S02]  /*0250*/  USHF.L.U32 UR7, UR6, 0xb, URZ ;  /* 0x0000000b06077899 */ /* 0x000fe4000800063f */
[----:B------:R-:W-:Y:S01]  /*0260*/  USHF.L.U32 UR6, UR6, 0x1, URZ ;  /* 0x0000000106067899 */ /* 0x000fe2000800063f */
[----:B------:R-:W1:Y:S03]  /*0270*/  FENCE.VIEW.ASYNC.S ;  /* 0x00000000000073c6 */ /* 0x000e660000000000 */
[----:B-1----:R1:W2:Y:S08]  /*0280*/  SYNCS.EXCH.64 URZ, [UR8+0x16830], UR4 ;  /* 0x01683004083f75b2 */ /* 0x0022b00008000100 */
[----:B------:R1:W4:Y:S01]  /*0290*/  SYNCS.EXCH.64 URZ, [UR8+0x16840], UR6 ;  /* 0x01684006083f75b2 */ /* 0x0003220008000100 */
[----:B------:R1:W0:Y:S01]  /*02a0*/  SYNCS.EXCH.64 URZ, [UR8+0x16838], UR4 ;  /* 0x01683804083f75b2 */ /* 0x0002220008000100 */
[----:B------:R1:W0:Y:S01]  /*02b0*/  SYNCS.EXCH.64 URZ, [UR8+0x16848], UR6 ;  /* 0x01684806083f75b2 */ /* 0x0002220008000100 */
[----:B------:R-:W-:Y:S01]  /*02c0*/  NOP ;  /* 0x0000000000007918 */ /* 0x000fe20000000000 */
.L_x_0:
[----:B------:R-:W5:Y:S01]  /*02d0*/  SHFL.IDX PT, R2, R0, RZ, 0x1f ;  /* 0x00001fff00027589 */ /* 0x000f6200000e0000 */
[----:B------:R-:W-:Y:S01]  /*02e0*/  NOP ;  /* 0x0000000000007918 */ /* 0x000fe20000000000 */
[----:B-----5:R-:W-:-:S13]  /*02f0*/  ISETP.NE.AND P0, PT, R2, RZ, PT ;  /* 0x000000ff0200720c */ /* 0x020fda0003f05270 */
[----:B------:R-:W-:Y:S05]  /*0300*/  @P0 BRA `(.L_x_1) ;  /* 0x0000000000480947 */ /* 0x000fea0003800000 */
[----:B-1----:R-:W1:Y:S01]  /*0310*/  S2UR UR5, SR_CgaCtaId ;  /* 0x00000000000579c3 */ /* 0x002e620000008800 */
        /* <DEDUP_REMOVED lines=12> */
[----:B-1----:R1:W0:Y:S08]  /*03e0*/  SYNCS.EXCH.64 URZ, [UR8+0x16850], UR4 ;  /* 0x01685004083f75b2 */ /* 0x0022300008000100 */
[----:B------:R1:W0:Y:S01]  /*03f0*/  SYNCS.EXCH.64 URZ, [UR8+0x16860], UR6 ;  /* 0x01686006083f75b2 */ /* 0x0002220008000100 */
[----:B------:R1:W0:Y:S01]  /*0400*/  SYNCS.EXCH.64 URZ, [UR8+0x16858], UR4 ;  /* 0x01685804083f75b2 */ /* 0x0002220008000100 */
[----:B------:R1:W0:Y:S01]  /*0410*/  SYNCS.EXCH.64 URZ, [UR8+0x16868], UR6 ;  /* 0x01686806083f75b2 */ /* 0x0002220008000100 */
[----:B------:R-:W-:Y:S01]  /*0420*/  NOP ;  /* 0x0000000000007918 */ /* 0x000fe20000000000 */
.L_x_1:
[----:B------:R-:W5:Y:S01]  /*0430*/  SHFL.IDX PT, R2, R0, RZ, 0x1f ;  /* 0x00001fff00027589 */ /* 0x000f6200000e0000 */
[----:B------:R-:W-:Y:S01]  /*0440*/  NOP ;  /* 0x0000000000007918 */ /* 0x000fe20000000000 */
[----:B-----5:R-:W-:-:S13]  /*0450*/  ISETP.NE.AND P0, PT, R2, RZ, PT ;  /* 0x000000ff0200720c */ /* 0x020fda0003f05270 */
[----:B------:R-:W-:Y:S05]  /*0460*/  @P0 BRA `(.L_x_2) ;  /* 0x0000000000380947 */ /* 0x000fea0003800000 */
[----:B-1----:R-:W1:Y:S01]  /*0470*/  S2UR UR5, SR_CgaCtaId ;  /* 0x00000000000579c3 */ /* 0x002e620000008800 */
[----:B------:R-:W-:Y:S01]  /*0480*/  UMOV UR4, 0x400 ;  /* 0x0000040000047882 */ /* 0x000fe20000000000 */
[----:B------:R-:W-:Y:S01]  /*0490*/  UMOV UR7, 0x80 ;  /* 0x0000008000077882 */ /* 0x000fe20000000000 */
[----:B------:R-:W-:Y:S01]  /*04a0*/  ELECT P0, URZ, PT ;  /* 0x00000000003f782f */ /* 0x000fe20003800000 */
[----:B-1----:R-:W-:Y:S02]  /*04b0*/  ULEA UR6, UR5, UR4, 0x18 ;  /* 0x0000000405067291 */ /* 0x002fe4000f8ec03f */
[----:B------:R-:W-:-:S04]  /*04c0*/  UIADD3 UR4, -UR7, 0x100000, URZ ;  /* 0x0010000007047890 */ /* 0x000fc8000fffe13f */
[----:B------:R-:W-:Y:S02]  /*04d0*/  USHF.L.U32 UR5, UR4, 0xb, URZ ;  /* 0x0000000b04057899 */ /* 0x000fe4000800063f */
[----:B------:R-:W-:Y:S01]  /*04e0*/  USHF.L.U32 UR4, UR4, 0x1, URZ ;  /* 0x0000000104047899 */ /* 0x000fe2000800063f */
[----:B------:R-:W1:Y:S11]  /*04f0*/  FENCE.VIEW.ASYNC.S ;  /* 0x00000000000073c6 */ /* 0x000e760000000000 */
[----:B-1----:R1:W0:Y:S01]  /*0500*/  SYNCS.EXCH.64 URZ, [UR6+0x16870], UR4 ;  /* 0x01687004063f75b2 */ /* 0x0022220008000100 */
[----:B------:R1:W0:Y:S01]  /*0510*/  SYNCS.EXCH.64 URZ, [UR6+0x16880], UR4 ;  /* 0x01688004063f75b2 */ /* 0x0002220008000100 */
[----:B------:R1:W0:Y:S01]  /*0520*/  SYNCS.EXCH.64 URZ, [UR6+0x16878], UR4 ;  /* 0x01687804063f75b2 */ /* 0x0002220008000100 */
[----:B------:R1:W0:Y:S01]  /*0530*/  SYNCS.EXCH.64 URZ, [UR6+0x16888], UR4 ;  /* 0x01688804063f75b2 */ /* 0x0002220008000100 */
[----:B------:R-:W-:Y:S01]  /*0540*/  NOP ;  /* 0x0000000000007918 */ /* 0x000fe20000000000 */
.L_x_2:
        /* <DEDUP_REMOVED lines=22> */
.L_x_3:
[----:B------:R-:W5:Y:S01]  /*06b0*/  SHFL.IDX PT, R2, R0, RZ, 0x1f ;  /* 0x00001fff00027589 */ /* 0x000f6200000e0000 */
[----:B------:R-:W-:Y:S01]  /*06c0*/  R2UR UR9, R3 ;  /* 0x00000000030972ca */ /* 0x000fe200000e0000 */
        /* <DEDUP_REMOVED lines=21> */
.L_x_4:
[----:B------:R-:W-:Y:S01]  /*0820*/  UISETP.NE.AND UP0, UPT, UR9, URZ, UPT ;  /* 0x0000003f0900728c */ /* 0x000fe2000bf05270 */
[----:B------:R-:W-:Y:S01]  /*0830*/  NOP ;  /* 0x0000000000007918 */ /* 0x000fe20000000000 */
[----:B------:R-:W-:Y:S01]  /*0840*/  UMOV UR41, 0x1 ;  /* 0x0000000100297882 */ /* 0x000fe20000000000 */
[----:B------:R-:W-:Y:S01]  /*0850*/  ULDC.64 UR38, c[0x0][0x208] ;  /* 0x0000820000267ab9 */ /* 0x000fe20000000a00 */
[----:B------:R-:W-:Y:S01]  /*0860*/  USEL UR41, UR41, 0x2, !UP0 ;  /* 0x0000000229297887 */ /* 0x000fe2000c000000 */
[----:B------:R-:W-:Y:S01]  /*0870*/  BSSY B6, `(.L_x_5) ;  /* 0x00009dc000067945 */ /* 0x000fe20003800000 */
[----:B0-234-:R-:W-:Y:S01]  /*0880*/  BAR.SYNC.DEFER_BLOCKING 0x0 ;  /* 0x0000000000007b1d */ /* 0x01dfe20000010000 */
[----:B------:R-:W-:-:S13]  /*0890*/  PLOP3.LUT P0, PT, PT, PT, UP0, 0x80, 0x0 ;  /* 0x000000000000781c */ /* 0x000fda0003f0f008 */
[----:B------:R-:W-:Y:S05]  /*08a0*/  @!P0 BRA `(.L_x_6) ;  /* 0x0000006000788947 */ /* 0x000fea0003800000 */
.L_x_7:
[----:B------:R-:W-:-:S08]  /*08b0*/  NOP ;  /* 0x0000000000007918 */ /* 0x000fd00000000000 */
[----:B------:R-:W0:Y:S02]  /*08c0*/  USETMAXREG.TRY_ALLOC.CTAPOOL UP0, 0xa0 ;  /* 0x000000a0000079c8 */ /* 0x000e240008000600 */
[----:B0-----:R-:W-:-:S13]  /*08d0*/  PLOP3.LUT P0, PT, PT, PT, UP0, 0x80, 0x0 ;  /* 0x000000000000781c */ /* 0x001fda0003f0f008 */
[----:B------:R-:W-:Y:S05]  /*08e0*/  @!P0 BRA `(.L_x_7) ;  /* 0xfffffffc00f08947 */ /* 0x000fea000383ffff */
[----:B-1----:R-:W0:Y:S01]  /*08f0*/  S2UR UR6, SR_CTAID.Y ;  /* 0x00000000000679c3 */ /* 0x002e220000002600 */
[----:B------:R-:W-:Y:S01]  /*0900*/  LOP3.LUT R0, R22, 0xffffff80, RZ, 0xc0, !PT ;  /* 0xffffff8016007812 */ /* 0x000fe200078ec0ff */
[----:B------:R-:W-:Y:S02]  /*0910*/  ULDC UR7, c[0x0][0xc50] ;  /* 0x0003140000077ab9 */ /* 0x000fe40000000800 */
[----:B------:R-:W-:-:S04]  /*0920*/  UISETP.NE.AND UP0, UPT, UR7, 0x1, UPT ;  /* 0x000000010700788c */ /* 0x000fc8000bf05270 */
[----:B------:R-:W-:Y:S08]  /*0930*/  BAR.ARV 0x8, 0x200 ;  /* 0x0208000000007b1d */ /* 0x000ff00000002000 */
[----:B------:R-:W1:Y:S01]  /*0940*/  S2UR UR8, SR_CTAID.Z ;  /* 0x00000000000879c3 */ /* 0x000e620000002700 */
[----:B------:R-:W-:Y:S01]  /*0950*/  ISETP.NE.AND P0, PT, R0, 0x80, PT ;  /* 0x000000800000780c */ /* 0x000fe20003f05270 */
[----:B------:R-:W-:Y:S01]  /*0960*/  @UP0 ULDC UR4, c[0x0][0xc54] ;  /* 0x0003150000040ab9 */ /* 0x000fe20000000800 */
[----:B------:R-:W-:Y:S01]  /*0970*/  @UP0 ULDC UR9, c[0x0][0xc58] ;  /* 0x0003160000090ab9 */ /* 0x000fe20000000800 */
[----:B0-----:R-:W-:-:S10]  /*0980*/  UIMAD.WIDE.U32 UR4, UR6, UR4, URZ ;  /* 0x00000004060472a5 */ /* 0x001fd4000f8e003f */
[----:B------:R-:W-:Y:S06]  /*0990*/  @!P0 BAR.ARV 0x9, 0x100 ;  /* 0x0244000000008b1d */ /* 0x000fec0000002000 */
[----:B------:R-:W-:Y:S01]  /*09a0*/  UMOV UR36, UR6 ;  /* 0x0000000600247c82 */ /* 0x000fe20008000000 */
[----:B------:R-:W-:Y:S01]  /*09b0*/  @UP0 USHF.R.U32.HI UR36, URZ, UR9, UR5 ;  /* 0x000000093f240299 */ /* 0x000fe20008011605 */
[----:B-1----:R-:W-:-:S03]  /*09c0*/  ISETP.LE.AND P0, PT, RZ, UR8, PT ;  /* 0x00000008ff007c0c */ /* 0x002fc6000bf03270 */
[----:B------:R-:W-:-:S04]  /*09d0*/  UIADD3 UR4, -UR36, URZ, URZ ;  /* 0x0000003f24047290 */ /* 0x000fc8000fffe13f */
[----:B------:R-:W-:-:S06]  /*09e0*/  UIMAD UR7, UR7, UR4, UR6 ;  /* 0x00000004070772a4 */ /* 0x000fcc000f8e0206 */
[----:B------:R-:W-:Y:S06]  /*09f0*/  @!P0 BRA `(.L_x_8) ;  /* 0x0000009c000c8947 */ /* 0x000fec0003800000 */
[----:B------:R-:W-:Y:S01]  /*0a00*/  ULDC.64 UR4, c[0x0][0x418] ;  /* 0x0001060000047ab9 */ /* 0x000fe20000000a00 */
[----:B------:R-:W-:Y:S01]  /*0a10*/  ULDC UR42, c[0x0][0x424] ;  /* 0x00010900002a7ab9 */ /* 0x000fe20000000800 */
[----:B------:R-:W-:Y:S02]  /*0a20*/  UISETP.NE.U32.AND UP0, UPT, UR4, URZ, UPT ;  /* 0x0000003f0400728c */ /* 0x000fe4000bf05070 */
[----:B------:R-:W-:Y:S02]  /*0a30*/  ULOP3.LUT UR37, UR7, 0xffff, URZ, 0xc0, !UPT ;  /* 0x0000ffff07257892 */ /* 0x000fe4000f8ec03f */
[----:B------:R-:W-:Y:S01]  /*0a40*/  UISETP.NE.AND.EX UP0, UPT, UR5, URZ, UPT, UP0 ;  /* 0x0000003f0500728c */ /* 0x000fe2000bf05300 */
[----:B------:R-:W-:-:S03]  /*0a50*/  ULDC UR4, c[0x0][0x2f0] ;  /* 0x0000bc0000047ab9 */ /* 0x000fc60000000800 */
[----:B------:R-:W-:-:S04]  /*0a60*/  USEL UR42, UR42, 0x1, UP0 ;  /* 0x000000012a2a7887 */ /* 0x000fc80008000000 */
[----:B------:R-:W-:-:S04]  /*0a70*/  UIMAD UR42, UR42, UR4, URZ ;  /* 0x000000042a2a72a4 */ /* 0x000fc8000f8e023f */
[----:B------:R-:W-:Y:S02]  /*0a80*/  UISETP.GE.AND UP0, UPT, UR42, 0x1, UPT ;  /* 0x000000012a00788c */ /* 0x000fe4000bf06270 */
[----:B------:R-:W-:-:S04]  /*0a90*/  UIADD3 UR4, UR42, 0x7f, URZ ;  /* 0x0000007f2a047890 */ /* 0x000fc8000fffe03f */
[----:B------:R-:W-:Y:S01]  /*0aa0*/  PLOP3.LUT P0, PT, PT, PT, UP0, 0x80, 0x0 ;  /* 0x000000000000781c */ /* 0x000fe20003f0f008 */
[----:B------:R-:W-:-:S04]  /*0ab0*/  USHF.R.S32.HI UR5, URZ, 0x1f, UR4 ;  /* 0x0000001f3f057899 */ /* 0x000fc80008011404 */
[----:B------:R-:W-:-:S03]  /*0ac0*/  ULEA.HI UR5, UR5, UR4, URZ, 0x7 ;  /* 0x0000000405057291 */ /* 0x000fc6000f8f383f */
[----:B------:R-:W-:Y:S01]  /*0ad0*/  UMOV UR4, URZ ;  /* 0x0000003f00047c82 */ /* 0x000fe20008000000 */
[----:B------:R-:W-:-:S04]  /*0ae0*/  USHF.R.S32.HI UR6, URZ, 0x7, UR5 ;  /* 0x000000073f067899 */ /* 0x000fc80008011405 */
[----:B------:R-:W-:Y:S08]  /*0af0*/  @!P0 BRA `(.L_x_9) ;  /* 0x0000000000908947 */ /* 0x000ff00003800000 */
[----:B------:R-:W-:Y:S01]  /*0b00*/  USHF.R.U32.HI UR7, URZ, 0x10, UR7 ;  /* 0x000000103f077899 */ /* 0x000fe20008011607 */
[----:B------:R-:W-:-:S03]  /*0b10*/  UMOV UR4, URZ ;  /* 0x0000003f00047c82 */ /* 0x000fc60008000000 */
[----:B------:R-:W-:-:S11]  /*0b20*/  UISETP.NE.AND UP0, UPT, UR7, URZ, UPT ;  /* 0x0000003f0700728c */ /* 0x000fd6000bf05270 */
[----:B------:R-:W-:Y:S02]  /*0b30*/  @!UP0 ULDC UR7, c[0x0][0x9f0] ;  /* 0x00027c0000078ab9 */ /* 0x000fe40000000800 */
[----:B------:R-:W-:Y:S01]  /*0b40*/  IMAD.U32 R3, RZ, RZ, UR7 ;  /* 0x00000007ff037e24 */ /* 0x000fe2000f8e00ff */
[----:B------:R-:W-:-:S04]  /*0b50*/  UIADD3 UR8, UR6, -0x1, UR7 ;  /* 0xffffffff06087890 */ /* 0x000fc8000fffe007 */
[-C--:B------:R-:W-:Y:S02]  /*0b60*/  IABS R0, R3.reuse ;  /* 0x0000000300007213 */ /* 0x080fe40000000000 */
[----:B------:R-:W-:Y:S01]  /*0b70*/  IMAD.U32 R4, RZ, RZ, UR8 ;  /* 0x00000008ff047e24 */ /* 0x000fe2000f8e00ff */
[----:B------:R-:W-:Y:S01]  /*0b80*/  IABS R5, R3 ;  /* 0x0000000300057213 */ /* 0x000fe20000000000 */
[----:B------:R-:W-:Y:S01]  /*0b90*/  ULOP3.LUT UR8, UR8, UR7, URZ, 0x3c, !UPT ;  /* 0x0000000708087292 */ /* 0x000fe2000f8e3c3f */
[----:B------:R-:W-:Y:S02]  /*0ba0*/  R2UR UR11, R0 ;  /* 0x00000000000b72ca */ /* 0x000fe400000e0000 */
[----:B------:R-:W-:-:S05]  /*0bb0*/  IABS R4, R4 ;  /* 0x0000000400047213 */ /* 0x000fca0000000000 */
[----:B------:R-:W-:-:S05]  /*0bc0*/  IMAD.MOV.U32 R3, RZ, RZ, R4 ;  /* 0x000000ffff037224 */ /* 0x000fca00078e0004 */
[----:B------:R-:W-:Y:S01]  /*0bd0*/  R2UR UR10, R3 ;  /* 0x00000000030a72ca */ /* 0x000fe200000e0000 */
[----:B------:R-:W0:Y:S08]  /*0be0*/  I2F.RP R0, UR11 ;  /* 0x0000000b00007d06 */ /* 0x000e300008209400 */
[----:B0-----:R-:W0:Y:S02]  /*0bf0*/  MUFU.RCP R0, R0 ;  /* 0x0000000000007308 */ /* 0x001e240000001000 */
[----:B0-----:R-:W-:Y:S01]  /*0c00*/  VIADD R2, R0, 0xffffffe ;  /* 0x0ffffffe00027836 */ /* 0x001fe20000000000 */
[----:B------:R-:W-:-:S05]  /*0c10*/  IADD3 R0, RZ, -R5, RZ ;  /* 0x80000005ff007210 */ /* 0x000fca0007ffe0ff */
[----:B------:R-:W0:Y:S02]  /*0c20*/  F2I.FTZ.U32.TRUNC.NTZ R2, R2 ;  /* 0x0000000200027305 */ /* 0x000e24000021f000 */
[----:B0-----:R-:W-:-:S13]  /*0c30*/  R2UR UR5, R2 ;  /* 0x00000000020572ca */ /* 0x001fda00000e0000 */
[----:B------:R-:W-:-:S04]  /*0c40*/  UIADD3 UR9, URZ, -UR5, URZ ;  /* 0x800000053f097290 */ /* 0x000fc8000fffe03f */
[----:B------:R-:W-:-:S04]  /*0c50*/  UIMAD UR9, UR9, UR11, URZ ;  /* 0x0000000b090972a4 */ /* 0x000fc8000f8e023f */
[----:B------:R-:W-:-:S03]  /*0c60*/  UIMAD.WIDE.U32 UR4, UR5, UR9, UR4 ;  /* 0x00000009050472a5 */ /* 0x000fc6000f8e0004 */
[----:B------:R-:W-:Y:S01]  /*0c70*/  R2UR UR9, R0 ;  /* 0x00000000000972ca */ /* 0x000fe200000e0000 */
[----:B------:R-:W-:-:S12]  /*0c80*/  UIMAD.WIDE.U32 UR4, UR5, UR10, URZ ;  /* 0x0000000a050472a5 */ /* 0x000fd8000f8e003f */
[----:B------:R-:W-:-:S04]  /*0c90*/  UIMAD UR4, UR5, UR9, UR10 ;  /* 0x00000009050472a4 */ /* 0x000fc8000f8e020a */
[----:B------:R-:W-:-:S11]  /*0ca0*/  UISETP.GT.U32.AND UP0, UPT, UR11, UR4, UPT ;  /* 0x000000040b00728c */ /* 0x000fd6000bf04070 */
[----:B------:R-:W-:Y:S02]  /*0cb0*/  @!UP0 UIADD3 UR4, UR4, -UR11, URZ ;  /* 0x8000000b04048290 */ /* 0x000fe4000fffe03f */
[----:B------:R-:W-:Y:S02]  /*0cc0*/  @!UP0 UIADD3 UR5, UR5, 0x1, URZ ;  /* 0x0000000105058890 */ /* 0x000fe4000fffe03f */
[----:B------:R-:W-:Y:S02]  /*0cd0*/  UISETP.GE.U32.AND UP1, UPT, UR4, UR11, UPT ;  /* 0x0000000b0400728c */ /* 0x000fe4000bf26070 */
[----:B------:R-:W-:-:S09]  /*0ce0*/  UISETP.GE.AND UP0, UPT, UR8, URZ, UPT ;  /* 0x0000003f0800728c */ /* 0x000fd2000bf06270 */
[----:B------:R-:W-:Y:S02]  /*0cf0*/  @UP1 UIADD3 UR5, UR5, 0x1, URZ ;  /* 0x0000000105051890 */ /* 0x000fe4000fffe03f */
[----:B------:R-:W-:-:S05]  /*0d00*/  UISETP.NE.AND UP1, UPT, UR7, URZ, UPT ;  /* 0x0000003f0700728c */ /* 0x000fca000bf25270 */
[----:B------:R-:W-:Y:S02]  /*0d10*/  UMOV UR4, UR5 ;  /* 0x0000000500047c82 */ /* 0x000fe40008000000 */
[----:B------:R-:W-:-:S04]  /*0d20*/  @!UP0 UIADD3 UR4, -UR4, URZ, URZ ;  /* 0x0000003f04048290 */ /* 0x000fc8000fffe13f */
[----:B------:R-:W-:-:S12]  /*0d30*/  @!UP1 ULOP3.LUT UR4, URZ, UR7, URZ, 0x33, !UPT ;  /* 0x000000073f049292 */ /* 0x000fd8000f8e333f */
.L_x_9:
[----:B------:R-:W-:Y:S01]  /*0d40*/  UIMAD UR37, UR37, UR4, URZ ;  /* 0x00000004252572a4 */ /* 0x000fe2000f8e023f */
[----:B------:R-:W-:Y:S01]  /*0d50*/  IMAD.U32 R0, RZ, RZ, UR6 ;  /* 0x00000006ff007e24 */ /* 0x000fe2000f8e00ff */
[----:B------:R-:W-:Y:S01]  /*0d60*/  PLOP3.LUT P0, PT, PT, PT, PT, 0x80, 0x0 ;  /* 0x000000000000781c */ /* 0x000fe20003f0f070 */
[----:B------:R-:W-:Y:S01]  /*0d70*/  IMAD.U32 R3, RZ, RZ, UR4 ;  /* 0x00000004ff037e24 */ /* 0x000fe2000f8e00ff */
[----:B------:R-:W-:Y:S01]  /*0d80*/  CS2R R118, SRZ ;  /* 0x0000000000767805 */ /* 0x000fe2000001ff00 */
[----:B------:R-:W-:Y:S01]  /*0d90*/  VIADD R23, R22, 0xffffff80 ;  /* 0xffffff8016177836 */ /* 0x000fe20000000000 */
[----:B------:R-:W-:Y:S01]  /*0da0*/  CS2R R28, SRZ ;  /* 0x00000000001c7805 */ /* 0x000fe2000001ff00 */
[----:B------:R-:W-:Y:S01]  /*0db0*/  IMAD.MOV.U32 R17, RZ, RZ, RZ ;  /* 0x000000ffff117224 */ /* 0x000fe200078e00ff */
[----:B------:R-:W-:Y:S02]  /*0dc0*/  VIADDMNMX R0, R3, UR37, R0, PT ;  /* 0x0000002503007c46 */ /* 0x000fe4000b800100 */
[----:B------:R-:W-:-:S02]  /*0dd0*/  CS2R R30, SRZ ;  /* 0x00000000001e7805 */ /* 0x000fc4000001ff00 */
[----:B------:R-:W-:Y:S02]  /*0de0*/  CS2R R20, SRZ ;  /* 0x0000000000147805 */ /* 0x000fe4000001ff00 */
[----:B------:R-:W-:Y:S02]  /*0df0*/  CS2R R24, SRZ ;  /* 0x0000000000187805 */ /* 0x000fe4000001ff00 */
[----:B------:R-:W-:Y:S01]  /*0e00*/  R2UR UR43, R0 ;  /* 0x00000000002b72ca */ /* 0x000fe200000e0000 */
[----:B------:R-:W-:Y:S01]  /*0e10*/  IMAD.MOV.U32 R0, RZ, RZ, RZ ;  /* 0x000000ffff007224 */ /* 0x000fe200078e00ff */
[----:B------:R-:W-:Y:S02]  /*0e20*/  CS2R R14, SRZ ;  /* 0x00000000000e7805 */ /* 0x000fe4000001ff00 */
[----:B------:R-:W-:Y:S02]  /*0e30*/  CS2R R18, SRZ ;  /* 0x0000000000127805 */ /* 0x000fe4000001ff00 */
[----:B------:R-:W-:-:S02]  /*0e40*/  CS2R R10, SRZ ;  /* 0x00000000000a7805 */ /* 0x000fc4000001ff00 */
[----:B------:R-:W-:Y:S02]  /*0e50*/  CS2R R12, SRZ ;  /* 0x00000000000c7805 */ /* 0x000fe4000001ff00 */
[----:B------:R-:W-:Y:S02]  /*0e60*/  CS2R R6, SRZ ;  /* 0x0000000000067805 */ /* 0x000fe4000001ff00 */
[----:B------:R-:W-:Y:S02]  /*0e70*/  CS2R R8, SRZ ;  /* 0x0000000000087805 */ /* 0x000fe4000001ff00 */
[----:B------:R-:W-:Y:S02]  /*0e80*/  CS2R R4, SRZ ;  /* 0x0000000000047805 */ /* 0x000fe4000001ff00 */
[----:B------:R-:W-:Y:S02]  /*0e90*/  CS2R R32, SRZ ;  /* 0x0000000000207805 */ /* 0x000fe4000001ff00 */
[----:B------:R-:W-:-:S02]  /*0ea0*/  CS2R R2, SRZ ;  /* 0x0000000000027805 */ /* 0x000fc4000001ff00 */
[----:B------:R-:W-:Y:S02]  /*0eb0*/  CS2R R26, SRZ ;  /* 0x00000000001a7805 */ /* 0x000fe4000001ff00 */
[----:B------:R-:W-:Y:S01]  /*0ec0*/  CS2R R34, SRZ ;  /* 0x0000000000227805 */ /* 0x000fe2000001ff00 */
[----:B------:R-:W-:-:S06]  /*0ed0*/  UISETP.GT.AND UP0, UPT, UR43, UR37, UPT ;  /* 0x000000252b00728c */ /* 0x000fcc000bf04270 */
[----:B------:R-:W-:-:S13]  /*0ee0*/  PLOP3.LUT P1, PT, PT, PT, UP0, 0x80, 0x0 ;  /* 0x000000000000781c */ /* 0x000fda0003f2f008 */
[----:B------:R-:W-:Y:S05]  /*0ef0*/  @!P1 BRA `(.L_x_10) ;  /* 0x00000048002c9947 */ /* 0x000fea0003800000 */
[----:B------:R-:W-:Y:S01]  /*0f00*/  SHF.R.S32.HI R0, RZ, 0x1f, R23 ;  /* 0x0000001fff007819 */ /* 0x000fe20000011417 */
[----:B------:R-:W0:Y:S01]  /*0f10*/  S2UR UR6, SR_CgaCtaId ;  /* 0x00000000000679c3 */ /* 0x000e220000008800 */
[----:B------:R-:W-:Y:S02]  /*0f20*/  UMOV UR40, 0x400 ;  /* 0x0000040000287882 */ /* 0x000fe40000000000 */
[----:B------:R-:W-:-:S04]  /*0f30*/  LEA.HI R17, R0, R23, RZ, 0x7 ;  /* 0x0000001700117211 */ /* 0x000fc800078f38ff */
[----:B------:R-:W-:-:S06]  /*0f40*/  SHF.R.S32.HI R0, RZ, 0x7, R17 ;  /* 0x00000007ff007819 */ /* 0x000fcc0000011411 */
[----:B------:R-:W1:Y:S01]  /*0f50*/  SHFL.IDX PT, R0, R0, RZ, 0x1f ;  /* 0x00001fff00007589 */ /* 0x000e6200000e0000 */
[----:B0-----:R-:W-:Y:S01]  /*0f60*/  ULEA UR40, UR6, UR40, 0x18 ;  /* 0x0000002806287291 */ /* 0x001fe2000f8ec03f */
[----:B-1----:R-:W-:-:S13]  /*0f70*/  R2UR UR44, R0 ;  /* 0x00000000002c72ca */ /* 0x002fda00000e0000 */
[----:B------:R-:W-:Y:S02]  /*0f80*/  UIMAD.WIDE UR4, UR44, 0x55555556, URZ ;  /* 0x555555562c0478a5 */ /* 0x000fe4000f8e023f */
[----:B------:R-:W-:Y:S02]  /*0f90*/  UIADD3 UR4, UR40, 0x8400, URZ ;  /* 0x0000840028047890 */ /* 0x000fe4000fffe03f */
[----:B------:R-:W-:Y:S02]  /*0fa0*/  ULEA.HI UR5, UR5, UR5, URZ, 0x1 ;  /* 0x0000000505057291 */ /* 0x000fe4000f8f083f */
[----:B------:R-:W-:Y:S02]  /*0fb0*/  ULOP3.LUT UP0, URZ, UR4, 0x3ff, URZ, 0xc0, !UPT ;  /* 0x000003ff043f7892 */ /* 0x000fe4000f80c03f */
[----:B------:R-:W-:-:S04]  /*0fc0*/  UIMAD UR5, UR5, -0x3, UR44 ;  /* 0xfffffffd050578a4 */ /* 0x000fc8000f8e022c */
[----:B------:R-:W-:Y:S01]  /*0fd0*/  PLOP3.LUT P0, PT, PT, PT, UP0, 0x80, 0x0 ;  /* 0x000000000000781c */ /* 0x000fe20003f0f008 */
[----:B------:R-:W-:-:S04]  /*0fe0*/  ULEA UR5, UR5, UR4, 0xd ;  /* 0x0000000405057291 */ /* 0x000fc8000f8e683f */
[----:B------:R-:W-:-:S04]  /*0ff0*/  USHF.R.U32.HI UR5, URZ, 0x4, UR5 ;  /* 0x000000043f057899 */ /* 0x000fc80008011605 */
[----:B------:R-:W-:-:S04]  /*1000*/  ULOP3.LUT UR45, UR5, 0x3fff, URZ, 0xc0, !UPT ;  /* 0x00003fff052d7892 */ /* 0x000fc8000f8ec03f */
[----:B------:R-:W-:Y:S08]  /*1010*/  @!P0 BRA `(.L_x_11) ;  /* 0x0000000000408947 */ /* 0x000ff00003800000 */
[----:B------:R-:W-:Y:S01]  /*1020*/  MOV R0, 0x0 ;  /* 0x0000000000007802 */ /* 0x000fe20000000f00 */
[----:B------:R-:W-:Y:S01]  /*1030*/  ULDC.64 UR4, c[0x4][0x88] ;  /* 0x0100220000047ab9 */ /* 0x000fe20000000a00 */
[----:B------:R-:W-:Y:S01]  /*1040*/  ULDC.64 UR6, c[0x4][0x28] ;  /* 0x01000a0000067ab9 */ /* 0x000fe20000000a00 */
[----:B------:R-:W-:Y:S01]  /*1050*/  MOV R4, UR4 ;  /* 0x0000000400047c02 */ /* 0x000fe20008000f00 */
[----:B------:R0:W1:Y:S01]  /*1060*/  LDC.64 R2, c[0x4][R0] ;  /* 0x0100000000027b82 */ /* 0x0000620000000a00 */
[----:B------:R-:W-:Y:S01]  /*1070*/  IMAD.U32 R5, RZ, RZ, UR5 ;  /* 0x00000005ff057e24 */ /* 0x000fe2000f8e00ff */
[----:B------:R-:W-:Y:S01]  /*1080*/  ULDC.64 UR4, c[0x4][0x90] ;  /* 0x0100240000047ab9 */ /* 0x000fe20000000a00 */
[----:B------:R-:W-:Y:S01]  /*1090*/  IMAD.U32 R10, RZ, RZ, UR6 ;  /* 0x00000006ff0a7e24 */ /* 0x000fe2000f8e00ff */
[----:B------:R-:W-:Y:S01]  /*10a0*/  MOV R8, 0x70 ;  /* 0x0000007000087802 */ /* 0x000fe20000000f00 */
[----:B------:R-:W-:Y:S02]  /*10b0*/  IMAD.U32 R6, RZ, RZ, UR4 ;  /* 0x00000004ff067e24 */ /* 0x000fe4000f8e00ff */
[----:B------:R-:W-:-:S02]  /*10c0*/  IMAD.U32 R7, RZ, RZ, UR5 ;  /* 0x00000005ff077e24 */ /* 0x000fc4000f8e00ff */
[----:B------:R-:W-:Y:S02]  /*10d0*/  IMAD.U32 R11, RZ, RZ, UR7 ;  /* 0x00000007ff0b7e24 */ /* 0x000fe4000f8e00ff */
[----:B------:R-:W-:Y:S02]  /*10e0*/  IMAD.MOV.U32 R12, RZ, RZ, 0x1 ;  /* 0x00000001ff0c7424 */ /* 0x000fe400078e00ff */
[----:B0-----:R-:W-:-:S07]  /*10f0*/  IMAD.MOV.U32 R13, RZ, RZ, RZ ;  /* 0x000000ffff0d7224 */ /* 0x001fce00078e00ff */
[----:B------:R-:W-:-:S07]  /*1100*/  LEPC R20, `(.L_x_11) ;  /* 0x000000001014794e */ /* 0x000fce0000000000 */
[----:B-1----:R-:W-:Y:S05]  /*1110*/  CALL.ABS.NOINC R2 ;  /* 0x0000000002007343 */ /* 0x002fea0003c00000 */
.L_x_11:
[----:B------:R-:W-:-:S04]  /*1120*/  SHF.L.U32 R2, RZ, 0x1f, RZ ;  /* 0x0000001fff027819 */ /* 0x000fc800000006ff */
[----:B------:R-:W0:Y:S02]  /*1130*/  SYNCS.PHASECHK.TRANS64.TRYWAIT P0, [UR40+0x16800], R2 ;  /* 0x01680002ff0075a7 */ /* 0x000e240008000168 */
[----:B0-----:R-:W-:Y:S05]  /*1140*/  @!P0 BRA `(.L_x_12) ;  /* 0x0000009400408947 */ /* 0x001fea0003800000 */
.L_x_83:
[----:B------:R-:W-:-:S06]  /*1150*/  ULOP3.LUT UR4, UR41, 0x1, URZ, 0xfc, !UPT ;  /* 0x0000000129047892 */ /* 0x000fcc000f8efc3f */
[----:B------:R-:W-:-:S05]  /*1160*/  IMAD.U32 R0, RZ, RZ, UR4 ;  /* 0x00000004ff007e24 */ /* 0x000fca000f8e00ff */
[----:B------:R-:W-:-:S13]  /*1170*/  ISETP.NE.AND P0, PT, R0, 0x3, PT ;  /* 0x000000030000780c */ /* 0x000fda0003f05270 */
[----:B------:R-:W-:Y:S05]  /*1180*/  @!P0 BRA `(.L_x_13) ;  /* 0x0000000000048947 */ /* 0x000fea0003800000 */
[----:B------:R-:W-:Y:S01]  /*1190*/  BPT.TRAP 0x1 ;  /* 0x000000040000795c */ /* 0x000fe20000300000 */
.L_x_13:
[----:B------:R1:W2:Y:S01]  /*11a0*/  SYNCS.PHASECHK.TRANS64.TRYWAIT P1, [UR40+0x16830], R2 ;  /* 0x01683002ff0075a7 */ /* 0x0002a20008020168 */
[----:B------:R-:W-:Y:S05]  /*11b0*/  @!P0 BRA `(.L_x_14) ;  /* 0x0000000000048947 */ /* 0x000fea0003800000 */
[----:B------:R-:W-:Y:S01]  /*11c0*/  BPT.TRAP 0x1 ;  /* 0x000000040000795c */ /* 0x000fe20000300000 */
.L_x_14:
[----:B------:R-:W-:Y:S02]  /*11d0*/  IMAD.U32 R4, RZ, RZ, UR45 ;  /* 0x0000002dff047e24 */ /* 0x000fe4000f8e00ff */
[----:B------:R-:W-:Y:S01]  /*11e0*/  IMAD.MOV.U32 R0, RZ, RZ, RZ ;  /* 0x000000ffff007224 */ /* 0x000fe200078e00ff */
[----:B--2---:R-:W-:Y:S06]  /*11f0*/  @P1 BRA `(.L_x_15) ;  /* 0x0000000000081947 */ /* 0x004fec0003800000 */
[----:B------:R-:W2:Y:S02]  /*1200*/  SYNCS.PHASECHK.TRANS64.TRYWAIT P1, [UR40+0x16830], R2 ;  /* 0x01683002ff0075a7 */ /* 0x000ea40008020168 */
[----:B--2---:R-:W-:Y:S05]  /*1210*/  @!P1 BRA `(.L_x_16) ;  /* 0x0000009400249947 */ /* 0x004fea0003800000 */
.L_x_15:
[----:B------:R-:W-:Y:S05]  /*1220*/  WARPSYNC.ALL ;  /* 0x0000000000007948 */ /* 0x000fea0003800000 */
[----:B------:R-:W-:Y:S01]  /*1230*/  MOV R119, RZ ;  /* 0x000000ff00777202 */ /* 0x000fe20000000f00 */
[----:B0-----:R-:W-:Y:S01]  /*1240*/  IMAD.MOV.U32 R3, RZ, RZ, 0x40000040 ;  /* 0x40000040ff037424 */ /* 0x001fe200078e00ff */
[----:B-1----:R-:W-:Y:S01]  /*1250*/  LOP3.LUT R2, R4, 0x10000, RZ, 0xfc, !PT ;  /* 0x0001000004027812 */ /* 0x002fe200078efcff */
[----:B------:R-:W-:-:S03]  /*1260*/  UIADD3 UR4, UR40, 0xe400, URZ ;  /* 0x0000e40028047890 */ /* 0x000fc6000fffe03f */
[C---:B------:R-:W-:Y:S01]  /*1270*/  R2UR UR8, R2.reuse ;  /* 0x00000000020872ca */ /* 0x040fe200000e0000 */
[----:B------:R-:W-:Y:S01]  /*1280*/  WARPGROUP.ARRIVE ;  /* 0x00000000000079c5 */ /* 0x000fe20000000000 */
[----:B------:R-:W-:Y:S01]  /*1290*/  R2UR UR9, R3 ;  /* 0x00000000030972ca */ /* 0x000fe200000e0000 */
[----:B------:R-:W-:Y:S01]  /*12a0*/  USHF.R.U32.HI UR4, URZ, 0x4, UR4 ;  /* 0x000000043f047899 */ /* 0x000fe20008011604 */
[----:B------:R-:W-:Y:S01]  /*12b0*/  R2UR UR16, R2 ;  /* 0x00000000021072ca */ /* 0x000fe200000e0000 */
[----:B------:R-:W-:Y:S01]  /*12c0*/  UMOV UR11, 0x40000040 ;  /* 0x40000040000b7882 */ /* 0x000fe20000000000 */
[----:B------:R-:W-:Y:S01]  /*12d0*/  UMOV UR13, 0x40000040 ;  /* 0x40000040000d7882 */ /* 0x000fe20000000000 */
[----:B------:R-:W-:Y:S01]  /*12e0*/  ULOP3.LUT UR4, UR4, 0x3fff, URZ, 0xc0, !UPT ;  /* 0x00003fff04047892 */ /* 0x000fe2000f8ec03f */
[----:B------:R-:W0:Y:S01]  /*12f0*/  S2UR UR7, SR_CgaCtaId ;  /* 0x00000000000779c3 */ /* 0x000e220000008800 */
[----:B------:R-:W-:Y:S01]  /*1300*/  UMOV UR15, 0x40000040 ;  /* 0x40000040000f7882 */ /* 0x000fe20000000000 */
[----:B------:R-:W-:Y:S01]  /*1310*/  UMOV UR17, 0x40000040 ;  /* 0x4000004000117882 */ /* 0x000fe20000000000 */
[----:B------:R-:W-:Y:S01]  /*1320*/  ULOP3.LUT UR20, UR4, 0x10000, URZ, 0xfc, !UPT ;  /* 0x0001000004147892 */ /* 0x000fe2000f8efc3f */
[----:B------:R-:W-:-:S03]  /*1330*/  UMOV UR19, 0x40000040 ;  /* 0x4000004000137882 */ /* 0x000fc60000000000 */
[----:B------:R-:W-:Y:S02]  /*1340*/  UIADD3 UR14, UR20, 0x4, URZ ;  /* 0x00000004140e7890 */ /* 0x000fe4000fffe03f */
[----:B------:R-:W-:Y:S01]  /*1350*/  UIADD3 UR12, UR16, 0x4, URZ ;  /* 0x00000004100c7890 */ /* 0x000fe2000fffe03f */
[----:B------:R-:W-:Y:S01]  /*1360*/  UMOV UR10, UR20 ;  /* 0x00000014000a7c82 */ /* 0x000fe20008000000 */
[----:B------:R-:W-:Y:S01]  /*1370*/  UIADD3 UR18, UR20, 0x6, URZ ;  /* 0x0000000614127890 */ /* 0x000fe2000fffe03f */
[----:B------:R-:W-:Y:S01]  /*1380*/  HGMMA.64x128x16.F32 R24, gdesc[UR8], RZ, !UPT, gsb0 ;  /* 0x01e00000081879f0 */ /* 0x000fe2000c0008ff */
[----:B------:R-:W-:Y:S02]  /*1390*/  UIADD3 UR8, UR16, 0x2, URZ ;  /* 0x0000000210087890 */ /* 0x000fe4000fffe03f */
[----:B------:R-:W-:Y:S01]  /*13a0*/  UIADD3 UR10, UR20, 0x2, URZ ;  /* 0x00000002140a7890 */ /* 0x000fe2000fffe03f */
[----:B------:R-:W-:Y:S01]  /*13b0*/  UMOV UR9, 0x40000040 ;  /* 0x4000004000097882 */ /* 0x000fe20000000000 */
[----:B------:R-:W-:Y:S01]  /*13c0*/  UMOV UR11, 0x40000040 ;  /* 0x40000040000b7882 */ /* 0x000fe20000000000 */
[----:B------:R-:W-:Y:S01]  /*13d0*/  UIADD3 UR16, UR16, 0x6, URZ ;  /* 0x0000000610107890 */ /* 0x000fe2000fffe03f */
[----:B------:R-:W-:-:S02]  /*13e0*/  WARPGROUP.DEPBAR.LE gsb0, 0x0 ;  /* 0x00008000000079c5 */ /* 0x000fc40000010000 */
[----:B------:R-:W-:-:S06]  /*13f0*/  WARPGROUP.ARRIVE ;  /* 0x00000000000079c5 */ /* 0x000fcc0000000000 */
[----:B------:R-:W-:Y:S03]  /*1400*/  HGMMA.64x128x16.F32 R24, gdesc[UR8], R24, gsb0 ;  /* 0x01e00000081879f0 */ /* 0x000fe60008000818 */
[----:B------:R-:W-:Y:S02]  /*1410*/  WARPGROUP.DEPBAR.LE gsb0, 0x0 ;  /* 0x00008000000079c5 */ /* 0x000fe40000010000 */
[----:B------:R-:W-:-:S07]  /*1420*/  WARPGROUP.ARRIVE ;  /* 0x00000000000079c5 */ /* 0x000fce0000000000 */
[----:B------:R-:W-:Y:S03]  /*1430*/  HGMMA.64x128x16.F32 R24, gdesc[UR12], R24, gsb0 ;  /* 0x01e000000c1879f0 */ /* 0x000fe60008000818 */
[----:B------:R-:W-:Y:S02]  /*1440*/  WARPGROUP.DEPBAR.LE gsb0, 0x0 ;  /* 0x00008000000079c5 */ /* 0x000fe40000010000 */
[----:B------:R-:W-:-:S07]  /*1450*/  WARPGROUP.ARRIVE ;  /* 0x00000000000079c5 */ /* 0x000fce0000000000 */
[----:B------:R-:W-:Y:S03]  /*1460*/  HGMMA.64x128x16.F32 R24, gdesc[UR16], R24, gsb0 ;  /* 0x01e00000101879f0 */ /* 0x000fe60008000818 */
[----:B------:R-:W-:Y:S02]  /*1470*/  WARPGROUP.DEPBAR.LE gsb0, 0x0 ;  /* 0x00008000000079c5 */ /* 0x000fe40000010000 */
[----:B0-----:R-:W-:Y:S05]  /*1480*/  @!P0 BRA `(.L_x_17) ;  /* 0x0000000000048947 */ /* 0x001fea0003800000 */
[----:B------:R-:W-:Y:S01]  /*1490*/  BPT.TRAP 0x1 ;  /* 0x000000040000795c */ /* 0x000fe20000300000 */
.L_x_17:
[----:B------:R-:W-:Y:S01]  /*14a0*/  LOP3.LUT R4, R17, 0xffffff80, RZ, 0xc0, !PT ;  /* 0xffffff8011047812 */ /* 0x000fe200078ec0ff */
[----:B------:R-:W-:Y:S01]  /*14b0*/  IMAD.MOV.U32 R6, RZ, RZ, -0x2 ;  /* 0xfffffffeff067424 */ /* 0x000fe200078e00ff */
[----:B------:R-:W-:Y:S01]  /*14c0*/  P2R R8, PR, RZ, 0x1 ;  /* 0x00000001ff087803 */ /* 0x000fe20000000000 */
[----:B------:R-:W-:Y:S01]  /*14d0*/  ULDC UR4, c[0x0][0x988] ;  /* 0x0002620000047ab9 */ /* 0x000fe20000000800 */
[----:B------:R-:W-:Y:S01]  /*14e0*/  UIADD3 UR21, UR43, -0x2, URZ ;  /* 0xfffffffe2b157890 */ /* 0x000fe2000fffe03f */
[----:B------:R-:W-:Y:S01]  /*14f0*/  IMAD.IADD R4, R23, 0x1, -R4 ;  /* 0x0000000117047824 */ /* 0x000fe200078e0a04 */
[-C--:B------:R-:W-:Y:S01]  /*1500*/  MOV R110, R119.reuse ;  /* 0x00000077006e7202 */ /* 0x080fe20000000f00 */
[--C-:B------:R-:W-:Y:S01]  /*1510*/  IMAD.MOV.U32 R118, RZ, RZ, R119.reuse ;  /* 0x000000ffff767224 */ /* 0x100fe200078e0077 */
[----:B------:R-:W-:Y:S01]  /*1520*/  UISETP.GE.AND UP0, UPT, UR21, UR37, UPT ;  /* 0x000000251500728c */ /* 0x000fe2000bf06270 */
[--C-:B------:R-:W-:Y:S01]  /*1530*/  IMAD.MOV.U32 R116, RZ, RZ, R119.reuse ;  /* 0x000000ffff747224 */ /* 0x100fe200078e0077 */
[----:B------:R-:W-:Y:S01]  /*1540*/  SHF.R.S32.HI R5, RZ, 0x1f, R4 ;  /* 0x0000001fff057819 */ /* 0x000fe20000011404 */
[--C-:B------:R-:W-:Y:S01]  /*1550*/  IMAD.MOV.U32 R114, RZ, RZ, R119.reuse ;  /* 0x000000ffff727224 */ /* 0x100fe200078e0077 */
[-C--:B------:R-:W-:Y:S01]  /*1560*/  MOV R100, R119.reuse ;  /* 0x0000007700647202 */ /* 0x080fe20000000f00 */
[--C-:B------:R-:W-:Y:S01]  /*1570*/  IMAD.MOV.U32 R112, RZ, RZ, R119.reuse ;  /* 0x000000ffff707224 */ /* 0x100fe200078e0077 */
[----:B------:R-:W-:Y:S01]  /*1580*/  LEA.HI R5, R5, R4, RZ, 0x2 ;  /* 0x0000000405057211 */ /* 0x000fe200078f10ff */
[--C-:B------:R-:W-:Y:S01]  /*1590*/  IMAD.MOV.U32 R108, RZ, RZ, R119.reuse ;  /* 0x000000ffff6c7224 */ /* 0x100fe200078e0077 */
[----:B------:R-:W-:Y:S01]  /*15a0*/  MOV R90, R119 ;  /* 0x00000077005a7202 */ /* 0x000fe20000000f00 */
[--C-:B------:R-:W-:Y:S01]  /*15b0*/  IMAD.MOV.U32 R106, RZ, RZ, R119.reuse ;  /* 0x000000ffff6a7224 */ /* 0x100fe200078e0077 */
[----:B------:R-:W-:Y:S01]  /*15c0*/  LOP3.LUT R5, R5, 0x7ffffffc, RZ, 0xc0, !PT ;  /* 0x7ffffffc05057812 */ /* 0x000fe200078ec0ff */
[----:B------:R-:W-:-:S02]  /*15d0*/  IMAD.MOV.U32 R104, RZ, RZ, R119 ;  /* 0x000000ffff687224 */ /* 0x000fc400078e0077 */
[----:B------:R-:W-:Y:S02]  /*15e0*/  IMAD.MOV.U32 R102, RZ, RZ, R119 ;  /* 0x000000ffff667224 */ /* 0x000fe400078e0077 */
[----:B------:R-:W-:Y:S02]  /*15f0*/  IMAD.IADD R5, R4, 0x1, -R5 ;  /* 0x0000000104057824 */ /* 0x000fe400078e0a05 */
[--C-:B------:R-:W-:Y:S02]  /*1600*/  IMAD.MOV.U32 R98, RZ, RZ, R119.reuse ;  /* 0x000000ffff627224 */ /* 0x100fe400078e0077 */
[----:B------:R-:W-:Y:S02]  /*1610*/  IMAD R5, R5, R6, 0x80 ;  /* 0x0000008005057424 */ /* 0x000fe400078e0206 */
[----:B------:R-:W-:Y:S02]  /*1620*/  IMAD.U32 R6, RZ, RZ, UR43 ;  /* 0x0000002bff067e24 */ /* 0x000fe4000f8e00ff */
[--C-:B------:R-:W-:Y:S01]  /*1630*/  IMAD.MOV.U32 R96, RZ, RZ, R119.reuse ;  /* 0x000000ffff607224 */ /* 0x100fe200078e0077 */
[----:B------:R-:W-:Y:S01]  /*1640*/  IADD3 R5, R5, UR42, RZ ;  /* 0x0000002a05057c10 */ /* 0x000fe2000fffe0ff */
[----:B------:R-:W-:-:S02]  /*1650*/  IMAD.MOV.U32 R94, RZ, RZ, R119 ;  /* 0x000000ffff5e7224 */ /* 0x000fc400078e0077 */
[----:B------:R-:W-:Y:S02]  /*1660*/  IMAD.MOV.U32 R92, RZ, RZ, R119 ;  /* 0x000000ffff5c7224 */ /* 0x000fe400078e0077 */
[----:B------:R-:W-:Y:S02]  /*1670*/  IMAD R6, R6, -0x80, R5 ;  /* 0xffffff8006067824 */ /* 0x000fe400078e0205 */
[----:B------:R-:W-:-:S03]  /*1680*/  IMAD.MOV.U32 R88, RZ, RZ, R119 ;  /* 0x000000ffff587224 */ /* 0x000fc600078e0077 */
[C---:B------:R-:W-:Y:S02]  /*1690*/  ISETP.GT.AND P4, PT, R6.reuse, RZ, PT ;  /* 0x000000ff0600720c */ /* 0x040fe40003f84270 */
[C---:B------:R-:W-:Y:S02]  /*16a0*/  ISETP.GT.AND P3, PT, R6.reuse, 0x1, PT ;  /* 0x000000010600780c */ /* 0x040fe40003f64270 */
[----:B------:R-:W-:Y:S02]  /*16b0*/  ISETP.GT.AND P1, PT, R6, 0x8, PT ;  /* 0x000000080600780c */ /* 0x000fe40003f24270 */
[----:B------:R-:W-:Y:S02]  /*16c0*/  FSEL R26, R26, -INF , P4 ;  /* 0xff8000001a1a7808 */ /* 0x000fe40002000000 */
[----:B------:R-:W-:Y:S02]  /*16d0*/  FSEL R111, R27, -INF , P3 ;  /* 0xff8000001b6f7808 */ /* 0x000fe40001800000 */
[----:B------:R-:W-:-:S02]  /*16e0*/  ISETP.GT.AND P2, PT, R6, 0x9, PT ;  /* 0x000000090600780c */ /* 0x000fc40003f44270 */
[----:B------:R-:W-:Y:S02]  /*16f0*/  FSEL R113, R30, -INF , P1 ;  /* 0xff8000001e717808 */ /* 0x000fe40000800000 */
[----:B------:R-:W-:Y:S02]  /*1700*/  FMNMX.FTZ R4, R26, R111, !PT ;  /* 0x0000006f1a047209 */ /* 0x000fe40007810000 */
[C---:B------:R-:W-:Y:S02]  /*1710*/  ISETP.GT.AND P6, PT, R6.reuse, 0x10, PT ;  /* 0x000000100600780c */ /* 0x040fe40003fc4270 */
[----:B------:R-:W-:Y:S02]  /*1720*/  FSEL R109, R31, -INF , P2 ;  /* 0xff8000001f6d7808 */ /* 0x000fe40001000000 */
[----:B------:R-:W-:Y:S02]  /*1730*/  FMNMX.FTZ R4, R113, R4, !PT ;  /* 0x0000000471047209 */ /* 0x000fe40007810000 */
[----:B------:R-:W-:-:S02]  /*1740*/  ISETP.GT.AND P5, PT, R6, 0x11, PT ;  /* 0x000000110600780c */ /* 0x000fc40003fa4270 */
[----:B------:R-:W-:Y:S02]  /*1750*/  FSEL R107, R34, -INF , P6 ;  /* 0xff800000226b7808 */ /* 0x000fe40003000000 */
[----:B------:R-:W-:Y:S02]  /*1760*/  FMNMX.FTZ R4, R109, R4, !PT ;  /* 0x000000046d047209 */ /* 0x000fe40007810000 */
[----:B------:R-:W-:Y:S02]  /*1770*/  FSEL R9, R24, -INF , P4 ;  /* 0xff80000018097808 */ /* 0x000fe40002000000 */
[----:B------:R-:W-:Y:S02]  /*1780*/  ISETP.GT.AND P4, PT, R6, 0x18, PT ;  /* 0x000000180600780c */ /* 0x000fe40003f84270 */
[----:B------:R-:W-:Y:S02]  /*1790*/  FSEL R91, R35, -INF , P5 ;  /* 0xff800000235b7808 */ /* 0x000fe40002800000 */
[----:B------:R-:W-:-:S02]  /*17a0*/  FMNMX.FTZ R4, R107, R4, !PT ;  /* 0x000000046b047209 */ /* 0x000fc40007810000 */
[----:B------:R-:W-:Y:S02]  /*17b0*/  FSEL R25, R25, -INF , P3 ;  /* 0xff80000019197808 */ /* 0x000fe40001800000 */
[----:B------:R-:W-:Y:S02]  /*17c0*/  ISETP.GT.AND P3, PT, R6, 0x19, PT ;  /* 0x000000190600780c */ /* 0x000fe40003f64270 */
[----:B------:R-:W-:Y:S02]  /*17d0*/  FSEL R105, R38, -INF , P4 ;  /* 0xff80000026697808 */ /* 0x000fe40002000000 */
[----:B------:R-:W-:Y:S02]  /*17e0*/  FMNMX.FTZ R4, R91, R4, !PT ;  /* 0x000000045b047209 */ /* 0x000fe40007810000 */
[----:B------:R-:W-:Y:S02]  /*17f0*/  FSEL R11, R28, -INF , P1 ;  /* 0xff8000001c0b7808 */ /* 0x000fe40000800000 */
        /* <DEDUP_REMOVED lines=8> */
[C---:B------:R-:W-:Y:S02]  /*1880*/  ISETP.GT.AND P6, PT, R6.reuse, 0x28, PT ;  /* 0x000000280600780c */ /* 0x040fe40003fc4270 */
        /* <DEDUP_REMOVED lines=50> */
[----:B------:R-:W-:Y:S02]  /*1bb0*/  ISETP.GT.AND P0, PT, R6, 0x59, PT ;  /* 0x000000590600780c */ /* 0x000fe40003f04270 */
[----:B------:R-:W-:-:S02]  /*1bc0*/  FSEL R117, R70, -INF , P6 ;  /* 0xff80000046757808 */ /* 0x000fc40003000000 */
[----:B------:R-:W-:Y:S02]  /*1bd0*/  FMNMX.FTZ R4, R67, R4, !PT ;  /* 0x0000000443047209 */ /* 0x000fe40007810000 */
[----:B------:R-:W-:Y:S02]  /*1be0*/  FSEL R57, R57, -INF , P5 ;  /* 0xff80000039397808 */ /* 0x000fe40002800000 */
        /* <DEDUP_REMOVED lines=15> */
[----:B------:R-:W-:-:S02]  /*1ce0*/  FSEL R79, R79, -INF , P2 ;  /* 0xff8000004f4f7808 */ /* 0x000fc40001000000 */
[----:B------:R-:W-:Y:S02]  /*1cf0*/  FMNMX.FTZ R4, R129, R4, !PT ;  /* 0x0000000481047209 */ /* 0x000fe40007810000 */
[----:B------:R-:W-:Y:S02]  /*1d00*/  ISETP.GT.AND P3, PT, R6, 0x70, PT ;  /* 0x000000700600780c */ /* 0x000fe40003f64270 */
[----:B------:R-:W-:Y:S02]  /*1d10*/  FSEL R31, R60, -INF , P4 ;  /* 0xff8000003c1f7808 */ /* 0x000fe40002000000 */
[----:B------:R-:W-:Y:S02]  /*1d20*/  FSEL R131, R82, -INF , P3 ;  /* 0xff80000052837808 */ /* 0x000fe40001800000 */
[----:B------:R-:W-:Y:S02]  /*1d30*/  FMNMX.FTZ R4, R79, R4, !PT ;  /* 0x000000044f047209 */ /* 0x000fe40007810000 */
[----:B------:R-:W-:-:S02]  /*1d40*/  ISETP.GT.AND P4, PT, R6, 0x71, PT ;  /* 0x000000710600780c */ /* 0x000fc40003f84270 */
[----:B------:R-:W-:Y:S02]  /*1d50*/  FMNMX.FTZ R4, R131, R4, !PT ;  /* 0x0000000483047209 */ /* 0x000fe40007810000 */
[----:B------:R-:W-:Y:S02]  /*1d60*/  FSEL R133, R83, -INF , P4 ;  /* 0xff80000053857808 */ /* 0x000fe40002000000 */
[----:B------:R-:W-:Y:S02]  /*1d70*/  ISETP.GT.AND P5, PT, R6, 0x78, PT ;  /* 0x000000780600780c */ /* 0x000fe40003fa4270 */
[----:B------:R-:W-:Y:S02]  /*1d80*/  FMNMX.FTZ R4, R133, R4, !PT ;  /* 0x0000000485047209 */ /* 0x000fe40007810000 */
[----:B------:R-:W-:Y:S02]  /*1d90*/  FSEL R83, R86, -INF , P5 ;  /* 0xff80000056537808 */ /* 0x000fe40002800000 */
[----:B------:R-:W-:-:S02]  /*1da0*/  ISETP.GT.AND P6, PT, R6, 0x79, PT ;  /* 0x000000790600780c */ /* 0x000fc40003fc4270 */
[----:B------:R-:W-:Y:S02]  /*1db0*/  FMNMX.FTZ R4, R83, R4, !PT ;  /* 0x0000000453047209 */ /* 0x000fe40007810000 */
[----:B------:R-:W-:Y:S02]  /*1dc0*/  FSEL R135, R87, -INF , P6 ;  /* 0xff80000057877808 */ /* 0x000fe40003000000 */
[----:B------:R-:W-:Y:S02]  /*1dd0*/  P2R R14, PR, RZ, 0x8 ;  /* 0x00000008ff0e7803 */ /* 0x000fe40000000000 */
[----:B------:R-:W-:Y:S01]  /*1de0*/  FMNMX.FTZ R10, R135, R4, !PT ;  /* 0x00000004870a7209 */ /* 0x000fe20007810000 */
[----:B------:R-:W-:Y:S01]  /*1df0*/  IMAD.U32 R4, RZ, RZ, UR4 ;  /* 0x00000004ff047e24 */ /* 0x000fe2000f8e00ff */
[----:B------:R-:W-:Y:S01]  /*1e00*/  P2R R18, PR, RZ, 0x4 ;  /* 0x00000004ff127803 */ /* 0x000fe20000000000 */
[----:B------:R-:W-:Y:S01]  /*1e10*/  UIADD3 UR4, UR40, 0x16840, URZ ;  /* 0x0001684028047890 */ /* 0x000fe2000fffe03f */
[----:B------:R-:W-:Y:S01]  /*1e20*/  ISETP.GT.AND P2, PT, R6, 0x58, PT ;  /* 0x000000580600780c */ /* 0x000fe20003f44270 */
[----:B------:R-:W0:Y:S01]  /*1e30*/  SHFL.BFLY PT, R5, R10, 0x2, 0x1f ;  /* 0x0c401f000a057f89 */ /* 0x000e2200000e0000 */
[----:B------:R-:W-:Y:S01]  /*1e40*/  P2R R20, PR, RZ, 0x2 ;  /* 0x00000002ff147803 */ /* 0x000fe20000000000 */
[----:B------:R-:W-:Y:S01]  /*1e50*/  UPRMT UR4, UR7, 0x654, UR4 ;  /* 0x0000065407047896 */ /* 0x000fe20008000004 */
[----:B------:R-:W-:-:S02]  /*1e60*/  FSEL R39, R68, -INF , P2 ;  /* 0xff80000044277808 */ /* 0x000fc40001000000 */
[----:B------:R-:W-:Y:S02]  /*1e70*/  ISETP.NE.AND P2, PT, R18, RZ, PT ;  /* 0x000000ff1200720c */ /* 0x000fe40003f45270 */
[----:B------:R-:W-:Y:S02]  /*1e80*/  ISETP.GT.AND P1, PT, R6, 0x59, PT ;  /* 0x000000590600780c */ /* 0x000fe40003f24270 */
[----:B------:R-:W-:Y:S02]  /*1e90*/  P2R R24, PR, RZ, 0x1 ;  /* 0x00000001ff187803 */ /* 0x000fe40000000000 */
[----:B------:R-:W-:Y:S01]  /*1ea0*/  FSEL R69, R69, -INF , P1 ;  /* 0xff80000045457808 */ /* 0x000fe20000800000 */
[----:B------:R-:W-:Y:S01]  /*1eb0*/  SYNCS.ARRIVE.TRANS64.RED.A1T0 RZ, [UR4], RZ ;  /* 0x000000ffffff79a7 */ /* 0x000fe20008100404 */
[----:B------:R-:W-:Y:S01]  /*1ec0*/  ISETP.NE.AND P1, PT, R20, RZ, PT ;  /* 0x000000ff1400720c */ /* 0x000fe20003f25270 */
[----:B------:R-:W-:Y:S01]  /*1ed0*/  UMOV UR4, URZ ;  /* 0x0000003f00047c82 */ /* 0x000fe20008000000 */
[----:B------:R-:W-:-:S02]  /*1ee0*/  ISETP.GT.AND P0, PT, R6, 0x60, PT ;  /* 0x000000600600780c */ /* 0x000fc40003f04270 */
[----:B------:R-:W-:Y:S02]  /*1ef0*/  FSEL R77, R77, -INF , P2 ;  /* 0xff8000004d4d7808 */ /* 0x000fe40001000000 */
[----:B------:R-:W-:Y:S02]  /*1f00*/  FSEL R43, R72, -INF , P0 ;  /* 0xff800000482b7808 */ /* 0x000fe40000000000 */
[----:B------:R-:W-:Y:S02]  /*1f10*/  ISETP.NE.AND P0, PT, R24, RZ, PT ;  /* 0x000000ff1800720c */ /* 0x000fe40003f05270 */
[----:B------:R-:W-:Y:S02]  /*1f20*/  FSEL R81, R81, -INF , P4 ;  /* 0xff80000051517808 */ /* 0x000fe40002000000 */
[----:B0-----:R-:W-:Y:S02]  /*1f30*/  FMNMX.FTZ R12, R10, R5, !PT ;  /* 0x000000050a0c7209 */ /* 0x001fe40007810000 */
[----:B------:R-:W-:-:S02]  /*1f40*/  FMNMX.FTZ R10, R9, R25, !PT ;  /* 0x00000019090a7209 */ /* 0x000fc40007810000 */
[----:B------:R-:W-:Y:S01]  /*1f50*/  FSEL R73, R73, -INF , P0 ;  /* 0xff80000049497808 */ /* 0x000fe20000000000 */
[----:B------:R-:W0:Y:S01]  /*1f60*/  SHFL.BFLY PT, R5, R12, 0x1, 0x1f ;  /* 0x0c201f000c057f89 */ /* 0x000e2200000e0000 */
[----:B------:R-:W-:Y:S02]  /*1f70*/  FMNMX.FTZ R10, R11, R10, !PT ;  /* 0x0000000a0b0a7209 */ /* 0x000fe40007810000 */
[----:B------:R-:W-:Y:S02]  /*1f80*/  FSEL R85, R85, -INF , P6 ;  /* 0xff80000055557808 */ /* 0x000fe40003000000 */
[----:B------:R-:W-:Y:S02]  /*1f90*/  FMNMX.FTZ R10, R29, R10, !PT ;  /* 0x0000000a1d0a7209 */ /* 0x000fe40007810000 */
[----:B------:R-:W-:Y:S02]  /*1fa0*/  ISETP.NE.AND P0, PT, R8, RZ, PT ;  /* 0x000000ff0800720c */ /* 0x000fe40003f05270 */
[----:B------:R-:W-:-:S02]  /*1fb0*/  FMNMX.FTZ R10, R13, R10, !PT ;  /* 0x0000000a0d0a7209 */ /* 0x000fc40007810000 */
[----:B0-----:R-:W-:Y:S02]  /*1fc0*/  FMNMX.FTZ R5, R12, R5, !PT ;  /* 0x000000050c057209 */ /* 0x001fe40007810000 */
[----:B------:R-:W-:Y:S02]  /*1fd0*/  FMNMX.FTZ R12, R33, R10, !PT ;  /* 0x0000000a210c7209 */ /* 0x000fe40007810000 */
[C---:B------:R-:W-:Y:S01]  /*1fe0*/  FSETP.NEU.FTZ.AND P3, PT, R5.reuse, -INF , PT ;  /* 0xff8000000500780b */ /* 0x040fe20003f7d000 */
[----:B------:R-:W-:Y:S01]  /*1ff0*/  FMUL.FTZ R36, R5, R4 ;  /* 0x0000000405247220 */ /* 0x000fe20000410000 */
[----:B------:R-:W-:-:S04]  /*2000*/  FMNMX.FTZ R12, R15, R12, !PT ;  /* 0x0000000c0f0c7209 */ /* 0x000fc80007810000 */
[----:B------:R-:W-:Y:S02]  /*2010*/  FSEL R36, R36, RZ, P3 ;  /* 0x000000ff24247208 */ /* 0x000fe40001800000 */
[----:B------:R-:W-:Y:S02]  /*2020*/  ISETP.NE.AND P3, PT, R14, RZ, PT ;  /* 0x000000ff0e00720c */ /* 0x000fe40003f65270 */
[----:B------:R-:W-:Y:S01]  /*2030*/  FMNMX.FTZ R14, R37, R12, !PT ;  /* 0x0000000c250e7209 */ /* 0x000fe20007810000 */
[-CC-:B------:R-:W-:Y:S01]  /*2040*/  FFMA.FTZ R121, R26, R4.reuse, -R36.reuse ;  /* 0x000000041a797223 */ /* 0x180fe20000010824 */
[-CC-:B------:R-:W-:Y:S01]  /*2050*/  FFMA.FTZ R91, R91, R4.reuse, -R36.reuse ;  /* 0x000000045b5b7223 */ /* 0x180fe20000010824 */
[--C-:B------:R-:W-:Y:S01]  /*2060*/  FFMA.FTZ R87, R95, R4, -R36.reuse ;  /* 0x000000045f577223 */ /* 0x100fe20000010824 */
[----:B------:R-:W-:Y:S01]  /*2070*/  FMNMX.FTZ R14, R17, R14, !PT ;  /* 0x0000000e110e7209 */ /* 0x000fe20007810000 */
[-CC-:B------:R-:W-:Y:S01]  /*2080*/  FFMA.FTZ R97, R97, R4.reuse, -R36.reuse ;  /* 0x0000000461617223 */ /* 0x180fe20000010824 */
[----:B------:R0:W-:Y:S01]  /*2090*/  MUFU.EX2 R10, R91 ;  /* 0x0000005b000a7308 */ /* 0x0001e20000000800 */
[----:B------:R-:W-:Y:S01]  /*20a0*/  FSEL R95, R80, -INF , P3 ;  /* 0xff800000505f7808 */ /* 0x000fe20001800000 */
[--C-:B------:R-:W-:Y:S01]  /*20b0*/  FFMA.FTZ R137, R7, R4, -R36.reuse ;  /* 0x0000000407897223 */ /* 0x100fe20000010824 */
[----:B------:R-:W-:Y:S01]  /*20c0*/  FMNMX.FTZ R14, R41, R14, !PT ;  /* 0x0000000e290e7209 */ /* 0x000fe20007810000 */
[-CC-:B------:R-:W-:Y:S01]  /*20d0*/  FFMA.FTZ R6, R111, R4.reuse, -R36.reuse ;  /* 0x000000046f067223 */ /* 0x180fe20000010824 */
[-CC-:B------:R-:W-:Y:S01]  /*20e0*/  FFMA.FTZ R123, R113, R4.reuse, -R36.reuse ;  /* 0x00000004717b7223 */ /* 0x180fe20000010824 */
[--C-:B------:R-:W-:Y:S01]  /*20f0*/  FFMA.FTZ R8, R109, R4, -R36.reuse ;  /* 0x000000046d087223 */ /* 0x100fe20000010824 */
[----:B------:R-:W-:Y:S01]  /*2100*/  FMNMX.FTZ R14, R19, R14, !PT ;  /* 0x0000000e130e7209 */ /* 0x000fe20007810000 */
[----:B------:R-:W-:Y:S01]  /*2110*/  MUFU.EX2 R121, R121 ;  /* 0x0000007900797308 */ /* 0x000fe20000000800 */
[-CC-:B0-----:R-:W-:Y:S01]  /*2120*/  FFMA.FTZ R91, R93, R4.reuse, -R36.reuse ;  /* 0x000000045d5b7223 */ /* 0x181fe20000010824 */
[----:B------:R-:W-:Y:S01]  /*2130*/  FSEL R93, R76, -INF , P1 ;  /* 0xff8000004c5d7808 */ /* 0x000fe20000800000 */
[--C-:B------:R-:W-:Y:S01]  /*2140*/  FFMA.FTZ R125, R107, R4, -R36.reuse ;  /* 0x000000046b7d7223 */ /* 0x100fe20000010824 */
[----:B------:R-:W-:Y:S01]  /*2150*/  FMNMX.FTZ R18, R45, R14, !PT ;  /* 0x0000000e2d127209 */ /* 0x000fe20007810000 */
[-CC-:B------:R-:W-:Y:S01]  /*2160*/  FFMA.FTZ R105, R105, R4.reuse, -R36.reuse ;  /* 0x0000000469697223 */ /* 0x180fe20000010824 */
[-CC-:B------:R-:W-:Y:S01]  /*2170*/  FFMA.FTZ R103, R103, R4.reuse, -R36.reuse ;  /* 0x0000000467677223 */ /* 0x180fe20000010824 */
[--C-:B------:R-:W-:Y:S01]  /*2180*/  FFMA.FTZ R89, R89, R4, -R36.reuse ;  /* 0x0000000459597223 */ /* 0x100fe20000010824 */
[----:B------:R-:W-:Y:S01]  /*2190*/  FMNMX.FTZ R18, R21, R18, !PT ;  /* 0x0000001215127209 */ /* 0x000fe20007810000 */
[----:B------:R-:W0:Y:S01]  /*21a0*/  MUFU.EX2 R6, R6 ;  /* 0x0000000600067308 */ /* 0x000e220000000800 */
[-CC-:B------:R-:W-:Y:S01]  /*21b0*/  FFMA.FTZ R101, R101, R4.reuse, -R36.reuse ;  /* 0x0000000465657223 */ /* 0x180fe20000010824 */
[--C-:B------:R-:W-:Y:S01]  /*21c0*/  FFMA.FTZ R99, R99, R4, -R36.reuse ;  /* 0x0000000463637223 */ /* 0x100fe20000010824 */
[----:B------:R-:W-:Y:S01]  /*21d0*/  FMNMX.FTZ R18, R49, R18, !PT ;  /* 0x0000001231127209 */ /* 0x000fe20007810000 */
[-CC-:B------:R-:W-:Y:S01]  /*21e0*/  FFMA.FTZ R51, R51, R4.reuse, -R36.reuse ;  /* 0x0000000433337223 */ /* 0x180fe20000010824 */
[-CC-:B------:R-:W-:Y:S01]  /*21f0*/  FFMA.FTZ R55, R55, R4.reuse, -R36.reuse ;  /* 0x0000000437377223 */ /* 0x180fe20000010824 */
[--C-:B------:R-:W-:Y:S01]  /*2200*/  FFMA.FTZ R59, R59, R4, -R36.reuse ;  /* 0x000000043b3b7223 */ /* 0x100fe20000010824 */
[----:B------:R-:W-:Y:S01]  /*2210*/  FMNMX.FTZ R18, R23, R18, !PT ;  /* 0x0000001217127209 */ /* 0x000fe20007810000 */
[----:B------:R-:W-:Y:S01]  /*2220*/  MUFU.EX2 R123, R123 ;  /* 0x0000007b007b7308 */ /* 0x000fe20000000800 */
[-CC-:B------:R-:W-:Y:S01]  /*2230*/  FFMA.FTZ R139, R47, R4.reuse, -R36.reuse ;  /* 0x000000042f8b7223 */ /* 0x180fe20000010824 */
[--C-:B------:R-:W-:Y:S01]  /*2240*/  FFMA.FTZ R141, R115, R4, -R36.reuse ;  /* 0x00000004738d7223 */ /* 0x100fe20000010824 */
[----:B------:R-:W-:Y:S01]  /*2250*/  FMNMX.FTZ R20, R53, R18, !PT ;  /* 0x0000001235147209 */ /* 0x000fe20007810000 */
[-CC-:B------:R-:W-:Y:S01]  /*2260*/  FFMA.FTZ R30, R67, R4.reuse, -R36.reuse ;  /* 0x00000004431e7223 */ /* 0x180fe20000010824 */
[-CC-:B------:R-:W-:Y:S01]  /*2270*/  FFMA.FTZ R143, R117, R4.reuse, -R36.reuse ;  /* 0x00000004758f7223 */ /* 0x180fe20000010824 */
[----:B------:R-:W-:Y:S01]  /*2280*/  FFMA.FTZ R32, R71, R4, -R36 ;  /* 0x0000000447207223 */ /* 0x000fe20000010824 */
[----:B------:R-:W-:Y:S01]  /*2290*/  FMNMX.FTZ R20, R27, R20, !PT ;  /* 0x000000141b147209 */ /* 0x000fe20007810000 */
[----:B------:R-:W-:Y:S01]  /*22a0*/  MUFU.EX2 R8, R8 ;  /* 0x0000000800087308 */ /* 0x000fe20000000800 */
[----:B0-----:R-:W-:Y:S01]  /*22b0*/  FADD.FTZ R44, R121, R6 ;  /* 0x00000006792c7221 */ /* 0x001fe20000010000 */
[--C-:B------:R-:W-:Y:S01]  /*22c0*/  FFMA.FTZ R145, R127, R4, -R36.reuse ;  /* 0x000000047f917223 */ /* 0x100fe20000010824 */
[----:B------:R-:W-:Y:S01]  /*22d0*/  FMNMX.FTZ R20, R57, R20, !PT ;  /* 0x0000001439147209 */ /* 0x000fe20007810000 */
[-CC-:B------:R-:W-:Y:S01]  /*22e0*/  FFMA.FTZ R147, R129, R4.reuse, -R36.reuse ;  /* 0x0000000481937223 */ /* 0x180fe20000010824 */
[----:B------:R-:W-:Y:S01]  /*22f0*/  F2FP.F16.F32.PACK_AB R121, R6, R121 ;  /* 0x000000790679723e */ /* 0x000fe200000000ff */
[--C-:B------:R-:W-:Y:S01]  /*2300*/  FFMA.FTZ R38, R79, R4, -R36.reuse ;  /* 0x000000044f267223 */ /* 0x100fe20000010824 */
[----:B------:R-:W-:Y:S01]  /*2310*/  FMNMX.FTZ R20, R31, R20, !PT ;  /* 0x000000141f147209 */ /* 0x000fe20007810000 */
[----:B------:R-:W-:Y:S01]  /*2320*/  MUFU.EX2 R125, R125 ;  /* 0x0000007d007d7308 */ /* 0x000fe20000000800 */
[-CC-:B------:R-:W-:Y:S01]  /*2330*/  FFMA.FTZ R149, R131, R4.reuse, -R36.reuse ;  /* 0x0000000483957223 */ /* 0x180fe20000010824 */
[--C-:B------:R-:W-:Y:S01]  /*2340*/  FFMA.FTZ R133, R133, R4, -R36.reuse ;  /* 0x0000000485857223 */ /* 0x100fe20000010824 */
[----:B------:R-:W-:Y:S01]  /*2350*/  FMNMX.FTZ R24, R61, R20, !PT ;  /* 0x000000143d187209 */ /* 0x000fe20007810000 */
[----:B------:R-:W-:Y:S01]  /*2360*/  FFMA.FTZ R151, R83, R4, -R36 ;  /* 0x0000000453977223 */ /* 0x000fe20000010824 */
[--C-:B------:R-:W-:Y:S01]  /*2370*/  IMAD.MOV.U32 R117, RZ, RZ, R119.reuse ;  /* 0x000000ffff757224 */ /* 0x100fe200078e0077 */
[----:B------:R-:W-:Y:S01]  /*2380*/  MOV R115, R119 ;  /* 0x0000007700737202 */ /* 0x000fe20000000f00 */
[--C-:B------:R-:W-:Y:S01]  /*2390*/  IMAD.MOV.U32 R113, RZ, RZ, R119.reuse ;  /* 0x000000ffff717224 */ /* 0x100fe200078e0077 */
[----:B------:R-:W-:Y:S01]  /*23a0*/  FMNMX.FTZ R24, R35, R24, !PT ;  /* 0x0000001823187209 */ /* 0x000fe20007810000 */
[----:B------:R0:W-:Y:S01]  /*23b0*/  MUFU.EX2 R12, R105 ;  /* 0x00000069000c7308 */ /* 0x0001e20000000800 */
[----:B------:R-:W-:-:S02]  /*23c0*/  IMAD.MOV.U32 R111, RZ, RZ, R119 ;  /* 0x000000ffff6f7224 */ /* 0x000fc400078e0077 */
[----:B------:R-:W-:Y:S01]  /*23d0*/  FMNMX.FTZ R24, R65, R24, !PT ;  /* 0x0000001841187209 */ /* 0x000fe20007810000 */
[--C-:B------:R-:W-:Y:S02]  /*23e0*/  IMAD.MOV.U32 R109, RZ, RZ, R119.reuse ;  /* 0x000000ffff6d7224 */ /* 0x100fe400078e0077 */
[----:B------:R-:W-:Y:S01]  /*23f0*/  IMAD.MOV.U32 R107, RZ, RZ, R119 ;  /* 0x000000ffff6b7224 */ /* 0x000fe200078e0077 */
[----:B------:R-:W-:Y:S01]  /*2400*/  FMNMX.FTZ R24, R39, R24, !PT ;  /* 0x0000001827187209 */ /* 0x000fe20007810000 */
[----:B------:R-:W1:Y:S01]  /*2410*/  MUFU.EX2 R87, R87 ;  /* 0x0000005700577308 */ /* 0x000e620000000800 */
[----:B0-----:R-:W-:Y:S02]  /*2420*/  MOV R105, R119 ;  /* 0x0000007700697202 */ /* 0x001fe40000000f00 */
[----:B------:R-:W-:-:S04]  /*2430*/  FMNMX.FTZ R26, R69, R24, !PT ;  /* 0x00000018451a7209 */ /* 0x000fc80007810000 */
[----:B------:R-:W-:Y:S01]  /*2440*/  FMNMX.FTZ R26, R43, R26, !PT ;  /* 0x0000001a2b1a7209 */ /* 0x000fe20007810000 */
[----:B------:R0:W-:Y:S03]  /*2450*/  MUFU.EX2 R24, R97 ;  /* 0x0000006100187308 */ /* 0x0001e60000000800 */
[----:B------:R-:W-:-:S04]  /*2460*/  FMNMX.FTZ R26, R73, R26, !PT ;  /* 0x0000001a491a7209 */ /* 0x000fc80007810000 */
[----:B------:R-:W-:Y:S01]  /*2470*/  FMNMX.FTZ R26, R93, R26, !PT ;  /* 0x0000001a5d1a7209 */ /* 0x000fe20007810000 */
[----:B------:R2:W-:Y:S01]  /*2480*/  MUFU.EX2 R14, R103 ;  /* 0x00000067000e7308 */ /* 0x0005e20000000800 */
[----:B0-----:R-:W-:Y:S02]  /*2490*/  FSEL R97, R84, -INF , P5 ;  /* 0xff80000054617808 */ /* 0x001fe40002800000 */
[----:B------:R-:W-:Y:S02]  /*24a0*/  FMNMX.FTZ R26, R77, R26, !PT ;  /* 0x0000001a4d1a7209 */ /* 0x000fe40007810000 */
[----:B-1----:R-:W-:Y:S02]  /*24b0*/  F2FP.F16.F32.PACK_AB R127, R87, R12 ;  /* 0x0000000c577f723e */ /* 0x002fe400000000ff */
[----:B------:R-:W-:Y:S01]  /*24c0*/  FMNMX.FTZ R26, R95, R26, !PT ;  /* 0x0000001a5f1a7209 */ /* 0x000fe20007810000 */
[----:B------:R-:W0:Y:S01]  /*24d0*/  MUFU.EX2 R89, R89 ;  /* 0x0000005900597308 */ /* 0x000e220000000800 */
[----:B--2---:R-:W-:-:S02]  /*24e0*/  IMAD.MOV.U32 R103, RZ, RZ, R119 ;  /* 0x000000ffff677224 */ /* 0x004fc400078e0077 */
[----:B------:R-:W-:-:S04]  /*24f0*/  FMNMX.FTZ R28, R81, R26, !PT ;  /* 0x0000001a511c7209 */ /* 0x000fc80007810000 */
[----:B------:R-:W-:Y:S01]  /*2500*/  FMNMX.FTZ R28, R97, R28, !PT ;  /* 0x0000001c611c7209 */ /* 0x000fe20007810000 */
[----:B------:R1:W-:Y:S03]  /*2510*/  MUFU.EX2 R18, R101 ;  /* 0x0000006500127308 */ /* 0x0003e60000000800 */
[----:B------:R-:W-:Y:S01]  /*2520*/  FMNMX.FTZ R7, R85, R28, !PT ;  /* 0x0000001c55077209 */ /* 0x000fe20007810000 */
[----:B------:R-:W-:-:S04]  /*2530*/  FFMA.FTZ R28, R63, R4, -R36 ;  /* 0x000000043f1c7223 */ /* 0x000fc80000010824 */
[----:B------:R-:W2:Y:S01]  /*2540*/  SHFL.BFLY PT, R34, R7, 0x2, 0x1f ;  /* 0x0c401f0007227f89 */ /* 0x000ea200000e0000 */
[----:B------:R-:W3:Y:S01]  /*2550*/  MUFU.EX2 R91, R91 ;  /* 0x0000005b005b7308 */ /* 0x000ee20000000800 */
[----:B0-----:R-:W-:Y:S01]  /*2560*/  F2FP.F16.F32.PACK_AB R129, R89, R14 ;  /* 0x0000000e5981723e */ /* 0x001fe200000000ff */
[----:B-1----:R-:W-:-:S06]  /*2570*/  IMAD.MOV.U32 R101, RZ, RZ, R119 ;  /* 0x000000ffff657224 */ /* 0x002fcc00078e0077 */
[----:B------:R0:W-:Y:S08]  /*2580*/  MUFU.EX2 R20, R99 ;  /* 0x0000006300147308 */ /* 0x0001f00000000800 */
[----:B------:R-:W-:Y:S01]  /*2590*/  MUFU.EX2 R51, R51 ;  /* 0x0000003300337308 */ /* 0x000fe20000000800 */
[----:B---3--:R-:W-:Y:S01]  /*25a0*/  F2FP.F16.F32.PACK_AB R131, R91, R18 ;  /* 0x000000125b83723e */ /* 0x008fe200000000ff */
[----:B0-----:R-:W-:Y:S01]  /*25b0*/  IMAD.MOV.U32 R99, RZ, RZ, R119 ;  /* 0x000000ffff637224 */ /* 0x001fe200078e0077 */
[----:B--2---:R-:W-:-:S05]  /*25c0*/  FMNMX.FTZ R40, R7, R34, !PT ;  /* 0x0000002207287209 */ /* 0x004fca0007810000 */
[----:B------:R-:W0:Y:S01]  /*25d0*/  MUFU.EX2 R55, R55 ;  /* 0x0000003700377308 */ /* 0x000e220000000800 */
[-CC-:B------:R-:W-:Y:S01]  /*25e0*/  FFMA.FTZ R34, R75, R4.reuse, -R36.reuse ;  /* 0x000000044b227223 */ /* 0x180fe20000010824 */
[----:B------:R-:W-:Y:S01]  /*25f0*/  FFMA.FTZ R36, R135, R4, -R36 ;  /* 0x0000000487247223 */ /* 0x000fe20000010824 */
[----:B------:R-:W1:Y:S05]  /*2600*/  SHFL.BFLY PT, R7, R40, 0x1, 0x1f ;  /* 0x0c201f0028077f89 */ /* 0x000e6a00000e0000 */
[----:B------:R-:W-:Y:S08]  /*2610*/  MUFU.EX2 R137, R137 ;  /* 0x0000008900897308 */ /* 0x000ff00000000800 */
[----:B------:R-:W-:Y:S01]  /*2620*/  MUFU.EX2 R26, R59 ;  /* 0x0000003b001a7308 */ /* 0x000fe20000000800 */
[----:B0-----:R-:W-:-:S07]  /*2630*/  F2FP.F16.F32.PACK_AB R135, R55, R24 ;  /* 0x000000183787723e */ /* 0x001fce00000000ff */
[----:B------:R-:W-:Y:S01]  /*2640*/  MUFU.EX2 R139, R139 ;  /* 0x0000008b008b7308 */ /* 0x000fe20000000800 */
[----:B-1----:R-:W-:-:S04]  /*2650*/  FMNMX.FTZ R7, R40, R7, !PT ;  /* 0x0000000728077209 */ /* 0x002fc80007810000 */
[C---:B------:R-:W-:Y:S01]  /*2660*/  FSETP.NEU.FTZ.AND P1, PT, R7.reuse, -INF , PT ;  /* 0xff8000000700780b */ /* 0x040fe20003f3d000 */
[----:B------:R-:W-:Y:S02]  /*2670*/  FMUL.FTZ R42, R7, R4 ;  /* 0x00000004072a7220 */ /* 0x000fe40000410000 */
[----:B------:R-:W-:Y:S03]  /*2680*/  MUFU.EX2 R28, R28 ;  /* 0x0000001c001c7308 */ /* 0x000fe60000000800 */
[----:B------:R-:W-:Y:S02]  /*2690*/  FSEL R42, R42, RZ, P1 ;  /* 0x000000ff2a2a7208 */ /* 0x000fe40000800000 */
[----:B------:R-:W-:-:S03]  /*26a0*/  PLOP3.LUT P1, PT, PT, PT, UP0, 0x80, 0x0 ;  /* 0x000000000000781c */ /* 0x000fc60003f2f008 */
[----:B------:R-:W-:Y:S01]  /*26b0*/  MUFU.EX2 R141, R141 ;  /* 0x0000008d008d7308 */ /* 0x000fe20000000800 */
[-CC-:B------:R-:W-:Y:S01]  /*26c0*/  FFMA.FTZ R120, R9, R4.reuse, -R42.reuse ;  /* 0x0000000409787223 */ /* 0x180fe2000001082a */
[-CC-:B------:R-:W-:Y:S01]  /*26d0*/  FFMA.FTZ R9, R25, R4.reuse, -R42.reuse ;  /* 0x0000000419097223 */ /* 0x180fe2000001082a */
[-C--:B------:R-:W-:Y:S01]  /*26e0*/  FFMA.FTZ R122, R11, R4.reuse, -R42 ;  /* 0x000000040b7a7223 */ /* 0x080fe2000001082a */
[----:B------:R-:W-:Y:S01]  /*26f0*/  FADD.FTZ R11, R123, R44 ;  /* 0x0000002c7b0b7221 */ /* 0x000fe20000010000 */
[-CC-:B------:R-:W-:Y:S01]  /*2700*/  FFMA.FTZ R25, R29, R4.reuse, -R42.reuse ;  /* 0x000000041d197223 */ /* 0x180fe2000001082a */
[-CC-:B------:R-:W-:Y:S01]  /*2710*/  FFMA.FTZ R124, R13, R4.reuse, -R42.reuse ;  /* 0x000000040d7c7223 */ /* 0x180fe2000001082a */
[-CC-:B------:R-:W-:Y:S01]  /*2720*/  FFMA.FTZ R13, R33, R4.reuse, -R42.reuse ;  /* 0x00000004210d7223 */ /* 0x180fe2000001082a */
[----:B------:R-:W-:Y:S01]  /*2730*/  MUFU.EX2 R120, R120 ;  /* 0x0000007800787308 */ /* 0x000fe20000000800 */
[----:B------:R-:W-:Y:S01]  /*2740*/  FADD.FTZ R44, R8, R11 ;  /* 0x0000000b082c7221 */ /* 0x000fe20000010000 */
[-CC-:B------:R-:W-:Y:S01]  /*2750*/  FFMA.FTZ R126, R15, R4.reuse, -R42.reuse ;  /* 0x000000040f7e7223 */ /* 0x180fe2000001082a */
[-CC-:B------:R-:W-:Y:S01]  /*2760*/  FFMA.FTZ R15, R37, R4.reuse, -R42.reuse ;  /* 0x00000004250f7223 */ /* 0x180fe2000001082a */
[-C--:B------:R-:W-:Y:S01]  /*2770*/  FFMA.FTZ R138, R31, R4.reuse, -R42 ;  /* 0x000000041f8a7223 */ /* 0x080fe2000001082a */
[----:B------:R-:W-:Y:S01]  /*2780*/  FADD.FTZ R11, R125, R44 ;  /* 0x0000002c7d0b7221 */ /* 0x000fe20000010000 */
[-CC-:B------:R-:W-:Y:S01]  /*2790*/  FFMA.FTZ R128, R17, R4.reuse, -R42.reuse ;  /* 0x0000000411807223 */ /* 0x180fe2000001082a */
[-CC-:B------:R-:W-:Y:S01]  /*27a0*/  FFMA.FTZ R17, R41, R4.reuse, -R42.reuse ;  /* 0x0000000429117223 */ /* 0x180fe2000001082a */
[----:B------:R-:W0:Y:S01]  /*27b0*/  MUFU.EX2 R9, R9 ;  /* 0x0000000900097308 */ /* 0x000e220000000800 */
[----:B------:R-:W-:Y:S01]  /*27c0*/  FADD.FTZ R11, R10, R11 ;  /* 0x0000000b0a0b7221 */ /* 0x000fe20000010000 */
[-CC-:B------:R-:W-:Y:S01]  /*27d0*/  FFMA.FTZ R130, R19, R4.reuse, -R42.reuse ;  /* 0x0000000413827223 */ /* 0x180fe2000001082a */
[-CC-:B------:R-:W-:Y:S01]  /*27e0*/  FFMA.FTZ R19, R45, R4.reuse, -R42.reuse ;  /* 0x000000042d137223 */ /* 0x180fe2000001082a */
[-CC-:B------:R-:W-:Y:S01]  /*27f0*/  FFMA.FTZ R132, R21, R4.reuse, -R42.reuse ;  /* 0x0000000415847223 */ /* 0x180fe2000001082a */
[----:B------:R-:W-:Y:S01]  /*2800*/  FADD.FTZ R44, R12, R11 ;  /* 0x0000000b0c2c7221 */ /* 0x000fe20000010000 */
[-CC-:B------:R-:W-:Y:S01]  /*2810*/  FFMA.FTZ R21, R49, R4.reuse, -R42.reuse ;  /* 0x0000000431157223 */ /* 0x180fe2000001082a */
[-C--:B------:R-:W-:Y:S01]  /*2820*/  FFMA.FTZ R134, R23, R4.reuse, -R42 ;  /* 0x0000000417867223 */ /* 0x080fe2000001082a */
[----:B------:R-:W1:Y:S01]  /*2830*/  MUFU.EX2 R122, R122 ;  /* 0x0000007a007a7308 */ /* 0x000e620000000800 */
[----:B------:R-:W-:Y:S01]  /*2840*/  FADD.FTZ R31, R87, R44 ;  /* 0x0000002c571f7221 */ /* 0x000fe20000010000 */
[-CC-:B------:R-:W-:Y:S01]  /*2850*/  FFMA.FTZ R23, R53, R4.reuse, -R42.reuse ;  /* 0x0000000435177223 */ /* 0x180fe2000001082a */
[-CC-:B------:R-:W-:Y:S01]  /*2860*/  FFMA.FTZ R136, R27, R4.reuse, -R42.reuse ;  /* 0x000000041b887223 */ /* 0x180fe2000001082a */
[-CC-:B------:R-:W-:Y:S01]  /*2870*/  FFMA.FTZ R27, R57, R4.reuse, -R42.reuse ;  /* 0x00000004391b7223 */ /* 0x180fe2000001082a */
[----:B------:R-:W-:Y:S01]  /*2880*/  FADD.FTZ R46, R14, R31 ;  /* 0x0000001f0e2e7221 */ /* 0x000fe20000010000 */
[-CC-:B------:R-:W-:Y:S01]  /*2890*/  FFMA.FTZ R29, R61, R4.reuse, -R42.reuse ;  /* 0x000000043d1d7223 */ /* 0x180fe2000001082a */
[-C--:B------:R-:W-:Y:S01]  /*28a0*/  FFMA.FTZ R140, R35, R4.reuse, -R42 ;  /* 0x00000004238c7223 */ /* 0x080fe2000001082a */
[----:B------:R-:W2:Y:S01]  /*28b0*/  MUFU.EX2 R25, R25 ;  /* 0x0000001900197308 */ /* 0x000ea20000000800 */
[----:B0-----:R-:W-:Y:S01]  /*28c0*/  FADD.FTZ R11, R120, R9 ;  /* 0x00000009780b7221 */ /* 0x001fe20000010000 */
[----:B------:R-:W-:Y:S01]  /*28d0*/  FADD.FTZ R31, R89, R46 ;  /* 0x0000002e591f7221 */ /* 0x000fe20000010000 */
[-CC-:B------:R-:W-:Y:S01]  /*28e0*/  FFMA.FTZ R142, R39, R4.reuse, -R42.reuse ;  /* 0x00000004278e7223 */ /* 0x180fe2000001082a */
[-CC-:B------:R-:W-:Y:S01]  /*28f0*/  FFMA.FTZ R69, R69, R4.reuse, -R42.reuse ;  /* 0x0000000445457223 */ /* 0x180fe2000001082a */
[----:B------:R-:W-:Y:S01]  /*2900*/  F2FP.F16.F32.PACK_AB R123, R8, R123 ;  /* 0x0000007b087b723e */ /* 0x000fe200000000ff */
[----:B------:R-:W-:Y:S01]  /*2910*/  FADD.FTZ R46, R18, R31 ;  /* 0x0000001f122e7221 */ /* 0x000fe20000010000 */
[-C--:B------:R-:W-:Y:S01]  /*2920*/  FFMA.FTZ R31, R65, R4.reuse, -R42 ;  /* 0x00000004411f7223 */ /* 0x080fe2000001082a */
[----:B------:R-:W0:Y:S01]  /*2930*/  MUFU.EX2 R124, R124 ;  /* 0x0000007c007c7308 */ /* 0x000e220000000800 */
[----:B-1----:R-:W-:Y:S01]  /*2940*/  FADD.FTZ R44, R122, R11 ;  /* 0x0000000b7a2c7221 */ /* 0x002fe20000010000 */
[----:B------:R-:W-:Y:S01]  /*2950*/  FADD.FTZ R33, R91, R46 ;  /* 0x0000002e5b217221 */ /* 0x000fe20000010000 */
[-CC-:B------:R-:W-:Y:S01]  /*2960*/  FFMA.FTZ R43, R43, R4.reuse, -R42.reuse ;  /* 0x000000042b2b7223 */ /* 0x180fe2000001082a */
[-CC-:B------:R-:W-:Y:S01]  /*2970*/  FFMA.FTZ R73, R73, R4.reuse, -R42.reuse ;  /* 0x0000000449497223 */ /* 0x180fe2000001082a */
[-CC-:B------:R-:W-:Y:S01]  /*2980*/  FFMA.FTZ R93, R93, R4.reuse, -R42.reuse ;  /* 0x000000045d5d7223 */ /* 0x180fe2000001082a */
[----:B------:R-:W-:Y:S01]  /*2990*/  FADD.FTZ R46, R20, R33 ;  /* 0x00000021142e7221 */ /* 0x000fe20000010000 */
[-C--:B------:R-:W-:Y:S01]  /*29a0*/  FFMA.FTZ R77, R77, R4.reuse, -R42 ;  /* 0x000000044d4d7223 */ /* 0x080fe2000001082a */
[----:B------:R-:W1:Y:S01]  /*29b0*/  MUFU.EX2 R13, R13 ;  /* 0x0000000d000d7308 */ /* 0x000e620000000800 */
[----:B--2---:R-:W-:Y:S01]  /*29c0*/  FADD.FTZ R11, R25, R44 ;  /* 0x0000002c190b7221 */ /* 0x004fe20000010000 */
[----:B------:R-:W-:Y:S01]  /*29d0*/  FADD.FTZ R33, R51, R46 ;  /* 0x0000002e33217221 */ /* 0x000fe20000010000 */
[-CC-:B------:R-:W-:Y:S01]  /*29e0*/  FFMA.FTZ R95, R95, R4.reuse, -R42.reuse ;  /* 0x000000045f5f7223 */ /* 0x180fe2000001082a */
[-CC-:B------:R-:W-:Y:S01]  /*29f0*/  FFMA.FTZ R81, R81, R4.reuse, -R42.reuse ;  /* 0x0000000451517223 */ /* 0x180fe2000001082a */
[-CC-:B------:R-:W-:Y:S01]  /*2a00*/  FFMA.FTZ R97, R97, R4.reuse, -R42.reuse ;  /* 0x0000000461617223 */ /* 0x180fe2000001082a */
[----:B------:R-:W-:Y:S01]  /*2a10*/  FADD.FTZ R46, R24, R33 ;  /* 0x00000021182e7221 */ /* 0x000fe20000010000 */
[----:B------:R-:W-:Y:S01]  /*2a20*/  FFMA.FTZ R42, R85, R4, -R42 ;  /* 0x00000004552a7223 */ /* 0x000fe2000001082a */
[----:B------:R-:W2:Y:S01]  /*2a30*/  MUFU.EX2 R126, R126 ;  /* 0x0000007e007e7308 */ /* 0x000ea20000000800 */
[----:B0-----:R-:W-:Y:S01]  /*2a40*/  FADD.FTZ R44, R124, R11 ;  /* 0x0000000b7c2c7221 */ /* 0x001fe20000010000 */
[----:B------:R-:W-:Y:S01]  /*2a50*/  FADD.FTZ R46, R55, R46 ;  /* 0x0000002e372e7221 */ /* 0x000fe20000010000 */
[----:B------:R-:W-:Y:S01]  /*2a60*/  F2FP.F16.F32.PACK_AB R120, R9, R120 ;  /* 0x000000780978723e */ /* 0x000fe200000000ff */
[----:B------:R-:W-:Y:S01]  /*2a70*/  IMAD.MOV.U32 R91, RZ, RZ, R119 ;  /* 0x000000ffff5b7224 */ /* 0x000fe200078e0077 */
[----:B------:R-:W-:Y:S01]  /*2a80*/  F2FP.F16.F32.PACK_AB R125, R10, R125 ;  /* 0x0000007d0a7d723e */ /* 0x000fe200000000ff */
[----:B------:R-:W-:Y:S01]  /*2a90*/  FADD.FTZ R33, R137, R46 ;  /* 0x0000002e89217221 */ /* 0x000fe20000010000 */
[C---:B------:R-:W-:Y:S01]  /*2aa0*/  F2FP.F16.F32.PACK_AB R137, R26.reuse, R137 ;  /* 0x000000891a89723e */ /* 0x040fe200000000ff */
[----:B------:R-:W0:Y:S01]  /*2ab0*/  MUFU.EX2 R15, R15 ;  /* 0x0000000f000f7308 */ /* 0x000e220000000800 */
[----:B-1----:R-:W-:Y:S01]  /*2ac0*/  FADD.FTZ R11, R13, R44 ;  /* 0x0000002c0d0b7221 */ /* 0x002fe20000010000 */
[----:B------:R-:W-:Y:S01]  /*2ad0*/  FADD.FTZ R46, R26, R33 ;  /* 0x000000211a2e7221 */ /* 0x000fe20000010000 */
[----:B------:R-:W-:Y:S01]  /*2ae0*/  F2FP.F16.F32.PACK_AB R122, R25, R122 ;  /* 0x0000007a197a723e */ /* 0x000fe200000000ff */
[----:B------:R-:W-:Y:S01]  /*2af0*/  IMAD.MOV.U32 R89, RZ, RZ, R119 ;  /* 0x000000ffff597224 */ /* 0x000fe200078e0077 */
[----:B------:R-:W-:Y:S01]  /*2b00*/  F2FP.F16.F32.PACK_AB R124, R13, R124 ;  /* 0x0000007c0d7c723e */ /* 0x000fe200000000ff */
[----:B------:R-:W-:Y:S01]  /*2b10*/  FADD.FTZ R33, R139, R46 ;  /* 0x0000002e8b217221 */ /* 0x000fe20000010000 */
[----:B------:R-:W-:Y:S01]  /*2b20*/  F2FP.F16.F32.PACK_AB R139, R28, R139 ;  /* 0x0000008b1c8b723e */ /* 0x000fe200000000ff */
[----:B------:R-:W1:Y:S01]  /*2b30*/  MUFU.EX2 R128, R128 ;  /* 0x0000008000807308 */ /* 0x000e620000000800 */
[----:B--2---:R-:W-:Y:S01]  /*2b40*/  FADD.FTZ R44, R126, R11 ;  /* 0x0000000b7e2c7221 */ /* 0x004fe20000010000 */
[----:B------:R-:W-:-:S04]  /*2b50*/  FADD.FTZ R46, R28, R33 ;  /* 0x000000211c2e7221 */ /* 0x000fc80000010000 */
[----:B------:R-:W-:Y:S02]  /*2b60*/  FADD.FTZ R33, R141, R46 ;  /* 0x0000002e8d217221 */ /* 0x000fe40000010000 */
[----:B------:R-:W2:Y:S01]  /*2b70*/  MUFU.EX2 R17, R17 ;  /* 0x0000001100117308 */ /* 0x000ea20000000800 */
[C---:B0-----:R-:W-:Y:S01]  /*2b80*/  FADD.FTZ R11, R15.reuse, R44 ;  /* 0x0000002c0f0b7221 */ /* 0x041fe20000010000 */
[----:B------:R-:W-:-:S06]  /*2b90*/  F2FP.F16.F32.PACK_AB R126, R15, R126 ;  /* 0x0000007e0f7e723e */ /* 0x000fcc00000000ff */
[----:B------:R-:W0:Y:S01]  /*2ba0*/  MUFU.EX2 R130, R130 ;  /* 0x0000008200827308 */ /* 0x000e220000000800 */
[----:B-1----:R-:W-:-:S07]  /*2bb0*/  FADD.FTZ R44, R128, R11 ;  /* 0x0000000b802c7221 */ /* 0x002fce0000010000 */
[----:B------:R-:W1:Y:S01]  /*2bc0*/  MUFU.EX2 R19, R19 ;  /* 0x0000001300137308 */ /* 0x000e620000000800 */
[C---:B--2---:R-:W-:Y:S01]  /*2bd0*/  FADD.FTZ R11, R17.reuse, R44 ;  /* 0x0000002c110b7221 */ /* 0x044fe20000010000 */
[----:B------:R-:W-:-:S06]  /*2be0*/  F2FP.F16.F32.PACK_AB R128, R17, R128 ;  /* 0x000000801180723e */ /* 0x000fcc00000000ff */
[----:B------:R-:W2:Y:S01]  /*2bf0*/  MUFU.EX2 R132, R132 ;  /* 0x0000008400847308 */ /* 0x000ea20000000800 */
[----:B0-----:R-:W-:-:S07]  /*2c00*/  FADD.FTZ R44, R130, R11 ;  /* 0x0000000b822c7221 */ /* 0x001fce0000010000 */
[----:B------:R-:W0:Y:S01]  /*2c10*/  MUFU.EX2 R21, R21 ;  /* 0x0000001500157308 */ /* 0x000e220000000800 */
[C---:B-1----:R-:W-:Y:S01]  /*2c20*/  FADD.FTZ R11, R19.reuse, R44 ;  /* 0x0000002c130b7221 */ /* 0x042fe20000010000 */
[----:B------:R-:W-:-:S06]  /*2c30*/  F2FP.F16.F32.PACK_AB R130, R19, R130 ;  /* 0x000000821382723e */ /* 0x000fcc00000000ff */
[----:B------:R-:W1:Y:S01]  /*2c40*/  MUFU.EX2 R134, R134 ;  /* 0x0000008600867308 */ /* 0x000e620000000800 */
[----:B--2---:R-:W-:-:S07]  /*2c50*/  FADD.FTZ R44, R132, R11 ;  /* 0x0000000b842c7221 */ /* 0x004fce0000010000 */
        /* <DEDUP_REMOVED lines=9> */
[C---:B0-----:R-:W-:Y:S01]  /*2cf0*/  FADD.FTZ R44, R30.reuse, R33 ;  /* 0x000000211e2c7221 */ /* 0x041fe20000010000 */
[----:B------:R-:W-:-:S06]  /*2d00*/  F2FP.F16.F32.PACK_AB R141, R30, R141 ;  /* 0x0000008d1e8d723e */ /* 0x000fcc00000000ff */
[----:B------:R-:W0:Y:S01]  /*2d10*/  MUFU.EX2 R27, R27 ;  /* 0x0000001b001b7308 */ /* 0x000e220000000800 */
[----:B-1----:R-:W-:-:S07]  /*2d20*/  FADD.FTZ R6, R136, R11 ;  /* 0x0000000b88067221 */ /* 0x002fce0000010000 */
[----:B------:R-:W1:Y:S01]  /*2d30*/  MUFU.EX2 R32, R32 ;  /* 0x0000002000207308 */ /* 0x000e620000000800 */
[----:B--2---:R-:W-:-:S07]  /*2d40*/  FADD.FTZ R33, R143, R44 ;  /* 0x0000002c8f217221 */ /* 0x004fce0000010000 */
[----:B------:R-:W2:Y:S01]  /*2d50*/  MUFU.EX2 R138, R138 ;  /* 0x0000008a008a7308 */ /* 0x000ea20000000800 */
[C---:B0-----:R-:W-:Y:S01]  /*2d60*/  FADD.FTZ R11, R27.reuse, R6 ;  /* 0x000000061b0b7221 */ /* 0x041fe20000010000 */
[----:B------:R-:W-:-:S06]  /*2d70*/  F2FP.F16.F32.PACK_AB R136, R27, R136 ;  /* 0x000000881b88723e */ /* 0x000fcc00000000ff */
[----:B------:R-:W0:Y:S01]  /*2d80*/  MUFU.EX2 R145, R145 ;  /* 0x0000009100917308 */ /* 0x000e220000000800 */
[C---:B-1----:R-:W-:Y:S01]  /*2d90*/  FADD.FTZ R8, R32.reuse, R33 ;  /* 0x0000002120087221 */ /* 0x042fe20000010000 */
[----:B------:R-:W-:-:S06]  /*2da0*/  F2FP.F16.F32.PACK_AB R143, R32, R143 ;  /* 0x0000008f208f723e */ /* 0x000fcc00000000ff */
[----:B------:R-:W1:Y:S01]  /*2db0*/  MUFU.EX2 R29, R29 ;  /* 0x0000001d001d7308 */ /* 0x000e620000000800 */
[----:B--2---:R-:W-:-:S07]  /*2dc0*/  FADD.FTZ R6, R138, R11 ;  /* 0x0000000b8a067221 */ /* 0x004fce0000010000 */
[----:B------:R-:W2:Y:S01]  /*2dd0*/  MUFU.EX2 R34, R34 ;  /* 0x0000002200227308 */ /* 0x000ea20000000800 */
[----:B0-----:R-:W-:-:S07]  /*2de0*/  FADD.FTZ R33, R145, R8 ;  /* 0x0000000891217221 */ /* 0x001fce0000010000 */
[----:B------:R-:W0:Y:S01]  /*2df0*/  MUFU.EX2 R140, R140 ;  /* 0x0000008c008c7308 */ /* 0x000e220000000800 */
[C---:B-1----:R-:W-:Y:S01]  /*2e00*/  FADD.FTZ R11, R29.reuse, R6 ;  /* 0x000000061d0b7221 */ /* 0x042fe20000010000 */
[----:B------:R-:W-:-:S06]  /*2e10*/  F2FP.F16.F32.PACK_AB R138, R29, R138 ;  /* 0x0000008a1d8a723e */ /* 0x000fcc00000000ff */
[----:B------:R-:W1:Y:S01]  /*2e20*/  MUFU.EX2 R147, R147 ;  /* 0x0000009300937308 */ /* 0x000e620000000800 */
[C---:B--2---:R-:W-:Y:S01]  /*2e30*/  FADD.FTZ R8, R34.reuse, R33 ;  /* 0x0000002122087221 */ /* 0x044fe20000010000 */
[----:B------:R-:W-:-:S06]  /*2e40*/  F2FP.F16.F32.PACK_AB R145, R34, R145 ;  /* 0x000000912291723e */ /* 0x000fcc00000000ff */
[----:B------:R-:W2:Y:S01]  /*2e50*/  MUFU.EX2 R31, R31 ;  /* 0x0000001f001f7308 */ /* 0x000ea20000000800 */
[----:B0-----:R-:W-:-:S07]  /*2e60*/  FADD.FTZ R6, R140, R11 ;  /* 0x0000000b8c067221 */ /* 0x001fce0000010000 */
        /* <DEDUP_REMOVED lines=10> */
[----:B------:R1:W3:Y:S01]  /*2f10*/  MUFU.EX2 R40, R133 ;  /* 0x0000008500287308 */ /* 0x0002e20000000800 */
[----:B--2---:R-:W-:-:S07]  /*2f20*/  FADD.FTZ R11, R149, R8 ;  /* 0x00000008950b7221 */ /* 0x004fce0000010000 */
[----:B------:R-:W2:Y:S01]  /*2f30*/  MUFU.EX2 R43, R43 ;  /* 0x0000002b002b7308 */ /* 0x000ea20000000800 */
[----:B0-----:R-:W-:Y:S01]  /*2f40*/  FADD.FTZ R6, R69, R6 ;  /* 0x0000000645067221 */ /* 0x001fe20000010000 */
[----:B-1----:R-:W-:Y:S02]  /*2f50*/  F2FP.F16.F32.PACK_AB R133, R51, R20 ;  /* 0x000000143385723e */ /* 0x002fe400000000ff */
[----:B------:R-:W-:-:S04]  /*2f60*/  F2FP.F16.F32.PACK_AB R142, R69, R142 ;  /* 0x0000008e458e723e */ /* 0x000fc800000000ff */
[----:B------:R-:W0:Y:S01]  /*2f70*/  MUFU.EX2 R144, R73 ;  /* 0x0000004900907308 */ /* 0x000e220000000800 */
[C---:B---3--:R-:W-:Y:S01]  /*2f80*/  FADD.FTZ R8, R40.reuse, R11 ;  /* 0x0000000b28087221 */ /* 0x048fe20000010000 */
        /* <DEDUP_REMOVED lines=10> */
[----:B------:R-:W-:Y:S01]  /*3030*/  F2FP.F16.F32.PACK_AB R146, R146, R93 ;  /* 0x0000005d9292723e */ /* 0x000fe200000000ff */
[----:B------:R-:W-:-:S05]  /*3040*/  IMAD.MOV.U32 R93, RZ, RZ, R119 ;  /* 0x000000ffff5d7224 */ /* 0x000fca00078e0077 */
[----:B------:R-:W2:Y:S01]  /*3050*/  MUFU.EX2 R151, R151 ;  /* 0x0000009700977308 */ /* 0x000ea20000000800 */
[----:B0-----:R-:W-:-:S07]  /*3060*/  FADD.FTZ R9, R95, R6 ;  /* 0x000000065f097221 */ /* 0x001fce0000010000 */
[----:B------:R-:W0:Y:S01]  /*3070*/  MUFU.EX2 R97, R97 ;  /* 0x0000006100617308 */ /* 0x000e220000000800 */
[C---:B-1----:R-:W-:Y:S01]  /*3080*/  FADD.FTZ R6, R148.reuse, R9 ;  /* 0x0000000994067221 */ /* 0x042fe20000010000 */
[----:B------:R-:W-:Y:S02]  /*3090*/  F2FP.F16.F32.PACK_AB R148, R148, R95 ;  /* 0x0000005f9494723e */ /* 0x000fe400000000ff */
[----:B------:R-:W-:-:S04]  /*30a0*/  MOV R95, R119 ;  /* 0x00000077005f7202 */ /* 0x000fc80000000f00 */
[----:B------:R-:W1:Y:S01]  /*30b0*/  MUFU.EX2 R42, R42 ;  /* 0x0000002a002a7308 */ /* 0x000e620000000800 */
[----:B--2---:R-:W-:-:S07]  /*30c0*/  FADD.FTZ R33, R151, R8 ;  /* 0x0000000897217221 */ /* 0x004fce0000010000 */
[----:B------:R-:W2:Y:S01]  /*30d0*/  MUFU.EX2 R36, R36 ;  /* 0x0000002400247308 */ /* 0x000ea20000000800 */
[----:B0-----:R-:W-:Y:S01]  /*30e0*/  FADD.FTZ R9, R97, R6 ;  /* 0x0000000661097221 */ /* 0x001fe20000010000 */
[----:B-1----:R-:W-:-:S03]  /*30f0*/  F2FP.F16.F32.PACK_AB R150, R42, R97 ;  /* 0x000000612a96723e */ /* 0x002fc600000000ff */
[----:B------:R-:W-:Y:S01]  /*3100*/  FADD.FTZ R9, R42, R9 ;  /* 0x000000092a097221 */ /* 0x000fe20000010000 */
[----:B------:R-:W-:Y:S02]  /*3110*/  IMAD.MOV.U32 R97, RZ, RZ, R119 ;  /* 0x000000ffff617224 */ /* 0x000fe400078e0077 */
[C---:B--2---:R-:W-:Y:S01]  /*3120*/  FADD.FTZ R11, R36.reuse, R33 ;  /* 0x00000021240b7221 */ /* 0x044fe20000010000 */
[----:B------:R-:W-:Y:S01]  /*3130*/  F2FP.F16.F32.PACK_AB R151, R36, R151 ;  /* 0x000000972497723e */ /* 0x000fe200000000ff */
[----:B------:R-:W-:Y:S06]  /*3140*/  @!P1 BRA `(.L_x_18) ;  /* 0x0000001c009c9947 */ /* 0x000fec0003800000 */
[----:B------:R-:W-:Y:S01]  /*3150*/  IMAD.MOV.U32 R8, RZ, RZ, R5 ;  /* 0x000000ffff087224 */ /* 0x000fe200078e0005 */
[----:B------:R-:W-:Y:S01]  /*3160*/  CS2R R118, SRZ ;  /* 0x0000000000767805 */ /* 0x000fe2000001ff00 */
[----:B------:R-:W-:Y:S01]  /*3170*/  IMAD.MOV.U32 R6, RZ, RZ, R7 ;  /* 0x000000ffff067224 */ /* 0x000fe200078e0007 */
[----:B------:R-:W-:Y:S02]  /*3180*/  CS2R R116, SRZ ;  /* 0x0000000000747805 */ /* 0x000fe4000001ff00 */
[----:B------:R-:W-:Y:S02]  /*3190*/  CS2R R114, SRZ ;  /* 0x0000000000727805 */ /* 0x000fe4000001ff00 */
        /* <DEDUP_REMOVED lines=12> */
[----:B------:R-:W-:Y:S01]  /*3260*/  CS2R R88, SRZ ;  /* 0x0000000000587805 */ /* 0x000fe2000001ff00 */
[----:B------:R-:W-:Y:S01]  /*3270*/  UMOV UR6, URZ ;  /* 0x0000003f00067c82 */ /* 0x000fe20008000000 */
[----:B------:R-:W-:-:S05]  /*3280*/  UMOV UR5, URZ ;  /* 0x0000003f00057c82 */ /* 0x000fca0008000000 */
.L_x_29:
[----:B------:R-:W-:Y:S01]  /*3290*/  ISETP.NE.AND P2, PT, RZ, UR44, PT ;  /* 0x0000002cff007c0c */ /* 0x000fe2000bf45270 */
[----:B------:R-:W-:-:S04]  /*32a0*/  UISETP.NE.AND UP0, UPT, UR5, 0x1, UPT ;  /* 0x000000010500788c */ /* 0x000fc8000bf05270 */
[----:B------:R-:W-:-:S04]  /*32b0*/  USEL UR4, URZ, 0x1, UP0 ;  /* 0x000000013f047887 */ /* 0x000fc80008000000 */
[----:B------:R-:W-:-:S04]  /*32c0*/  ULOP3.LUT UR4, UR6, UR4, URZ, 0x3c, !UPT ;  /* 0x0000000406047292 */ /* 0x000fc8000f8e3c3f */
[----:B------:R-:W-:Y:S08]  /*32d0*/  @P2 BRA `(.L_x_19) ;  /* 0x0000000000382947 */ /* 0x000ff00003800000 */
[----:B------:R-:W-:Y:S05]  /*32e0*/  @!P0 BRA `(.L_x_20) ;  /* 0x0000000000048947 */ /* 0x000fea0003800000 */
[----:B------:R-:W-:Y:S01]  /*32f0*/  BPT.TRAP 0x1 ;  /* 0x000000040000795c */ /* 0x000fe20000300000 */
.L_x_20:
[----:B------:R-:W-:Y:S01]  /*3300*/  UIADD3 UR10, UR5, 0x1, URZ ;  /* 0x00000001050a7890 */ /* 0x000fe2000fffe03f */
[----:B------:R-:W-:-:S03]  /*3310*/  MOV R0, UR4 ;  /* 0x0000000400007c02 */ /* 0x000fc60008000f00 */
[----:B------:R-:W-:Y:S01]  /*3320*/  UISETP.NE.AND UP0, UPT, UR10, 0x2, UPT ;  /* 0x000000020a00788c */ /* 0x000fe2000bf05270 */
[----:B------:R-:W-:-:S03]  /*3330*/  SHF.L.U32 R0, R0, 0x1f, RZ ;  /* 0x0000001f00007819 */ /* 0x000fc600000006ff */
[----:B------:R-:W-:-:S04]  /*3340*/  USEL UR10, UR10, URZ, UP0 ;  /* 0x0000003f0a0a7287 */ /* 0x000fc80008000000 */
[----:B------:R-:W-:-:S09]  /*3350*/  ULEA UR10, UR10, UR40, 0x3 ;  /* 0x000000280a0a7291 */ /* 0x000fd2000f8e183f */
[----:B------:R0:W1:Y:S01]  /*3360*/  SYNCS.PHASECHK.TRANS64.TRYWAIT P1, [UR10+0x16830], R0 ;  /* 0x01683000ff0075a7 */ /* 0x000062000802014a */
[----:B------:R-:W-:Y:S05]  /*3370*/  @!P0 BRA `(.L_x_21) ;  /* 0x0000000000048947 */ /* 0x000fea0003800000 */
[----:B------:R-:W-:Y:S01]  /*3380*/  BPT.TRAP 0x1 ;  /* 0x000000040000795c */ /* 0x000fe20000300000 */
.L_x_21:
[----:B-1----:R-:W-:Y:S05]  /*3390*/  @P1 BRA `(.L_x_19) ;  /* 0x0000000000081947 */ /* 0x002fea0003800000 */
[----:B------:R-:W1:Y:S02]  /*33a0*/  SYNCS.PHASECHK.TRANS64.TRYWAIT P1, [UR10+0x16830], R0 ;  /* 0x01683000ff0075a7 */ /* 0x000e64000802014a */
[----:B-1----:R-:W-:Y:S05]  /*33b0*/  @!P1 BRA `(.L_x_22) ;  /* 0x0000007000d49947 */ /* 0x002fea0003800000 */
.L_x_19:
[----:B01----:R-:W-:Y:S01]  /*33c0*/  VIADD R0, R16, 0x8 ;  /* 0x0000000810007836 */ /* 0x003fe20000000000 */
[----:B------:R-:W-:Y:S01]  /*33d0*/  UIADD3 UR10, UR5, 0x1, URZ ;  /* 0x00000001050a7890 */ /* 0x000fe2000fffe03f */
[----:B------:R-:W-:Y:S01]  /*33e0*/  R2UR UR24, R2 ;  /* 0x00000000021872ca */ /* 0x000fe200000e0000 */
[----:B------:R-:W-:Y:S01]  /*33f0*/  UMOV UR27, 0x40000040 ;  /* 0x40000040001b7882 */ /* 0x000fe20000000000 */
[----:B------:R-:W-:Y:S01]  /*3400*/  R2UR UR25, R3 ;  /* 0x00000000031972ca */ /* 0x000fe200000e0000 */
[----:B------:R0:W-:Y:S01]  /*3410*/  BAR.SYNC.DEFER_BLOCKING R0, 0x100 ;  /* 0x000400000000751d */ /* 0x0001e20000010000 */
[----:B------:R-:W-:-:S04]  /*3420*/  UISETP.NE.AND UP0, UPT, UR10, 0x2, UPT ;  /* 0x000000020a00788c */ /* 0x000fc8000bf05270 */
[----:B------:R-:W-:Y:S01]  /*3430*/  USEL UR22, UR10, URZ, UP0 ;  /* 0x0000003f0a167287 */ /* 0x000fe20008000000 */
[----:B------:R-:W-:Y:S01]  /*3440*/  UMOV UR11, 0x40000040 ;  /* 0x40000040000b7882 */ /* 0x000fe20000000000 */
[----:B------:R-:W-:Y:S02]  /*3450*/  UMOV UR15, 0x40000040 ;  /* 0x40000040000f7882 */ /* 0x000fe40000000000 */
[----:B------:R-:W-:Y:S01]  /*3460*/  ULEA UR26, UR22, UR20, 0xa ;  /* 0x00000014161a7291 */ /* 0x000fe2000f8e503f */
[----:B------:R-:W-:Y:S01]  /*3470*/  UMOV UR19, 0x40000040 ;  /* 0x4000004000137882 */ /* 0x000fe20000000000 */
[----:B0-----:R-:W-:Y:S02]  /*3480*/  IMAD.U32 R0, RZ, RZ, UR22 ;  /* 0x00000016ff007e24 */ /* 0x001fe4000f8e00ff */
[----:B------:R-:W-:Y:S02]  /*3490*/  UIADD3 UR10, UR26, 0x2, URZ ;  /* 0x000000021a0a7890 */ /* 0x000fe4000fffe03f */
[----:B------:R-:W-:-:S02]  /*34a0*/  UIADD3 UR14, UR26, 0x4, URZ ;  /* 0x000000041a0e7890 */ /* 0x000fc4000fffe03f */
[----:B------:R-:W-:Y:S01]  /*34b0*/  UIADD3 UR18, UR26, 0x6, URZ ;  /* 0x000000061a127890 */ /* 0x000fe2000fffe03f */
[----:B------:R-:W-:-:S06]  /*34c0*/  WARPGROUP.ARRIVE ;  /* 0x00000000000079c5 */ /* 0x000fcc0000000000 */
[----:B------:R-:W-:Y:S03]  /*34d0*/  HGMMA.64x128x16.F32 R24, gdesc[UR24], RZ, !UPT, gsb0 ;  /* 0x01e00000181879f0 */ /* 0x000fe6000c0008ff */
[----:B------:R-:W-:Y:S02]  /*34e0*/  WARPGROUP.DEPBAR.LE gsb0, 0x0 ;  /* 0x00008000000079c5 */ /* 0x000fe40000010000 */
[----:B------:R-:W-:-:S07]  /*34f0*/  WARPGROUP.ARRIVE ;  /* 0x00000000000079c5 */ /* 0x000fce0000000000 */
        /* <DEDUP_REMOVED lines=8> */
[----:B------:R-:W-:Y:S05]  /*3580*/  @P2 BRA `(.L_x_23) ;  /* 0x00000000002c2947 */ /* 0x000fea0003800000 */
[----:B------:R-:W-:Y:S05]  /*3590*/  @!P0 BRA `(.L_x_24) ;  /* 0x0000000000048947 */ /* 0x000fea0003800000 */
[----:B------:R-:W-:Y:S01]  /*35a0*/  BPT.TRAP 0x1 ;  /* 0x000000040000795c */ /* 0x000fe20000300000 */
.L_x_24:
[----:B------:R-:W-:Y:S01]  /*35b0*/  ULEA UR10, UR5, UR40, 0x3 ;  /* 0x00000028050a7291 */ /* 0x000fe2000f8e183f */
[----:B------:R-:W-:-:S05]  /*35c0*/  IMAD.U32 R4, RZ, RZ, UR6 ;  /* 0x00000006ff047e24 */ /* 0x000fca000f8e00ff */
[----:B------:R-:W-:-:S04]  /*35d0*/  SHF.L.U32 R4, R4, 0x1f, RZ ;  /* 0x0000001f04047819 */ /* 0x000fc800000006ff */
[----:B------:R0:W1:Y:S01]  /*35e0*/  SYNCS.PHASECHK.TRANS64.TRYWAIT P1, [UR10+0x16850], R4 ;  /* 0x01685004ff0075a7 */ /* 0x000062000802014a */
[----:B------:R-:W-:Y:S05]  /*35f0*/  @!P0 BRA `(.L_x_25) ;  /* 0x0000000000048947 */ /* 0x000fea0003800000 */
[----:B------:R-:W-:Y:S01]  /*3600*/  BPT.TRAP 0x1 ;  /* 0x000000040000795c */ /* 0x000fe20000300000 */
.L_x_25:
[----:B-1----:R-:W-:Y:S05]  /*3610*/  @P1 BRA `(.L_x_23) ;  /* 0x0000000000081947 */ /* 0x002fea0003800000 */
[----:B------:R-:W1:Y:S02]  /*3620*/  SYNCS.PHASECHK.TRANS64.TRYWAIT P1, [UR10+0x16850], R4 ;  /* 0x01685004ff0075a7 */ /* 0x000e64000802014a */
[----:B-1----:R-:W-:Y:S05]  /*3630*/  @!P1 BRA `(.L_x_26) ;  /* 0x00000070004c9947 */ /* 0x002fea0003800000 */
.L_x_23:
[----:B------:R-:W-:Y:S01]  /*3640*/  UIADD3 UR6, UR40, 0x400, URZ ;  /* 0x0000040028067890 */ /* 0x000fe2000fffe03f */
[----:B------:R-:W-:Y:S01]  /*3650*/  WARPGROUP.ARRIVE ;  /* 0x00000000000079c5 */ /* 0x000fe20000000000 */
[----:B------:R-:W-:Y:S01]  /*3660*/  UMOV UR11, 0x40000040 ;  /* 0x40000040000b7882 */ /* 0x000fe20000000000 */
[----:B01----:R-:W-:Y:S01]  /*3670*/  VIADD R4, R16, 0x9 ;  /* 0x0000000910047836 */ /* 0x003fe20000000000 */
[----:B------:R-:W-:Y:S01]  /*3680*/  USHF.R.U32.HI UR6, URZ, 0x4, UR6 ;  /* 0x000000043f067899 */ /* 0x000fe20008011606 */
[----:B------:R-:W-:-:S03]  /*3690*/  ISETP.GE.U32.AND P1, PT, R22, 0x180, PT ;  /* 0x000001801600780c */ /* 0x000fc60003f26070 */
[----:B------:R-:W-:Y:S01]  /*36a0*/  ULOP3.LUT UR6, UR6, 0x3fff, URZ, 0xc0, !UPT ;  /* 0x00003fff06067892 */ /* 0x000fe2000f8ec03f */
[----:B------:R-:W-:-:S03]  /*36b0*/  SEL R4, R4, 0x9, !P1 ;  /* 0x0000000904047807 */ /* 0x000fc60004800000 */
[----:B------:R-:W-:-:S07]  /*36c0*/  ULEA UR6, UR5, UR6, 0xa ;  /* 0x0000000605067291 */ /* 0x000fce000f8e503f */
[----:B------:R-:W-:Y:S02]  /*36d0*/  UMOV UR10, UR6 ;  /* 0x00000006000a7c82 */ /* 0x000fe40008000000 */
[----:B------:R-:W-:Y:S01]  /*36e0*/  HGMMA.64x64x16.F32 R88, R120, gdesc[UR8].tnspB, R88, gsb0 ;  /* 0x40e0000878587df0 */ /* 0x000fe20008000858 */
[----:B------:R-:W-:Y:S01]  /*36f0*/  UIADD3 UR10, UR6, 0x80, URZ ;  /* 0x00000080060a7890 */ /* 0x000fe2000fffe03f */
[----:B------:R-:W-:Y:S01]  /*3700*/  UMOV UR11, 0x40000040 ;  /* 0x40000040000b7882 */ /* 0x000fe20000000000 */
[----:B------:R-:W-:Y:S02]  /*3710*/  WARPGROUP.DEPBAR.LE gsb0, 0x0 ;  /* 0x00008000000079c5 */ /* 0x000fe40000010000 */
[----:B------:R-:W-:-:S06]  /*3720*/  WARPGROUP.ARRIVE ;  /* 0x00000000000079c5 */ /* 0x000fcc0000000000 */
        /* <DEDUP_REMOVED lines=23> */
[----:B------:R-:W-:Y:S01]  /*38a0*/  UIADD3 UR6, UR6, 0x380, URZ ;  /* 0x0000038006067890 */ /* 0x000fe2000fffe03f */
[----:B------:R-:W-:Y:S02]  /*38b0*/  WARPGROUP.DEPBAR.LE gsb0, 0x0 ;  /* 0x00008000000079c5 */ /* 0x000fe40000010000 */
[----:B------:R-:W-:-:S06]  /*38c0*/  WARPGROUP.ARRIVE ;  /* 0x00000000000079c5 */ /* 0x000fcc0000000000 */
[----:B------:R-:W-:Y:S01]  /*38d0*/  HGMMA.64x64x16.F32 R88, R144, gdesc[UR8].tnspB, R88, gsb0 ;  /* 0x40e0000890587df0 */ /* 0x000fe20008000858 */
[----:B------:R-:W-:Y:S01]  /*38e0*/  UMOV UR10, UR6 ;  /* 0x00000006000a7c82 */ /* 0x000fe20008000000 */
[----:B------:R-:W-:Y:S01]  /*38f0*/  UMOV UR11, 0x40000040 ;  /* 0x40000040000b7882 */ /* 0x000fe20000000000 */
[----:B------:R-:W-:Y:S02]  /*3900*/  WARPGROUP.DEPBAR.LE gsb0, 0x0 ;  /* 0x00008000000079c5 */ /* 0x000fe40000010000 */
[----:B------:R-:W-:-:S06]  /*3910*/  WARPGROUP.ARRIVE ;  /* 0x00000000000079c5 */ /* 0x000fcc0000000000 */
[----:B------:R-:W-:Y:S03]  /*3920*/  HGMMA.64x64x16.F32 R88, R148, gdesc[UR8].tnspB, R88, gsb0 ;  /* 0x40e0000894587df0 */ /* 0x000fe60008000858 */
[----:B------:R-:W-:Y:S02]  /*3930*/  WARPGROUP.DEPBAR.LE gsb0, 0x0 ;  /* 0x00008000000079c5 */ /* 0x000fe40000010000 */
[----:B------:R0:W-:Y:S06]  /*3940*/  BAR.ARV R4, 0x100 ;  /* 0x000400040000751d */ /* 0x0001ec0000002000 */
[----:B------:R-:W-:Y:S05]  /*3950*/  @!P0 BRA `(.L_x_27) ;  /* 0x0000000000048947 */ /* 0x000fea0003800000 */
[----:B------:R-:W-:Y:S01]  /*3960*/  BPT.TRAP 0x1 ;  /* 0x000000040000795c */ /* 0x000fe20000300000 */
.L_x_27:
[----:B0-----:R-:W-:Y:S02]  /*3970*/  FMNMX.FTZ R4, R24, R6, !PT ;  /* 0x0000000618047209 */ /* 0x001fe40007810000 */
[----:B------:R-:W-:Y:S02]  /*3980*/  FMNMX.FTZ R10, R26, R8, !PT ;  /* 0x000000081a0a7209 */ /* 0x000fe40007810000 */
[----:B------:R-:W-:Y:S02]  /*3990*/  FMNMX.FTZ R5, R25, R4, !PT ;  /* 0x0000000419057209 */ /* 0x000fe40007810000 */
[----:B------:R-:W-:Y:S02]  /*39a0*/  FMNMX.FTZ R7, R27, R10, !PT ;  /* 0x0000000a1b077209 */ /* 0x000fe40007810000 */
[----:B------:R-:W-:Y:S02]  /*39b0*/  FMNMX.FTZ R4, R28, R5, !PT ;  /* 0x000000051c047209 */ /* 0x000fe40007810000 */
[----:B------:R-:W-:-:S02]  /*39c0*/  FMNMX.FTZ R10, R30, R7, !PT ;  /* 0x000000071e0a7209 */ /* 0x000fc40007810000 */
[----:B------:R-:W-:Y:S02]  /*39d0*/  FMNMX.FTZ R5, R29, R4, !PT ;  /* 0x000000041d057209 */ /* 0x000fe40007810000 */
        /* <DEDUP_REMOVED lines=56> */
[----:B------:R-:W-:Y:S01]  /*3d60*/  FMNMX.FTZ R10, R87, R10, !PT ;  /* 0x0000000a570a7209 */ /* 0x000fe20007810000 */
[----:B------:R-:W0:Y:S01]  /*3d70*/  LDC R4, c[0x0][0x988] ;  /* 0x00026200ff047b82 */ /* 0x000e220000000800 */
[----:B------:R-:W-:Y:S01]  /*3d80*/  R2UR UR6, R0 ;  /* 0x00000000000672ca */ /* 0x000fe200000e0000 */
[----:B------:R-:W1:Y:S04]  /*3d90*/  SHFL.BFLY PT, R5, R12, 0x2, 0x1f ;  /* 0x0c401f000c057f89 */ /* 0x000e6800000e0000 */
[----:B------:R-:W2:Y:S08]  /*3da0*/  SHFL.BFLY PT, R7, R10, 0x2, 0x1f ;  /* 0x0c401f000a077f89 */ /* 0x000eb000000e0000 */
[----:B------:R-:W-:-:S04]  /*3db0*/  ULEA UR6, UR6, UR40, 0x3 ;  /* 0x0000002806067291 */ /* 0x000fc8000f8e183f */
[----:B------:R-:W-:-:S04]  /*3dc0*/  UIADD3 UR6, UR6, 0x16840, URZ ;  /* 0x0001684006067890 */ /* 0x000fc8000fffe03f */
[----:B------:R-:W-:Y:S01]  /*3dd0*/  UPRMT UR6, UR7, 0x654, UR6 ;  /* 0x0000065407067896 */ /* 0x000fe20008000006 */
[----:B-1----:R-:W-:Y:S02]  /*3de0*/  FMNMX.FTZ R13, R12, R5, !PT ;  /* 0x000000050c0d7209 */ /* 0x002fe40007810000 */
[----:B--2---:R-:W-:-:S03]  /*3df0*/  FMNMX.FTZ R15, R10, R7, !PT ;  /* 0x000000070a0f7209 */ /* 0x004fc60007810000 */
[----:B------:R-:W1:Y:S03]  /*3e00*/  SHFL.BFLY PT, R14, R13, 0x1, 0x1f ;  /* 0x0c201f000d0e7f89 */ /* 0x000e6600000e0000 */
[----:B------:R-:W-:Y:S01]  /*3e10*/  SYNCS.ARRIVE.TRANS64.RED.A1T0 RZ, [UR6], RZ ;  /* 0x000000ffffff79a7 */ /* 0x000fe20008100406 */
[----:B------:R-:W2:Y:S01]  /*3e20*/  SHFL.BFLY PT, R18, R15, 0x1, 0x1f ;  /* 0x0c201f000f127f89 */ /* 0x000ea200000e0000 */
[----:B-1----:R-:W-:Y:S02]  /*3e30*/  FMNMX.FTZ R7, R13, R14, !PT ;  /* 0x0000000e0d077209 */ /* 0x002fe40007810000 */
[----:B--2---:R-:W-:-:S03]  /*3e40*/  FMNMX.FTZ R5, R15, R18, !PT ;  /* 0x000000120f057209 */ /* 0x004fc60007810000 */
[C---:B------:R-:W-:Y:S01]  /*3e50*/  FADD.FTZ R17, -R7.reuse, R6 ;  /* 0x0000000607117221 */ /* 0x040fe20000010100 */
[----:B0-----:R-:W-:-:S03]  /*3e60*/  FMUL.FTZ R121, R7, R4 ;  /* 0x0000000407797220 */ /* 0x001fc60000410000 */
[-C--:B------:R-:W-:Y:S01]  /*3e70*/  FMUL.FTZ R17, R17, R4.reuse ;  /* 0x0000000411117220 */ /* 0x080fe20000410000 */
[----:B------:R-:W-:Y:S01]  /*3e80*/  FADD.FTZ R19, -R5, R8 ;  /* 0x0000000805137221 */ /* 0x000fe20000010100 */
[-CC-:B------:R-:W-:Y:S01]  /*3e90*/  FFMA.FTZ R127, R37, R4.reuse, -R121.reuse ;  /* 0x00000004257f7223 */ /* 0x180fe20000010879 */
[-CC-:B------:R-:W-:Y:S01]  /*3ea0*/  FFMA.FTZ R37, R49, R4.reuse, -R121.reuse ;  /* 0x0000000431257223 */ /* 0x180fe20000010879 */
[-C--:B------:R-:W-:Y:S01]  /*3eb0*/  FMUL.FTZ R49, R5, R4.reuse ;  /* 0x0000000405317220 */ /* 0x080fe20000410000 */
[-CC-:B------:R-:W-:Y:S01]  /*3ec0*/  FFMA.FTZ R129, R41, R4.reuse, -R121.reuse ;  /* 0x0000000429817223 */ /* 0x180fe20000010879 */
[----:B------:R0:W-:Y:S01]  /*3ed0*/  MUFU.EX2 R8, R17 ;  /* 0x0000001100087308 */ /* 0x0001e20000000800 */
[-C--:B------:R-:W-:Y:S01]  /*3ee0*/  FMUL.FTZ R6, R19, R4.reuse ;  /* 0x0000000413067220 */ /* 0x080fe20000410000 */
[-CC-:B------:R-:W-:Y:S01]  /*3ef0*/  FFMA.FTZ R120, R25, R4.reuse, -R121.reuse ;  /* 0x0000000419787223 */ /* 0x180fe20000010879 */
        /* <DEDUP_REMOVED lines=23> */
[-CC-:B0-----:R-:W-:Y:S01]  /*4070*/  FFMA.FTZ R17, R77, R4.reuse, -R121.reuse ;  /* 0x000000044d117223 */ /* 0x181fe20000010879 */
[-CC-:B------:R-:W-:Y:S01]  /*4080*/  FFMA.FTZ R148, R80, R4.reuse, -R121.reuse ;  /* 0x0000000450947223 */ /* 0x180fe20000010879 */
[-CC-:B------:R-:W-:Y:S01]  /*4090*/  FFMA.FTZ R15, R81, R4.reuse, -R121.reuse ;  /* 0x00000004510f7223 */ /* 0x180fe20000010879 */
[-CC-:B------:R-:W-:Y:S01]  /*40a0*/  FFMA.FTZ R150, R84, R4.reuse, -R121.reuse ;  /* 0x0000000454967223 */ /* 0x180fe20000010879 */
[-C--:B------:R-:W-:Y:S01]  /*40b0*/  FFMA.FTZ R45, R85, R4.reuse, -R121 ;  /* 0x00000004552d7223 */ /* 0x080fe20000010879 */
[-CC-:B------:R-:W-:Y:S01]  /*40c0*/  FFMA.FTZ R121, R26, R4.reuse, -R49.reuse ;  /* 0x000000041a797223 */ /* 0x180fe20000010831 */
[-CC-:B------:R-:W-:Y:S01]  /*40d0*/  FFMA.FTZ R10, R27, R4.reuse, -R49.reuse ;  /* 0x000000041b0a7223 */ /* 0x180fe20000010831 */
[----:B------:R-:W0:Y:S01]  /*40e0*/  MUFU.EX2 R13, R13 ;  /* 0x0000000d000d7308 */ /* 0x000e220000000800 */
[-CC-:B------:R-:W-:Y:S01]  /*40f0*/  FFMA.FTZ R12, R30, R4.reuse, -R49.reuse ;  /* 0x000000041e0c7223 */ /* 0x180fe20000010831 */
[-CC-:B------:R-:W-:Y:S01]  /*4100*/  FFMA.FTZ R27, R31, R4.reuse, -R49.reuse ;  /* 0x000000041f1b7223 */ /* 0x180fe20000010831 */
[-CC-:B------:R-:W-:Y:S01]  /*4110*/  FFMA.FTZ R14, R34, R4.reuse, -R49.reuse ;  /* 0x00000004220e7223 */ /* 0x180fe20000010831 */
[-CC-:B------:R-:W-:Y:S01]  /*4120*/  FFMA.FTZ R31, R35, R4.reuse, -R49.reuse ;  /* 0x00000004231f7223 */ /* 0x180fe20000010831 */
[-CC-:B------:R-:W-:Y:S01]  /*4130*/  FFMA.FTZ R18, R38, R4.reuse, -R49.reuse ;  /* 0x0000000426127223 */ /* 0x180fe20000010831 */
[-CC-:B------:R-:W-:Y:S01]  /*4140*/  FFMA.FTZ R35, R39, R4.reuse, -R49.reuse ;  /* 0x0000000427237223 */ /* 0x180fe20000010831 */
[-CC-:B------:R-:W-:Y:S01]  /*4150*/  FFMA.FTZ R20, R42, R4.reuse, -R49.reuse ;  /* 0x000000042a147223 */ /* 0x180fe20000010831 */
[----:B------:R-:W-:Y:S01]  /*4160*/  MUFU.EX2 R6, R6 ;  /* 0x0000000600067308 */ /* 0x000fe20000000800 */
[-CC-:B------:R-:W-:Y:S01]  /*4170*/  FFMA.FTZ R39, R43, R4.reuse, -R49.reuse ;  /* 0x000000042b277223 */ /* 0x180fe20000010831 */
[-CC-:B------:R-:W-:Y:S01]  /*4180*/  FFMA.FTZ R131, R46, R4.reuse, -R49.reuse ;  /* 0x000000042e837223 */ /* 0x180fe20000010831 */
[-CC-:B------:R-:W-:Y:S01]  /*4190*/  FFMA.FTZ R24, R47, R4.reuse, -R49.reuse ;  /* 0x000000042f187223 */ /* 0x180fe20000010831 */
[-CC-:B------:R-:W-:Y:S01]  /*41a0*/  FFMA.FTZ R133, R50, R4.reuse, -R49.reuse ;  /* 0x0000000432857223 */ /* 0x180fe20000010831 */
[-CC-:B------:R-:W-:Y:S01]  /*41b0*/  FFMA.FTZ R26, R51, R4.reuse, -R49.reuse ;  /* 0x00000004331a7223 */ /* 0x180fe20000010831 */
[-CC-:B------:R-:W-:Y:S01]  /*41c0*/  FFMA.FTZ R135, R54, R4.reuse, -R49.reuse ;  /* 0x0000000436877223 */ /* 0x180fe20000010831 */
[-C--:B------:R-:W-:Y:S01]  /*41d0*/  FFMA.FTZ R28, R55, R4.reuse, -R49 ;  /* 0x00000004371c7223 */ /* 0x080fe20000010831 */
[----:B------:R-:W1:Y:S01]  /*41e0*/  MUFU.EX2 R121, R121 ;  /* 0x0000007900797308 */ /* 0x000e620000000800 */
[----:B0-----:R-:W-:Y:S01]  /*41f0*/  FFMA.FTZ R9, R8, R9, R13 ;  /* 0x0000000908097223 */ /* 0x001fe2000001000d */
[-CC-:B------:R-:W-:Y:S01]  /*4200*/  FFMA.FTZ R137, R58, R4.reuse, -R49.reuse ;  /* 0x000000043a897223 */ /* 0x180fe20000010831 */
[-CC-:B------:R-:W-:Y:S01]  /*4210*/  FFMA.FTZ R30, R59, R4.reuse, -R49.reuse ;  /* 0x000000043b1e7223 */ /* 0x180fe20000010831 */
[-CC-:B------:R-:W-:Y:S01]  /*4220*/  FFMA.FTZ R139, R62, R4.reuse, -R49.reuse ;  /* 0x000000043e8b7223 */ /* 0x180fe20000010831 */
[-CC-:B------:R-:W-:Y:S01]  /*4230*/  FFMA.FTZ R32, R63, R4.reuse, -R49.reuse ;  /* 0x000000043f207223 */ /* 0x180fe20000010831 */
[-CC-:B------:R-:W-:Y:S01]  /*4240*/  FFMA.FTZ R141, R66, R4.reuse, -R49.reuse ;  /* 0x00000004428d7223 */ /* 0x180fe20000010831 */
[-CC-:B------:R-:W-:Y:S01]  /*4250*/  FFMA.FTZ R143, R70, R4.reuse, -R49.reuse ;  /* 0x00000004468f7223 */ /* 0x180fe20000010831 */
[----:B------:R-:W0:Y:S01]  /*4260*/  MUFU.EX2 R120, R120 ;  /* 0x0000007800787308 */ /* 0x000e220000000800 */
[-CC-:B------:R-:W-:Y:S01]  /*4270*/  FFMA.FTZ R145, R74, R4.reuse, -R49.reuse ;  /* 0x000000044a917223 */ /* 0x180fe20000010831 */
[-CC-:B------:R-:W-:Y:S01]  /*4280*/  FFMA.FTZ R147, R78, R4.reuse, -R49.reuse ;  /* 0x000000044e937223 */ /* 0x180fe20000010831 */
[-CC-:B------:R-:W-:Y:S01]  /*4290*/  FFMA.FTZ R149, R82, R4.reuse, -R49.reuse ;  /* 0x0000000452957223 */ /* 0x180fe20000010831 */
[----:B------:R-:W-:-:S04]  /*42a0*/  FFMA.FTZ R86, R86, R4, -R49 ;  /* 0x0000000456567223 */ /* 0x000fc80000010831 */
[----:B------:R-:W2:Y:S01]  /*42b0*/  MUFU.EX2 R10, R10 ;  /* 0x0000000a000a7308 */ /* 0x000ea20000000800 */
[----:B-1----:R-:W-:-:S07]  /*42c0*/  FFMA.FTZ R11, R6, R11, R121 ;  /* 0x0000000b060b7223 */ /* 0x002fce0000010079 */
[----:B------:R-:W1:Y:S01]  /*42d0*/  MUFU.EX2 R122, R122 ;  /* 0x0000007a007a7308 */ /* 0x000e620000000800 */
[----:B0-----:R-:W-:-:S07]  /*42e0*/  FADD.FTZ R9, R120, R9 ;  /* 0x0000000978097221 */ /* 0x001fce0000010000 */
[----:B------:R-:W0:Y:S01]  /*42f0*/  MUFU.EX2 R12, R12 ;  /* 0x0000000c000c7308 */ /* 0x000e220000000800 */
[----:B--2---:R-:W-:-:S07]  /*4300*/  FADD.FTZ R11, R10, R11 ;  /* 0x0000000b0a0b7221 */ /* 0x004fce0000010000 */
[----:B------:R-:W2:Y:S01]  /*4310*/  MUFU.EX2 R123, R123 ;  /* 0x0000007b007b7308 */ /* 0x000ea20000000800 */
[----:B-1----:R-:W-:-:S07]  /*4320*/  FADD.FTZ R34, R122, R9 ;  /* 0x000000097a227221 */ /* 0x002fce0000010000 */
        /* <DEDUP_REMOVED lines=11> */
[----:B-1----:R-:W-:Y:S01]  /*43e0*/  FADD.FTZ R9, R125, R34 ;  /* 0x000000227d097221 */ /* 0x002fe20000010000 */
[----:B------:R-:W-:-:S06]  /*43f0*/  FFMA.FTZ R34, R67, R4, -R49 ;  /* 0x0000000443227223 */ /* 0x000fcc0000010831 */
        /* <DEDUP_REMOVED lines=15> */
[----:B--2---:R-:W-:Y:S01]  /*44f0*/  FADD.FTZ R9, R129, R36 ;  /* 0x0000002481097221 */ /* 0x004fe20000010000 */
[----:B------:R-:W-:-:S06]  /*4500*/  FFMA.FTZ R36, R71, R4, -R49 ;  /* 0x0000000447247223 */ /* 0x000fcc0000010831 */
        /* <DEDUP_REMOVED lines=47> */
[----:B0-----:R-:W-:Y:S01]  /*4800*/  FADD.FTZ R9, R141, R42 ;  /* 0x0000002a8d097221 */ /* 0x001fe20000010000 */
[-CC-:B------:R-:W-:Y:S01]  /*4810*/  FFMA.FTZ R42, R83, R4.reuse, -R49.reuse ;  /* 0x00000004532a7223 */ /* 0x180fe20000010831 */
[----:B------:R-:W-:-:S05]  /*4820*/  FFMA.FTZ R49, R87, R4, -R49 ;  /* 0x0000000457317223 */ /* 0x000fca0000010831 */
        /* <DEDUP_REMOVED lines=40> */
[----:B0-----:R-:W-:-:S03]  /*4ab0*/  FADD.FTZ R9, R45, R44 ;  /* 0x0000002c2d097221 */ /* 0x001fc60000010000 */
[----:B--2---:R-:W-:Y:S01]  /*4ac0*/  FADD.FTZ R11, R49, R11 ;  /* 0x0000000b310b7221 */ /* 0x004fe20000010000 */
[----:B------:R-:W-:Y:S06]  /*4ad0*/  @!P0 BRA `(.L_x_28) ;  /* 0x0000000000048947 */ /* 0x000fec0003800000 */
[----:B------:R-:W-:Y:S01]  /*4ae0*/  BPT.TRAP 0x1 ;  /* 0x000000040000795c */ /* 0x000fe20000300000 */
.L_x_28:
[----:B------:R-:W-:Y:S01]  /*4af0*/  ULEA UR5, UR5, UR40, 0x3 ;  /* 0x0000002805057291 */ /* 0x000fe2000f8e183f */
[----:B------:R-:W-:Y:S01]  /*4b00*/  F2FP.F16.F32.PACK_AB R122, R123, R122 ;  /* 0x0000007a7b7a723e */ /* 0x000fe200000000ff */
[----:B------:R-:W-:Y:S01]  /*4b10*/  UISETP.GT.AND UP0, UPT, UR21, UR37, UPT ;  /* 0x000000251500728c */ /* 0x000fe2000bf04270 */
[----:B------:R-:W-:Y:S01]  /*4b20*/  F2FP.F16.F32.PACK_AB R124, R125, R124 ;  /* 0x0000007c7d7c723e */ /* 0x000fe200000000ff */
[----:B------:R-:W-:Y:S01]  /*4b30*/  UIADD3 UR5, UR5, 0x16860, URZ ;  /* 0x0001686005057890 */ /* 0x000fe2000fffe03f */
[----:B------:R-:W-:Y:S01]  /*4b40*/  F2FP.F16.F32.PACK_AB R126, R127, R126 ;  /* 0x0000007e7f7e723e */ /* 0x000fe200000000ff */
[----:B------:R-:W-:Y:S01]  /*4b50*/  UIADD3 UR10, UR21, -0x1, URZ ;  /* 0xffffffff150a7890 */ /* 0x000fe2000fffe03f */
[----:B------:R-:W-:Y:S01]  /*4b60*/  F2FP.F16.F32.PACK_AB R128, R129, R128 ;  /* 0x000000808180723e */ /* 0x000fe200000000ff */
[----:B------:R-:W-:Y:S01]  /*4b70*/  UPRMT UR5, UR7, 0x654, UR5 ;  /* 0x0000065407057896 */ /* 0x000fe20008000005 */
[----:B------:R-:W-:Y:S01]  /*4b80*/  PLOP3.LUT P1, PT, PT, PT, UP0, 0x80, 0x0 ;  /* 0x000000000000781c */ /* 0x000fe20003f2f008 */
[----:B------:R-:W-:Y:S01]  /*4b90*/  UMOV UR6, UR4 ;  /* 0x0000000400067c82 */ /* 0x000fe20008000000 */
[-C--:B------:R-:W-:Y:S01]  /*4ba0*/  FMUL.FTZ R88, R88, R8.reuse ;  /* 0x0000000858587220 */ /* 0x080fe20000410000 */
[-C--:B------:R-:W-:Y:S01]  /*4bb0*/  FMUL.FTZ R89, R89, R8.reuse ;  /* 0x0000000859597220 */ /* 0x080fe20000410000 */
[----:B------:R-:W-:Y:S01]  /*4bc0*/  UMOV UR21, UR10 ;  /* 0x0000000a00157c82 */ /* 0x000fe20008000000 */
[-C--:B------:R-:W-:Y:S01]  /*4bd0*/  FMUL.FTZ R92, R92, R8.reuse ;  /* 0x000000085c5c7220 */ /* 0x080fe20000410000 */
[-C--:B------:R-:W-:Y:S01]  /*4be0*/  FMUL.FTZ R93, R93, R8.reuse ;  /* 0x000000085d5d7220 */ /* 0x080fe20000410000 */
[-C--:B------:R-:W-:Y:S01]  /*4bf0*/  FMUL.FTZ R96, R96, R8.reuse ;  /* 0x0000000860607220 */ /* 0x080fe20000410000 */
[----:B------:R-:W-:Y:S01]  /*4c00*/  SYNCS.ARRIVE.TRANS64.RED.A1T0 RZ, [UR5], RZ ;  /* 0x000000ffffff79a7 */ /* 0x000fe20008100405 */
[----:B------:R-:W-:Y:S01]  /*4c10*/  R2UR UR5, R0 ;  /* 0x00000000000572ca */ /* 0x000fe200000e0000 */
[-C--:B------:R-:W-:Y:S01]  /*4c20*/  FMUL.FTZ R97, R97, R8.reuse ;  /* 0x0000000861617220 */ /* 0x080fe20000410000 */
        /* <DEDUP_REMOVED lines=9> */
[----:B------:R-:W-:Y:S01]  /*4cc0*/  FMUL.FTZ R117, R117, R8 ;  /* 0x0000000875757220 */ /* 0x000fe20000410000 */
        /* <DEDUP_REMOVED lines=16> */
[----:B------:R-:W-:Y:S01]  /*4dd0*/  F2FP.F16.F32.PACK_AB R120, R120, R13 ;  /* 0x0000000d7878723e */ /* 0x000fe200000000ff */
[----:B------:R-:W-:Y:S01]  /*4de0*/  IMAD.MOV.U32 R6, RZ, RZ, R7 ;  /* 0x000000ffff067224 */ /* 0x000fe200078e0007 */
[----:B------:R-:W-:-:S02]  /*4df0*/  F2FP.F16.F32.PACK_AB R121, R10, R121 ;  /* 0x000000790a79723e */ /* 0x000fc400000000ff */
[----:B------:R-:W-:Y:S02]  /*4e00*/  F2FP.F16.F32.PACK_AB R123, R27, R12 ;  /* 0x0000000c1b7b723e */ /* 0x000fe400000000ff */
[----:B------:R-:W-:Y:S02]  /*4e10*/  F2FP.F16.F32.PACK_AB R125, R31, R14 ;  /* 0x0000000e1f7d723e */ /* 0x000fe400000000ff */
[----:B------:R-:W-:Y:S02]  /*4e20*/  F2FP.F16.F32.PACK_AB R127, R35, R18 ;  /* 0x00000012237f723e */ /* 0x000fe400000000ff */
[----:B------:R-:W-:Y:S02]  /*4e30*/  F2FP.F16.F32.PACK_AB R129, R39, R20 ;  /* 0x000000142781723e */ /* 0x000fe400000000ff */
[----:B------:R-:W-:Y:S02]  /*4e40*/  F2FP.F16.F32.PACK_AB R130, R41, R130 ;  /* 0x000000822982723e */ /* 0x000fe400000000ff */
        /* <DEDUP_REMOVED lines=21> */
[----:B------:R-:W-:Y:S01]  /*4fa0*/  MOV R8, R5 ;  /* 0x0000000500087202 */ /* 0x000fe20000000f00 */
[----:B------:R-:W-:Y:S06]  /*4fb0*/  @P1 BRA `(.L_x_29) ;  /* 0xffffffe000b41947 */ /* 0x000fec000383ffff */
.L_x_18:
[----:B------:R-:W-:Y:S06]  /*4fc0*/  BAR.ARV 0x8, 0x200 ;  /* 0x0208000000007b1d */ /* 0x000fec0000002000 */
[----:B------:R-:W-:Y:S05]  /*4fd0*/  @!P0 BRA `(.L_x_30) ;  /* 0x0000000000048947 */ /* 0x000fea0003800000 */
[----:B------:R-:W-:Y:S01]  /*4fe0*/  BPT.TRAP 0x1 ;  /* 0x000000040000795c */ /* 0x000fe20000300000 */
.L_x_30:
[----:B------:R-:W-:Y:S01]  /*4ff0*/  R2UR UR5, R0 ;  /* 0x00000000000572ca */ /* 0x000fe200000e0000 */
[----:B------:R-:W-:-:S05]  /*5000*/  IMAD.U32 R2, RZ, RZ, UR4 ;  /* 0x00000004ff027e24 */ /* 0x000fca000f8e00ff */
[----:B------:R-:W-:-:S07]  /*5010*/  SHF.L.U32 R2, R2, 0x1f, RZ ;  /* 0x0000001f02027819 */ /* 0x000fce00000006ff */
[----:B------:R-:W-:-:S09]  /*5020*/  ULEA UR5, UR5, UR40, 0x3 ;  /* 0x0000002805057291 */ /* 0x000fd2000f8e183f */
[----:B------:R0:W1:Y:S01]  /*5030*/  SYNCS.PHASECHK.TRANS64.TRYWAIT P1, [UR5+0x16850], R2 ;  /* 0x01685002ff0075a7 */ /* 0x0000620008020145 */
[----:B------:R-:W-:Y:S05]  /*5040*/  @!P0 BRA `(.L_x_31) ;  /* 0x0000000000048947 */ /* 0x000fea0003800000 */
[----:B------:R-:W-:Y:S01]  /*5050*/  BPT.TRAP 0x1 ;  /* 0x000000040000795c */ /* 0x000fe20000300000 */
.L_x_31:
[----:B-1----:R-:W-:Y:S05]  /*5060*/  @P1 BRA `(.L_x_32) ;  /* 0x0000000000081947 */ /* 0x002fea0003800000 */
[----:B------:R-:W1:Y:S02]  /*5070*/  SYNCS.PHASECHK.TRANS64.TRYWAIT P1, [UR5+0x16850], R2 ;  /* 0x01685002ff0075a7 */ /* 0x000e640008020145 */
[----:B-1----:R-:W-:Y:S05]  /*5080*/  @!P1 BRA `(.L_x_33) ;  /* 0x0000005400d09947 */ /* 0x002fea0003800000 */
.L_x_32:
[----:B------:R-:W-:Y:S01]  /*5090*/  R2UR UR6, R0 ;  /* 0x00000000000672ca */ /* 0x000fe200000e0000 */
[----:B------:R-:W-:Y:S01]  /*50a0*/  UIADD3 UR40, UR40, 0x400, URZ ;  /* 0x0000040028287890 */ /* 0x000fe2000fffe03f */
[----:B------:R-:W-:Y:S01]  /*50b0*/  WARPGROUP.ARRIVE ;  /* 0x00000000000079c5 */ /* 0x000fe20000000000 */
[----:B------:R-:W-:Y:S01]  /*50c0*/  UMOV UR11, 0x40000040 ;  /* 0x40000040000b7882 */ /* 0x000fe20000000000 */
[----:B------:R-:W2:Y:S01]  /*50d0*/  SHFL.BFLY PT, R0, R9, 0x2, 0x1f ;  /* 0x0c401f0009007f89 */ /* 0x000ea200000e0000 */
[----:B------:R-:W-:Y:S01]  /*50e0*/  USHF.R.U32.HI UR40, URZ, 0x4, UR40 ;  /* 0x000000043f287899 */ /* 0x000fe20008011628 */
[----:B------:R-:W-:Y:S01]  /*50f0*/  IMAD.MOV.U32 R29, RZ, RZ, RZ ;  /* 0x000000ffff1d7224 */ /* 0x000fe200078e00ff */
[----:B------:R-:W-:Y:S01]  /*5100*/  MOV R17, 0xff800000 ;  /* 0xff80000000117802 */ /* 0x000fe20000000f00 */
[----:B01----:R-:W0:Y:S01]  /*5110*/  SHFL.BFLY PT, R2, R11, 0x2, 0x1f ;  /* 0x0c401f000b027f89 */ /* 0x003e2200000e0000 */
[----:B------:R-:W-:Y:S01]  /*5120*/  ULOP3.LUT UR4, UR40, 0x3fff, URZ, 0xc0, !UPT ;  /* 0x00003fff28047892 */ /* 0x000fe2000f8ec03f */
[----:B------:R-:W-:-:S03]  /*5130*/  IMAD.MOV.U32 R16, RZ, RZ, RZ ;  /* 0x000000ffff107224 */ /* 0x000fc600078e00ff */
[----:B------:R-:W-:-:S04]  /*5140*/  ULEA UR4, UR6, UR4, 0xa ;  /* 0x0000000406047291 */ /* 0x000fc8000f8e503f */
[----:B------:R-:W-:-:S03]  /*5150*/  UIADD3 UR6, UR4, 0x80, URZ ;  /* 0x0000008004067890 */ /* 0x000fc6000fffe03f */
[----:B------:R-:W-:Y:S02]  /*5160*/  UMOV UR10, UR4 ;  /* 0x00000004000a7c82 */ /* 0x000fe40008000000 */
[----:B------:R-:W-:Y:S01]  /*5170*/  HGMMA.64x64x16.F32 R88, R120, gdesc[UR8].tnspB, R88, gsb0 ;  /* 0x40e0000878587df0 */ /* 0x000fe20008000858 */
[----:B------:R-:W-:Y:S01]  /*5180*/  UMOV UR11, 0x40000040 ;  /* 0x40000040000b7882 */ /* 0x000fe20000000000 */
[----:B------:R-:W-:Y:S01]  /*5190*/  UMOV UR10, UR6 ;  /* 0x00000006000a7c82 */ /* 0x000fe20008000000 */
[----:B------:R-:W-:Y:S01]  /*51a0*/  UIADD3 UR6, UR4, 0x100, URZ ;  /* 0x0000010004067890 */ /* 0x000fe2000fffe03f */
[----:B--2---:R-:W-:Y:S01]  /*51b0*/  FADD.FTZ R0, R0, R9 ;  /* 0x0000000900007221 */ /* 0x004fe20000010000 */
[----:B0-----:R-:W-:-:S04]  /*51c0*/  FADD.FTZ R2, R2, R11 ;  /* 0x0000000b02027221 */ /* 0x001fc80000010000 */
[----:B------:R-:W0:Y:S04]  /*51d0*/  SHFL.BFLY PT, R3, R0, 0x1, 0x1f ;  /* 0x0c201f0000037f89 */ /* 0x000e2800000e0000 */
[----:B------:R-:W1:Y:S01]  /*51e0*/  SHFL.BFLY PT, R13, R2, 0x1, 0x1f ;  /* 0x0c201f00020d7f89 */ /* 0x000e6200000e0000 */
[----:B0-----:R-:W-:Y:S01]  /*51f0*/  FADD.FTZ R8, R0, R3 ;  /* 0x0000000300087221 */ /* 0x001fe20000010000 */
[----:B------:R-:W-:Y:S02]  /*5200*/  IMAD.MOV.U32 R0, RZ, RZ, -0x800000 ;  /* 0xff800000ff007424 */ /* 0x000fe400078e00ff */
[----:B-1----:R-:W-:Y:S02]  /*5210*/  FADD.FTZ R13, R2, R13 ;  /* 0x0000000d020d7221 */ /* 0x002fe40000010000 */
[----:B------:R-:W-:-:S03]  /*5220*/  FSETP.NE.FTZ.AND P1, PT, R8, RZ, PT ;  /* 0x000000ff0800720b */ /* 0x000fc60003f35000 */
[----:B------:R-:W-:-:S10]  /*5230*/  FSETP.NE.FTZ.AND P2, PT, R13, RZ, PT ;  /* 0x000000ff0d00720b */ /* 0x000fd40003f55000 */
[----:B------:R-:W0:Y:S01]  /*5240*/  @P1 MUFU.LG2 R3, R8 ;  /* 0x0000000800031308 */ /* 0x000e220000000c00 */
[C---:B------:R-:W-:Y:S02]  /*5250*/  @P1 FMUL.FTZ R2, R4.reuse, 0.69314718246459960938 ;  /* 0x3f31721804021820 */ /* 0x040fe40000410000 */
[----:B------:R-:W-:-:S05]  /*5260*/  @P2 FMUL.FTZ R9, R4, 0.69314718246459960938 ;  /* 0x3f31721804092820 */ /* 0x000fca0000410000 */
[----:B------:R-:W1:Y:S08]  /*5270*/  @P2 MUFU.LG2 R6, R13 ;  /* 0x0000000d00062308 */ /* 0x000e700000000c00 */
[----:B------:R2:W3:Y:S01]  /*5280*/  @P1 MUFU.RCP R29, R8 ;  /* 0x00000008001d1308 */ /* 0x0004e20000001000 */
[----:B0-----:R-:W-:-:S04]  /*5290*/  @P1 FMUL.FTZ R3, R3, 0.69314718246459960938 ;  /* 0x3f31721803031820 */ /* 0x001fc80000410000 */
[----:B------:R-:W-:-:S03]  /*52a0*/  @P1 FFMA.FTZ R17, R2, R7, R3 ;  /* 0x0000000702111223 */ /* 0x000fc60000010003 */
[----:B------:R2:W0:Y:S01]  /*52b0*/  @P2 MUFU.RCP R16, R13 ;  /* 0x0000000d00102308 */ /* 0x0004220000001000 */
[----:B------:R-:W-:Y:S02]  /*52c0*/  WARPGROUP.DEPBAR.LE gsb0, 0x0 ;  /* 0x00008000000079c5 */ /* 0x000fe40000010000 */
[----:B------:R-:W-:Y:S01]  /*52d0*/  WARPGROUP.ARRIVE ;  /* 0x00000000000079c5 */ /* 0x000fe20000000000 */
[----:B-1----:R-:W-:-:S04]  /*52e0*/  @P2 FMUL.FTZ R6, R6, 0.69314718246459960938 ;  /* 0x3f31721806062820 */ /* 0x002fc80000410000 */
[----:B------:R-:W-:Y:S01]  /*52f0*/  @P2 FFMA.FTZ R0, R9, R5, R6 ;  /* 0x0000000509002223 */ /* 0x000fe20000010006 */
[----:B------:R-:W-:Y:S01]  /*5300*/  HGMMA.64x64x16.F32 R88, R124, gdesc[UR8].tnspB, R88, gsb0 ;  /* 0x40e000087c587df0 */ /* 0x000fe20008000858 */
[----:B------:R-:W-:Y:S01]  /*5310*/  UMOV UR10, UR6 ;  /* 0x00000006000a7c82 */ /* 0x000fe20008000000 */
[----:B------:R-:W-:Y:S01]  /*5320*/  UMOV UR11, 0x40000040 ;  /* 0x40000040000b7882 */ /* 0x000fe20000000000 */
[----:B------:R-:W-:Y:S01]  /*5330*/  UIADD3 UR6, UR4, 0x180, URZ ;  /* 0x0000018004067890 */ /* 0x000fe2000fffe03f */
[----:B------:R-:W-:Y:S02]  /*5340*/  WARPGROUP.DEPBAR.LE gsb0, 0x0 ;  /* 0x00008000000079c5 */ /* 0x000fe40000010000 */
[----:B------:R-:W-:-:S06]  /*5350*/  WARPGROUP.ARRIVE ;  /* 0x00000000000079c5 */ /* 0x000fcc0000000000 */
        /* <DEDUP_REMOVED lines=15> */
[----:B------:R-:W-:Y:S02]  /*5450*/  UIADD3 UR6, UR4, 0x300, URZ ;  /* 0x0000030004067890 */ /* 0x000fe4000fffe03f */
        /* <DEDUP_REMOVED lines=15> */
[----:B0-23--:R-:W-:Y:S05]  /*5550*/  @!P0 BRA `(.L_x_34) ;  /* 0x0000000000048947 */ /* 0x00dfea0003800000 */
[----:B------:R-:W-:Y:S01]  /*5560*/  BPT.TRAP 0x1 ;  /* 0x000000040000795c */ /* 0x000fe20000300000 */
.L_x_34:
[----:B------:R-:W-:Y:S01]  /*5570*/  UIADD3 UR4, UR5, 0x16860, URZ ;  /* 0x0001686005047890 */ /* 0x000fe2000fffe03f */
[-C--:B------:R-:W-:Y:S01]  /*5580*/  FMUL.FTZ R34, R88, R29.reuse ;  /* 0x0000001d58227220 */ /* 0x080fe20000410000 */
[-C--:B------:R-:W-:Y:S01]  /*5590*/  FMUL.FTZ R35, R89, R29.reuse ;  /* 0x0000001d59237220 */ /* 0x080fe20000410000 */
[-C--:B------:R-:W-:Y:S01]  /*55a0*/  FMUL.FTZ R2, R92, R29.reuse ;  /* 0x0000001d5c027220 */ /* 0x080fe20000410000 */
[----:B------:R-:W-:Y:S01]  /*55b0*/  UPRMT UR4, UR7, 0x654, UR4 ;  /* 0x0000065407047896 */ /* 0x000fe20008000004 */
        /* <DEDUP_REMOVED lines=8> */
[----:B------:R-:W-:Y:S01]  /*5640*/  SYNCS.ARRIVE.TRANS64.RED.A1T0 RZ, [UR4], RZ ;  /* 0x000000ffffff79a7 */ /* 0x000fe20008100404 */
[-C--:B------:R-:W-:Y:S01]  /*5650*/  FMUL.FTZ R15, R109, R29.reuse ;  /* 0x0000001d6d0f7220 */ /* 0x080fe20000410000 */
[-C--:B------:R-:W-:Y:S01]  /*5660*/  FMUL.FTZ R20, R112, R29.reuse ;  /* 0x0000001d70147220 */ /* 0x080fe20000410000 */
[-C--:B------:R-:W-:Y:S01]  /*5670*/  FMUL.FTZ R21, R113, R29.reuse ;  /* 0x0000001d71157220 */ /* 0x080fe20000410000 */
[-C--:B------:R-:W-:Y:S01]  /*5680*/  FMUL.FTZ R28, R116, R29.reuse ;  /* 0x0000001d741c7220 */ /* 0x080fe20000410000 */
[----:B------:R-:W-:Y:S01]  /*5690*/  FMUL.FTZ R29, R117, R29 ;  /* 0x0000001d751d7220 */ /* 0x000fe20000410000 */
[----:B------:R-:W-:Y:S01]  /*56a0*/  PLOP3.LUT P0, PT, PT, PT, PT, 0x8, 0x0 ;  /* 0x000000000000781c */ /* 0x000fe20003f0e170 */
        /* <DEDUP_REMOVED lines=15> */
[----:B------:R-:W-:-:S07]  /*57a0*/  FMUL.FTZ R119, R119, R16 ;  /* 0x0000001077777220 */ /* 0x000fce0000410000 */
.L_x_10:
[----:B------:R-:W-:Y:S05]  /*57b0*/  @P0 BRA `(.L_x_35) ;  /* 0x0000000c00c80947 */ /* 0x000fea0003800000 */
[----:B------:R-:W-:Y:S01]  /*57c0*/  VIADD R37, R22, 0xffffff80 ;  /* 0xffffff8016257836 */ /* 0x000fe20000000000 */
[----:B------:R-:W0:Y:S01]  /*57d0*/  LDC R46, c[0x0][0xbe8] ;  /* 0x0002fa00ff2e7b82 */ /* 0x000e220000000800 */
[----:B------:R-:W1:Y:S01]  /*57e0*/  S2R R40, SR_CTAID.X ;  /* 0x0000000000287919 */ /* 0x000e620000002500 */
[----:B------:R-:W-:Y:S02]  /*57f0*/  USHF.R.S32.HI UR7, URZ, 0x1f, UR36 ;  /* 0x0000001f3f077899 */ /* 0x000fe40008011424 */
[----:B------:R-:W-:Y:S01]  /*5800*/  IMAD R44, RZ, RZ, -UR36 ;  /* 0x80000024ff2c7e24 */ /* 0x000fe2000f8e02ff */
[----:B------:R-:W-:Y:S01]  /*5810*/  SHF.R.S32.HI R36, RZ, 0x1f, R37 ;  /* 0x0000001fff247819 */ /* 0x000fe20000011425 */
[----:B------:R-:W-:Y:S01]  /*5820*/  ULDC.64 UR8, c[0x0][0xbd0] ;  /* 0x0002f40000087ab9 */ /* 0x000fe20000000a00 */
[----:B------:R-:W-:Y:S01]  /*5830*/  BSSY B0, `(.L_x_36) ;  /* 0x00000b6000007945 */ /* 0x000fe20003800000 */
[----:B------:R-:W-:Y:S01]  /*5840*/  UIMAD UR6, UR7, UR8, URZ ;  /* 0x00000008070672a4 */ /* 0x000fe2000f8e023f */
[CC--:B------:R-:W-:Y:S01]  /*5850*/  LEA.HI R16, R36.reuse, R37.reuse, RZ, 0x7 ;  /* 0x0000002524107211 */ /* 0x0c0fe200078f38ff */
[----:B------:R-:W2:Y:S01]  /*5860*/  S2UR UR12, SR_CTAID.Z ;  /* 0x00000000000c79c3 */ /* 0x000ea20000002700 */
[----:B------:R-:W-:Y:S01]  /*5870*/  LEA.HI R36, R36, R37, RZ, 0x2 ;  /* 0x0000002524247211 */ /* 0x000fe200078f10ff */
[----:B------:R-:W-:Y:S01]  /*5880*/  UIMAD.WIDE.U32 UR4, UR36, UR8, URZ ;  /* 0x00000008240472a5 */ /* 0x000fe2000f8e003f */
[----:B------:R-:W-:Y:S01]  /*5890*/  LOP3.LUT R22, R16, 0xffffff80, RZ, 0xc0, !PT ;  /* 0xffffff8010167812 */ /* 0x000fe200078ec0ff */
[----:B------:R-:W-:Y:S01]  /*58a0*/  UIMAD UR6, UR36, UR9, UR6 ;  /* 0x00000009240672a4 */ /* 0x000fe2000f8e0206 */
[----:B------:R-:W-:-:S02]  /*58b0*/  LOP3.LUT R36, R36, 0xfffffffc, RZ, 0xc0, !PT ;  /* 0xfffffffc24247812 */ /* 0x000fc400078ec0ff */
[----:B------:R-:W-:Y:S01]  /*58c0*/  SHF.R.S32.HI R39, RZ, 0x7, R16 ;  /* 0x00000007ff277819 */ /* 0x000fe20000011410 */
[C---:B------:R-:W-:Y:S01]  /*58d0*/  IMAD.IADD R52, R37.reuse, 0x1, -R22 ;  /* 0x0000000125347824 */ /* 0x040fe200078e0a16 */
[----:B------:R-:W3:Y:S01]  /*58e0*/  LDC.64 R42, c[0x0][0xbd8] ;  /* 0x0002f600ff2a7b82 */ /* 0x000ee20000000a00 */
[----:B------:R-:W-:Y:S01]  /*58f0*/  IMAD.IADD R36, R37, 0x1, -R36 ;  /* 0x0000000125247824 */ /* 0x000fe200078e0a24 */
[----:B------:R-:W-:Y:S01]  /*5900*/  UIADD3 UR6, UR5, UR6, URZ ;  /* 0x0000000605067290 */ /* 0x000fe2000fffe03f */
[----:B------:R-:W-:Y:S01]  /*5910*/  IMAD.HI R16, R39, 0x55555556, RZ ;  /* 0x5555555627107827 */ /* 0x000fe200078e02ff */
[----:B------:R-:W-:Y:S01]  /*5920*/  SHF.R.S32.HI R41, RZ, 0x1f, R52 ;  /* 0x0000001fff297819 */ /* 0x000fe20000011434 */
[----:B------:R-:W-:Y:S01]  /*5930*/  ULDC.64 UR8, c[0x0][0xb38] ;  /* 0x0002ce0000087ab9 */ /* 0x000fe20000000a00 */
[----:B0-----:R-:W-:Y:S01]  /*5940*/  ISETP.NE.AND P0, PT, R46, 0x1, PT ;  /* 0x000000012e00780c */ /* 0x001fe20003f05270 */
[----:B------:R-:W-:Y:S01]  /*5950*/  UIMAD UR7, UR7, UR8, URZ ;  /* 0x00000008070772a4 */ /* 0x000fe2000f8e023f */
[----:B------:R-:W-:Y:S01]  /*5960*/  LEA.HI R53, R41, R52, RZ, 0x2 ;  /* 0x0000003429357211 */ /* 0x000fe200078f10ff */
[----:B------:R-:W0:Y:S01]  /*5970*/  S2UR UR11, SR_CTAID.Y ;  /* 0x00000000000b79c3 */ /* 0x000e220000002600 */
[----:B------:R-:W-:-:S02]  /*5980*/  LEA.HI R37, R36, R36, RZ, 0x1 ;  /* 0x0000002424257211 */ /* 0x000fc400078f08ff */
[--C-:B------:R-:W-:Y:S02]  /*5990*/  SHF.R.S32.HI R22, RZ, 0x2, R53.reuse ;  /* 0x00000002ff167819 */ /* 0x100fe40000011435 */
[----:B------:R-:W-:Y:S01]  /*59a0*/  SHF.R.S32.HI R23, RZ, 0x1f, R53 ;  /* 0x0000001fff177819 */ /* 0x000fe20000011435 */
[----:B--2---:R-:W-:Y:S01]  /*59b0*/  USHF.R.S32.HI UR10, URZ, 0x1f, UR12 ;  /* 0x0000001f3f0a7899 */ /* 0x004fe2000801140c */
[----:B------:R-:W-:Y:S01]  /*59c0*/  LEA.HI R16, R16, R16, RZ, 0x1 ;  /* 0x0000001010107211 */ /* 0x000fe200078f08ff */
[----:B------:R-:W0:Y:S01]  /*59d0*/  LDC R47, c[0x0][0xc50] ;  /* 0x00031400ff2f7b82 */ /* 0x000e220000000800 */
[----:B------:R-:W-:Y:S02]  /*59e0*/  LEA.HI R23, R23, R22, RZ, 0x3 ;  /* 0x0000001617177211 */ /* 0x000fe400078f18ff */
[----:B------:R-:W-:Y:S01]  /*59f0*/  LOP3.LUT R37, R37, 0x1ffffffe, RZ, 0xc0, !PT ;  /* 0x1ffffffe25257812 */ /* 0x000fe200078ec0ff */
[----:B------:R-:W-:Y:S01]  /*5a00*/  IMAD R16, R16, -0x3, R39 ;  /* 0xfffffffd10107824 */ /* 0x000fe200078e0227 */
[----:B------:R-:W-:-:S02]  /*5a10*/  LOP3.LUT R23, R23, 0xfffffff8, RZ, 0xc0, !PT ;  /* 0xfffffff817177812 */ /* 0x000fc400078ec0ff */
[----:B------:R-:W-:Y:S01]  /*5a20*/  LOP3.LUT R53, R53, 0x7ffffffc, RZ, 0xc0, !PT ;  /* 0x7ffffffc35357812 */ /* 0x000fe200078ec0ff */
[----:B------:R-:W2:Y:S01]  /*5a30*/  @P0 LDC R38, c[0x0][0xbec] ;  /* 0x0002fb00ff260b82 */ /* 0x000ea20000000800 */
[----:B------:R-:W-:Y:S01]  /*5a40*/  IADD3 R23, R22, -R23, RZ ;  /* 0x8000001716177210 */ /* 0x000fe20007ffe0ff */
[----:B------:R-:W-:Y:S01]  /*5a50*/  IMAD.IADD R39, R36, 0x1, -R37 ;  /* 0x0000000124277824 */ /* 0x000fe200078e0a25 */
[----:B------:R-:W-:Y:S01]  /*5a60*/  LEA.HI R22, R41, R52, RZ, 0x5 ;  /* 0x0000003429167211 */ /* 0x000fe200078f28ff */
[----:B---3--:R-:W-:-:S03]  /*5a70*/  IMAD R36, R42, UR10, RZ ;  /* 0x0000000a2a247c24 */ /* 0x008fc6000f8e02ff */
[----:B------:R-:W-:Y:S01]  /*5a80*/  SHF.R.S32.HI R22, RZ, 0x5, R22 ;  /* 0x00000005ff167819 */ /* 0x000fe20000011416 */
[----:B------:R-:W3:Y:S01]  /*5a90*/  LDC.64 R48, c[0x0][0xb40] ;  /* 0x0002d000ff307b82 */ /* 0x000ee20000000a00 */
[----:B------:R-:W-:-:S03]  /*5aa0*/  IMAD R43, R43, UR12, R36 ;  /* 0x0000000c2b2b7c24 */ /* 0x000fc6000f8e0224 */
[----:B------:R-:W-:Y:S02]  /*5ab0*/  IMAD R37, R22, 0x10, R23 ;  /* 0x0000001016257824 */ /* 0x000fe400078e0217 */
[----:B------:R-:W-:Y:S01]  /*5ac0*/  IMAD.U32 R23, RZ, RZ, UR5 ;  /* 0x00000005ff177e24 */ /* 0x000fe2000f8e00ff */
[----:B------:R-:W-:Y:S01]  /*5ad0*/  MOV R23, UR6 ;  /* 0x0000000600177c02 */ /* 0x000fe20008000f00 */
[----:B------:R-:W4:Y:S01]  /*5ae0*/  @P0 LDC R50, c[0x0][0xbec] ;  /* 0x0002fb00ff320b82 */ /* 0x000f220000000800 */
[----:B------:R-:W-:Y:S01]  /*5af0*/  IMAD R16, R16, 0x40, R37 ;  /* 0x0000004010107824 */ /* 0x000fe200078e0225 */
[----:B------:R-:W-:Y:S01]  /*5b00*/  UIMAD UR6, UR36, UR9, UR7 ;  /* 0x00000009240672a4 */ /* 0x000fe2000f8e0207 */
[----:B------:R-:W-:Y:S01]  /*5b10*/  IMAD.U32 R22, RZ, RZ, UR4 ;  /* 0x00000004ff167e24 */ /* 0x000fe2000f8e00ff */
[----:B------:R-:W-:Y:S01]  /*5b20*/  UIMAD.WIDE.U32 UR4, UR36, UR8, URZ ;  /* 0x00000008240472a5 */ /* 0x000fe2000f8e003f */
[----:B------:R-:W-:Y:S02]  /*5b30*/  IMAD R39, R39, 0x8, R16 ;  /* 0x0000000827277824 */ /* 0x000fe400078e0210 */
[----:B0-----:R-:W-:Y:S01]  /*5b40*/  IMAD R51, R47, R44, UR11 ;  /* 0x0000000b2f337e24 */ /* 0x001fe2000f8e022c */
[----:B------:R-:W0:Y:S01]  /*5b50*/  @P0 LDC R45, c[0x0][0xbf0] ;  /* 0x0002fc00ff2d0b82 */ /* 0x000e220000000800 */
[----:B------:R-:W-:Y:S01]  /*5b60*/  UIADD3 UR6, UR5, UR6, URZ ;  /* 0x0000000605067290 */ /* 0x000fe2000fffe03f */
[----:B-1----:R-:W-:Y:S01]  /*5b70*/  IMAD R39, R40, 0xc0, R39 ;  /* 0x000000c028277824 */ /* 0x002fe200078e0227 */
[----:B------:R-:W-:Y:S01]  /*5b80*/  ULDC.64 UR8, c[0x0][0xb28] ;  /* 0x0002ca0000087ab9 */ /* 0x000fe20000000a00 */
[----:B------:R-:W-:Y:S01]  /*5b90*/  IMAD.WIDE.U32 R22, R42, UR12, R22 ;  /* 0x0000000c2a167c25 */ /* 0x000fe2000f8e0016 */
[----:B------:R-:W-:-:S03]  /*5ba0*/  SHF.R.S32.HI R44, RZ, 0x1f, R51 ;  /* 0x0000001fff2c7819 */ /* 0x000fc60000011433 */
[----:B------:R-:W1:Y:S01]  /*5bb0*/  @P0 LDC R55, c[0x0][0xbf0] ;  /* 0x0002fc00ff370b82 */ /* 0x000e620000000800 */
[----:B------:R-:W-:Y:S01]  /*5bc0*/  IMAD.U32 R37, RZ, RZ, UR5 ;  /* 0x00000005ff257e24 */ /* 0x000fe2000f8e00ff */
[----:B------:R-:W-:Y:S01]  /*5bd0*/  MOV R37, UR6 ;  /* 0x0000000600257c02 */ /* 0x000fe20008000f00 */
[----:B--2---:R-:W-:Y:S01]  /*5be0*/  @P0 IMAD.HI.U32 R38, R39, R38, RZ ;  /* 0x0000002627260227 */ /* 0x004fe200078e00ff */
[----:B------:R-:W-:-:S03]  /*5bf0*/  ULDC.64 UR6, c[0x0][0xb48] ;  /* 0x0002d20000067ab9 */ /* 0x000fc60000000a00 */
[----:B------:R-:W-:Y:S01]  /*5c00*/  IMAD.U32 R36, RZ, RZ, UR4 ;  /* 0x00000004ff247e24 */ /* 0x000fe2000f8e00ff */
[----:B------:R-:W-:Y:S01]  /*5c10*/  ULDC.64 UR4, c[0x0][0xbe0] ;  /* 0x0002f80000047ab9 */ /* 0x000fe20000000a00 */
[----:B---3--:R-:W-:Y:S02]  /*5c20*/  IMAD R42, R48, UR10, RZ ;  /* 0x0000000a302a7c24 */ /* 0x008fe4000f8e02ff */
[----:B------:R-:W-:Y:S02]  /*5c30*/  IMAD.IADD R23, R23, 0x1, R43 ;  /* 0x0000000117177824 */ /* 0x000fe400078e022b */
[----:B----4-:R-:W-:-:S04]  /*5c40*/  @P0 IMAD.HI.U32 R50, R39, R50, RZ ;  /* 0x0000003227320227 */ /* 0x010fc800078e00ff */
[----:B------:R-:W-:Y:S01]  /*5c50*/  IMAD.MOV.U32 R41, RZ, RZ, R39 ;  /* 0x000000ffff297224 */ /* 0x000fe200078e0027 */
[----:B0-----:R-:W-:Y:S01]  /*5c60*/  @P0 SHF.R.U32.HI R41, RZ, R45, R38 ;  /* 0x0000002dff290219 */ /* 0x001fe20000011626 */
[----:B------:R-:W-:Y:S02]  /*5c70*/  IMAD R45, R49, UR12, R42 ;  /* 0x0000000c312d7c24 */ /* 0x000fe4000f8e022a */
[----:B------:R-:W-:-:S04]  /*5c80*/  IMAD.WIDE.U32 R36, R48, UR12, R36 ;  /* 0x0000000c30247c25 */ /* 0x000fc8000f8e0024 */
[----:B------:R-:W-:Y:S01]  /*5c90*/  IMAD.MOV.U32 R43, RZ, RZ, R39 ;  /* 0x000000ffff2b7224 */ /* 0x000fe200078e0027 */
[----:B-1----:R-:W-:Y:S01]  /*5ca0*/  @P0 SHF.R.U32.HI R43, RZ, R55, R50 ;  /* 0x00000037ff2b0219 */ /* 0x002fe20000011632 */
[----:B------:R-:W-:Y:S01]  /*5cb0*/  IMAD R38, R44, UR4, RZ ;  /* 0x000000042c267c24 */ /* 0x000fe2000f8e02ff */
[----:B------:R-:W-:Y:S01]  /*5cc0*/  IADD3 R37, R37, R45, RZ ;  /* 0x0000002d25257210 */ /* 0x000fe20007ffe0ff */
[----:B------:R-:W-:Y:S01]  /*5cd0*/  IMAD.WIDE.U32 R22, R51, UR4, R22 ;  /* 0x0000000433167c25 */ /* 0x000fe2000f8e0016 */
[----:B------:R-:W-:-:S03]  /*5ce0*/  SHF.R.S32.HI R45, RZ, 0x1f, R41 ;  /* 0x0000001fff2d7819 */ /* 0x000fc60000011429 */
[----:B------:R-:W-:Y:S01]  /*5cf0*/  IMAD R42, R51, UR5, R38 ;  /* 0x00000005332a7c24 */ /* 0x000fe2000f8e0226 */
[----:B------:R-:W-:Y:S01]  /*5d00*/  BAR.SYNC.DEFER_BLOCKING 0x1, 0x180 ;  /* 0x0046000000007b1d */ /* 0x000fe20000010000 */
[----:B------:R-:W-:Y:S01]  /*5d10*/  IMAD R44, R44, UR6, RZ ;  /* 0x000000062c2c7c24 */ /* 0x000fe2000f8e02ff */
[----:B------:R-:W-:Y:S01]  /*5d20*/  IADD3 R22, P0, R41, R22, RZ ;  /* 0x0000001629167210 */ /* 0x000fe20007f1e0ff */
[----:B------:R-:W-:Y:S01]  /*5d30*/  IMAD.MOV R41, RZ, RZ, -R41 ;  /* 0x000000ffff297224 */ /* 0x000fe200078e0a29 */
[--C-:B------:R-:W-:Y:S01]  /*5d40*/  SHF.R.S32.HI R38, RZ, 0x1f, R43.reuse ;  /* 0x0000001fff267819 */ /* 0x100fe2000001142b */
[----:B------:R-:W-:Y:S01]  /*5d50*/  IMAD R47, R51, UR7, R44 ;  /* 0x00000007332f7c24 */ /* 0x000fe2000f8e022c */
[----:B------:R-:W-:Y:S01]  /*5d60*/  ULDC.64 UR4, c[0x0][0xb30] ;  /* 0x0002cc0000047ab9 */ /* 0x000fe20000000a00 */
[----:B------:R-:W-:Y:S01]  /*5d70*/  IMAD.MOV R44, RZ, RZ, -R43 ;  /* 0x000000ffff2c7224 */ /* 0x000fe200078e0a2b */
[----:B------:R-:W-:Y:S01]  /*5d80*/  IADD3.X R23, R45, R23, R42, P0, !PT ;  /* 0x000000172d177210 */ /* 0x000fe200007fe42a */
[----:B------:R-:W-:-:S02]  /*5d90*/  IMAD R38, R38, UR4, RZ ;  /* 0x0000000426267c24 */ /* 0x000fc4000f8e02ff */
[----:B------:R-:W-:Y:S02]  /*5da0*/  IMAD R41, R46, R41, R39 ;  /* 0x000000292e297224 */ /* 0x000fe400078e0227 */
[----:B------:R-:W-:Y:S01]  /*5db0*/  IMAD.WIDE.U32 R36, R51, UR6, R36 ;  /* 0x0000000633247c25 */ /* 0x000fe2000f8e0024 */
[----:B------:R-:W-:-:S03]  /*5dc0*/  ULDC.64 UR6, c[0x0][0xbc8] ;  /* 0x0002f20000067ab9 */ /* 0x000fc60000000a00 */
[----:B------:R-:W-:Y:S02]  /*5dd0*/  IMAD R39, R46, R44, R39 ;  /* 0x0000002c2e277224 */ /* 0x000fe400078e0227 */
[----:B------:R-:W-:Y:S01]  /*5de0*/  IMAD R45, R43, UR5, R38 ;  /* 0x000000052b2d7c24 */ /* 0x000fe2000f8e0226 */
[----:B------:R-:W-:Y:S01]  /*5df0*/  SHF.R.S32.HI R38, RZ, 0x1f, R41 ;  /* 0x0000001fff267819 */ /* 0x000fe20000011429 */
[----:B------:R-:W-:Y:S01]  /*5e00*/  IMAD.IADD R37, R37, 0x1, R47 ;  /* 0x0000000125257824 */ /* 0x000fe200078e022f */
[----:B------:R-:W-:Y:S01]  /*5e10*/  SHF.R.S32.HI R42, RZ, 0x1f, R39 ;  /* 0x0000001fff2a7819 */ /* 0x000fe20000011427 */
[----:B------:R-:W0:Y:S01]  /*5e20*/  S2UR UR5, SR_CgaCtaId ;  /* 0x00000000000579c3 */ /* 0x000e220000008800 */
[----:B------:R-:W-:-:S04]  /*5e30*/  IMAD.WIDE.U32 R22, R41, UR6, R22 ;  /* 0x0000000629167c25 */ /* 0x000fc8000f8e0016 */
[----:B------:R-:W-:Y:S01]  /*5e40*/  IMAD.WIDE.U32 R36, R43, UR4, R36 ;  /* 0x000000042b247c25 */ /* 0x000fe2000f8e0024 */
[----:B------:R-:W-:-:S03]  /*5e50*/  UMOV UR4, 0x400 ;  /* 0x0000040000047882 */ /* 0x000fc60000000000 */
[----:B------:R-:W-:Y:S02]  /*5e60*/  IMAD R38, R38, UR6, RZ ;  /* 0x0000000626267c24 */ /* 0x000fe4000f8e02ff */
[----:B------:R-:W-:Y:S02]  /*5e70*/  IMAD.IADD R37, R37, 0x1, R45 ;  /* 0x0000000125257824 */ /* 0x000fe400078e022d */
[----:B------:R-:W-:Y:S02]  /*5e80*/  IMAD R42, R42, UR8, RZ ;  /* 0x000000082a2a7c24 */ /* 0x000fe4000f8e02ff */
[----:B------:R-:W-:Y:S01]  /*5e90*/  IMAD R43, R41, UR7, R38 ;  /* 0x00000007292b7c24 */ /* 0x000fe2000f8e0226 */
[----:B------:R-:W-:Y:S01]  /*5ea0*/  ULDC.64 UR6, c[0x0][0xba8] ;  /* 0x0002ea0000067ab9 */ /* 0x000fe20000000a00 */
[C---:B------:R-:W-:Y:S01]  /*5eb0*/  IMAD R41, R39.reuse, UR9, R42 ;  /* 0x0000000927297c24 */ /* 0x040fe2000f8e022a */
[----:B------:R-:W-:Y:S01]  /*5ec0*/  LEA R38, P0, R22, UR6, 0x2 ;  /* 0x0000000616267c11 */ /* 0x000fe2000f8010ff */
[----:B------:R-:W-:Y:S01]  /*5ed0*/  IMAD.WIDE.U32 R36, R39, UR8, R36 ;  /* 0x0000000827247c25 */ /* 0x000fe2000f8e0024 */
[----:B------:R-:W-:Y:S01]  /*5ee0*/  IADD3 R39, R23, R43, RZ ;  /* 0x0000002b17277210 */ /* 0x000fe20007ffe0ff */
[----:B------:R-:W-:Y:S01]  /*5ef0*/  ULDC.64 UR8, c[0x0][0xb00] ;  /* 0x0002c00000087ab9 */ /* 0x000fe20000000a00 */
[----:B------:R-:W-:Y:S01]  /*5f00*/  ULDC UR6, c[0x0][0xa88] ;  /* 0x0002a20000067ab9 */ /* 0x000fe20000000800 */
[----:B------:R-:W-:Y:S01]  /*5f10*/  IMAD.IADD R23, R37, 0x1, R41 ;  /* 0x0000000125177824 */ /* 0x000fe200078e0229 */
[----:B------:R-:W-:Y:S01]  /*5f20*/  LEA R48, P1, R36, UR8, 0x2 ;  /* 0x0000000824307c11 */ /* 0x000fe2000f8210ff */
[----:B------:R-:W-:Y:S01]  /*5f30*/  IMAD R16, R40, 0xc0, R16 ;  /* 0x000000c028107824 */ /* 0x000fe200078e0210 */
[----:B------:R-:W-:Y:S01]  /*5f40*/  LEA.HI.X R39, R22, UR7, R39, 0x2, P0 ;  /* 0x0000000716277c11 */ /* 0x000fe200080f1427 */
[----:B0-----:R-:W-:Y:S01]  /*5f50*/  ULEA UR4, UR5, UR4, 0x18 ;  /* 0x0000000405047291 */ /* 0x001fe2000f8ec03f */
[----:B------:R-:W-:Y:S01]  /*5f60*/  LEA.HI.X R50, R36, UR9, R23, 0x2, P1 ;  /* 0x0000000924327c11 */ /* 0x000fe200088f1417 */
[----:B------:R-:W-:Y:S01]  /*5f70*/  SHFL.IDX PT, R22, R38, RZ, 0x1c1f ;  /* 0x001c1fff26167589 */ /* 0x000fe200000e0000 */
[----:B------:R-:W-:Y:S01]  /*5f80*/  IMAD R45, R46, UR6, RZ ;  /* 0x000000062e2d7c24 */ /* 0x000fe2000f8e02ff */
[----:B------:R-:W-:Y:S01]  /*5f90*/  LOP3.LUT P0, RZ, R52, 0x3, RZ, 0xc0, !PT ;  /* 0x0000000334ff7812 */ /* 0x000fe2000780c0ff */
[C---:B------:R-:W-:Y:S01]  /*5fa0*/  VIADD R44, R16.reuse, 0x8 ;  /* 0x00000008102c7836 */ /* 0x040fe20000000000 */
[----:B------:R-:W0:Y:S01]  /*5fb0*/  SHFL.IDX PT, R23, R39, RZ, 0x1c1f ;  /* 0x001c1fff27177589 */ /* 0x000e2200000e0000 */
[----:B------:R-:W-:Y:S01]  /*5fc0*/  UIADD3 UR4, UR4, 0x16820, URZ ;  /* 0x0001682004047890 */ /* 0x000fe2000fffe03f */
[-C--:B------:R-:W-:Y:S01]  /*5fd0*/  ISETP.GE.OR P1, PT, R16, R45.reuse, P0 ;  /* 0x0000002d1000720c */ /* 0x080fe20000726670 */
[----:B------:R-:W-:Y:S01]  /*5fe0*/  IMAD.IADD R47, R52, 0x1, -R53 ;  /* 0x00000001342f7824 */ /* 0x000fe200078e0a35 */
[----:B------:R-:W-:Y:S01]  /*5ff0*/  SHFL.IDX PT, R36, R38, 0x1, 0x1c1f ;  /* 0x003c1f0026247f89 */ /* 0x000fe200000e0000 */
[-C--:B------:R-:W-:Y:S01]  /*6000*/  ISETP.GE.OR P0, PT, R44, R45.reuse, P0 ;  /* 0x0000002d2c00720c */ /* 0x080fe20000706670 */
[----:B------:R-:W-:Y:S01]  /*6010*/  UPRMT UR4, URZ, 0x654, UR4 ;  /* 0x000006543f047896 */ /* 0x000fe20008000004 */
[----:B------:R-:W-:Y:S01]  /*6020*/  ISETP.GE.AND P2, PT, R16, R45, PT ;  /* 0x0000002d1000720c */ /* 0x000fe20003f46270 */
[----:B------:R-:W1:Y:S01]  /*6030*/  SHFL.IDX PT, R37, R39, 0x1, 0x1c1f ;  /* 0x003c1f0027257f89 */ /* 0x000e6200000e0000 */
[----:B------:R-:W-:-:S03]  /*6040*/  IMAD.SHL.U32 R47, R47, 0x2, RZ ;  /* 0x000000022f2f7824 */ /* 0x000fc600078e00ff */
[----:B------:R2:W3:Y:S03]  /*6050*/  SHFL.IDX PT, R42, R48, RZ, 0x1c1f ;  /* 0x001c1fff302a7589 */ /* 0x0004e600000e0000 */
[----:B------:R-:W-:Y:S01]  /*6060*/  SYNCS.ARRIVE.TRANS64.RED.A1T0 RZ, [UR4], RZ ;  /* 0x000000ffffff79a7 */ /* 0x000fe20008100404 */
[----:B------:R2:W4:Y:S04]  /*6070*/  SHFL.IDX PT, R43, R50, RZ, 0x1c1f ;  /* 0x001c1fff322b7589 */ /* 0x00052800000e0000 */
[----:B0-----:R2:W-:Y:S04]  /*6080*/  @!P1 ST.E desc[UR38][R22.64], R17 ;  /* 0x0000001116009985 */ /* 0x0015e8000c101926 */
[----:B-1----:R2:W-:Y:S01]  /*6090*/  @!P0 ST.E desc[UR38][R36.64], R0 ;  /* 0x0000000024008985 */ /* 0x0025e2000c101926 */
[----:B------:R-:W-:Y:S05]  /*60a0*/  @P2 BRA `(.L_x_37) ;  /* 0x0000000000b82947 */ /* 0x000fea0003800000 */
[----:B------:R-:W-:Y:S01]  /*60b0*/  ULDC UR4, c[0x0][0xac8] ;  /* 0x0002b20000047ab9 */ /* 0x000fe20000000800 */
[C---:B--2---:R-:W-:Y:S01]  /*60c0*/  IADD3 R0, R47.reuse, 0x8, RZ ;  /* 0x000000082f007810 */ /* 0x044fe20007ffe0ff */
[C---:B------:R-:W-:Y:S01]  /*60d0*/  VIADD R22, R47.reuse, 0x10 ;  /* 0x000000102f167836 */ /* 0x040fe20000000000 */
[C---:B------:R-:W-:Y:S01]  /*60e0*/  ISETP.GE.AND P0, PT, R47.reuse, UR4, PT ;  /* 0x000000042f007c0c */ /* 0x040fe2000bf06270 */
[C---:B------:R-:W-:Y:S01]  /*60f0*/  VIADD R23, R47.reuse, 0x18 ;  /* 0x000000182f177836 */ /* 0x040fe20000000000 */
[C---:B------:R-:W-:Y:S01]  /*6100*/  IADD3 R38, R47.reuse, 0x30, RZ ;  /* 0x000000302f267810 */ /* 0x040fe20007ffe0ff */
[C---:B------:R-:W-:Y:S01]  /*6110*/  VIADD R36, R47.reuse, 0x20 ;  /* 0x000000202f247836 */ /* 0x040fe20000000000 */
[----:B------:R-:W-:Y:S01]  /*6120*/  ISETP.GE.AND P1, PT, R22, UR4, PT ;  /* 0x0000000416007c0c */ /* 0x000fe2000bf26270 */
[----:B------:R-:W-:Y:S01]  /*6130*/  VIADD R37, R47, 0x28 ;  /* 0x000000282f257836 */ /* 0x000fe20000000000 */
[----:B------:R-:W-:Y:S01]  /*6140*/  ISETP.GE.AND P2, PT, R23, UR4, PT ;  /* 0x0000000417007c0c */ /* 0x000fe2000bf46270 */
[----:B------:R-:W-:Y:S01]  /*6150*/  VIADD R39, R47, 0x38 ;  /* 0x000000382f277836 */ /* 0x000fe20000000000 */
[----:B------:R-:W-:-:S02]  /*6160*/  ISETP.GE.AND P3, PT, R36, UR4, PT ;  /* 0x0000000424007c0c */ /* 0x000fc4000bf66270 */
[----:B------:R-:W-:Y:S02]  /*6170*/  ISETP.GE.AND P4, PT, R37, UR4, PT ;  /* 0x0000000425007c0c */ /* 0x000fe4000bf86270 */
[----:B------:R-:W-:Y:S01]  /*6180*/  ISETP.GE.AND P5, PT, R38, UR4, PT ;  /* 0x0000000426007c0c */ /* 0x000fe2000bfa6270 */
[----:B---34-:R-:W-:Y:S01]  /*6190*/  @!P0 IMAD.WIDE R16, R47, 0x4, R42 ;  /* 0x000000042f108825 */ /* 0x018fe200078e022a */
[----:B------:R-:W-:-:S03]  /*61a0*/  ISETP.GE.AND P6, PT, R39, UR4, PT ;  /* 0x0000000427007c0c */ /* 0x000fc6000bfc6270 */
[----:B------:R-:W-:Y:S01]  /*61b0*/  @!P1 LEA.HI R22, R22, R22, RZ, 0x1 ;  /* 0x0000001616169211 */ /* 0x000fe200078f08ff */
[----:B------:R0:W-:Y:S01]  /*61c0*/  @!P0 ST.E.64 desc[UR38][R16.64], R34 ;  /* 0x0000002210008985 */ /* 0x0001e2000c101b26 */
[----:B------:R-:W-:Y:S02]  /*61d0*/  ISETP.GE.AND P0, PT, R0, UR4, PT ;  /* 0x0000000400007c0c */ /* 0x000fe4000bf06270 */
[----:B------:R-:W-:-:S04]  /*61e0*/  @!P3 LEA.HI R36, R36, R36, RZ, 0x1 ;  /* 0x000000242424b211 */ /* 0x000fc800078f08ff */
[----:B------:R-:W-:Y:S02]  /*61f0*/  @!P5 LEA.HI R38, R38, R38, RZ, 0x1 ;  /* 0x000000262626d211 */ /* 0x000fe400078f08ff */
[----:B------:R-:W-:Y:S02]  /*6200*/  @!P6 LEA.HI R40, R39, R39, RZ, 0x1 ;  /* 0x000000272728e211 */ /* 0x000fe400078f08ff */
[----:B------:R-:W-:Y:S02]  /*6210*/  @!P5 LOP3.LUT R41, R38, 0xfffffffe, RZ, 0xc0, !PT ;  /* 0xfffffffe2629d812 */ /* 0x000fe400078ec0ff */
[----:B------:R-:W-:Y:S02]  /*6220*/  @!P6 LOP3.LUT R49, R40, 0xfffffffe, RZ, 0xc0, !PT ;  /* 0xfffffffe2831e812 */ /* 0x000fe400078ec0ff */
[----:B------:R-:W-:Y:S01]  /*6230*/  @!P0 LEA.HI R0, R0, R0, RZ, 0x1 ;  /* 0x0000000000008211 */ /* 0x000fe200078f08ff */
[----:B------:R-:W-:Y:S01]  /*6240*/  @!P5 IMAD.WIDE R40, R41, 0x4, R42 ;  /* 0x000000042928d825 */ /* 0x000fe200078e022a */
[----:B0-----:R-:W-:-:S02]  /*6250*/  @!P2 LEA.HI R16, R23, R23, RZ, 0x1 ;  /* 0x000000171710a211 */ /* 0x001fc400078f08ff */
[----:B------:R-:W-:Y:S02]  /*6260*/  @!P4 LEA.HI R34, R37, R37, RZ, 0x1 ;  /* 0x000000252522c211 */ /* 0x000fe400078f08ff */
[----:B------:R-:W-:Y:S02]  /*6270*/  @!P0 LOP3.LUT R17, R0, 0xfffffffe, RZ, 0xc0, !PT ;  /* 0xfffffffe00118812 */ /* 0x000fe400078ec0ff */
[----:B------:R-:W-:Y:S02]  /*6280*/  @!P1 LOP3.LUT R23, R22, 0xfffffffe, RZ, 0xc0, !PT ;  /* 0xfffffffe16179812 */ /* 0x000fe400078ec0ff */
[----:B------:R-:W-:Y:S01]  /*6290*/  @!P2 LOP3.LUT R35, R16, 0xfffffffe, RZ, 0xc0, !PT ;  /* 0xfffffffe1023a812 */ /* 0x000fe200078ec0ff */
[--C-:B------:R-:W-:Y:S01]  /*62a0*/  @!P0 IMAD.WIDE R16, R17, 0x4, R42.reuse ;  /* 0x0000000411108825 */ /* 0x100fe200078e022a */
[----:B------:R-:W-:Y:S02]  /*62b0*/  @!P3 LOP3.LUT R37, R36, 0xfffffffe, RZ, 0xc0, !PT ;  /* 0xfffffffe2425b812 */ /* 0x000fe400078ec0ff */
[----:B------:R-:W-:Y:S01]  /*62c0*/  @!P4 LOP3.LUT R39, R34, 0xfffffffe, RZ, 0xc0, !PT ;  /* 0xfffffffe2227c812 */ /* 0x000fe200078ec0ff */
[--C-:B------:R-:W-:Y:S01]  /*62d0*/  @!P1 IMAD.WIDE R22, R23, 0x4, R42.reuse ;  /* 0x0000000417169825 */ /* 0x100fe200078e022a */
[----:B------:R0:W-:Y:S03]  /*62e0*/  @!P0 ST.E.64 desc[UR38][R16.64], R2 ;  /* 0x0000000210008985 */ /* 0x0001e6000c101b26 */
[--C-:B------:R-:W-:Y:S01]  /*62f0*/  @!P2 IMAD.WIDE R34, R35, 0x4, R42.reuse ;  /* 0x000000042322a825 */ /* 0x100fe200078e022a */
[----:B------:R0:W-:Y:S03]  /*6300*/  @!P1 ST.E.64 desc[UR38][R22.64], R4 ;  /* 0x0000000416009985 */ /* 0x0001e6000c101b26 */
[--C-:B------:R-:W-:Y:S01]  /*6310*/  @!P3 IMAD.WIDE R36, R37, 0x4, R42.reuse ;  /* 0x000000042524b825 */ /* 0x100fe200078e022a */
[----:B------:R0:W-:Y:S03]  /*6320*/  @!P2 ST.E.64 desc[UR38][R34.64], R6 ;  /* 0x000000062200a985 */ /* 0x0001e6000c101b26 */
[--C-:B------:R-:W-:Y:S01]  /*6330*/  @!P4 IMAD.WIDE R38, R39, 0x4, R42.reuse ;  /* 0x000000042726c825 */ /* 0x100fe200078e022a */
[----:B------:R0:W-:Y:S03]  /*6340*/  @!P3 ST.E.64 desc[UR38][R36.64], R10 ;  /* 0x0000000a2400b985 */ /* 0x0001e6000c101b26 */
[----:B------:R-:W-:Y:S01]  /*6350*/  @!P6 IMAD.WIDE R42, R49, 0x4, R42 ;  /* 0x00000004312ae825 */ /* 0x000fe200078e022a */
[----:B------:R0:W-:Y:S04]  /*6360*/  @!P4 ST.E.64 desc[UR38][R38.64], R14 ;  /* 0x0000000e2600c985 */ /* 0x0001e8000c101b26 */
[----:B------:R0:W-:Y:S04]  /*6370*/  @!P5 ST.E.64 desc[UR38][R40.64], R20 ;  /* 0x000000142800d985 */ /* 0x0001e8000c101b26 */
[----:B------:R0:W-:Y:S02]  /*6380*/  @!P6 ST.E.64 desc[UR38][R42.64], R28 ;  /* 0x0000001c2a00e985 */ /* 0x0001e4000c101b26 */
.L_x_37:
[----:B------:R-:W-:Y:S05]  /*6390*/  BSYNC B0 ;  /* 0x0000000000007941 */ /* 0x000fea0003800000 */
.L_x_36:
[----:B------:R-:W-:Y:S01]  /*63a0*/  ISETP.GE.AND P0, PT, R44, R45, PT ;  /* 0x0000002d2c00720c */ /* 0x000fe20003f06270 */
[----:B0-2---:R1:W2:Y:S04]  /*63b0*/  SHFL.IDX PT, R17, R50, 0x1, 0x1c1f ;  /* 0x003c1f0032117f89 */ /* 0x0052a800000e0000 */
[----:B------:R1:W0:Y:S08]  /*63c0*/  SHFL.IDX PT, R16, R48, 0x1, 0x1c1f ;  /* 0x003c1f0030107f89 */ /* 0x00023000000e0000 */
[----:B-1----:R-:W-:Y:S05]  /*63d0*/  @P0 BRA `(.L_x_8) ;  /* 0x0000004000940947 */ /* 0x002fea0003800000 */
[C---:B------:R-:W-:Y:S01]  /*63e0*/  VIADD R0, R47.reuse, 0x8 ;  /* 0x000000082f007836 */ /* 0x040fe20000000000 */
[----:B------:R-:W-:Y:S01]  /*63f0*/  ULDC UR4, c[0x0][0xac8] ;  /* 0x0002b20000047ab9 */ /* 0x000fe20000000800 */
[C---:B------:R-:W-:Y:S01]  /*6400*/  VIADD R6, R47.reuse, 0x10 ;  /* 0x000000102f067836 */ /* 0x040fe20000000000 */
[C---:B------:R-:W-:Y:S01]  /*6410*/  IADD3 R10, R47.reuse, 0x20, RZ ;  /* 0x000000202f0a7810 */ /* 0x040fe20007ffe0ff */
[C---:B------:R-:W-:Y:S01]  /*6420*/  VIADD R7, R47.reuse, 0x18 ;  /* 0x000000182f077836 */ /* 0x040fe20000000000 */
[----:B------:R-:W-:Y:S01]  /*6430*/  ISETP.GE.AND P1, PT, R0, UR4, PT ;  /* 0x0000000400007c0c */ /* 0x000fe2000bf26270 */
[C---:B------:R-:W-:Y:S01]  /*6440*/  VIADD R11, R47.reuse, 0x28 ;  /* 0x000000282f0b7836 */ /* 0x040fe20000000000 */
[----:B------:R-:W-:Y:S01]  /*6450*/  ISETP.GE.AND P2, PT, R6, UR4, PT ;  /* 0x0000000406007c0c */ /* 0x000fe2000bf46270 */
[----:B------:R-:W-:Y:S01]  /*6460*/  VIADD R15, R47, 0x30 ;  /* 0x000000302f0f7836 */ /* 0x000fe20000000000 */
[----:B------:R-:W-:Y:S02]  /*6470*/  ISETP.GE.AND P3, PT, R7, UR4, PT ;  /* 0x0000000407007c0c */ /* 0x000fe4000bf66270 */
[----:B------:R-:W-:-:S02]  /*6480*/  ISETP.GE.AND P4, PT, R10, UR4, PT ;  /* 0x000000040a007c0c */ /* 0x000fc4000bf86270 */
[----:B------:R-:W-:Y:S02]  /*6490*/  ISETP.GE.AND P0, PT, R47, UR4, PT ;  /* 0x000000042f007c0c */ /* 0x000fe4000bf06270 */
[----:B------:R-:W-:Y:S02]  /*64a0*/  ISETP.GE.AND P5, PT, R11, UR4, PT ;  /* 0x000000040b007c0c */ /* 0x000fe4000bfa6270 */
[----:B------:R-:W-:Y:S02]  /*64b0*/  ISETP.GE.AND P6, PT, R15, UR4, PT ;  /* 0x000000040f007c0c */ /* 0x000fe4000bfc6270 */
[----:B------:R-:W-:Y:S02]  /*64c0*/  @!P1 LEA.HI R0, R0, R0, RZ, 0x1 ;  /* 0x0000000000009211 */ /* 0x000fe400078f08ff */
[----:B------:R-:W-:Y:S02]  /*64d0*/  @!P2 LEA.HI R6, R6, R6, RZ, 0x1 ;  /* 0x000000060606a211 */ /* 0x000fe400078f08ff */
[----:B------:R-:W-:-:S02]  /*64e0*/  @!P1 LOP3.LUT R5, R0, 0xfffffffe, RZ, 0xc0, !PT ;  /* 0xfffffffe00059812 */ /* 0x000fc400078ec0ff */
[----:B------:R-:W-:Y:S01]  /*64f0*/  @!P3 LEA.HI R0, R7, R7, RZ, 0x1 ;  /* 0x000000070700b211 */ /* 0x000fe200078f08ff */
[--C-:B0-2---:R-:W-:Y:S01]  /*6500*/  @!P0 IMAD.WIDE R2, R47, 0x4, R16.reuse ;  /* 0x000000042f028825 */ /* 0x105fe200078e0210 */
[----:B------:R-:W-:Y:S02]  /*6510*/  @!P4 LEA.HI R10, R10, R10, RZ, 0x1 ;  /* 0x0000000a0a0ac211 */ /* 0x000fe400078f08ff */
[----:B------:R-:W-:Y:S01]  /*6520*/  @!P5 LEA.HI R14, R11, R11, RZ, 0x1 ;  /* 0x0000000b0b0ed211 */ /* 0x000fe200078f08ff */
[----:B------:R-:W-:Y:S01]  /*6530*/  @!P1 IMAD.WIDE R4, R5, 0x4, R16 ;  /* 0x0000000405049825 */ /* 0x000fe200078e0210 */
[----:B------:R-:W-:Y:S01]  /*6540*/  @!P6 LEA.HI R20, R15, R15, RZ, 0x1 ;  /* 0x0000000f0f14e211 */ /* 0x000fe200078f08ff */
[----:B------:R0:W-:Y:S01]  /*6550*/  @!P0 ST.E.64 desc[UR38][R2.64], R26 ;  /* 0x0000001a02008985 */ /* 0x0001e2000c101b26 */
[----:B------:R-:W-:Y:S01]  /*6560*/  @!P2 LOP3.LUT R7, R6, 0xfffffffe, RZ, 0xc0, !PT ;  /* 0xfffffffe0607a812 */ /* 0x000fe200078ec0ff */
[----:B------:R-:W-:Y:S01]  /*6570*/  VIADD R47, R47, 0x38 ;  /* 0x000000382f2f7836 */ /* 0x000fe20000000000 */
[----:B------:R-:W-:Y:S01]  /*6580*/  @!P3 LOP3.LUT R11, R0, 0xfffffffe, RZ, 0xc0, !PT ;  /* 0xfffffffe000bb812 */ /* 0x000fe200078ec0ff */
[----:B------:R1:W-:Y:S01]  /*6590*/  @!P1 ST.E.64 desc[UR38][R4.64], R32 ;  /* 0x0000002004009985 */ /* 0x0003e2000c101b26 */
[----:B------:R-:W-:-:S02]  /*65a0*/  @!P4 LOP3.LUT R15, R10, 0xfffffffe, RZ, 0xc0, !PT ;  /* 0xfffffffe0a0fc812 */ /* 0x000fc400078ec0ff */
[----:B------:R-:W-:Y:S02]  /*65b0*/  @!P5 LOP3.LUT R21, R14, 0xfffffffe, RZ, 0xc0, !PT ;  /* 0xfffffffe0e15d812 */ /* 0x000fe400078ec0ff */
[----:B------:R-:W-:Y:S02]  /*65c0*/  @!P6 LOP3.LUT R23, R20, 0xfffffffe, RZ, 0xc0, !PT ;  /* 0xfffffffe1417e812 */ /* 0x000fe400078ec0ff */
[----:B------:R-:W-:Y:S01]  /*65d0*/  ISETP.GE.AND P0, PT, R47, UR4, PT ;  /* 0x000000042f007c0c */ /* 0x000fe2000bf06270 */
[----:B0-----:R-:W-:-:S04]  /*65e0*/  @!P2 IMAD.WIDE R2, R7, 0x4, R16 ;  /* 0x000000040702a825 */ /* 0x001fc800078e0210 */
[--C-:B-1----:R-:W-:Y:S01]  /*65f0*/  @!P3 IMAD.WIDE R4, R11, 0x4, R16.reuse ;  /* 0x000000040b04b825 */ /* 0x102fe200078e0210 */
[----:B------:R1:W-:Y:S03]  /*6600*/  @!P2 ST.E.64 desc[UR38][R2.64], R8 ;  /* 0x000000080200a985 */ /* 0x0003e6000c101b26 */
[--C-:B------:R-:W-:Y:S01]  /*6610*/  @!P4 IMAD.WIDE R6, R15, 0x4, R16.reuse ;  /* 0x000000040f06c825 */ /* 0x100fe200078e0210 */
[----:B------:R1:W-:Y:S03]  /*6620*/  @!P3 ST.E.64 desc[UR38][R4.64], R12 ;  /* 0x0000000c0400b985 */ /* 0x0003e6000c101b26 */
[--C-:B------:R-:W-:Y:S01]  /*6630*/  @!P5 IMAD.WIDE R10, R21, 0x4, R16.reuse ;  /* 0x00000004150ad825 */ /* 0x100fe200078e0210 */
[----:B------:R1:W-:Y:S03]  /*6640*/  @!P4 ST.E.64 desc[UR38][R6.64], R18 ;  /* 0x000000120600c985 */ /* 0x0003e6000c101b26 */
[----:B------:R-:W-:Y:S01]  /*6650*/  @!P6 IMAD.WIDE R14, R23, 0x4, R16 ;  /* 0x00000004170ee825 */ /* 0x000fe200078e0210 */
[----:B------:R1:W-:Y:S04]  /*6660*/  @!P5 ST.E.64 desc[UR38][R10.64], R24 ;  /* 0x000000180a00d985 */ /* 0x0003e8000c101b26 */
[----:B------:R1:W-:Y:S01]  /*6670*/  @!P6 ST.E.64 desc[UR38][R14.64], R30 ;  /* 0x0000001e0e00e985 */ /* 0x0003e2000c101b26 */
[----:B------:R-:W-:Y:S05]  /*6680*/  @P0 BRA `(.L_x_8) ;  /* 0x0000003c00e80947 */ /* 0x000fea0003800000 */
[----:B------:R-:W-:-:S04]  /*6690*/  LEA.HI R47, R47, R47, RZ, 0x1 ;  /* 0x0000002f2f2f7211 */ /* 0x000fc800078f08ff */
[----:B-1----:R-:W-:-:S05]  /*66a0*/  LOP3.LUT R3, R47, 0xfffffffe, RZ, 0xc0, !PT ;  /* 0xfffffffe2f037812 */ /* 0x002fca00078ec0ff */
[----:B------:R-:W-:-:S05]  /*66b0*/  IMAD.WIDE R2, R3, 0x4, R16 ;  /* 0x0000000403027825 */ /* 0x000fca00078e0210 */
[----:B------:R0:W-:Y:S01]  /*66c0*/  ST.E.64 desc[UR38][R2.64], R118 ;  /* 0x0000007602007985 */ /* 0x0001e2000c101b26 */
[----:B------:R-:W-:Y:S05]  /*66d0*/  BRA `(.L_x_8) ;  /* 0x0000003c00d47947 */ /* 0x000fea0003800000 */
.L_x_35:
[----:B------:R-:W-:-:S05]  /*66e0*/  VIADD R0, R22, 0xffffff80 ;  /* 0xffffff8016007836 */ /* 0x000fca0000000000 */
[----:B------:R-:W-:-:S13]  /*66f0*/  ISETP.GT.AND P0, PT, R0, 0xbf, PT ;  /* 0x000000bf0000780c */ /* 0x000fda0003f04270 */
[----:B------:R-:W-:Y:S05]  /*6700*/  @P0 BRA `(.L_x_8) ;  /* 0x0000003c00c80947 */ /* 0x000fea0003800000 */
[----:B------:R-:W0:Y:S01]  /*6710*/  S2R R3, SR_CTAID.X ;  /* 0x0000000000037919 */ /* 0x000e220000002500 */
[----:B------:R-:W1:Y:S01]  /*6720*/  LDC R4, c[0x0][0xbe8] ;  /* 0x0002fa00ff047b82 */ /* 0x000e620000000800 */
[----:B------:R-:W-:Y:S01]  /*6730*/  ULDC UR4, c[0x0][0xa88] ;  /* 0x0002a20000047ab9 */ /* 0x000fe20000000800 */
[----:B0-----:R-:W-:Y:S02]  /*6740*/  IMAD R22, R3, 0xc0, R22 ;  /* 0x000000c003167824 */ /* 0x001fe400078e0216 */
[----:B-1----:R-:W-:-:S03]  /*6750*/  IMAD R3, R4, UR4, RZ ;  /* 0x0000000404037c24 */ /* 0x002fc6000f8e02ff */
[----:B------:R-:W-:-:S04]  /*6760*/  IADD3 R22, R22, -0x80, RZ ;  /* 0xffffff8016167810 */ /* 0x000fc80007ffe0ff */
[----:B------:R-:W-:-:S13]  /*6770*/  ISETP.GE.AND P0, PT, R22, R3, PT ;  /* 0x000000031600720c */ /* 0x000fda0003f06270 */
[----:B------:R-:W-:Y:S05]  /*6780*/  @P0 BRA `(.L_x_8) ;  /* 0x0000003c00a80947 */ /* 0x000fea0003800000 */
[----:B------:R-:W-:Y:S01]  /*6790*/  ISETP.NE.AND P0, PT, R4, 0x1, PT ;  /* 0x000000010400780c */ /* 0x000fe20003f05270 */
[----:B------:R-:W0:Y:S01]  /*67a0*/  S2UR UR7, SR_CTAID.Z ;  /* 0x00000000000779c3 */ /* 0x000e220000002700 */
[----:B------:R-:W-:Y:S02]  /*67b0*/  USHF.R.S32.HI UR6, URZ, 0x1f, UR36 ;  /* 0x0000001f3f067899 */ /* 0x000fe40008011424 */
[----:B------:R-:W-:Y:S01]  /*67c0*/  IADD3 R6, RZ, -UR36, RZ ;  /* 0x80000024ff067c10 */ /* 0x000fe2000fffe0ff */
[----:B------:R-:W-:Y:S01]  /*67d0*/  ULDC.64 UR8, c[0x0][0xbd0] ;  /* 0x0002f40000087ab9 */ /* 0x000fe20000000a00 */
[----:B------:R-:W-:Y:S01]  /*67e0*/  IMAD.MOV.U32 R5, RZ, RZ, R22 ;  /* 0x000000ffff057224 */ /* 0x000fe200078e0016 */
[----:B------:R-:W-:Y:S02]  /*67f0*/  UIMAD UR6, UR6, UR8, URZ ;  /* 0x00000008060672a4 */ /* 0x000fe4000f8e023f */
[----:B------:R-:W-:Y:S01]  /*6800*/  UIMAD.WIDE.U32 UR4, UR36, UR8, URZ ;  /* 0x00000008240472a5 */ /* 0x000fe2000f8e003f */
[----:B------:R-:W1:Y:S01]  /*6810*/  LDC.64 R12, c[0x0][0xbd8] ;  /* 0x0002f600ff0c7b82 */ /* 0x000e620000000a00 */
[----:B------:R-:W-:-:S04]  /*6820*/  UIMAD UR6, UR36, UR9, UR6 ;  /* 0x00000009240672a4 */ /* 0x000fc8000f8e0206 */
[----:B------:R-:W-:Y:S02]  /*6830*/  UIADD3 UR6, UR5, UR6, URZ ;  /* 0x0000000605067290 */ /* 0x000fe4000fffe03f */
[----:B------:R-:W-:Y:S01]  /*6840*/  IMAD.U32 R3, RZ, RZ, UR5 ;  /* 0x00000005ff037e24 */ /* 0x000fe2000f8e00ff */
[----:B------:R-:W2:Y:S01]  /*6850*/  @P0 LDC R9, c[0x0][0xbec] ;  /* 0x0002fb00ff090b82 */ /* 0x000ea20000000800 */
[----:B------:R-:W-:Y:S01]  /*6860*/  IMAD.U32 R2, RZ, RZ, UR4 ;  /* 0x00000004ff027e24 */ /* 0x000fe2000f8e00ff */
[----:B------:R-:W-:Y:S01]  /*6870*/  ULDC.64 UR4, c[0x0][0xbe0] ;  /* 0x0002f80000047ab9 */ /* 0x000fe20000000a00 */
[----:B------:R-:W-:-:S05]  /*6880*/  IMAD.U32 R3, RZ, RZ, UR6 ;  /* 0x00000006ff037e24 */ /* 0x000fca000f8e00ff */
[----:B------:R-:W3:Y:S01]  /*6890*/  S2UR UR10, SR_CTAID.Y ;  /* 0x00000000000a79c3 */ /* 0x000ee20000002600 */
[----:B0-----:R-:W-:-:S07]  /*68a0*/  USHF.R.S32.HI UR8, URZ, 0x1f, UR7 ;  /* 0x0000001f3f087899 */ /* 0x001fce0008011407 */
[----:B------:R-:W3:Y:S01]  /*68b0*/  LDC R7, c[0x0][0xc50] ;  /* 0x00031400ff077b82 */ /* 0x000ee20000000800 */
[C---:B-1----:R-:W-:Y:S02]  /*68c0*/  IMAD R8, R12.reuse, UR8, RZ ;  /* 0x000000080c087c24 */ /* 0x042fe4000f8e02ff */
[----:B------:R-:W-:-:S04]  /*68d0*/  IMAD.WIDE.U32 R2, R12, UR7, R2 ;  /* 0x000000070c027c25 */ /* 0x000fc8000f8e0002 */
[----:B------:R-:W-:Y:S01]  /*68e0*/  IMAD R13, R13, UR7, R8 ;  /* 0x000000070d0d7c24 */ /* 0x000fe2000f8e0208 */
[----:B------:R-:W0:Y:S01]  /*68f0*/  @P0 LDC R11, c[0x0][0xbf0] ;  /* 0x0002fc00ff0b0b82 */ /* 0x000e220000000800 */
[----:B--2---:R-:W-:-:S04]  /*6900*/  @P0 IMAD.HI.U32 R0, R22, R9, RZ ;  /* 0x0000000916000227 */ /* 0x004fc800078e00ff */
[----:B------:R-:W-:Y:S02]  /*6910*/  IMAD.IADD R3, R13, 0x1, R3 ;  /* 0x000000010d037824 */ /* 0x000fe400078e0203 */
[----:B---3--:R-:W-:-:S04]  /*6920*/  IMAD R9, R7, R6, UR10 ;  /* 0x0000000a07097e24 */ /* 0x008fc8000f8e0206 */
[----:B------:R-:W-:Y:S01]  /*6930*/  IMAD.WIDE.U32 R2, R9, UR4, R2 ;  /* 0x0000000409027c25 */ /* 0x000fe2000f8e0002 */
[----:B0-----:R-:W-:Y:S02]  /*6940*/  @P0 SHF.R.U32.HI R5, RZ, R11, R0 ;  /* 0x0000000bff050219 */ /* 0x001fe40000011600 */
[----:B------:R-:W-:Y:S02]  /*6950*/  SHF.R.S32.HI R0, RZ, 0x1f, R9 ;  /* 0x0000001fff007819 */ /* 0x000fe40000011409 */
[----:B------:R-:W-:Y:S01]  /*6960*/  IADD3 R2, P0, R5, R2, RZ ;  /* 0x0000000205027210 */ /* 0x000fe20007f1e0ff */
[----:B------:R-:W-:Y:S02]  /*6970*/  IMAD.MOV R7, RZ, RZ, -R5 ;  /* 0x000000ffff077224 */ /* 0x000fe400078e0a05 */
[----:B------:R-:W-:Y:S02]  /*6980*/  IMAD R0, R0, UR4, RZ ;  /* 0x0000000400007c24 */ /* 0x000fe4000f8e02ff */
[----:B------:R-:W-:-:S02]  /*6990*/  IMAD R7, R4, R7, R22 ;  /* 0x0000000704077224 */ /* 0x000fc400078e0216 */
[----:B------:R-:W-:Y:S01]  /*69a0*/  IMAD R4, R9, UR5, R0 ;  /* 0x0000000509047c24 */ /* 0x000fe2000f8e0200 */
[----:B------:R-:W-:Y:S01]  /*69b0*/  SHF.R.S32.HI R9, RZ, 0x1f, R5 ;  /* 0x0000001fff097819 */ /* 0x000fe20000011405 */
[----:B------:R-:W-:Y:S01]  /*69c0*/  ULDC.64 UR4, c[0x0][0xbc8] ;  /* 0x0002f20000047ab9 */ /* 0x000fe20000000a00 */
[----:B------:R-:W-:Y:S02]  /*69d0*/  SHF.R.S32.HI R0, RZ, 0x1f, R7 ;  /* 0x0000001fff007819 */ /* 0x000fe40000011407 */
[----:B------:R-:W-:-:S03]  /*69e0*/  IADD3.X R3, R9, R3, R4, P0, !PT ;  /* 0x0000000309037210 */ /* 0x000fc600007fe404 */
[----:B------:R-:W-:Y:S02]  /*69f0*/  IMAD R0, R0, UR4, RZ ;  /* 0x0000000400007c24 */ /* 0x000fe4000f8e02ff */
[----:B------:R-:W-:-:S04]  /*6a00*/  IMAD.WIDE.U32 R2, R7, UR4, R2 ;  /* 0x0000000407027c25 */ /* 0x000fc8000f8e0002 */
[----:B------:R-:W-:Y:S01]  /*6a10*/  IMAD R5, R7, UR5, R0 ;  /* 0x0000000507057c24 */ /* 0x000fe2000f8e0200 */
[----:B------:R-:W-:Y:S02]  /*6a20*/  ULDC.64 UR4, c[0x0][0xba8] ;  /* 0x0002ea0000047ab9 */ /* 0x000fe40000000a00 */
[----:B------:R-:W-:Y:S01]  /*6a30*/  LEA R4, P0, R2, UR4, 0x2 ;  /* 0x0000000402047c11 */ /* 0x000fe2000f8010ff */
[----:B------:R-:W-:-:S05]  /*6a40*/  IMAD.IADD R3, R3, 0x1, R5 ;  /* 0x0000000103037824 */ /* 0x000fca00078e0205 */
[----:B------:R-:W-:Y:S01]  /*6a50*/  LEA.HI.X R5, R2, UR5, R3, 0x2, P0 ;  /* 0x0000000502057c11 */ /* 0x000fe200080f1403 */
[----:B------:R-:W-:-:S05]  /*6a60*/  IMAD.MOV.U32 R3, RZ, RZ, -0x800000 ;  /* 0xff800000ff037424 */ /* 0x000fca00078e00ff */
[----:B------:R0:W-:Y:S01]  /*6a70*/  STG.E desc[UR38][R4.64], R3 ;  /* 0x0000000304007986 */ /* 0x0001e2000c101926 */
[----:B------:R-:W-:Y:S05]  /*6a80*/  BRA `(.L_x_8) ;  /* 0x0000003800e87947 */ /* 0x000fea0003800000 */
.L_x_6:
[----:B------:R-:W-:-:S08]  /*6a90*/  NOP ;  /* 0x0000000000007918 */ /* 0x000fd00000000000 */
[----:B------:R-:W0:-:S00]  /*6aa0*/  USETMAXREG.DEALLOC.CTAPOOL 0x20 ;  /* 0x00000020000079c8 */ /* 0x000e0000080e0500 */
[----:B0-----:R-:W-:Y:S01]  /*6ab0*/  LOP3.LUT R17, R0, 0x3, RZ, 0xc0, !PT ;  /* 0x0000000300117812 */ /* 0x001fe200078ec0ff */
[----:B------:R-:W0:Y:S05]  /*6ac0*/  S2R R24, SR_CTAID.Z ;  /* 0x0000000000187919 */ /* 0x000e2a0000002700 */
[----:B-1----:R-:W1:Y:S01]  /*6ad0*/  S2UR UR6, SR_CTAID.Y ;  /* 0x00000000000679c3 */ /* 0x002e620000002600 */
[----:B------:R-:W2:Y:S02]  /*6ae0*/  SHFL.IDX PT, R0, R17, RZ, 0x1f ;  /* 0x00001fff11007589 */ /* 0x000ea400000e0000 */
[----:B--2---:R-:W-:-:S13]  /*6af0*/  ISETP.NE.AND P0, PT, R0, RZ, PT ;  /* 0x000000ff0000720c */ /* 0x004fda0003f05270 */
[----:B01----:R-:W-:Y:S05]  /*6b00*/  @!P0 BRA `(.L_x_38) ;  /* 0x0000000000288947 */ /* 0x003fea0003800000 */
[----:B------:R-:W-:Y:S01]  /*6b10*/  ULDC UR7, c[0x0][0xc50] ;  /* 0x0003140000077ab9 */ /* 0x000fe20000000800 */
[----:B------:R-:W-:Y:S01]  /*6b20*/  UMOV UR42, UR6 ;  /* 0x00000006002a7c82 */ /* 0x000fe20008000000 */
[----:B------:R-:W-:-:S06]  /*6b30*/  UISETP.NE.AND UP0, UPT, UR7, 0x1, UPT ;  /* 0x000000010700788c */ /* 0x000fcc000bf05270 */
[----:B------:R-:W-:-:S13]  /*6b40*/  PLOP3.LUT P0, PT, PT, PT, UP0, 0x80, 0x0 ;  /* 0x000000000000781c */ /* 0x000fda0003f0f008 */
[----:B------:R-:W-:Y:S05]  /*6b50*/  @!P0 BRA `(.L_x_39) ;  /* 0x0000000000308947 */ /* 0x000fea0003800000 */
[----:B------:R-:W-:Y:S01]  /*6b60*/  ULDC UR4, c[0x0][0xc54] ;  /* 0x0003150000047ab9 */ /* 0x000fe20000000800 */
[----:B------:R-:W-:Y:S01]  /*6b70*/  ULDC UR42, c[0x0][0xc58] ;  /* 0x00031600002a7ab9 */ /* 0x000fe20000000800 */
[----:B------:R-:W-:-:S04]  /*6b80*/  UIMAD.WIDE.U32 UR4, UR6, UR4, URZ ;  /* 0x00000004060472a5 */ /* 0x000fc8000f8e003f */
[----:B------:R-:W-:Y:S01]  /*6b90*/  USHF.R.U32.HI UR42, URZ, UR42, UR5 ;  /* 0x0000002a3f2a7299 */ /* 0x000fe20008011605 */
[----:B------:R-:W-:Y:S11]  /*6ba0*/  BRA `(.L_x_39) ;  /* 0x00000000001c7947 */ /* 0x000ff60003800000 */
.L_x_38:
[----:B------:R-:W-:Y:S01]  /*6bb0*/  ULDC UR7, c[0x0][0xc50] ;  /* 0x0003140000077ab9 */ /* 0x000fe20000000800 */
[----:B------:R-:W-:Y:S01]  /*6bc0*/  UMOV UR42, UR6 ;  /* 0x00000006002a7c82 */ /* 0x000fe20008000000 */
[----:B------:R-:W-:-:S11]  /*6bd0*/  UISETP.NE.AND UP0, UPT, UR7, 0x1, UPT ;  /* 0x000000010700788c */ /* 0x000fd6000bf05270 */
[----:B------:R-:W-:Y:S01]  /*6be0*/  @UP0 ULDC UR4, c[0x0][0xc54] ;  /* 0x0003150000040ab9 */ /* 0x000fe20000000800 */
[----:B------:R-:W-:Y:S01]  /*6bf0*/  @UP0 ULDC UR8, c[0x0][0xc58] ;  /* 0x0003160000080ab9 */ /* 0x000fe20000000800 */
[----:B------:R-:W-:-:S04]  /*6c00*/  UIMAD.WIDE.U32 UR4, UR6, UR4, URZ ;  /* 0x00000004060472a5 */ /* 0x000fc8000f8e003f */
[----:B------:R-:W-:-:S12]  /*6c10*/  @UP0 USHF.R.U32.HI UR42, URZ, UR8, UR5 ;  /* 0x000000083f2a0299 */ /* 0x000fd80008011605 */
.L_x_39:
[----:B------:R-:W-:Y:S01]  /*6c20*/  ISETP.GE.AND P0, PT, R24, RZ, PT ;  /* 0x000000ff1800720c */ /* 0x000fe20003f06270 */
[----:B------:R-:W-:Y:S01]  /*6c30*/  UIADD3 UR4, -UR42, URZ, URZ ;  /* 0x0000003f2a047290 */ /* 0x000fe2000fffe13f */
[----:B------:R-:W-:Y:S01]  /*6c40*/  MOV R0, 0x1 ;  /* 0x0000000100007802 */ /* 0x000fe20000000f00 */
[----:B------:R-:W-:Y:S02]  /*6c50*/  IMAD.MOV.U32 R2, RZ, RZ, RZ ;  /* 0x000000ffff027224 */ /* 0x000fe400078e00ff */
[----:B------:R-:W-:Y:S01]  /*6c60*/  UIMAD UR4, UR7, UR4, UR6 ;  /* 0x00000004070472a4 */ /* 0x000fe2000f8e0206 */
[----:B------:R-:W-:-:S07]  /*6c70*/  IMAD.MOV.U32 R10, RZ, RZ, 0x1 ;  /* 0x00000001ff0a7424 */ /* 0x000fce00078e00ff */
[----:B------:R-:W-:Y:S05]  /*6c80*/  @!P0 BRA `(.L_x_40) ;  /* 0x0000003400a88947 */ /* 0x000fea0003800000 */
[----:B------:R-:W0:Y:S01]  /*6c90*/  LDC.64 R2, c[0x0][0xa28] ;  /* 0x00028a00ff027b82 */ /* 0x000e220000000a00 */
[----:B------:R-:W-:Y:S01]  /*6ca0*/  ULDC.64 UR6, c[0x0][0x418] ;  /* 0x0001060000067ab9 */ /* 0x000fe20000000a00 */
[----:B------:R-:W-:Y:S01]  /*6cb0*/  ULDC UR5, c[0x0][0x424] ;  /* 0x0001090000057ab9 */ /* 0x000fe20000000800 */
[----:B------:R-:W-:Y:S01]  /*6cc0*/  ULDC UR43, c[0x0][0x2f0] ;  /* 0x0000bc00002b7ab9 */ /* 0x000fe20000000800 */
[----:B------:R-:W-:Y:S01]  /*6cd0*/  IMAD.MOV.U32 R19, RZ, RZ, RZ ;  /* 0x000000ffff137224 */ /* 0x000fe200078e00ff */
[----:B0-----:R-:W-:-:S04]  /*6ce0*/  ISETP.NE.U32.AND P0, PT, R2, RZ, PT ;  /* 0x000000ff0200720c */ /* 0x001fc80003f05070 */
[----:B------:R-:W-:Y:S01]  /*6cf0*/  ISETP.NE.AND.EX P0, PT, R3, RZ, PT, P0 ;  /* 0x000000ff0300720c */ /* 0x000fe20003f05300 */
[----:B------:R-:W-:-:S12]  /*6d00*/  UISETP.NE.U32.AND UP0, UPT, UR6, URZ, UPT ;  /* 0x0000003f0600728c */ /* 0x000fd8000bf05070 */
[----:B------:R-:W0:Y:S01]  /*6d10*/  @P0 LDC.64 R2, c[0x0][0xa28] ;  /* 0x00028a00ff020b82 */ /* 0x000e220000000a00 */
[----:B------:R-:W-:-:S04]  /*6d20*/  UISETP.NE.AND.EX UP0, UPT, UR7, URZ, UPT, UP0 ;  /* 0x0000003f0700728c */ /* 0x000fc8000bf05300 */
[----:B------:R-:W-:-:S04]  /*6d30*/  USEL UR5, UR5, 0x1, UP0 ;  /* 0x0000000105057887 */ /* 0x000fc80008000000 */
[----:B------:R-:W-:-:S04]  /*6d40*/  UIMAD UR43, UR5, UR43, URZ ;  /* 0x0000002b052b72a4 */ /* 0x000fc8000f8e023f */
[----:B------:R-:W-:Y:S02]  /*6d50*/  UISETP.GE.AND UP0, UPT, UR43, 0x1, UPT ;  /* 0x000000012b00788c */ /* 0x000fe4000bf06270 */
[----:B------:R-:W-:Y:S01]  /*6d60*/  UIADD3 UR5, UR43, 0x7f, URZ ;  /* 0x0000007f2b057890 */ /* 0x000fe2000fffe03f */
[----:B0-----:R-:W-:-:S05]  /*6d70*/  @P0 IMAD.WIDE R2, R24, 0x4, R2 ;  /* 0x0000000418020825 */ /* 0x001fca00078e0202 */
[----:B------:R0:W5:Y:S01]  /*6d80*/  @P0 LDG.E R19, desc[UR38][R2.64] ;  /* 0x0000002602130981 */ /* 0x000162000c1e1900 */
[----:B------:R-:W-:Y:S01]  /*6d90*/  PLOP3.LUT P0, PT, PT, PT, UP0, 0x80, 0x0 ;  /* 0x000000000000781c */ /* 0x000fe20003f0f008 */
[----:B------:R-:W-:Y:S02]  /*6da0*/  USHF.R.S32.HI UR6, URZ, 0x1f, UR5 ;  /* 0x0000001f3f067899 */ /* 0x000fe40008011405 */
[----:B------:R-:W-:Y:S02]  /*6db0*/  ULOP3.LUT UR47, UR4, 0xffff, URZ, 0xc0, !UPT ;  /* 0x0000ffff042f7892 */ /* 0x000fe4000f8ec03f */
[----:B------:R-:W-:Y:S01]  /*6dc0*/  ULEA.HI UR6, UR6, UR5, URZ, 0x7 ;  /* 0x0000000506067291 */ /* 0x000fe2000f8f383f */
[----:B------:R-:W-:-:S03]  /*6dd0*/  UMOV UR40, URZ ;  /* 0x0000003f00287c82 */ /* 0x000fc60008000000 */
[----:B------:R-:W-:-:S04]  /*6de0*/  USHF.R.S32.HI UR44, URZ, 0x7, UR6 ;  /* 0x000000073f2c7899 */ /* 0x000fc80008011406 */
[----:B0-----:R-:W-:Y:S08]  /*6df0*/  @!P0 BRA `(.L_x_41) ;  /* 0x0000000000848947 */ /* 0x001ff00003800000 */
[----:B------:R-:W-:-:S03]  /*6e00*/  USHF.R.U32.HI UR6, URZ, 0x10, UR4 ;  /* 0x000000103f067899 */ /* 0x000fc60008011604 */
[----:B------:R-:W-:Y:S01]  /*6e10*/  UMOV UR4, URZ ;  /* 0x0000003f00047c82 */ /* 0x000fe20008000000 */
[----:B------:R-:W-:-:S11]  /*6e20*/  UISETP.NE.AND UP0, UPT, UR6, URZ, UPT ;  /* 0x0000003f0600728c */ /* 0x000fd6000bf05270 */
[----:B------:R-:W-:Y:S02]  /*6e30*/  @!UP0 ULDC UR6, c[0x0][0x9f0] ;  /* 0x00027c0000068ab9 */ /* 0x000fe40000000800 */
[----:B------:R-:W-:Y:S01]  /*6e40*/  IABS R2, UR6 ;  /* 0x0000000600027c13 */ /* 0x000fe20008000000 */
[----:B------:R-:W-:Y:S02]  /*6e50*/  UIADD3 UR7, UR44, -0x1, UR6 ;  /* 0xffffffff2c077890 */ /* 0x000fe4000fffe006 */
[----:B------:R-:W-:Y:S02]  /*6e60*/  IABS R5, UR6 ;  /* 0x0000000600057c13 */ /* 0x000fe40008000000 */
[----:B------:R-:W-:Y:S02]  /*6e70*/  R2UR UR10, R2 ;  /* 0x00000000020a72ca */ /* 0x000fe400000e0000 */
[----:B------:R-:W-:Y:S01]  /*6e80*/  IABS R4, UR7 ;  /* 0x0000000700047c13 */ /* 0x000fe20008000000 */
[----:B------:R-:W-:-:S03]  /*6e90*/  ULOP3.LUT UR7, UR7, UR6, URZ, 0x3c, !UPT ;  /* 0x0000000607077292 */ /* 0x000fc6000f8e3c3f */
[----:B------:R-:W-:-:S07]  /*6ea0*/  R2UR UR9, R4 ;  /* 0x00000000040972ca */ /* 0x000fce00000e0000 */
        /* <DEDUP_REMOVED lines=18> */
[----:B------:R-:W-:Y:S02]  /*6fd0*/  UISETP.NE.AND UP1, UPT, UR6, URZ, UPT ;  /* 0x0000003f0600728c */ /* 0x000fe4000bf25270 */
[----:B------:R-:W-:-:S09]  /*6fe0*/  @!UP0 UIADD3 UR5, -UR5, URZ, URZ ;  /* 0x0000003f05058290 */ /* 0x000fd2000fffe13f */
[----:B------:R-:W-:-:S07]  /*6ff0*/  @!UP1 ULOP3.LUT UR5, URZ, UR6, URZ, 0x33, !UPT ;  /* 0x000000063f059292 */ /* 0x000fce000f8e333f */
[----:B------:R-:W-:-:S05]  /*7000*/  UMOV UR40, UR5 ;  /* 0x0000000500287c82 */ /* 0x000fca0008000000 */
.L_x_41:
[----:B------:R-:W-:Y:S02]  /*7010*/  UIMAD UR48, UR47, UR40, URZ ;  /* 0x000000282f3072a4 */ /* 0x000fe4000f8e023f */
[----:B------:R-:W-:Y:S02]  /*7020*/  IMAD.U32 R3, RZ, RZ, UR40 ;  /* 0x00000028ff037e24 */ /* 0x000fe4000f8e00ff */
[----:B------:R-:W-:Y:S02]  /*7030*/  IMAD.MOV.U32 R10, RZ, RZ, 0x1 ;  /* 0x00000001ff0a7424 */ /* 0x000fe400078e00ff */
[----:B------:R-:W-:-:S05]  /*7040*/  IMAD.U32 R2, RZ, RZ, UR48 ;  /* 0x00000030ff027e24 */ /* 0x000fca000f8e00ff */
[----:B------:R-:W-:-:S04]  /*7050*/  VIADDMNMX R2, R2, R3, UR44, PT ;  /* 0x0000002c02027e46 */ /* 0x000fc8000b800103 */
[----:B------:R-:W-:Y:S01]  /*7060*/  R2UR UR49, R2 ;  /* 0x00000000023172ca */ /* 0x000fe200000e0000 */
[----:B------:R-:W-:-:S12]  /*7070*/  IMAD.MOV.U32 R2, RZ, RZ, RZ ;  /* 0x000000ffff027224 */ /* 0x000fd800078e00ff */
[----:B------:R-:W-:-:S06]  /*7080*/  UISETP.GT.AND UP0, UPT, UR49, UR48, UPT ;  /* 0x000000303100728c */ /* 0x000fcc000bf04270 */
[----:B------:R-:W-:-:S13]  /*7090*/  PLOP3.LUT P0, PT, PT, PT, UP0, 0x80, 0x0 ;  /* 0x000000000000781c */ /* 0x000fda0003f0f008 */
[----:B------:R-:W-:Y:S05]  /*70a0*/  @!P0 BRA `(.L_x_40) ;  /* 0x0000003000a08947 */ /* 0x000fea0003800000 */
[----:B------:R-:W0:Y:S01]  /*70b0*/  S2UR UR4, SR_CgaCtaId ;  /* 0x00000000000479c3 */ /* 0x000e220000008800 */
[----:B------:R-:W-:Y:S02]  /*70c0*/  UMOV UR45, 0x400 ;  /* 0x00000400002d7882 */ /* 0x000fe40000000000 */
[----:B0-----:R-:W-:-:S04]  /*70d0*/  ULEA UR45, UR4, UR45, 0x18 ;  /* 0x0000002d042d7291 */ /* 0x001fc8000f8ec03f */
[----:B------:R-:W-:-:S04]  /*70e0*/  UIADD3 UR4, UR45, 0xe400, URZ ;  /* 0x0000e4002d047890 */ /* 0x000fc8000fffe03f */
[----:B------:R-:W-:-:S06]  /*70f0*/  ULOP3.LUT UP0, URZ, UR4, 0x3ff, URZ, 0xc0, !UPT ;  /* 0x000003ff043f7892 */ /* 0x000fcc000f80c03f */
[----:B------:R-:W-:-:S13]  /*7100*/  PLOP3.LUT P0, PT, PT, PT, UP0, 0x80, 0x0 ;  /* 0x000000000000781c */ /* 0x000fda0003f0f008 */
[----:B------:R-:W-:Y:S05]  /*7110*/  @!P0 BRA `(.L_x_42) ;  /* 0x0000000000408947 */ /* 0x000fea0003800000 */
[----:B------:R-:W-:Y:S01]  /*7120*/  MOV R2, 0x0 ;  /* 0x0000000000027802 */ /* 0x000fe20000000f00 */
[----:B------:R-:W-:Y:S01]  /*7130*/  ULDC.64 UR4, c[0x4][0x88] ;  /* 0x0100220000047ab9 */ /* 0x000fe20000000a00 */
[----:B------:R-:W-:Y:S01]  /*7140*/  ULDC.64 UR6, c[0x4][0x90] ;  /* 0x0100240000067ab9 */ /* 0x000fe20000000a00 */
[----:B------:R-:W-:Y:S01]  /*7150*/  MOV R4, UR4 ;  /* 0x0000000400047c02 */ /* 0x000fe20008000f00 */
[----:B------:R-:W-:Y:S01]  /*7160*/  IMAD.U32 R5, RZ, RZ, UR5 ;  /* 0x00000005ff057e24 */ /* 0x000fe2000f8e00ff */
[----:B------:R-:W-:Y:S01]  /*7170*/  ULDC.64 UR4, c[0x4][0x8] ;  /* 0x0100020000047ab9 */ /* 0x000fe20000000a00 */
[----:B------:R-:W0:Y:S01]  /*7180*/  LDC.64 R2, c[0x4][R2] ;  /* 0x0100000002027b82 */ /* 0x000e220000000a00 */
[----:B------:R-:W-:Y:S01]  /*7190*/  IMAD.U32 R6, RZ, RZ, UR6 ;  /* 0x00000006ff067e24 */ /* 0x000fe2000f8e00ff */
[----:B------:R-:W-:Y:S01]  /*71a0*/  MOV R11, UR5 ;  /* 0x00000005000b7c02 */ /* 0x000fe20008000f00 */
[----:B------:R-:W-:Y:S02]  /*71b0*/  IMAD.U32 R7, RZ, RZ, UR7 ;  /* 0x00000007ff077e24 */ /* 0x000fe4000f8e00ff */
[----:B------:R-:W-:-:S02]  /*71c0*/  IMAD.U32 R10, RZ, RZ, UR4 ;  /* 0x00000004ff0a7e24 */ /* 0x000fc4000f8e00ff */
[----:B------:R-:W-:Y:S02]  /*71d0*/  IMAD.MOV.U32 R8, RZ, RZ, 0x70 ;  /* 0x00000070ff087424 */ /* 0x000fe400078e00ff */
[----:B------:R-:W-:Y:S02]  /*71e0*/  IMAD.MOV.U32 R12, RZ, RZ, 0x1 ;  /* 0x00000001ff0c7424 */ /* 0x000fe400078e00ff */
[----:B------:R-:W-:-:S07]  /*71f0*/  IMAD.MOV.U32 R13, RZ, RZ, RZ ;  /* 0x000000ffff0d7224 */ /* 0x000fce00078e00ff */
[----:B------:R-:W-:-:S07]  /*7200*/  LEPC R20, `(.L_x_42) ;  /* 0x000000001014794e */ /* 0x000fce0000000000 */
[----:B0----5:R-:W-:Y:S05]  /*7210*/  CALL.ABS.NOINC R2 ;  /* 0x0000000002007343 */ /* 0x021fea0003c00000 */
.L_x_42:
[----:B------:R-:W-:-:S04]  /*7220*/  UIADD3 UR4, UR45, 0x400, URZ ;  /* 0x000004002d047890 */ /* 0x000fc8000fffe03f */
[----:B------:R-:W-:-:S06]  /*7230*/  ULOP3.LUT UP0, URZ, UR4, 0x3ff, URZ, 0xc0, !UPT ;  /* 0x000003ff043f7892 */ /* 0x000fcc000f80c03f */
[----:B------:R-:W-:-:S13]  /*7240*/  PLOP3.LUT P0, PT, PT, PT, UP0, 0x80, 0x0 ;  /* 0x000000000000781c */ /* 0x000fda0003f0f008 */
[----:B------:R-:W-:Y:S05]  /*7250*/  @!P0 BRA `(.L_x_43) ;  /* 0x00000000007c8947 */ /* 0x000fea0003800000 */
[----:B------:R-:W-:Y:S01]  /*7260*/  MOV R16, 0x0 ;  /* 0x0000000000107802 */ /* 0x000fe20000000f00 */
[----:B------:R-:W-:Y:S01]  /*7270*/  ULDC.64 UR4, c[0x4][0x88] ;  /* 0x0100220000047ab9 */ /* 0x000fe20000000a00 */
[----:B------:R-:W-:Y:S01]  /*7280*/  ULDC.64 UR6, c[0x4][0x90] ;  /* 0x0100240000067ab9 */ /* 0x000fe20000000a00 */
[----:B------:R-:W-:Y:S01]  /*7290*/  IMAD.U32 R4, RZ, RZ, UR4 ;  /* 0x00000004ff047e24 */ /* 0x000fe2000f8e00ff */
[----:B------:R0:W1:Y:S01]  /*72a0*/  LDC.64 R2, c[0x4][R16] ;  /* 0x0100000010027b82 */ /* 0x0000620000000a00 */
[----:B------:R-:W-:Y:S01]  /*72b0*/  MOV R5, UR5 ;  /* 0x0000000500057c02 */ /* 0x000fe20008000f00 */
        /* <DEDUP_REMOVED lines=9> */
[----:B-1---5:R-:W-:Y:S05]  /*7350*/  CALL.ABS.NOINC R2 ;  /* 0x0000000002007343 */ /* 0x022fea0003c00000 */
.L_x_44:
[----:B------:R0:W1:Y:S01]  /*7360*/  LDC.64 R2, c[0x4][R16] ;  /* 0x0100000010027b82 */ /* 0x0000620000000a00 */
[----:B------:R-:W-:Y:S01]  /*7370*/  ULDC.64 UR4, c[0x4][0x88] ;  /* 0x0100220000047ab9 */ /* 0x000fe20000000a00 */
[----:B------:R-:W-:Y:S01]  /*7380*/  ULDC.64 UR6, c[0x4][0x90] ;  /* 0x0100240000067ab9 */ /* 0x000fe20000000a00 */
[----:B------:R-:W-:Y:S01]  /*7390*/  IMAD.U32 R4, RZ, RZ, UR4 ;  /* 0x00000004ff047e24 */ /* 0x000fe2000f8e00ff */
[----:B------:R-:W-:Y:S01]  /*73a0*/  MOV R6, UR6 ;  /* 0x0000000600067c02 */ /* 0x000fe20008000f00 */
[----:B------:R-:W-:Y:S01]  /*73b0*/  IMAD.U32 R5, RZ, RZ, UR5 ;  /* 0x00000005ff057e24 */ /* 0x000fe2000f8e00ff */
[----:B------:R-:W-:Y:S01]  /*73c0*/  ULDC.64 UR4, c[0x4][0x18] ;  /* 0x0100060000047ab9 */ /* 0x000fe20000000a00 */
[----:B------:R-:W-:Y:S01]  /*73d0*/  IMAD.U32 R7, RZ, RZ, UR7 ;  /* 0x00000007ff077e24 */ /* 0x000fe2000f8e00ff */
[----:B------:R-:W-:Y:S01]  /*73e0*/  MOV R12, 0x1 ;  /* 0x00000001000c7802 */ /* 0x000fe20000000f00 */
[----:B------:R-:W-:Y:S02]  /*73f0*/  IMAD.U32 R10, RZ, RZ, UR4 ;  /* 0x00000004ff0a7e24 */ /* 0x000fe4000f8e00ff */
[----:B------:R-:W-:-:S02]  /*7400*/  IMAD.U32 R11, RZ, RZ, UR5 ;  /* 0x00000005ff0b7e24 */ /* 0x000fc4000f8e00ff */
[----:B------:R-:W-:Y:S02]  /*7410*/  IMAD.MOV.U32 R8, RZ, RZ, 0x70 ;  /* 0x00000070ff087424 */ /* 0x000fe400078e00ff */
[----:B0-----:R-:W-:-:S07]  /*7420*/  IMAD.MOV.U32 R13, RZ, RZ, RZ ;  /* 0x000000ffff0d7224 */ /* 0x001fce00078e00ff */
[----:B------:R-:W-:-:S07]  /*7430*/  LEPC R20, `(.L_x_43) ;  /* 0x000000001014794e */ /* 0x000fce0000000000 */
[----:B-1----:R-:W-:Y:S05]  /*7440*/  CALL.ABS.NOINC R2 ;  /* 0x0000000002007343 */ /* 0x002fea0003c00000 */
.L_x_43:
[----:B------:R-:W0:Y:S01]  /*7450*/  LDC.64 R2, c[0x0][0x9f8] ;  /* 0x00027e00ff027b82 */ /* 0x000e220000000a00 */
[----:B------:R-:W-:-:S07]  /*7460*/  IMAD.MOV.U32 R28, RZ, RZ, R24 ;  /* 0x000000ffff1c7224 */ /* 0x000fce00078e0018 */
[----:B------:R-:W1:Y:S01]  /*7470*/  LDC R16, c[0x0][0x430] ;  /* 0x00010c00ff107b82 */ /* 0x000e620000000800 */
[----:B0-----:R-:W-:-:S04]  /*7480*/  ISETP.NE.U32.AND P0, PT, R2, RZ, PT ;  /* 0x000000ff0200720c */ /* 0x001fc80003f05070 */
[----:B------:R-:W-:-:S13]  /*7490*/  ISETP.NE.AND.EX P0, PT, R3, RZ, PT, P0 ;  /* 0x000000ff0300720c */ /* 0x000fda0003f05300 */
[----:B------:R-:W0:Y:S02]  /*74a0*/  @P0 LDC.64 R2, c[0x0][0x9f8] ;  /* 0x00027e00ff020b82 */ /* 0x000e240000000a00 */
[----:B0-----:R-:W-:-:S05]  /*74b0*/  @P0 IMAD.WIDE R2, R24, 0x4, R2 ;  /* 0x0000000418020825 */ /* 0x001fca00078e0202 */
[----:B------:R0:W2:Y:S01]  /*74c0*/  @P0 LDG.E R28, desc[UR38][R2.64] ;  /* 0x00000026021c0981 */ /* 0x0000a2000c1e1900 */
[----:B------:R-:W-:Y:S01]  /*74d0*/  IMAD.U32 R0, RZ, RZ, UR49 ;  /* 0x00000031ff007e24 */ /* 0x000fe2000f8e00ff */
[C---:B------:R-:W-:Y:S01]  /*74e0*/  LOP3.LUT R20, R22.reuse, 0x7f, RZ, 0xc0, !PT ;  /* 0x0000007f16147812 */ /* 0x040fe200078ec0ff */
[----:B------:R-:W-:Y:S01]  /*74f0*/  IMAD.SHL.U32 R23, R22, 0x10, RZ ;  /* 0x0000001016177824 */ /* 0x000fe200078e00ff */
[----:B-1----:R-:W-:Y:S02]  /*7500*/  ISETP.NE.AND P1, PT, R16, 0x1, PT ;  /* 0x000000011000780c */ /* 0x002fe40003f25270 */
[----:B------:R-:W-:Y:S02]  /*7510*/  IADD3 R0, R0, -0x1, RZ ;  /* 0xffffffff00007810 */ /* 0x000fe40007ffe0ff */
[----:B------:R-:W-:Y:S02]  /*7520*/  SHF.R.U32.HI R4, RZ, 0x3, R20 ;  /* 0x00000003ff047819 */ /* 0x000fe40000011614 */
[----:B------:R-:W-:-:S02]  /*7530*/  LOP3.LUT R23, R23, 0x70, RZ, 0xc0, !PT ;  /* 0x0000007017177812 */ /* 0x000fc400078ec0ff */
[----:B------:R-:W-:Y:S01]  /*7540*/  LOP3.LUT R29, R29, 0xfffffffb, RZ, 0xc0, !PT ;  /* 0xfffffffb1d1d7812 */ /* 0x000fe200078ec0ff */
[----:B------:R-:W-:-:S04]  /*7550*/  IMAD R4, R0, 0x80, R4 ;  /* 0x0000008000047824 */ /* 0x000fc800078e0204 */
[----:B------:R-:W-:Y:S01]  /*7560*/  IMAD.IADD R4, R23, 0x1, R4 ;  /* 0x0000000117047824 */ /* 0x000fe200078e0204 */
[----:B0-----:R-:W0:Y:S01]  /*7570*/  @P1 LDC R2, c[0x0][0x434] ;  /* 0x00010d00ff021b82 */ /* 0x001e220000000800 */
[----:B------:R-:W-:Y:S02]  /*7580*/  @P1 LOP3.LUT R29, R29, 0x4, RZ, 0xfc, !PT ;  /* 0x000000041d1d1812 */ /* 0x000fe400078efcff */
[C---:B-----5:R-:W-:Y:S01]  /*7590*/  IMAD.IADD R7, R4.reuse, 0x1, R19 ;  /* 0x0000000104077824 */ /* 0x060fe200078e0213 */
[----:B------:R-:W-:-:S03]  /*75a0*/  ISETP.GE.AND P0, PT, R4, UR43, PT ;  /* 0x0000002b04007c0c */ /* 0x000fc6000bf06270 */
[----:B------:R-:W-:Y:S01]  /*75b0*/  IMAD.MOV.U32 R10, RZ, RZ, R7 ;  /* 0x000000ffff0a7224 */ /* 0x000fe200078e0007 */
[----:B------:R-:W1:Y:S09]  /*75c0*/  @P1 LDC R3, c[0x0][0x438] ;  /* 0x00010e00ff031b82 */ /* 0x000e720000000800 */
[----:B------:R-:W3:Y:S01]  /*75d0*/  @!P0 LDC.64 R8, c[0x0][0x428] ;  /* 0x00010a00ff088b82 */ /* 0x000ee20000000a00 */
[----:B0-----:R-:W-:-:S07]  /*75e0*/  @P1 IMAD.HI.U32 R2, R7, R2, RZ ;  /* 0x0000000207021227 */ /* 0x001fce00078e00ff */
[----:B------:R-:W0:Y:S01]  /*75f0*/  @!P0 LDC.64 R4, c[0x0][0x418] ;  /* 0x00010600ff048b82 */ /* 0x000e220000000a00 */
[----:B-1----:R-:W-:-:S04]  /*7600*/  @P1 SHF.R.U32.HI R10, RZ, R3, R2 ;  /* 0x00000003ff0a1219 */ /* 0x002fc80000011602 */
[----:B------:R-:W-:Y:S02]  /*7610*/  @!P0 SHF.R.S32.HI R3, RZ, 0x1f, R10 ;  /* 0x0000001fff038819 */ /* 0x000fe4000001140a */
[----:B--2---:R-:W-:-:S05]  /*7620*/  SHF.R.S32.HI R6, RZ, 0x1f, R28 ;  /* 0x0000001fff067819 */ /* 0x004fca000001141c */
[----:B---3--:R-:W-:Y:S01]  /*7630*/  @!P0 IMAD R2, R6, R8, RZ ;  /* 0x0000000806028224 */ /* 0x008fe200078e02ff */
[----:B------:R1:W-:Y:S03]  /*7640*/  STL [R1], R6 ;  /* 0x0000000601007387 */ /* 0x0003e60000100800 */
[----:B------:R-:W-:Y:S01]  /*7650*/  @!P0 IMAD R9, R28, R9, R2 ;  /* 0x000000091c098224 */ /* 0x000fe200078e0202 */
[----:B------:R-:W-:-:S05]  /*7660*/  @!P0 MOV R2, R10 ;  /* 0x0000000a00028202 */ /* 0x000fca0000000f00 */
[----:B------:R-:W-:-:S04]  /*7670*/  @!P0 IMAD.WIDE.U32 R2, R28, R8, R2 ;  /* 0x000000081c028225 */ /* 0x000fc800078e0002 */
[----:B------:R-:W-:Y:S01]  /*7680*/  @!P0 IMAD.IADD R3, R3, 0x1, R9 ;  /* 0x0000000103038824 */ /* 0x000fe200078e0209 */
[----:B0-----:R-:W-:Y:S01]  /*7690*/  @!P0 LEA R4, P1, R2, R4, 0x2 ;  /* 0x0000000402048211 */ /* 0x001fe200078210ff */
[----:B-1----:R-:W-:-:S03]  /*76a0*/  IMAD.MOV.U32 R6, RZ, RZ, RZ ;  /* 0x000000ffff067224 */ /* 0x002fc600078e00ff */
[----:B------:R-:W-:-:S05]  /*76b0*/  @!P0 LEA.HI.X R5, R2, R5, R3, 0x2, P1 ;  /* 0x0000000502058211 */ /* 0x000fca00008f1403 */
[----:B------:R0:W5:Y:S01]  /*76c0*/  @!P0 LDG.E R6, desc[UR38][R4.64] ;  /* 0x0000002604068981 */ /* 0x000162000c1e1900 */
[----:B------:R-:W-:-:S03]  /*76d0*/  UMOV UR4, 0xffffffff ;  /* 0xffffffff00047882 */ /* 0x000fc60000000000 */
[----:B------:R-:W-:Y:S05]  /*76e0*/  BRA.DIV UR4, `(.L_x_45) ;  /* 0x0000003204507947 */ /* 0x000fea000b800000 */
.L_x_85:
[----:B------:R-:W-:Y:S01]  /*76f0*/  ULOP3.LUT UR4, UR41, 0x2, URZ, 0xfc, !UPT ;  /* 0x0000000229047892 */ /* 0x000fe2000f8efc3f */
[----:B------:R-:W-:Y:S01]  /*7700*/  IMAD.MOV R2, RZ, RZ, -R10 ;  /* 0x000000ffff027224 */ /* 0x000fe200078e0a0a */
[----:B------:R-:W-:Y:S01]  /*7710*/  MOV R27, UR42 ;  /* 0x0000002a001b7c02 */ /* 0x000fe20008000f00 */
[----:B------:R-:W-:Y:S01]  /*7720*/  IMAD.SHL.U32 R8, R22, 0x8, RZ ;  /* 0x0000000816087824 */ /* 0x000fe200078e00ff */
[----:B------:R-:W-:Y:S01]  /*7730*/  LOP3.LUT R29, R29, 0xfffffffd, RZ, 0xc0, !PT ;  /* 0xfffffffd1d1d7812 */ /* 0x000fe200078ec0ff */
[----:B0-----:R-:W-:Y:S01]  /*7740*/  IMAD R5, R16, R2, R7 ;  /* 0x0000000210057224 */ /* 0x001fe200078e0207 */
[----:B------:R-:W-:Y:S01]  /*7750*/  SHF.R.S32.HI R27, RZ, 0x1f, R27 ;  /* 0x0000001fff1b7819 */ /* 0x000fe2000001141b */
[----:B------:R-:W-:Y:S01]  /*7760*/  IMAD.U32 R3, RZ, RZ, UR4 ;  /* 0x00000004ff037e24 */ /* 0x000fe2000f8e00ff */
[----:B------:R-:W-:Y:S01]  /*7770*/  LOP3.LUT R16, R8, 0x38, RZ, 0xc0, !PT ;  /* 0x0000003808107812 */ /* 0x000fe200078ec0ff */
[----:B------:R-:W-:-:S03]  /*7780*/  IMAD.MOV.U32 R26, RZ, RZ, R0 ;  /* 0x000000ffff1a7224 */ /* 0x000fc600078e0000 */
[----:B------:R-:W-:-:S13]  /*7790*/  ISETP.NE.AND P0, PT, R3, 0x3, PT ;  /* 0x000000030300780c */ /* 0x000fda0003f05270 */
[----:B------:R-:W-:Y:S01]  /*77a0*/  @P0 LOP3.LUT R29, R29, 0x2, RZ, 0xfc, !PT ;  /* 0x000000021d1d0812 */ /* 0x000fe200078efcff */
[----:B------:R-:W-:Y:S06]  /*77b0*/  @!P0 BRA `(.L_x_46) ;  /* 0x0000000000048947 */ /* 0x000fec0003800000 */
[----:B------:R-:W-:Y:S01]  /*77c0*/  BPT.TRAP 0x1 ;  /* 0x000000040000795c */ /* 0x000fe20000300000 */
.L_x_46:
[----:B------:R-:W-:Y:S01]  /*77d0*/  SHF.R.S32.HI R7, RZ, 0x1f, R5 ;  /* 0x0000001fff077819 */ /* 0x000fe20000011405 */
[----:B------:R-:W-:Y:S01]  /*77e0*/  ULDC.64 UR4, c[0x0][0x328] ;  /* 0x0000ca0000047ab9 */ /* 0x000fe20000000a00 */
[----:B-----5:R-:W-:Y:S02]  /*77f0*/  SHF.R.S32.HI R4, RZ, 0x1f, R6 ;  /* 0x0000001fff047819 */ /* 0x020fe40000011406 */
[----:B------:R-:W-:Y:S01]  /*7800*/  R2UR UR6, R27 ;  /* 0x000000001b0672ca */ /* 0x000fe200000e0000 */
[----:B------:R-:W-:-:S04]  /*7810*/  IMAD R2, R7, UR4, RZ ;  /* 0x0000000407027c24 */ /* 0x000fc8000f8e02ff */
[C---:B------:R-:W-:Y:S02]  /*7820*/  IMAD R9, R5.reuse, UR5, R2 ;  /* 0x0000000505097c24 */ /* 0x040fe4000f8e0202 */
[----:B------:R-:W-:Y:S01]  /*7830*/  IMAD.WIDE.U32 R2, R5, UR4, RZ ;  /* 0x0000000405027c25 */ /* 0x000fe2000f8e00ff */
[----:B------:R-:W-:-:S03]  /*7840*/  ULDC.64 UR4, c[0x0][0x338] ;  /* 0x0000ce0000047ab9 */ /* 0x000fc60000000a00 */
[----:B------:R-:W-:Y:S02]  /*7850*/  IMAD.IADD R3, R3, 0x1, R9 ;  /* 0x0000000103037824 */ /* 0x000fe400078e0209 */
[----:B------:R-:W-:Y:S02]  /*7860*/  IMAD.MOV.U32 R9, RZ, RZ, 0x1 ;  /* 0x00000001ff097424 */ /* 0x000fe400078e00ff */
[----:B------:R-:W-:Y:S02]  /*7870*/  IMAD R11, R4, UR4, RZ ;  /* 0x00000004040b7c24 */ /* 0x000fe4000f8e02ff */
[----:B------:R-:W-:Y:S01]  /*7880*/  IMAD.WIDE.U32 R2, R6, UR4, R2 ;  /* 0x0000000406027c25 */ /* 0x000fe2000f8e0002 */
[----:B------:R-:W-:-:S03]  /*7890*/  SHF.L.U32 R9, R9, 0x1f, RZ ;  /* 0x0000001f09097819 */ /* 0x000fc600000006ff */
[----:B------:R-:W-:Y:S01]  /*78a0*/  IMAD R11, R6, UR5, R11 ;  /* 0x00000005060b7c24 */ /* 0x000fe2000f8e020b */
[----:B------:R-:W0:Y:S01]  /*78b0*/  SYNCS.PHASECHK.TRANS64.TRYWAIT P0, [UR45+0x16840], R9 ;  /* 0x01684009ff0075a7 */ /* 0x000e22000800016d */
[----:B------:R-:W-:-:S03]  /*78c0*/  ULDC.64 UR4, c[0x0][0x330] ;  /* 0x0000cc0000047ab9 */ /* 0x000fc60000000a00 */
[----:B------:R-:W-:Y:S01]  /*78d0*/  IADD3 R3, R3, R11, RZ ;  /* 0x0000000b03037210 */ /* 0x000fe20007ffe0ff */
[----:B------:R-:W-:Y:S01]  /*78e0*/  IMAD.U32 R11, RZ, RZ, UR4 ;  /* 0x00000004ff0b7e24 */ /* 0x000fe2000f8e00ff */
[----:B------:R-:W-:-:S03]  /*78f0*/  UIMAD UR4, UR6, UR4, URZ ;  /* 0x00000004060472a4 */ /* 0x000fc6000f8e023f */
[----:B------:R-:W-:Y:S01]  /*7900*/  IMAD.WIDE.U32 R2, R11, UR42, R2 ;  /* 0x0000002a0b027c25 */ /* 0x000fe2000f8e0002 */
[----:B------:R-:W-:Y:S01]  /*7910*/  UIMAD UR4, UR42, UR5, UR4 ;  /* 0x000000052a0472a4 */ /* 0x000fe2000f8e0204 */
[----:B------:R-:W-:Y:S02]  /*7920*/  ULDC.64 UR6, c[0x0][0x318] ;  /* 0x0000c60000067ab9 */ /* 0x000fe40000000a00 */
[----:B------:R-:W-:-:S03]  /*7930*/  LEA R17, P1, R2, UR6, 0x1 ;  /* 0x0000000602117c11 */ /* 0x000fc6000f8208ff */
[----:B------:R-:W-:-:S05]  /*7940*/  VIADD R3, R3, UR4 ;  /* 0x0000000403037c36 */ /* 0x000fca0008000000 */
[----:B------:R-:W-:Y:S01]  /*7950*/  LEA.HI.X R18, R2, UR7, R3, 0x1, P1 ;  /* 0x0000000702127c11 */ /* 0x000fe200088f0c03 */
[----:B0-----:R-:W-:Y:S06]  /*7960*/  @!P0 BRA `(.L_x_47) ;  /* 0x0000002c00d08947 */ /* 0x001fec0003800000 */
.L_x_86:
[----:B------:R-:W-:Y:S01]  /*7970*/  ULDC.64 UR4, c[0x0][0x300] ;  /* 0x0000c00000047ab9 */ /* 0x000fe20000000a00 */
[----:B------:R-:W-:Y:S01]  /*7980*/  R2UR UR6, R27 ;  /* 0x000000001b0672ca */ /* 0x000fe200000e0000 */
[----:B0-----:R-:W-:Y:S01]  /*7990*/  IMAD R2, R7, UR4, RZ ;  /* 0x0000000407027c24 */ /* 0x001fe2000f8e02ff */
[----:B------:R-:W-:Y:S02]  /*79a0*/  SHF.R.U32.HI R10, RZ, 0x3, R20 ;  /* 0x00000003ff0a7819 */ /* 0x000fe40000011614 */
[----:B------:R-:W-:Y:S01]  /*79b0*/  LOP3.LUT R29, R29, 0xfffffffe, RZ, 0xc0, !PT ;  /* 0xfffffffe1d1d7812 */ /* 0x000fe200078ec0ff */
[C---:B------:R-:W-:Y:S02]  /*79c0*/  IMAD R7, R5.reuse, UR5, R2 ;  /* 0x0000000505077c24 */ /* 0x040fe4000f8e0202 */
[----:B------:R-:W-:Y:S01]  /*79d0*/  IMAD.WIDE.U32 R2, R5, UR4, RZ ;  /* 0x0000000405027c25 */ /* 0x000fe2000f8e00ff */
[----:B------:R-:W-:-:S03]  /*79e0*/  ULDC.64 UR4, c[0x0][0x310] ;  /* 0x0000c40000047ab9 */ /* 0x000fc60000000a00 */
[----:B------:R-:W-:Y:S02]  /*79f0*/  IMAD.IADD R3, R3, 0x1, R7 ;  /* 0x0000000103037824 */ /* 0x000fe400078e0207 */
[----:B------:R-:W-:Y:S02]  /*7a00*/  IMAD R5, R4, UR4, RZ ;  /* 0x0000000404057c24 */ /* 0x000fe4000f8e02ff */
[----:B------:R-:W-:-:S04]  /*7a10*/  IMAD.WIDE.U32 R2, R6, UR4, R2 ;  /* 0x0000000406027c25 */ /* 0x000fc8000f8e0002 */
[----:B------:R-:W-:Y:S01]  /*7a20*/  IMAD R5, R6, UR5, R5 ;  /* 0x0000000506057c24 */ /* 0x000fe2000f8e0205 */
[----:B------:R-:W-:Y:S01]  /*7a30*/  ULDC.64 UR4, c[0x0][0x308] ;  /* 0x0000c20000047ab9 */ /* 0x000fe20000000a00 */
[----:B------:R-:W-:Y:S02]  /*7a40*/  IMAD.MOV.U32 R7, RZ, RZ, -0x80 ;  /* 0xffffff80ff077424 */ /* 0x000fe400078e00ff */
[----:B------:R-:W-:Y:S01]  /*7a50*/  IMAD.IADD R3, R3, 0x1, R5 ;  /* 0x0000000103037824 */ /* 0x000fe200078e0205 */
[----:B------:R-:W-:Y:S01]  /*7a60*/  MOV R5, UR4 ;  /* 0x0000000400057c02 */ /* 0x000fe20008000f00 */
[----:B------:R-:W-:Y:S01]  /*7a70*/  UIMAD UR4, UR6, UR4, URZ ;  /* 0x00000004060472a4 */ /* 0x000fe2000f8e023f */
[----:B------:R-:W-:Y:S02]  /*7a80*/  IMAD R6, R0, R7, UR43 ;  /* 0x0000002b00067e24 */ /* 0x000fe4000f8e0207 */
[----:B------:R-:W-:Y:S01]  /*7a90*/  ULDC.64 UR6, c[0x0][0x2e8] ;  /* 0x0000ba0000067ab9 */ /* 0x000fe20000000a00 */
[----:B------:R-:W-:-:S02]  /*7aa0*/  UIMAD UR4, UR42, UR5, UR4 ;  /* 0x000000052a0472a4 */ /* 0x000fc4000f8e0204 */
[----:B------:R-:W-:Y:S01]  /*7ab0*/  IMAD.WIDE.U32 R2, R5, UR42, R2 ;  /* 0x0000002a05027c25 */ /* 0x000fe2000f8e0002 */
[----:B------:R-:W-:-:S03]  /*7ac0*/  LOP3.LUT R5, R8, 0x1c0, RZ, 0xc0, !PT ;  /* 0x000001c008057812 */ /* 0x000fc600078ec0ff */
[----:B------:R-:W-:Y:S01]  /*7ad0*/  VIADD R3, R3, UR4 ;  /* 0x0000000403037c36 */ /* 0x000fe20008000000 */
[----:B------:R-:W-:Y:S01]  /*7ae0*/  ULDC UR4, c[0x0][0x2f4] ;  /* 0x0000bd0000047ab9 */ /* 0x000fe20000000800 */
[----:B------:R-:W-:Y:S02]  /*7af0*/  LEA R0, P0, R2, UR6, 0x1 ;  /* 0x0000000602007c11 */ /* 0x000fe4000f8008ff */
[----:B------:R-:W-:Y:S01]  /*7b00*/  ISETP.GE.AND P3, PT, R16, UR4, PT ;  /* 0x0000000410007c0c */ /* 0x000fe2000bf66270 */
[----:B------:R-:W-:Y:S01]  /*7b10*/  UMOV UR4, 0xffffffff ;  /* 0xffffffff00047882 */ /* 0x000fe20000000000 */
[----:B------:R-:W-:Y:S02]  /*7b20*/  LOP3.LUT R5, R5, 0x38, R8, 0xf8, !PT ;  /* 0x0000003805057812 */ /* 0x000fe400078ef808 */
[----:B------:R-:W-:Y:S02]  /*7b30*/  LEA.HI.X R4, R2, UR7, R3, 0x1, P0 ;  /* 0x0000000702047c11 */ /* 0x000fe400080f0c03 */
[----:B------:R-:W-:Y:S01]  /*7b40*/  LOP3.LUT R3, R5, 0x38, R22, 0x78, !PT ;  /* 0x0000003805037812 */ /* 0x000fe200078e7816 */
[----:B------:R-:W-:-:S02]  /*7b50*/  IMAD.IADD R5, R6, 0x1, -R10 ;  /* 0x0000000106057824 */ /* 0x000fc400078e0a0a */
[----:B------:R-:W-:-:S03]  /*7b60*/  IMAD.SHL.U32 R22, R20, 0x8, RZ ;  /* 0x0000000814167824 */ /* 0x000fc600078e00ff */
[----:B------:R-:W-:Y:S02]  /*7b70*/  ISETP.GE.AND P0, PT, R5, 0x1, PT ;  /* 0x000000010500780c */ /* 0x000fe40003f06270 */
[----:B------:R-:W-:Y:S02]  /*7b80*/  LOP3.LUT R22, R3, 0x200, R22, 0xf8, !PT ;  /* 0x0000020003167812 */ /* 0x000fe400078ef816 */
[----:B------:R-:W-:Y:S01]  /*7b90*/  @P3 LOP3.LUT R29, R29, 0x1, RZ, 0xfc, !PT ;  /* 0x000000011d1d3812 */ /* 0x000fe200078efcff */
[----:B------:R-:W-:Y:S08]  /*7ba0*/  BRA.DIV UR4, `(.L_x_48) ;  /* 0x0000002e04587947 */ /* 0x000ff0000b800000 */
[----:B------:R-:W0:Y:S01]  /*7bb0*/  SHFL.IDX PT, R14, R0, RZ, 0x181f ;  /* 0x00181fff000e7589 */ /* 0x000e2200000e0000 */
[----:B------:R-:W-:-:S03]  /*7bc0*/  @P0 LEA R9, R22, UR45, 0x1 ;  /* 0x0000002d16090c11 */ /* 0x000fc6000f8e08ff */
[----:B------:R-:W1:Y:S04]  /*7bd0*/  SHFL.IDX PT, R2, R4, RZ, 0x181f ;  /* 0x00181fff04027589 */ /* 0x000e6800000e0000 */
[----:B------:R-:W-:Y:S04]  /*7be0*/  SHFL.IDX PT, R7, R4, 0x1, 0x181f ;  /* 0x00381f0004077f89 */ /* 0x000fe800000e0000 */
[----:B------:R-:W-:Y:S04]  /*7bf0*/  SHFL.IDX PT, R21, R0, 0x2, 0x181f ;  /* 0x00581f0000157f89 */ /* 0x000fe800000e0000 */
[----:B------:R-:W-:Y:S01]  /*7c00*/  SHFL.IDX PT, R6, R4, 0x2, 0x181f ;  /* 0x00581f0004067f89 */ /* 0x000fe200000e0000 */
[----:B0-----:R-:W-:-:S04]  /*7c10*/  @P0 LEA R14, P1, R16, R14, 0x1 ;  /* 0x0000000e100e0211 */ /* 0x001fc800078208ff */
[----:B-1----:R-:W-:Y:S01]  /*7c20*/  @P0 IADD3.X R3, RZ, R2, RZ, P1, !PT ;  /* 0x00000002ff030210 */ /* 0x002fe20000ffe4ff */
[----:B------:R-:W-:Y:S01]  /*7c30*/  @P0 IMAD.MOV.U32 R2, RZ, RZ, R14 ;  /* 0x000000ffff020224 */ /* 0x000fe200078e000e */
[C---:B------:R-:W-:Y:S01]  /*7c40*/  ISETP.GE.AND P1, PT, R5.reuse, 0x21, PT ;  /* 0x000000210500780c */ /* 0x040fe20003f26270 */
[----:B------:R-:W0:Y:S04]  /*7c50*/  SHFL.IDX PT, R14, R0, 0x1, 0x181f ;  /* 0x00381f00000e7f89 */ /* 0x000e2800000e0000 */
[----:B------:R1:W-:Y:S01]  /*7c60*/  @P0 LDGSTS.E.BYPASS.LTC128B.128 [R9+0xe400], desc[UR38][R2.64], !P3 ;  /* 0x0e40000002090fae */ /* 0x0003e2000d901d66 */
[----:B------:R-:W-:-:S03]  /*7c70*/  ISETP.GE.AND P0, PT, R5, 0x11, PT ;  /* 0x000000110500780c */ /* 0x000fc60003f06270 */
[----:B-1----:R-:W-:Y:S10]  /*7c80*/  SHFL.IDX PT, R9, R0, 0x4, 0x181f ;  /* 0x00981f0000097f89 */ /* 0x002ff400000e0000 */
[----:B------:R-:W-:-:S02]  /*7c90*/  @P0 LEA R25, R22, UR45, 0x1 ;  /* 0x0000002d16190c11 */ /* 0x000fc4000f8e08ff */
[C---:B0-----:R-:W-:Y:S02]  /*7ca0*/  @P0 LEA R2, P2, R16.reuse, R14, 0x1 ;  /* 0x0000000e10020211 */ /* 0x041fe400078408ff */
[----:B------:R-:W0:Y:S03]  /*7cb0*/  SHFL.IDX PT, R14, R0, 0x3, 0x181f ;  /* 0x00781f00000e7f89 */ /* 0x000e2600000e0000 */
[----:B------:R-:W-:Y:S02]  /*7cc0*/  @P0 IMAD.X R3, RZ, RZ, R7, P2 ;  /* 0x000000ffff030224 */ /* 0x000fe400010e0607 */
[----:B------:R-:W1:Y:S04]  /*7cd0*/  SHFL.IDX PT, R7, R4, 0x3, 0x181f ;  /* 0x00781f0004077f89 */ /* 0x000e6800000e0000 */
[----:B------:R2:W-:Y:S02]  /*7ce0*/  @P0 LDGSTS.E.BYPASS.LTC128B.128 [R25+0xec00], desc[UR38][R2.64], !P3 ;  /* 0x0ec0000002190fae */ /* 0x0005e4000d901d66 */
[----:B--2---:R-:W-:-:S02]  /*7cf0*/  @P1 LEA R2, P0, R16, R21, 0x1 ;  /* 0x0000001510021211 */ /* 0x004fc400078008ff */
[----:B------:R-:W-:-:S03]  /*7d00*/  @P1 LEA R21, R22, UR45, 0x1 ;  /* 0x0000002d16151c11 */ /* 0x000fc6000f8e08ff */
[----:B------:R-:W-:Y:S01]  /*7d10*/  @P1 IMAD.X R3, RZ, RZ, R6, P0 ;  /* 0x000000ffff031224 */ /* 0x000fe200000e0606 */
[C---:B------:R-:W-:Y:S01]  /*7d20*/  ISETP.GE.AND P0, PT, R5.reuse, 0x31, PT ;  /* 0x000000310500780c */ /* 0x040fe20003f06270 */
[----:B------:R-:W2:Y:S04]  /*7d30*/  SHFL.IDX PT, R6, R4, 0x4, 0x181f ;  /* 0x00981f0004067f89 */ /* 0x000ea800000e0000 */
[----:B------:R0:W-:Y:S01]  /*7d40*/  @P1 LDGSTS.E.BYPASS.LTC128B.128 [R21+0xf400], desc[UR38][R2.64], !P3 ;  /* 0x0f40000002151fae */ /* 0x0001e2000d901d66 */
[----:B------:R-:W-:-:S07]  /*7d50*/  ISETP.GE.AND P1, PT, R5, 0x41, PT ;  /* 0x000000410500780c */ /* 0x000fce0003f26270 */
[----:B------:R-:W-:Y:S02]  /*7d60*/  @P0 LEA R25, R22, UR45, 0x1 ;  /* 0x0000002d16190c11 */ /* 0x000fe4000f8e08ff */
[----:B0-----:R-:W-:Y:S02]  /*7d70*/  @P0 LEA R2, P2, R16, R14, 0x1 ;  /* 0x0000000e10020211 */ /* 0x001fe400078408ff */
[----:B------:R-:W0:Y:S02]  /*7d80*/  SHFL.IDX PT, R14, R0, 0x5, 0x181f ;  /* 0x00b81f00000e7f89 */ /* 0x000e2400000e0000 */
[----:B------:R-:W-:Y:S01]  /*7d90*/  @P1 LEA R21, R22, UR45, 0x1 ;  /* 0x0000002d16151c11 */ /* 0x000fe2000f8e08ff */
[----:B-1----:R-:W-:Y:S02]  /*7da0*/  @P0 IMAD.X R3, RZ, RZ, R7, P2 ;  /* 0x000000ffff030224 */ /* 0x002fe400010e0607 */
[----:B------:R-:W1:Y:S04]  /*7db0*/  SHFL.IDX PT, R7, R4, 0x5, 0x181f ;  /* 0x00b81f0004077f89 */ /* 0x000e6800000e0000 */
[----:B------:R3:W-:Y:S02]  /*7dc0*/  @P0 LDGSTS.E.BYPASS.LTC128B.128 [R25+0xfc00], desc[UR38][R2.64], !P3 ;  /* 0x0fc0000002190fae */ /* 0x0007e4000d901d66 */
[----:B---3--:R-:W-:-:S02]  /*7dd0*/  @P1 LEA R2, P0, R16, R9, 0x1 ;  /* 0x0000000910021211 */ /* 0x008fc400078008ff */
[----:B------:R-:W3:Y:S02]  /*7de0*/  SHFL.IDX PT, R9, R0, 0x6, 0x181f ;  /* 0x00d81f0000097f89 */ /* 0x000ee400000e0000 */
[----:B--2---:R-:W-:Y:S02]  /*7df0*/  @P1 IADD3.X R3, RZ, R6, RZ, P0, !PT ;  /* 0x00000006ff031210 */ /* 0x004fe400007fe4ff */
[C---:B------:R-:W-:Y:S01]  /*7e00*/  ISETP.GE.AND P0, PT, R5.reuse, 0x51, PT ;  /* 0x000000510500780c */ /* 0x040fe20003f06270 */
[----:B------:R-:W2:Y:S04]  /*7e10*/  SHFL.IDX PT, R6, R4, 0x6, 0x181f ;  /* 0x00d81f0004067f89 */ /* 0x000ea800000e0000 */
[----:B------:R0:W-:Y:S01]  /*7e20*/  @P1 LDGSTS.E.BYPASS.LTC128B.128 [R21+0x10400], desc[UR38][R2.64], !P3 ;  /* 0x1040000002151fae */ /* 0x0001e2000d901d66 */
[----:B------:R-:W-:-:S03]  /*7e30*/  ISETP.GE.AND P1, PT, R5, 0x61, PT ;  /* 0x000000610500780c */ /* 0x000fc60003f26270 */
[----:B------:R-:W4:Y:S04]  /*7e40*/  SHFL.IDX PT, R4, R4, 0x7, 0x181f ;  /* 0x00f81f0004047f89 */ /* 0x000f2800000e0000 */
[----:B0-----:R-:W-:Y:S02]  /*7e50*/  @P0 LEA R2, P2, R16, R14, 0x1 ;  /* 0x0000000e10020211 */ /* 0x001fe400078408ff */
[----:B------:R0:W0:Y:S03]  /*7e60*/  SHFL.IDX PT, R14, R0, 0x7, 0x181f ;  /* 0x00f81f00000e7f89 */ /* 0x00002600000e0000 */
[----:B-1----:R-:W-:Y:S01]  /*7e70*/  @P0 IMAD.X R3, RZ, RZ, R7, P2 ;  /* 0x000000ffff030224 */ /* 0x002fe200010e0607 */
[----:B------:R-:W-:-:S05]  /*7e80*/  @P0 LEA R7, R22, UR45, 0x1 ;  /* 0x0000002d16070c11 */ /* 0x000fca000f8e08ff */
[----:B------:R3:W-:Y:S02]  /*7e90*/  @P0 LDGSTS.E.BYPASS.LTC128B.128 [R7+0x10c00], desc[UR38][R2.64], !P3 ;  /* 0x10c0000002070fae */ /* 0x0007e4000d901d66 */
[----:B---3--:R-:W-:Y:S02]  /*7ea0*/  @P1 LEA R2, P0, R16, R9, 0x1 ;  /* 0x0000000910021211 */ /* 0x008fe400078008ff */
[----:B------:R-:W-:-:S03]  /*7eb0*/  @P1 LEA R9, R22, UR45, 0x1 ;  /* 0x0000002d16091c11 */ /* 0x000fc6000f8e08ff */
[----:B--2---:R-:W-:-:S05]  /*7ec0*/  @P1 IMAD.X R3, RZ, RZ, R6, P0 ;  /* 0x000000ffff031224 */ /* 0x004fca00000e0606 */
[----:B0---4-:R1:W-:Y:S03]  /*7ed0*/  @P1 LDGSTS.E.BYPASS.LTC128B.128 [R9+0x11400], desc[UR38][R2.64], !P3 ;  /* 0x1140000002091fae */ /* 0x0113e6000d901d66 */
.L_x_104:
[----:B------:R-:W-:-:S13]  /*7ee0*/  ISETP.GE.AND P0, PT, R5, 0x71, PT ;  /* 0x000000710500780c */ /* 0x000fda0003f06270 */
[----:B-1----:R-:W-:Y:S02]  /*7ef0*/  @P0 LEA R2, P1, R16, R14, 0x1 ;  /* 0x0000000e10020211 */ /* 0x002fe400078208ff */
[----:B------:R-:W-:-:S03]  /*7f00*/  @P0 LEA R5, R22, UR45, 0x1 ;  /* 0x0000002d16050c11 */ /* 0x000fc6000f8e08ff */
[----:B------:R-:W-:-:S05]  /*7f10*/  @P0 IMAD.X R3, RZ, RZ, R4, P1 ;  /* 0x000000ffff030224 */ /* 0x000fca00008e0604 */
[----:B------:R-:W-:Y:S01]  /*7f20*/  @!PT LDS RZ, [RZ] ;  /* 0x00000000fffff984 */ /* 0x000fe20000000800 */
[----:B------:R-:W-:Y:S01]  /*7f30*/  @!PT LDS RZ, [RZ] ;  /* 0x00000000fffff984 */ /* 0x000fe20000000800 */
[----:B------:R-:W-:Y:S01]  /*7f40*/  @!PT LDS RZ, [RZ] ;  /* 0x00000000fffff984 */ /* 0x000fe20000000800 */
[----:B------:R0:W-:Y:S01]  /*7f50*/  @P0 LDGSTS.E.BYPASS.LTC128B.128 [R5+0x11c00], desc[UR38][R2.64], !P3 ;  /* 0x11c0000002050fae */ /* 0x0001e2000d901d66 */
[----:B------:R-:W-:Y:S01]  /*7f60*/  NOP ;  /* 0x0000000000007918 */ /* 0x000fe20000000000 */
[----:B------:R-:W-:Y:S02]  /*7f70*/  SYNCS.ARRIVE.TRANS64.RED.A0T1 RZ, [UR45+0x16830], RZ ;  /* 0x016830ffffff79a7 */ /* 0x000fe4000820042d */
[----:B------:R-:W-:Y:S01]  /*7f80*/  ARRIVES.LDGSTSBAR.64.TRANSCNT [UR45+0x16830] ;  /* 0x01683000ff0079b0 */ /* 0x000fe20008000aad */
[----:B------:R-:W-:Y:S01]  /*7f90*/  NOP ;  /* 0x0000000000007918 */ /* 0x000fe20000000000 */
[----:B------:R-:W-:-:S06]  /*7fa0*/  ULOP3.LUT UR4, UR41, 0x2, URZ, 0xfc, !UPT ;  /* 0x0000000229047892 */ /* 0x000fcc000f8efc3f */
[----:B------:R-:W-:-:S05]  /*7fb0*/  IMAD.U32 R6, RZ, RZ, UR4 ;  /* 0x00000004ff067e24 */ /* 0x000fca000f8e00ff */
[----:B------:R-:W-:-:S13]  /*7fc0*/  ISETP.NE.AND P2, PT, R6, 0x3, PT ;  /* 0x000000030600780c */ /* 0x000fda0003f45270 */
[----:B0-----:R-:W-:Y:S05]  /*7fd0*/  @!P2 BRA `(.L_x_49) ;  /* 0x000000000004a947 */ /* 0x001fea0003800000 */
[----:B------:R-:W-:Y:S01]  /*7fe0*/  BPT.TRAP 0x1 ;  /* 0x000000040000795c */ /* 0x000fe20000300000 */
.L_x_49:
[----:B------:R-:W-:Y:S01]  /*7ff0*/  SYNCS.ARRIVE.TRANS64.A1T0 RZ, [UR45+0x16830], RZ ;  /* 0x016830ffffff79a7 */ /* 0x000fe2000810002d */
[----:B------:R-:W-:Y:S05]  /*8000*/  WARPSYNC.ALL ;  /* 0x0000000000007948 */ /* 0x000fea0003800000 */
[----:B------:R-:W-:Y:S01]  /*8010*/  UIADD3 UR5, UR45, 0x8400, URZ ;  /* 0x000084002d057890 */ /* 0x000fe2000fffe03f */
[----:B------:R-:W-:Y:S01]  /*8020*/  R2UR UR4, R27 ;  /* 0x000000001b0472ca */ /* 0x000fe200000e0000 */
[----:B------:R-:W-:Y:S01]  /*8030*/  ULDC.64 UR6, c[0x0][0x2d8] ;  /* 0x0000b60000067ab9 */ /* 0x000fe20000000a00 */
[----:B------:R-:W-:Y:S01]  /*8040*/  SHF.R.S32.HI R25, RZ, 0x1f, R24 ;  /* 0x0000001fff197819 */ /* 0x000fe20000011418 */
[----:B------:R-:W-:Y:S02]  /*8050*/  ULOP3.LUT UP0, URZ, UR5, 0x3ff, URZ, 0xc0, !UPT ;  /* 0x000003ff053f7892 */ /* 0x000fe4000f80c03f */
[----:B------:R-:W-:Y:S01]  /*8060*/  UIMAD.WIDE.U32 UR36, UR42, UR6, URZ ;  /* 0x000000062a2472a5 */ /* 0x000fe2000f8e003f */
[----:B------:R-:W-:Y:S03]  /*8070*/  BAR.SYNC.DEFER_BLOCKING 0x8, 0x200 ;  /* 0x0208000000007b1d */ /* 0x000fe60000010000 */
[----:B------:R-:W-:-:S04]  /*8080*/  PLOP3.LUT P0, PT, PT, PT, UP0, 0x80, 0x0 ;  /* 0x000000000000781c */ /* 0x000fc80003f0f008 */
[----:B------:R-:W-:-:S04]  /*8090*/  UIMAD UR4, UR4, UR6, URZ ;  /* 0x00000006040472a4 */ /* 0x000fc8000f8e023f */
[----:B------:R-:W-:-:S04]  /*80a0*/  UIMAD UR4, UR42, UR7, UR4 ;  /* 0x000000072a0472a4 */ /* 0x000fc8000f8e0204 */
[----:B------:R-:W-:Y:S01]  /*80b0*/  UIADD3 UR46, UR37, UR4, URZ ;  /* 0x00000004252e7290 */ /* 0x000fe2000fffe03f */
[----:B------:R-:W-:Y:S11]  /*80c0*/  @!P0 BRA `(.L_x_50) ;  /* 0x0000000000408947 */ /* 0x000ff60003800000 */
[----:B------:R-:W-:Y:S01]  /*80d0*/  MOV R2, 0x0 ;  /* 0x0000000000027802 */ /* 0x000fe20000000f00 */
[----:B------:R-:W-:Y:S01]  /*80e0*/  ULDC.64 UR6, c[0x4][0x88] ;  /* 0x0100220000067ab9 */ /* 0x000fe20000000a00 */
[----:B------:R-:W-:Y:S01]  /*80f0*/  ULDC.64 UR8, c[0x4][0x90] ;  /* 0x0100240000087ab9 */ /* 0x000fe20000000a00 */
[----:B------:R-:W-:Y:S01]  /*8100*/  ULDC.64 UR4, c[0x4][0x20] ;  /* 0x0100080000047ab9 */ /* 0x000fe20000000a00 */
[----:B------:R-:W-:Y:S01]  /*8110*/  MOV R4, UR6 ;  /* 0x0000000600047c02 */ /* 0x000fe20008000f00 */
[----:B------:R-:W-:Y:S01]  /*8120*/  IMAD.U32 R5, RZ, RZ, UR7 ;  /* 0x00000007ff057e24 */ /* 0x000fe2000f8e00ff */
        /* <DEDUP_REMOVED lines=9> */
[----:B0-----:R-:W-:Y:S05]  /*81c0*/  CALL.ABS.NOINC R2 ;  /* 0x0000000002007343 */ /* 0x001fea0003c00000 */
.L_x_50:
[----:B------:R-:W0:Y:S01]  /*81d0*/  LDC R9, c[0x0][0x448] ;  /* 0x00011200ff097b82 */ /* 0x000e220000000800 */
[----:B------:R-:W1:Y:S01]  /*81e0*/  S2R R20, SR_TID.X ;  /* 0x0000000000147919 */ /* 0x000e620000002100 */
[----:B------:R-:W-:Y:S01]  /*81f0*/  IMAD.U32 R4, RZ, RZ, UR36 ;  /* 0x00000024ff047e24 */ /* 0x000fe2000f8e00ff */
[----:B------:R-:W-:Y:S01]  /*8200*/  ULDC.64 UR4, c[0x0][0x2e0] ;  /* 0x0000b80000047ab9 */ /* 0x000fe20000000a00 */
[----:B------:R-:W-:Y:S01]  /*8210*/  ULDC.64 UR6, c[0x0][0x2c8] ;  /* 0x0000b20000067ab9 */ /* 0x000fe20000000a00 */
[----:B------:R-:W2:Y:S01]  /*8220*/  S2R R2, SR_CTAID.X ;  /* 0x0000000000027919 */ /* 0x000ea20000002500 */
[----:B------:R-:W-:Y:S01]  /*8230*/  IMAD R25, R25, UR4, RZ ;  /* 0x0000000419197c24 */ /* 0x000fe2000f8e02ff */
[----:B------:R-:W-:-:S03]  /*8240*/  ULDC.64 UR8, c[0x0][0x280] ;  /* 0x0000a00000087ab9 */ /* 0x000fc60000000a00 */
[----:B------:R-:W-:Y:S01]  /*8250*/  IMAD R25, R24, UR5, R25 ;  /* 0x0000000518197c24 */ /* 0x000fe2000f8e0219 */
[----:B0-----:R-:W-:Y:S02]  /*8260*/  ISETP.NE.AND P0, PT, R9, 0x1, PT ;  /* 0x000000010900780c */ /* 0x001fe40003f05270 */
[----:B-1----:R-:W-:-:S11]  /*8270*/  LOP3.LUT R20, R20, 0x7f, RZ, 0xc0, !PT ;  /* 0x0000007f14147812 */ /* 0x002fd600078ec0ff */
[----:B------:R-:W0:Y:S01]  /*8280*/  @P0 LDC R3, c[0x0][0x44c] ;  /* 0x00011300ff030b82 */ /* 0x000e220000000800 */
[----:B------:R-:W-:-:S05]  /*8290*/  SHF.R.U32.HI R20, RZ, 0x3, R20 ;  /* 0x00000003ff147819 */ /* 0x000fca0000011614 */
[----:B------:R-:W-:Y:S02]  /*82a0*/  IMAD.IADD R0, R23, 0x1, R20 ;  /* 0x0000000117007824 */ /* 0x000fe400078e0214 */
[----:B------:R-:W1:Y:S02]  /*82b0*/  @P0 LDC R5, c[0x0][0x450] ;  /* 0x00011400ff050b82 */ /* 0x000e640000000800 */
[----:B--2---:R-:W-:-:S05]  /*82c0*/  IMAD R0, R2, 0xc0, R0 ;  /* 0x000000c002007824 */ /* 0x004fca00078e0200 */
[----:B------:R-:W-:Y:S01]  /*82d0*/  MOV R7, R0 ;  /* 0x0000000000077202 */ /* 0x000fe20000000f00 */
[----:B------:R-:W2:Y:S01]  /*82e0*/  @P0 LDC R6, c[0x0][0x44c] ;  /* 0x00011300ff060b82 */ /* 0x000ea20000000800 */
[----:B0-----:R-:W-:-:S04]  /*82f0*/  @P0 IMAD.HI.U32 R2, R0, R3, RZ ;  /* 0x0000000300020227 */ /* 0x001fc800078e00ff */
[----:B------:R-:W-:Y:S01]  /*8300*/  IMAD.U32 R3, RZ, RZ, UR46 ;  /* 0x0000002eff037e24 */ /* 0x000fe2000f8e00ff */
[----:B-1----:R-:W-:Y:S01]  /*8310*/  @P0 SHF.R.U32.HI R7, RZ, R5, R2 ;  /* 0x00000005ff070219 */ /* 0x002fe20000011602 */
[----:B------:R-:W-:Y:S02]  /*8320*/  IMAD.MOV.U32 R2, RZ, RZ, R4 ;  /* 0x000000ffff027224 */ /* 0x000fe400078e0004 */
[----:B------:R-:W-:Y:S01]  /*8330*/  IMAD.U32 R5, RZ, RZ, UR37 ;  /* 0x00000025ff057e24 */ /* 0x000fe2000f8e00ff */
[----:B------:R-:W-:Y:S01]  /*8340*/  SHF.R.S32.HI R4, RZ, 0x1f, R7 ;  /* 0x0000001fff047819 */ /* 0x000fe20000011407 */
[----:B------:R-:W-:Y:S01]  /*8350*/  IMAD.WIDE.U32 R2, R24, UR4, R2 ;  /* 0x0000000418027c25 */ /* 0x000fe2000f8e0002 */
[----:B------:R-:W-:Y:S01]  /*8360*/  ULDC.64 UR4, c[0x0][0x2d0] ;  /* 0x0000b40000047ab9 */ /* 0x000fe20000000a00 */
[----:B------:R-:W0:Y:S02]  /*8370*/  S2R R24, SR_CTAID.X ;  /* 0x0000000000187919 */ /* 0x000e240000002500 */
[----:B------:R-:W-:Y:S01]  /*8380*/  IMAD R4, R4, UR4, RZ ;  /* 0x0000000404047c24 */ /* 0x000fe2000f8e02ff */
[----:B------:R-:W-:Y:S01]  /*8390*/  IADD3 R3, R3, R25, RZ ;  /* 0x0000001903037210 */ /* 0x000fe20007ffe0ff */
[----:B------:R-:W-:-:S02]  /*83a0*/  IMAD.MOV R8, RZ, RZ, -R7 ;  /* 0x000000ffff087224 */ /* 0x000fc400078e0a07 */
[C---:B------:R-:W-:Y:S02]  /*83b0*/  IMAD R11, R7.reuse, UR5, R4 ;  /* 0x00000005070b7c24 */ /* 0x040fe4000f8e0204 */
[----:B------:R-:W-:Y:S02]  /*83c0*/  IMAD.WIDE.U32 R4, R7, UR4, R2 ;  /* 0x0000000407047c25 */ /* 0x000fe4000f8e0002 */
[----:B------:R-:W1:Y:S02]  /*83d0*/  @P0 LDC R7, c[0x0][0x450] ;  /* 0x00011400ff070b82 */ /* 0x000e640000000800 */
[----:B------:R-:W-:Y:S02]  /*83e0*/  IMAD.IADD R5, R5, 0x1, R11 ;  /* 0x0000000105057824 */ /* 0x000fe400078e020b */
[----:B------:R-:W-:Y:S02]  /*83f0*/  IMAD R11, R9, R8, R0 ;  /* 0x00000008090b7224 */ /* 0x000fe400078e0200 */
[----:B------:R-:W-:-:S02]  /*8400*/  VIADD R0, R0, 0x80 ;  /* 0x0000008000007836 */ /* 0x000fc40000000000 */
[----:B------:R-:W-:Y:S01]  /*8410*/  IMAD.WIDE.U32 R4, R11, UR6, R4 ;  /* 0x000000060b047c25 */ /* 0x000fe2000f8e0004 */
[----:B------:R-:W-:-:S03]  /*8420*/  SHF.R.S32.HI R8, RZ, 0x1f, R11 ;  /* 0x0000001fff087819 */ /* 0x000fc6000001140b */
[----:B--2---:R-:W-:-:S04]  /*8430*/  @P0 IMAD.HI.U32 R6, R0, R6, RZ ;  /* 0x0000000600060227 */ /* 0x004fc800078e00ff */
[----:B------:R-:W-:-:S04]  /*8440*/  IMAD R8, R8, UR6, RZ ;  /* 0x0000000608087c24 */ /* 0x000fc8000f8e02ff */
[----:B------:R-:W-:Y:S02]  /*8450*/  IMAD R13, R11, UR7, R8 ;  /* 0x000000070b0d7c24 */ /* 0x000fe4000f8e0208 */
[----:B------:R-:W-:Y:S01]  /*8460*/  IMAD.MOV.U32 R11, RZ, RZ, R0 ;  /* 0x000000ffff0b7224 */ /* 0x000fe200078e0000 */
[----:B-1----:R-:W-:Y:S02]  /*8470*/  @P0 SHF.R.U32.HI R11, RZ, R7, R6 ;  /* 0x00000007ff0b0219 */ /* 0x002fe40000011606 */
[----:B------:R-:W-:Y:S02]  /*8480*/  IADD3 R13, R5, R13, RZ ;  /* 0x0000000d050d7210 */ /* 0x000fe40007ffe0ff */
[C---:B------:R-:W-:Y:S01]  /*8490*/  LEA R5, P0, R4.reuse, UR8, 0x1 ;  /* 0x0000000804057c11 */ /* 0x040fe2000f8008ff */
[----:B------:R-:W-:Y:S02]  /*84a0*/  IMAD.MOV R7, RZ, RZ, -R11 ;  /* 0x000000ffff077224 */ /* 0x000fe400078e0a0b */
[----:B------:R-:W-:Y:S01]  /*84b0*/  IMAD.WIDE.U32 R2, R11, UR4, R2 ;  /* 0x000000040b027c25 */ /* 0x000fe2000f8e0002 */
[----:B------:R-:W-:-:S02]  /*84c0*/  LEA.HI.X R8, R4, UR9, R13, 0x1, P0 ;  /* 0x0000000904087c11 */ /* 0x000fc400080f0c0d */
[----:B------:R-:W-:Y:S01]  /*84d0*/  SHF.R.S32.HI R4, RZ, 0x1f, R11 ;  /* 0x0000001fff047819 */ /* 0x000fe2000001140b */
[----:B------:R-:W-:-:S04]  /*84e0*/  IMAD R7, R9, R7, R0 ;  /* 0x0000000709077224 */ /* 0x000fc800078e0200 */
[----:B------:R-:W-:Y:S01]  /*84f0*/  IMAD R4, R4, UR4, RZ ;  /* 0x0000000404047c24 */ /* 0x000fe2000f8e02ff */
[----:B------:R-:W-:Y:S01]  /*8500*/  SHF.R.S32.HI R0, RZ, 0x1f, R7 ;  /* 0x0000001fff007819 */ /* 0x000fe20000011407 */
[----:B------:R-:W-:Y:S02]  /*8510*/  ULDC UR4, c[0x0][0x2b8] ;  /* 0x0000ae0000047ab9 */ /* 0x000fe40000000800 */
[----:B------:R-:W-:Y:S01]  /*8520*/  IMAD R11, R11, UR5, R4 ;  /* 0x000000050b0b7c24 */ /* 0x000fe2000f8e0204 */
[----:B------:R-:W-:Y:S01]  /*8530*/  ISETP.GE.AND P0, PT, R16, UR4, PT ;  /* 0x0000000410007c0c */ /* 0x000fe2000bf06270 */
[----:B------:R-:W-:Y:S01]  /*8540*/  IMAD R0, R0, UR6, RZ ;  /* 0x0000000600007c24 */ /* 0x000fe2000f8e02ff */
[----:B------:R-:W-:Y:S01]  /*8550*/  UMOV UR4, 0xffffffff ;  /* 0xffffffff00047882 */ /* 0x000fe20000000000 */
[----:B------:R-:W-:Y:S02]  /*8560*/  IMAD.IADD R3, R3, 0x1, R11 ;  /* 0x0000000103037824 */ /* 0x000fe400078e020b */
[----:B------:R-:W-:-:S02]  /*8570*/  IMAD R11, R7, UR7, R0 ;  /* 0x00000007070b7c24 */ /* 0x000fc4000f8e0200 */
[----:B------:R-:W-:-:S04]  /*8580*/  IMAD.WIDE.U32 R2, R7, UR6, R2 ;  /* 0x0000000607027c25 */ /* 0x000fc8000f8e0002 */
[----:B------:R-:W-:Y:S01]  /*8590*/  IMAD.IADD R7, R3, 0x1, R11 ;  /* 0x0000000103077824 */ /* 0x000fe200078e020b */
[----:B------:R-:W-:-:S04]  /*85a0*/  LEA R0, P1, R2, UR8, 0x1 ;  /* 0x0000000802007c11 */ /* 0x000fc8000f8208ff */
[----:B------:R-:W-:Y:S01]  /*85b0*/  LEA.HI.X R7, R2, UR9, R7, 0x1, P1 ;  /* 0x0000000902077c11 */ /* 0x000fe200088f0c07 */
[----:B0-----:R-:W-:Y:S08]  /*85c0*/  BRA.DIV UR4, `(.L_x_51) ;  /* 0x0000002e041c7947 */ /* 0x001ff0000b800000 */
[----:B------:R-:W0:Y:S01]  /*85d0*/  S2R R2, SR_TID.X ;  /* 0x0000000000027919 */ /* 0x000e220000002100 */
[----:B------:R-:W-:Y:S02]  /*85e0*/  ULDC UR4, c[0x0][0x288] ;  /* 0x0000a20000047ab9 */ /* 0x000fe40000000800 */
[----:B------:R-:W-:Y:S01]  /*85f0*/  IMAD R4, R9, UR4, RZ ;  /* 0x0000000409047c24 */ /* 0x000fe2000f8e02ff */
[----:B------:R-:W1:Y:S04]  /*8600*/  SHFL.IDX PT, R14, R5, RZ, 0x181f ;  /* 0x00181fff050e7589 */ /* 0x000e6800000e0000 */
[----:B------:R-:W-:Y:S04]  /*8610*/  SHFL.IDX PT, R21, R5, 0x1, 0x181f ;  /* 0x00381f0005157f89 */ /* 0x000fe800000e0000 */
[----:B------:R-:W-:Y:S01]  /*8620*/  SHFL.IDX PT, R10, R8, 0x1, 0x181f ;  /* 0x00381f00080a7f89 */ /* 0x000fe200000e0000 */
[----:B0-----:R-:W-:-:S04]  /*8630*/  LOP3.LUT R2, R2, 0x7f, RZ, 0xc0, !PT ;  /* 0x0000007f02027812 */ /* 0x001fc800078ec0ff */
[----:B------:R-:W-:-:S05]  /*8640*/  SHF.R.U32.HI R2, RZ, 0x3, R2 ;  /* 0x00000003ff027819 */ /* 0x000fca0000011602 */
[----:B------:R-:W-:Y:S02]  /*8650*/  IMAD R6, R24, 0xc0, R2 ;  /* 0x000000c018067824 */ /* 0x000fe400078e0202 */
[----:B------:R-:W0:Y:S02]  /*8660*/  SHFL.IDX PT, R2, R8, RZ, 0x181f ;  /* 0x00181fff08027589 */ /* 0x000e2400000e0000 */
[C---:B------:R-:W-:Y:S01]  /*8670*/  VIADD R9, R6.reuse, 0x10 ;  /* 0x0000001006097836 */ /* 0x040fe20000000000 */
[C---:B------:R-:W-:Y:S01]  /*8680*/  ISETP.GE.AND P1, PT, R6.reuse, R4, PT ;  /* 0x000000040600720c */ /* 0x040fe20003f26270 */
[----:B------:R-:W-:-:S03]  /*8690*/  VIADD R11, R6, 0x20 ;  /* 0x00000020060b7836 */ /* 0x000fc60000000000 */
[----:B------:R-:W-:Y:S02]  /*86a0*/  ISETP.GE.AND P3, PT, R9, R4, PT ;  /* 0x000000040900720c */ /* 0x000fe40003f66270 */
[----:B------:R-:W-:Y:S07]  /*86b0*/  SHFL.IDX PT, R9, R8, 0x2, 0x181f ;  /* 0x00581f0008097f89 */ /* 0x000fee00000e0000 */
[----:B-1----:R-:W-:Y:S02]  /*86c0*/  @!P1 LEA R14, P2, R16, R14, 0x1 ;  /* 0x0000000e100e9211 */ /* 0x002fe400078408ff */
[----:B------:R-:W-:-:S03]  /*86d0*/  @!P1 LEA R25, R22, UR45, 0x1 ;  /* 0x0000002d16199c11 */ /* 0x000fc6000f8e08ff */
[----:B0-----:R-:W-:Y:S01]  /*86e0*/  @!P1 IMAD.X R3, RZ, RZ, R2, P2 ;  /* 0x000000ffff039224 */ /* 0x001fe200010e0602 */
[----:B------:R-:W-:Y:S02]  /*86f0*/  @!P1 MOV R2, R14 ;  /* 0x0000000e00029202 */ /* 0x000fe40000000f00 */
[----:B------:R-:W0:Y:S04]  /*8700*/  SHFL.IDX PT, R14, R5, 0x2, 0x181f ;  /* 0x00581f00050e7f89 */ /* 0x000e2800000e0000 */
[----:B------:R1:W-:Y:S01]  /*8710*/  @!P1 LDGSTS.E.BYPASS.LTC128B.128 [R25+0x8400], desc[UR38][R2.64], !P0 ;  /* 0x0840000002199fae */ /* 0x0003e2000c101d66 */
[----:B------:R-:W-:Y:S01]  /*8720*/  ISETP.GE.AND P1, PT, R11, R4, PT ;  /* 0x000000040b00720c */ /* 0x000fe20003f26270 */
[----:B------:R-:W-:Y:S01]  /*8730*/  VIADD R11, R6, 0x40 ;  /* 0x00000040060b7836 */ /* 0x000fe20000000000 */
[----:B-1----:R-:W-:-:S02]  /*8740*/  @!P3 LEA R2, P2, R16, R21, 0x1 ;  /* 0x000000151002b211 */ /* 0x002fc400078408ff */
[C---:B------:R-:W-:Y:S01]  /*8750*/  @!P3 LEA R25, R22.reuse, UR45, 0x1 ;  /* 0x0000002d1619bc11 */ /* 0x040fe2000f8e08ff */
[----:B------:R-:W1:Y:S08]  /*8760*/  SHFL.IDX PT, R21, R5, 0x3, 0x181f ;  /* 0x00781f0005157f89 */ /* 0x000e7000000e0000 */
[----:B------:R-:W-:Y:S01]  /*8770*/  @!P1 LEA R20, R22, UR45, 0x1 ;  /* 0x0000002d16149c11 */ /* 0x000fe2000f8e08ff */
[----:B------:R-:W-:-:S02]  /*8780*/  @!P3 IMAD.X R3, RZ, RZ, R10, P2 ;  /* 0x000000ffff03b224 */ /* 0x000fc400010e060a */
[----:B------:R-:W2:Y:S04]  /*8790*/  SHFL.IDX PT, R10, R8, 0x3, 0x181f ;  /* 0x00781f00080a7f89 */ /* 0x000ea800000e0000 */
[----:B------:R0:W-:Y:S02]  /*87a0*/  @!P3 LDGSTS.E.BYPASS.LTC128B.128 [R25+0x8c00], desc[UR38][R2.64], !P0 ;  /* 0x08c000000219bfae */ /* 0x0001e4000c101d66 */
[----:B0-----:R-:W-:Y:S02]  /*87b0*/  @!P1 LEA R2, P2, R16, R14, 0x1 ;  /* 0x0000000e10029211 */ /* 0x001fe400078408ff */
[----:B------:R-:W0:Y:S03]  /*87c0*/  SHFL.IDX PT, R14, R5, 0x4, 0x181f ;  /* 0x00981f00050e7f89 */ /* 0x000e2600000e0000 */
[----:B------:R-:W-:Y:S01]  /*87d0*/  @!P1 IMAD.X R3, RZ, RZ, R9, P2 ;  /* 0x000000ffff039224 */ /* 0x000fe200010e0609 */
[----:B------:R-:W-:-:S04]  /*87e0*/  IADD3 R9, R6, 0x30, RZ ;  /* 0x0000003006097810 */ /* 0x000fc80007ffe0ff */
[-C--:B------:R-:W-:Y:S01]  /*87f0*/  ISETP.GE.AND P3, PT, R9, R4.reuse, PT ;  /* 0x000000040900720c */ /* 0x080fe20003f66270 */
[----:B------:R1:W-:Y:S01]  /*8800*/  @!P1 LDGSTS.E.BYPASS.LTC128B.128 [R20+0x9400], desc[UR38][R2.64], !P0 ;  /* 0x0940000002149fae */ /* 0x0003e2000c101d66 */
[----:B------:R-:W-:Y:S02]  /*8810*/  ISETP.GE.AND P1, PT, R11, R4, PT ;  /* 0x000000040b00720c */ /* 0x000fe40003f26270 */
[----:B------:R-:W-:Y:S01]  /*8820*/  IADD3 R11, R6, 0x60, RZ ;  /* 0x00000060060b7810 */ /* 0x000fe20007ffe0ff */
[----:B------:R-:W3:Y:S08]  /*8830*/  SHFL.IDX PT, R9, R8, 0x4, 0x181f ;  /* 0x00981f0008097f89 */ /* 0x000ef000000e0000 */
[----:B-1----:R-:W-:-:S02]  /*8840*/  @!P3 LEA R2, P2, R16, R21, 0x1 ;  /* 0x000000151002b211 */ /* 0x002fc400078408ff */
[C---:B------:R-:W-:Y:S01]  /*8850*/  @!P3 LEA R25, R22.reuse, UR45, 0x1 ;  /* 0x0000002d1619bc11 */ /* 0x040fe2000f8e08ff */
[----:B------:R-:W1:Y:S01]  /*8860*/  SHFL.IDX PT, R21, R5, 0x5, 0x181f ;  /* 0x00b81f0005157f89 */ /* 0x000e6200000e0000 */
[----:B------:R-:W-:Y:S01]  /*8870*/  @!P1 LEA R20, R22, UR45, 0x1 ;  /* 0x0000002d16149c11 */ /* 0x000fe2000f8e08ff */
[----:B--2---:R-:W-:Y:S02]  /*8880*/  @!P3 IMAD.X R3, RZ, RZ, R10, P2 ;  /* 0x000000ffff03b224 */ /* 0x004fe400010e060a */
[----:B------:R-:W2:Y:S04]  /*8890*/  SHFL.IDX PT, R10, R8, 0x5, 0x181f ;  /* 0x00b81f00080a7f89 */ /* 0x000ea800000e0000 */
[----:B------:R0:W-:Y:S02]  /*88a0*/  @!P3 LDGSTS.E.BYPASS.LTC128B.128 [R25+0x9c00], desc[UR38][R2.64], !P0 ;  /* 0x09c000000219bfae */ /* 0x0001e4000c101d66 */
[----:B0-----:R-:W-:-:S02]  /*88b0*/  @!P1 LEA R2, P2, R16, R14, 0x1 ;  /* 0x0000000e10029211 */ /* 0x001fc400078408ff */
[----:B------:R-:W0:Y:S03]  /*88c0*/  SHFL.IDX PT, R14, R5, 0x6, 0x181f ;  /* 0x00d81f00050e7f89 */ /* 0x000e2600000e0000 */
[----:B---3--:R-:W-:Y:S02]  /*88d0*/  @!P1 IMAD.X R3, RZ, RZ, R9, P2 ;  /* 0x000000ffff039224 */ /* 0x008fe400010e0609 */
[----:B------:R-:W-:-:S03]  /*88e0*/  VIADD R9, R6, 0x50 ;  /* 0x0000005006097836 */ /* 0x000fc60000000000 */
[----:B------:R1:W-:Y:S01]  /*88f0*/  @!P1 LDGSTS.E.BYPASS.LTC128B.128 [R20+0xa400], desc[UR38][R2.64], !P0 ;  /* 0x0a40000002149fae */ /* 0x0003e2000c101d66 */
[-C--:B------:R-:W-:Y:S01]  /*8900*/  ISETP.GE.AND P1, PT, R11, R4.reuse, PT ;  /* 0x000000040b00720c */ /* 0x080fe20003f26270 */
[----:B------:R-:W-:Y:S01]  /*8910*/  VIADD R11, R6, 0x80 ;  /* 0x00000080060b7836 */ /* 0x000fe20000000000 */
[----:B------:R-:W-:Y:S02]  /*8920*/  ISETP.GE.AND P3, PT, R9, R4, PT ;  /* 0x000000040900720c */ /* 0x000fe40003f66270 */
[----:B------:R-:W3:Y:S04]  /*8930*/  SHFL.IDX PT, R9, R8, 0x6, 0x181f ;  /* 0x00d81f0008097f89 */ /* 0x000ee800000e0000 */
[----:B------:R-:W-:Y:S07]  /*8940*/  SHFL.IDX PT, R8, R8, 0x7, 0x181f ;  /* 0x00f81f0008087f89 */ /* 0x000fee00000e0000 */
[----:B-1----:R-:W-:-:S02]  /*8950*/  @!P3 LEA R2, P2, R16, R21, 0x1 ;  /* 0x000000151002b211 */ /* 0x002fc400078408ff */
[C---:B------:R-:W-:Y:S01]  /*8960*/  @!P3 LEA R25, R22.reuse, UR45, 0x1 ;  /* 0x0000002d1619bc11 */ /* 0x040fe2000f8e08ff */
[----:B------:R-:W-:Y:S02]  /*8970*/  SHFL.IDX PT, R21, R0, RZ, 0x181f ;  /* 0x00181fff00157589 */ /* 0x000fe400000e0000 */
[----:B--2---:R-:W-:Y:S01]  /*8980*/  @!P3 IMAD.X R3, RZ, RZ, R10, P2 ;  /* 0x000000ffff03b224 */ /* 0x004fe200010e060a */
[----:B------:R-:W-:-:S04]  /*8990*/  @!P1 LEA R10, R22, UR45, 0x1 ;  /* 0x0000002d160a9c11 */ /* 0x000fc8000f8e08ff */
[----:B------:R0:W-:Y:S02]  /*89a0*/  @!P3 LDGSTS.E.BYPASS.LTC128B.128 [R25+0xac00], desc[UR38][R2.64], !P0 ;  /* 0x0ac000000219bfae */ /* 0x0001e4000c101d66 */
[----:B0-----:R-:W-:Y:S02]  /*89b0*/  @!P1 LEA R2, P2, R16, R14, 0x1 ;  /* 0x0000000e10029211 */ /* 0x001fe400078408ff */
[----:B------:R0:W1:Y:S03]  /*89c0*/  SHFL.IDX PT, R14, R5, 0x7, 0x181f ;  /* 0x00f81f00050e7f89 */ /* 0x00006600000e0000 */
[----:B---3--:R-:W-:Y:S02]  /*89d0*/  @!P1 IMAD.X R3, RZ, RZ, R9, P2 ;  /* 0x000000ffff039224 */ /* 0x008fe400010e0609 */
[----:B------:R-:W-:-:S03]  /*89e0*/  VIADD R9, R6, 0x70 ;  /* 0x0000007006097836 */ /* 0x000fc60000000000 */
[----:B------:R1:W-:Y:S01]  /*89f0*/  @!P1 LDGSTS.E.BYPASS.LTC128B.128 [R10+0xb400], desc[UR38][R2.64], !P0 ;  /* 0x0b400000020a9fae */ /* 0x0003e2000c101d66 */
[-C--:B------:R-:W-:Y:S01]  /*8a00*/  ISETP.GE.AND P1, PT, R11, R4.reuse, PT ;  /* 0x000000040b00720c */ /* 0x080fe20003f26270 */
[C---:B0-----:R-:W-:Y:S01]  /*8a10*/  VIADD R5, R6.reuse, 0x90 ;  /* 0x0000009006057836 */ /* 0x041fe20000000000 */
[----:B------:R-:W-:Y:S01]  /*8a20*/  ISETP.GE.AND P3, PT, R9, R4, PT ;  /* 0x000000040900720c */ /* 0x000fe20003f66270 */
[----:B------:R-:W-:Y:S01]  /*8a30*/  VIADD R11, R6, 0xa0 ;  /* 0x000000a0060b7836 */ /* 0x000fe20000000000 */
[----:B------:R-:W0:Y:S11]  /*8a40*/  SHFL.IDX PT, R9, R7, RZ, 0x181f ;  /* 0x00181fff07097589 */ /* 0x000e3600000e0000 */
[----:B-1----:R-:W-:-:S02]  /*8a50*/  @!P3 LEA R2, P2, R16, R14, 0x1 ;  /* 0x0000000e1002b211 */ /* 0x002fc400078408ff */
[----:B------:R-:W-:Y:S01]  /*8a60*/  @!P3 LEA R25, R22, UR45, 0x1 ;  /* 0x0000002d1619bc11 */ /* 0x000fe2000f8e08ff */
[----:B------:R-:W-:Y:S01]  /*8a70*/  SHFL.IDX PT, R14, R0, 0x2, 0x181f ;  /* 0x00581f00000e7f89 */ /* 0x000fe200000e0000 */
[----:B------:R-:W-:-:S03]  /*8a80*/  @!P3 IADD3.X R3, RZ, R8, RZ, P2, !PT ;  /* 0x00000008ff03b210 */ /* 0x000fc600017fe4ff */
[----:B------:R-:W-:Y:S04]  /*8a90*/  SHFL.IDX PT, R8, R7, 0x1, 0x181f ;  /* 0x00381f0007087f89 */ /* 0x000fe800000e0000 */
[----:B------:R1:W-:Y:S01]  /*8aa0*/  @!P3 LDGSTS.E.BYPASS.LTC128B.128 [R25+0xbc00], desc[UR38][R2.64], !P0 ;  /* 0x0bc000000219bfae */ /* 0x0003e2000c101d66 */
[----:B------:R-:W-:-:S03]  /*8ab0*/  ISETP.GE.AND P3, PT, R5, R4, PT ;  /* 0x000000040500720c */ /* 0x000fc60003f66270 */
[----:B------:R-:W-:Y:S04]  /*8ac0*/  SHFL.IDX PT, R5, R7, 0x2, 0x181f ;  /* 0x00581f0007057f89 */ /* 0x000fe800000e0000 */
[----:B------:R-:W-:Y:S01]  /*8ad0*/  SHFL.IDX PT, R7, R7, 0x3, 0x181f ;  /* 0x00781f0007077f89 */ /* 0x000fe200000e0000 */
[----:B-1----:R-:W-:Y:S02]  /*8ae0*/  @!P1 LEA R2, P2, R16, R21, 0x1 ;  /* 0x0000001510029211 */ /* 0x002fe400078408ff */
[----:B------:R-:W-:-:S03]  /*8af0*/  @!P1 LEA R21, R22, UR45, 0x1 ;  /* 0x0000002d16159c11 */ /* 0x000fc6000f8e08ff */
[----:B0-----:R-:W-:Y:S02]  /*8b00*/  @!P1 IMAD.X R3, RZ, RZ, R9, P2 ;  /* 0x000000ffff039224 */ /* 0x001fe400010e0609 */
[----:B------:R-:W0:Y:S04]  /*8b10*/  SHFL.IDX PT, R9, R0, 0x1, 0x181f ;  /* 0x00381f0000097f89 */ /* 0x000e2800000e0000 */
[----:B------:R0:W-:Y:S01]  /*8b20*/  @!P1 LDGSTS.E.BYPASS.LTC128B.128 [R21+0xc400], desc[UR38][R2.64], !P0 ;  /* 0x0c40000002159fae */ /* 0x0001e2000c101d66 */
[----:B------:R-:W-:Y:S02]  /*8b30*/  ISETP.GE.AND P1, PT, R11, R4, PT ;  /* 0x000000040b00720c */ /* 0x000fe40003f26270 */
[----:B0-----:R-:W-:Y:S02]  /*8b40*/  @!P3 LEA R2, P2, R16, R9, 0x1 ;  /* 0x000000091002b211 */ /* 0x001fe400078408ff */
[----:B------:R-:W-:-:S03]  /*8b50*/  @!P3 LEA R9, R22, UR45, 0x1 ;  /* 0x0000002d1609bc11 */ /* 0x000fc6000f8e08ff */
[----:B------:R-:W-:-:S05]  /*8b60*/  @!P3 IMAD.X R3, RZ, RZ, R8, P2 ;  /* 0x000000ffff03b224 */ /* 0x000fca00010e0608 */
[----:B------:R0:W-:Y:S02]  /*8b70*/  @!P3 LDGSTS.E.BYPASS.LTC128B.128 [R9+0xcc00], desc[UR38][R2.64], !P0 ;  /* 0x0cc000000209bfae */ /* 0x0001e4000c101d66 */
[----:B0-----:R-:W-:Y:S02]  /*8b80*/  @!P1 LEA R2, P2, R16, R14, 0x1 ;  /* 0x0000000e10029211 */ /* 0x001fe400078408ff */
[----:B------:R0:W1:Y:S02]  /*8b90*/  SHFL.IDX PT, R14, R0, 0x3, 0x181f ;  /* 0x00781f00000e7f89 */ /* 0x00006400000e0000 */
[----:B------:R-:W-:Y:S02]  /*8ba0*/  @!P1 IADD3.X R3, RZ, R5, RZ, P2, !PT ;  /* 0x00000005ff039210 */ /* 0x000fe400017fe4ff */
[----:B------:R-:W-:-:S05]  /*8bb0*/  @!P1 LEA R5, R22, UR45, 0x1 ;  /* 0x0000002d16059c11 */ /* 0x000fca000f8e08ff */
[----:B------:R0:W-:Y:S02]  /*8bc0*/  @!P1 LDGSTS.E.BYPASS.LTC128B.128 [R5+0xd400], desc[UR38][R2.64], !P0 ;  /* 0x0d40000002059fae */ /* 0x0001e4000c101d66 */
.L_x_129:
[----:B0-----:R-:W-:Y:S02]  /*8bd0*/  VIADD R3, R6, 0xb0 ;  /* 0x000000b006037836 */ /* 0x001fe40000000000 */
[----:B------:R-:W-:-:S03]  /*8be0*/  IMAD.MOV.U32 R0, RZ, RZ, 0x1 ;  /* 0x00000001ff007424 */ /* 0x000fc600078e00ff */
[----:B------:R-:W-:Y:S02]  /*8bf0*/  ISETP.GE.AND P1, PT, R3, R4, PT ;  /* 0x000000040300720c */ /* 0x000fe40003f26270 */
[----:B------:R-:W-:-:S11]  /*8c00*/  SHF.L.U32 R0, R0, 0x1f, RZ ;  /* 0x0000001f00007819 */ /* 0x000fd600000006ff */
[----:B-1----:R-:W-:Y:S02]  /*8c10*/  @!P1 LEA R2, P2, R16, R14, 0x1 ;  /* 0x0000000e10029211 */ /* 0x002fe400078408ff */
[----:B------:R-:W-:-:S03]  /*8c20*/  @!P1 LEA R5, R22, UR45, 0x1 ;  /* 0x0000002d16059c11 */ /* 0x000fc6000f8e08ff */
[----:B------:R-:W-:-:S05]  /*8c30*/  @!P1 IMAD.X R3, RZ, RZ, R7, P2 ;  /* 0x000000ffff039224 */ /* 0x000fca00010e0607 */
[----:B------:R-:W-:Y:S01]  /*8c40*/  @!PT LDS RZ, [RZ] ;  /* 0x00000000fffff984 */ /* 0x000fe20000000800 */
[----:B------:R-:W-:Y:S01]  /*8c50*/  @!PT LDS RZ, [RZ] ;  /* 0x00000000fffff984 */ /* 0x000fe20000000800 */
[----:B------:R-:W-:Y:S01]  /*8c60*/  @!PT LDS RZ, [RZ] ;  /* 0x00000000fffff984 */ /* 0x000fe20000000800 */
[----:B------:R0:W-:Y:S01]  /*8c70*/  @!P1 LDGSTS.E.BYPASS.LTC128B.128 [R5+0xdc00], desc[UR38][R2.64], !P0 ;  /* 0x0dc0000002059fae */ /* 0x0001e2000c101d66 */
[----:B------:R-:W-:Y:S01]  /*8c80*/  NOP ;  /* 0x0000000000007918 */ /* 0x000fe20000000000 */
[----:B------:R-:W-:Y:S02]  /*8c90*/  SYNCS.ARRIVE.TRANS64.RED.A0T1 RZ, [UR45+0x16800], RZ ;  /* 0x016800ffffff79a7 */ /* 0x000fe4000820042d */
[----:B------:R-:W-:Y:S01]  /*8ca0*/  ARRIVES.LDGSTSBAR.64.TRANSCNT [UR45+0x16800] ;  /* 0x01680000ff0079b0 */ /* 0x000fe20008000aad */
[----:B------:R-:W-:Y:S01]  /*8cb0*/  NOP ;  /* 0x0000000000007918 */ /* 0x000fe20000000000 */
[----:B------:R-:W-:Y:S01]  /*8cc0*/  SYNCS.ARRIVE.TRANS64.A1T0 RZ, [UR45+0x16800], RZ ;  /* 0x016800ffffff79a7 */ /* 0x000fe2000810002d */
[----:B------:R-:W1:Y:S02]  /*8cd0*/  SYNCS.PHASECHK.TRANS64.TRYWAIT P0, [UR45+0x16820], R0 ;  /* 0x01682000ff0075a7 */ /* 0x000e64000800016d */
[----:B01----:R-:W-:Y:S05]  /*8ce0*/  @!P0 BRA `(.L_x_52) ;  /* 0x0000003000ec8947 */ /* 0x003fea0003800000 */
.L_x_130:
[----:B------:R-:W-:Y:S01]  /*8cf0*/  UIADD3 UR4, UR49, -0x2, URZ ;  /* 0xfffffffe31047890 */ /* 0x000fe2000fffe03f */
[----:B------:R-:W-:Y:S01]  /*8d00*/  IMAD.MOV.U32 R24, RZ, RZ, 0x1 ;  /* 0x00000001ff187424 */ /* 0x000fe200078e00ff */
[----:B------:R-:W-:Y:S02]  /*8d10*/  MOV R20, RZ ;  /* 0x000000ff00147202 */ /* 0x000fe40000000f00 */
[----:B------:R-:W-:-:S06]  /*8d20*/  UISETP.GE.AND UP0, UPT, UR4, UR48, UPT ;  /* 0x000000300400728c */ /* 0x000fcc000bf06270 */
[----:B------:R-:W-:-:S13]  /*8d30*/  PLOP3.LUT P0, PT, PT, PT, UP0, 0x80, 0x0 ;  /* 0x000000000000781c */ /* 0x000fda0003f0f008 */
[----:B------:R-:W-:Y:S05]  /*8d40*/  @!P0 BRA `(.L_x_53) ;  /* 0x0000000c00f88947 */ /* 0x000fea0003800000 */
[----:B------:R-:W1:Y:S01]  /*8d50*/  S2R R2, SR_TID.X ;  /* 0x0000000000027919 */ /* 0x000e620000002100 */
[----:B------:R-:W-:Y:S01]  /*8d60*/  UIADD3 UR4, UR47, 0x1, URZ ;  /* 0x000000012f047890 */ /* 0x000fe2000fffe03f */
[----:B0-----:R-:W-:Y:S01]  /*8d70*/  LOP3.LUT R3, RZ, UR44, RZ, 0x33, !PT ;  /* 0x0000002cff037c12 */ /* 0x001fe2000f8e33ff */
[----:B------:R-:W-:Y:S01]  /*8d80*/  IMAD.SHL.U32 R4, R16, 0x2, RZ ;  /* 0x0000000210047824 */ /* 0x000fe200078e00ff */
[----:B------:R-:W-:Y:S01]  /*8d90*/  BSSY B0, `(.L_x_53) ;  /* 0x00000f9000007945 */ /* 0x000fe20003800000 */
[----:B------:R-:W-:Y:S01]  /*8da0*/  UIMAD UR4, UR4, UR40, URZ ;  /* 0x00000028040472a4 */ /* 0x000fe2000f8e023f */
[----:B------:R-:W-:Y:S01]  /*8db0*/  IMAD.MOV.U32 R21, RZ, RZ, 0x1 ;  /* 0x00000001ff157424 */ /* 0x000fe200078e00ff */
[----:B------:R-:W-:-:S04]  /*8dc0*/  MOV R8, RZ ;  /* 0x000000ff00087202 */ /* 0x000fc80000000f00 */
[----:B------:R-:W-:Y:S01]  /*8dd0*/  LOP3.LUT R0, RZ, UR4, RZ, 0x33, !PT ;  /* 0x00000004ff007c12 */ /* 0x000fe2000f8e33ff */
[----:B------:R-:W-:Y:S02]  /*8de0*/  ULDC UR4, c[0x0][0x2f4] ;  /* 0x0000bd0000047ab9 */ /* 0x000fe40000000800 */
[----:B------:R-:W-:Y:S02]  /*8df0*/  ISETP.GE.AND P1, PT, R16, UR4, PT ;  /* 0x0000000410007c0c */ /* 0x000fe4000bf26270 */
[----:B------:R-:W-:-:S04]  /*8e00*/  VIMNMX R3, R0, R3, !PT ;  /* 0x0000000300037248 */ /* 0x000fc80007fe0100 */
[----:B------:R-:W-:Y:S02]  /*8e10*/  IADD3 R26, -R3, -0x2, RZ ;  /* 0xfffffffe031a7810 */ /* 0x000fe40007ffe1ff */
[----:B-1----:R-:W-:-:S04]  /*8e20*/  LOP3.LUT R2, R2, 0x7f, RZ, 0xc0, !PT ;  /* 0x0000007f02027812 */ /* 0x002fc800078ec0ff */
[----:B------:R-:W-:-:S04]  /*8e30*/  SHF.R.U32.HI R2, RZ, 0x3, R2 ;  /* 0x00000003ff027819 */ /* 0x000fc80000011602 */
[----:B------:R-:W-:Y:S02]  /*8e40*/  IADD3 R19, R23, R19, R2 ;  /* 0x0000001317137210 */ /* 0x000fe40007ffe002 */
[----:B------:R-:W-:-:S03]  /*8e50*/  IADD3 R0, -R2, UR43, RZ ;  /* 0x0000002b02007c10 */ /* 0x000fc6000fffe1ff */
[----:B------:R-:W-:Y:S02]  /*8e60*/  VIADD R2, R19, 0xfffffe80 ;  /* 0xfffffe8013027836 */ /* 0x000fe40000000000 */
[C---:B------:R-:W-:Y:S02]  /*8e70*/  IMAD R4, R3.reuse, 0x80, R0 ;  /* 0x0000008003047824 */ /* 0x040fe400078e0200 */
[----:B------:R-:W-:Y:S02]  /*8e80*/  IMAD R0, R3, -0x80, R2 ;  /* 0xffffff8003007824 */ /* 0x000fe400078e0202 */
[----:B------:R-:W-:-:S07]  /*8e90*/  VIADD R4, R4, 0x100 ;  /* 0x0000010004047836 */ /* 0x000fce0000000000 */
.L_x_66:
[----:B------:R-:W2:Y:S01]  /*8ea0*/  LDL R6, [R1] ;  /* 0x0000000001067983 */ /* 0x000ea20000100800 */
[----:B------:R-:W0:Y:S01]  /*8eb0*/  LDC R2, c[0x0][0x430] ;  /* 0x00010c00ff027b82 */ /* 0x000e220000000800 */
[----:B------:R-:W-:Y:S01]  /*8ec0*/  IMAD.MOV.U32 R9, RZ, RZ, R0 ;  /* 0x000000ffff097224 */ /* 0x000fe200078e0000 */
[----:B------:R-:W-:Y:S01]  /*8ed0*/  ULDC.64 UR4, c[0x0][0x428] ;  /* 0x00010a0000047ab9 */ /* 0x000fe20000000a00 */
[----:B0-----:R-:W-:-:S13]  /*8ee0*/  ISETP.NE.AND P0, PT, R2, 0x1, PT ;  /* 0x000000010200780c */ /* 0x001fda0003f05270 */
[----:B------:R-:W0:Y:S08]  /*8ef0*/  @P0 LDC R3, c[0x0][0x434] ;  /* 0x00010d00ff030b82 */ /* 0x000e300000000800 */
[----:B------:R-:W1:Y:S01]  /*8f00*/  @P0 LDC R5, c[0x0][0x438] ;  /* 0x00010e00ff050b82 */ /* 0x000e620000000800 */
[----:B0-----:R-:W-:-:S05]  /*8f10*/  @P0 IMAD.HI.U32 R2, R0, R3, RZ ;  /* 0x0000000300020227 */ /* 0x001fca00078e00ff */
[----:B-1----:R-:W-:-:S04]  /*8f20*/  @P0 SHF.R.U32.HI R9, RZ, R5, R2 ;  /* 0x00000005ff090219 */ /* 0x002fc80000011602 */
[--C-:B------:R-:W-:Y:S01]  /*8f30*/  SHF.R.S32.HI R3, RZ, 0x1f, R9.reuse ;  /* 0x0000001fff037819 */ /* 0x100fe20000011409 */
[----:B------:R-:W-:-:S04]  /*8f40*/  IMAD.MOV.U32 R2, RZ, RZ, R9 ;  /* 0x000000ffff027224 */ /* 0x000fc800078e0009 */
[----:B------:R-:W-:-:S04]  /*8f50*/  IMAD.WIDE.U32 R2, R28, UR4, R2 ;  /* 0x000000041c027c25 */ /* 0x000fc8000f8e0002 */
[----:B--2---:R-:W-:-:S04]  /*8f60*/  IMAD R5, R6, UR4, RZ ;  /* 0x0000000406057c24 */ /* 0x004fc8000f8e02ff */
[----:B------:R-:W-:Y:S01]  /*8f70*/  IMAD R5, R28, UR5, R5 ;  /* 0x000000051c057c24 */ /* 0x000fe2000f8e0205 */
[----:B------:R-:W-:Y:S02]  /*8f80*/  ULDC.64 UR4, c[0x0][0x418] ;  /* 0x0001060000047ab9 */ /* 0x000fe40000000a00 */
[----:B------:R-:W-:Y:S01]  /*8f90*/  LEA R6, P0, R2, UR4, 0x2 ;  /* 0x0000000402067c11 */ /* 0x000fe2000f8010ff */
[----:B------:R-:W-:-:S05]  /*8fa0*/  IMAD.IADD R3, R5, 0x1, R3 ;  /* 0x0000000105037824 */ /* 0x000fca00078e0203 */
[----:B------:R-:W-:-:S05]  /*8fb0*/  LEA.HI.X R7, R2, UR5, R3, 0x2, P0 ;  /* 0x0000000502077c11 */ /* 0x000fca00080f1403 */
[----:B------:R-:W2:Y:S01]  /*8fc0*/  LDG.E R5, desc[UR38][R6.64] ;  /* 0x0000002606057981 */ /* 0x000ea2000c1e1900 */
[----:B------:R-:W-:-:S06]  /*8fd0*/  ULOP3.LUT UR6, UR41, 0x2, URZ, 0xfc, !UPT ;  /* 0x0000000229067892 */ /* 0x000fcc000f8efc3f */
[----:B------:R-:W-:Y:S01]  /*8fe0*/  MOV R10, UR6 ;  /* 0x00000006000a7c02 */ /* 0x000fe20008000f00 */
[----:B------:R-:W-:-:S03]  /*8ff0*/  VIADD R20, R8, 0x1 ;  /* 0x0000000108147836 */ /* 0x000fc60000000000 */
[----:B------:R-:W-:Y:S02]  /*9000*/  ISETP.NE.AND P2, PT, R10, 0x3, PT ;  /* 0x000000030a00780c */ /* 0x000fe40003f45270 */
[----:B------:R-:W-:-:S04]  /*9010*/  ISETP.NE.AND P0, PT, R20, 0x2, PT ;  /* 0x000000021400780c */ /* 0x000fc80003f05270 */
[----:B------:R-:W-:Y:S02]  /*9020*/  SEL R24, RZ, 0x1, P0 ;  /* 0x00000001ff187807 */ /* 0x000fe40000000000 */
[----:B------:R-:W-:Y:S02]  /*9030*/  SEL R20, R20, RZ, P0 ;  /* 0x000000ff14147207 */ /* 0x000fe40000000000 */
[----:B------:R-:W-:Y:S02]  /*9040*/  LOP3.LUT R24, R21, R24, RZ, 0x3c, !PT ;  /* 0x0000001815187212 */ /* 0x000fe400078e3cff */
[----:B--2---:R-:W-:Y:S01]  /*9050*/  SHF.R.S32.HI R25, RZ, 0x1f, R5 ;  /* 0x0000001fff197819 */ /* 0x004fe20000011405 */
[----:B------:R-:W-:Y:S06]  /*9060*/  @!P2 BRA `(.L_x_54) ;  /* 0x000000000004a947 */ /* 0x000fec0003800000 */
[----:B------:R-:W-:Y:S01]  /*9070*/  BPT.TRAP 0x1 ;  /* 0x000000040000795c */ /* 0x000fe20000300000 */
.L_x_54:
[----:B------:R-:W-:Y:S01]  /*9080*/  LEA R7, R20, UR45, 0x3 ;  /* 0x0000002d14077c11 */ /* 0x000fe2000f8e18ff */
[----:B------:R-:W-:Y:S01]  /*9090*/  BSSY B1, `(.L_x_55) ;  /* 0x0000004000017945 */ /* 0x000fe20003800000 */
[----:B------:R-:W-:-:S04]  /*90a0*/  SHF.L.U32 R2, R24, 0x1f, RZ ;  /* 0x0000001f18027819 */ /* 0x000fc800000006ff */
[----:B------:R-:W0:Y:S02]  /*90b0*/  SYNCS.PHASECHK.TRANS64.TRYWAIT P0, [R7+URZ+0x16840], R2 ;  /* 0x01684002070075a7 */ /* 0x000e24000800017f */
[----:B0-----:R-:W-:Y:S05]  /*90c0*/  @!P0 BRA `(.L_x_56) ;  /* 0x00000030000c8947 */ /* 0x001fea0003800000 */
.L_x_131:
[----:B------:R-:W-:Y:S05]  /*90d0*/  BSYNC B1 ;  /* 0x0000000000017941 */ /* 0x000fea0003800000 */
.L_x_55:
[----:B------:R-:W-:Y:S01]  /*90e0*/  ULDC UR4, c[0x0][0x430] ;  /* 0x00010c0000047ab9 */ /* 0x000fe20000000800 */
[----:B------:R-:W-:Y:S01]  /*90f0*/  R2UR UR6, R27 ;  /* 0x000000001b0672ca */ /* 0x000fe200000e0000 */
[----:B------:R-:W-:Y:S01]  /*9100*/  UIADD3 UR4, -UR4, URZ, URZ ;  /* 0x0000003f04047290 */ /* 0x000fe2000fffe13f */
[----:B------:R-:W-:-:S05]  /*9110*/  LOP3.LUT P2, RZ, R29, 0x1, RZ, 0xc0, !PT ;  /* 0x000000011dff7812 */ /* 0x000fca000784c0ff */
[----:B------:R-:W-:Y:S01]  /*9120*/  IMAD R6, R9, UR4, R0 ;  /* 0x0000000409067c24 */ /* 0x000fe2000f8e0200 */
[----:B------:R-:W-:-:S04]  /*9130*/  ULDC.64 UR4, c[0x0][0x300] ;  /* 0x0000c00000047ab9 */ /* 0x000fc80000000a00 */
[----:B------:R-:W-:-:S05]  /*9140*/  SHF.R.S32.HI R23, RZ, 0x1f, R6 ;  /* 0x0000001fff177819 */ /* 0x000fca0000011406 */
[----:B------:R-:W-:-:S04]  /*9150*/  IMAD R3, R23, UR4, RZ ;  /* 0x0000000417037c24 */ /* 0x000fc8000f8e02ff */
[C---:B------:R-:W-:Y:S02]  /*9160*/  IMAD R9, R6.reuse, UR5, R3 ;  /* 0x0000000506097c24 */ /* 0x040fe4000f8e0203 */
[----:B0-----:R-:W-:Y:S01]  /*9170*/  IMAD.WIDE.U32 R2, R6, UR4, RZ ;  /* 0x0000000406027c25 */ /* 0x001fe2000f8e00ff */
[----:B------:R-:W-:-:S03]  /*9180*/  ULDC.64 UR4, c[0x0][0x310] ;  /* 0x0000c40000047ab9 */ /* 0x000fc60000000a00 */
[----:B------:R-:W-:Y:S02]  /*9190*/  IMAD.IADD R3, R3, 0x1, R9 ;  /* 0x0000000103037824 */ /* 0x000fe400078e0209 */
[----:B------:R-:W-:Y:S02]  /*91a0*/  IMAD R10, R25, UR4, RZ ;  /* 0x00000004190a7c24 */ /* 0x000fe4000f8e02ff */
[----:B------:R-:W-:-:S04]  /*91b0*/  IMAD.WIDE.U32 R2, R5, UR4, R2 ;  /* 0x0000000405027c25 */ /* 0x000fc8000f8e0002 */
[----:B------:R-:W-:Y:S01]  /*91c0*/  IMAD R9, R5, UR5, R10 ;  /* 0x0000000505097c24 */ /* 0x000fe2000f8e020a */
[----:B------:R-:W-:-:S03]  /*91d0*/  ULDC.64 UR4, c[0x0][0x308] ;  /* 0x0000c20000047ab9 */ /* 0x000fc60000000a00 */
[----:B------:R-:W-:Y:S02]  /*91e0*/  IMAD.IADD R3, R3, 0x1, R9 ;  /* 0x0000000103037824 */ /* 0x000fe400078e0209 */
[----:B------:R-:W-:Y:S01]  /*91f0*/  IMAD.U32 R9, RZ, RZ, UR4 ;  /* 0x00000004ff097e24 */ /* 0x000fe2000f8e00ff */
[----:B------:R-:W-:-:S03]  /*9200*/  UIMAD UR4, UR6, UR4, URZ ;  /* 0x00000004060472a4 */ /* 0x000fc6000f8e023f */
[----:B------:R-:W-:Y:S01]  /*9210*/  IMAD.WIDE.U32 R2, R9, UR42, R2 ;  /* 0x0000002a09027c25 */ /* 0x000fe2000f8e0002 */
[----:B------:R-:W-:Y:S01]  /*9220*/  UIMAD UR4, UR42, UR5, UR4 ;  /* 0x000000052a0472a4 */ /* 0x000fe2000f8e0204 */
[----:B------:R-:W-:Y:S02]  /*9230*/  ULDC.64 UR6, c[0x0][0x2e8] ;  /* 0x0000ba0000067ab9 */ /* 0x000fe40000000a00 */
[----:B------:R-:W-:Y:S01]  /*9240*/  IMAD R9, R20, 0x2000, R22 ;  /* 0x0000200014097824 */ /* 0x000fe200078e0216 */
[----:B------:R-:W-:Y:S02]  /*9250*/  LEA R10, P0, R2, UR6, 0x1 ;  /* 0x00000006020a7c11 */ /* 0x000fe4000f8008ff */
[----:B------:R-:W-:Y:S01]  /*9260*/  IADD3 R19, R3, UR4, RZ ;  /* 0x0000000403137c10 */ /* 0x000fe2000fffe0ff */
[----:B------:R-:W-:-:S03]  /*9270*/  UMOV UR4, 0xffffffff ;  /* 0xffffffff00047882 */ /* 0x000fc60000000000 */
[----:B------:R-:W-:Y:S01]  /*9280*/  LEA.HI.X R19, R2, UR7, R19, 0x1, P0 ;  /* 0x0000000702137c11 */ /* 0x000fe200080f0c13 */
[----:B------:R-:W-:Y:S06]  /*9290*/  BRA.DIV UR4, `(.L_x_57) ;  /* 0x0000002e04ac7947 */ /* 0x000fec000b800000 */
[----:B------:R-:W0:Y:S01]  /*92a0*/  SHFL.IDX PT, R2, R10, RZ, 0x181f ;  /* 0x00181fff0a027589 */ /* 0x000e2200000e0000 */
[----:B------:R-:W-:Y:S01]  /*92b0*/  IMAD.SHL.U32 R11, R16, 0x2, RZ ;  /* 0x00000002100b7824 */ /* 0x000fe200078e00ff */
[----:B------:R-:W-:Y:S02]  /*92c0*/  LEA R9, R9, UR45, 0x1 ;  /* 0x0000002d09097c11 */ /* 0x000fe4000f8e08ff */
[----:B------:R-:W1:Y:S04]  /*92d0*/  SHFL.IDX PT, R3, R19, RZ, 0x181f ;  /* 0x00181fff13037589 */ /* 0x000e6800000e0000 */
[----:B------:R-:W-:Y:S01]  /*92e0*/  SHFL.IDX PT, R14, R10, 0x7, 0x181f ;  /* 0x00f81f000a0e7f89 */ /* 0x000fe200000e0000 */
[----:B0-----:R-:W-:-:S05]  /*92f0*/  IADD3 R2, P0, R2, R11, RZ ;  /* 0x0000000b02027210 */ /* 0x001fca0007f1e0ff */
[----:B-1----:R-:W-:-:S05]  /*9300*/  IMAD.X R3, RZ, RZ, R3, P0 ;  /* 0x000000ffff037224 */ /* 0x002fca00000e0603 */
[----:B------:R0:W-:Y:S04]  /*9310*/  LDGSTS.E.BYPASS.LTC128B.128 [R9+0xe400], desc[UR38][R2.64], !P2 ;  /* 0x0e40000002097fae */ /* 0x0001e8000d101d66 */
[----:B0-----:R-:W0:Y:S04]  /*9320*/  SHFL.IDX PT, R2, R10, 0x1, 0x181f ;  /* 0x00381f000a027f89 */ /* 0x001e2800000e0000 */
[----:B------:R-:W1:Y:S01]  /*9330*/  SHFL.IDX PT, R3, R19, 0x1, 0x181f ;  /* 0x00381f0013037f89 */ /* 0x000e6200000e0000 */
[----:B0-----:R-:W-:-:S05]  /*9340*/  IADD3 R2, P0, R2, R11, RZ ;  /* 0x0000000b02027210 */ /* 0x001fca0007f1e0ff */
[----:B-1----:R-:W-:-:S05]  /*9350*/  IMAD.X R3, RZ, RZ, R3, P0 ;  /* 0x000000ffff037224 */ /* 0x002fca00000e0603 */
[----:B------:R0:W-:Y:S04]  /*9360*/  LDGSTS.E.BYPASS.LTC128B.128 [R9+0xec00], desc[UR38][R2.64], !P2 ;  /* 0x0ec0000002097fae */ /* 0x0001e8000d101d66 */
[----:B0-----:R-:W0:Y:S04]  /*9370*/  SHFL.IDX PT, R2, R10, 0x2, 0x181f ;  /* 0x00581f000a027f89 */ /* 0x001e2800000e0000 */
[----:B------:R-:W1:Y:S01]  /*9380*/  SHFL.IDX PT, R3, R19, 0x2, 0x181f ;  /* 0x00581f0013037f89 */ /* 0x000e6200000e0000 */
[----:B0-----:R-:W-:-:S04]  /*9390*/  IADD3 R2, P0, R2, R11, RZ ;  /* 0x0000000b02027210 */ /* 0x001fc80007f1e0ff */
[----:B-1----:R-:W-:-:S05]  /*93a0*/  IADD3.X R3, RZ, R3, RZ, P0, !PT ;  /* 0x00000003ff037210 */ /* 0x002fca00007fe4ff */
        /* <DEDUP_REMOVED lines=17> */
[----:B------:R-:W1:Y:S04]  /*94c0*/  SHFL.IDX PT, R3, R19, 0x6, 0x181f ;  /* 0x00d81f0013037f89 */ /* 0x000e6800000e0000 */
[----:B------:R-:W2:Y:S01]  /*94d0*/  SHFL.IDX PT, R19, R19, 0x7, 0x181f ;  /* 0x00f81f0013137f89 */ /* 0x000ea200000e0000 */
[----:B0-----:R-:W-:-:S05]  /*94e0*/  IADD3 R2, P0, R2, R11, RZ ;  /* 0x0000000b02027210 */ /* 0x001fca0007f1e0ff */
[----:B-1----:R-:W-:-:S05]  /*94f0*/  IMAD.X R3, RZ, RZ, R3, P0 ;  /* 0x000000ffff037224 */ /* 0x002fca00000e0603 */
[----:B--2---:R0:W-:Y:S03]  /*9500*/  LDGSTS.E.BYPASS.LTC128B.128 [R9+0x11400], desc[UR38][R2.64], !P2 ;  /* 0x1140000002097fae */ /* 0x0041e6000d101d66 */
.L_x_149:
[----:B0-----:R-:W-:-:S04]  /*9510*/  SHF.L.U32 R2, R16, 0x1, RZ ;  /* 0x0000000110027819 */ /* 0x001fc800000006ff */
[----:B------:R-:W-:-:S05]  /*9520*/  IADD3 R2, P0, R14, R2, RZ ;  /* 0x000000020e027210 */ /* 0x000fca0007f1e0ff */
[----:B------:R-:W-:Y:S01]  /*9530*/  IMAD.X R3, RZ, RZ, R19, P0 ;  /* 0x000000ffff037224 */ /* 0x000fe200000e0613 */
[----:B------:R-:W-:-:S04]  /*9540*/  PLOP3.LUT P0, PT, PT, PT, PT, 0x80, 0x0 ;  /* 0x000000000000781c */ /* 0x000fc80003f0f070 */
[----:B------:R-:W-:Y:S01]  /*9550*/  @!PT LDS RZ, [RZ] ;  /* 0x00000000fffff984 */ /* 0x000fe20000000800 */
[----:B------:R-:W-:Y:S01]  /*9560*/  @!PT LDS RZ, [RZ] ;  /* 0x00000000fffff984 */ /* 0x000fe20000000800 */
[----:B------:R-:W-:Y:S01]  /*9570*/  @!PT LDS RZ, [RZ] ;  /* 0x00000000fffff984 */ /* 0x000fe20000000800 */
[----:B------:R0:W-:Y:S01]  /*9580*/  LDGSTS.E.BYPASS.LTC128B.128 [R9+0x11c00], desc[UR38][R2.64], !P2 ;  /* 0x11c0000002097fae */ /* 0x0001e2000d101d66 */
[----:B------:R-:W-:-:S08]  /*9590*/  NOP ;  /* 0x0000000000007918 */ /* 0x000fd00000000000 */
.L_x_58:
[----:B------:R-:W-:Y:S02]  /*95a0*/  PLOP3.LUT P2, PT, P2, P0, PT, 0xa2, 0x0 ;  /* 0x000000000000781c */ /* 0x000fe40001741472 */
[----:B------:R-:W-:-:S08]  /*95b0*/  @P0 R2UR P2, UR4, R7 ;  /* 0x00000000070402ca */ /* 0x000fd00000040000 */
[----:B------:R-:W-:-:S05]  /*95c0*/  @P0 PLOP3.LUT P0, PT, P2, PT, PT, 0x80, 0x0 ;  /* 0x000000000000081c */ /* 0x000fca000170f070 */
[----:B------:R-:W-:Y:S01]  /*95d0*/  @!P2 SYNCS.ARRIVE.TRANS64.RED.A0T1 RZ, [UR4+0x16830], RZ ;  /* 0x016830ffffffa9a7 */ /* 0x000fe20008200404 */
[----:B------:R-:W-:Y:S07]  /*95e0*/  @!P2 ARRIVES.LDGSTSBAR.64.TRANSCNT [UR4+0x16830] ;  /* 0x01683000ff00a9b0 */ /* 0x000fee0008000a84 */
[----:B------:R-:W-:Y:S05]  /*95f0*/  @P0 BRA.U.ANY `(.L_x_58) ;  /* 0xfffffffd00e80947 */ /* 0x000fea000393ffff */
[----:B------:R-:W-:Y:S01]  /*9600*/  NOP ;  /* 0x0000000000007918 */ /* 0x000fe20000000000 */
[----:B------:R-:W-:-:S06]  /*9610*/  ULOP3.LUT UR5, UR41, 0x2, URZ, 0xfc, !UPT ;  /* 0x0000000229057892 */ /* 0x000fcc000f8efc3f */
[----:B0-----:R-:W-:-:S05]  /*9620*/  IMAD.U32 R2, RZ, RZ, UR5 ;  /* 0x00000005ff027e24 */ /* 0x001fca000f8e00ff */
[----:B------:R-:W-:-:S13]  /*9630*/  ISETP.NE.AND P3, PT, R2, 0x3, PT ;  /* 0x000000030200780c */ /* 0x000fda0003f65270 */
[----:B------:R-:W-:Y:S05]  /*9640*/  @!P3 BRA `(.L_x_59) ;  /* 0x000000000004b947 */ /* 0x000fea0003800000 */
[----:B------:R-:W-:Y:S01]  /*9650*/  BPT.TRAP 0x1 ;  /* 0x000000040000795c */ /* 0x000fe20000300000 */
.L_x_59:
[----:B------:R0:W-:Y:S01]  /*9660*/  SYNCS.ARRIVE.TRANS64.A1T0 RZ, [R7+URZ+0x16830], RZ ;  /* 0x016830ff07ff79a7 */ /* 0x0001e2000810003f */
[----:B------:R-:W-:Y:S05]  /*9670*/  @!P3 BRA `(.L_x_60) ;  /* 0x000000000004b947 */ /* 0x000fea0003800000 */
[----:B------:R-:W-:Y:S01]  /*9680*/  BPT.TRAP 0x1 ;  /* 0x000000040000795c */ /* 0x000fe20000300000 */
.L_x_60:
[----:B------:R-:W-:Y:S01]  /*9690*/  SHF.L.U32 R2, R21, 0x1f, RZ ;  /* 0x0000001f15027819 */ /* 0x000fe200000006ff */
[----:B------:R-:W-:Y:S01]  /*96a0*/  BSSY B1, `(.L_x_61) ;  /* 0x0000004000017945 */ /* 0x000fe20003800000 */
[----:B0-----:R-:W-:-:S04]  /*96b0*/  LEA R7, R8, UR45, 0x3 ;  /* 0x0000002d08077c11 */ /* 0x001fc8000f8e18ff */
[----:B------:R-:W0:Y:S02]  /*96c0*/  SYNCS.PHASECHK.TRANS64.TRYWAIT P0, [R7+URZ+0x16860], R2 ;  /* 0x01686002070075a7 */ /* 0x000e24000800017f */
[----:B0-----:R-:W-:Y:S05]  /*96d0*/  @!P0 BRA `(.L_x_62) ;  /* 0x0000003000fc8947 */ /* 0x001fea0003800000 */
.L_x_150:
[----:B------:R-:W-:Y:S05]  /*96e0*/  BSYNC B1 ;  /* 0x0000000000017941 */ /* 0x000fea0003800000 */
.L_x_61:
[----:B------:R-:W-:Y:S01]  /*96f0*/  UMOV UR4, 0xffffffff ;  /* 0xffffffff00047882 */ /* 0x000fe20000000000 */
[----:B------:R-:W-:Y:S02]  /*9700*/  IMAD R8, R8, 0x2000, R22 ;  /* 0x0000200008087824 */ /* 0x000fe400078e0216 */
[----:B------:R-:W-:Y:S01]  /*9710*/  IMAD.SHL.U32 R19, R16, 0x2, RZ ;  /* 0x0000000210137824 */ /* 0x000fe200078e00ff */
[----:B------:R-:W-:Y:S06]  /*9720*/  BRA.DIV UR4, `(.L_x_63) ;  /* 0x0000003204fc7947 */ /* 0x000fec000b800000 */
[----:B------:R-:W0:Y:S01]  /*9730*/  SHFL.IDX PT, R14, R17, RZ, 0x181f ;  /* 0x00181fff110e7589 */ /* 0x000e2200000e0000 */
[----:B------:R-:W-:Y:S02]  /*9740*/  ISETP.LT.OR P0, PT, R4, 0x1, P1 ;  /* 0x000000010400780c */ /* 0x000fe40000f01670 */
[----:B------:R-:W-:Y:S01]  /*9750*/  LEA R8, R8, UR45, 0x1 ;  /* 0x0000002d08087c11 */ /* 0x000fe2000f8e08ff */
[----:B------:R-:W1:Y:S04]  /*9760*/  SHFL.IDX PT, R3, R18, RZ, 0x181f ;  /* 0x00181fff12037589 */ /* 0x000e6800000e0000 */
[----:B------:R-:W2:Y:S04]  /*9770*/  SHFL.IDX PT, R11, R17, 0x1, 0x181f ;  /* 0x00381f00110b7f89 */ /* 0x000ea800000e0000 */
[----:B------:R-:W3:Y:S04]  /*9780*/  SHFL.IDX PT, R9, R18, 0x1, 0x181f ;  /* 0x00381f0012097f89 */ /* 0x000ee800000e0000 */
[----:B------:R-:W4:Y:S04]  /*9790*/  SHFL.IDX PT, R12, R17, 0x2, 0x181f ;  /* 0x00581f00110c7f89 */ /* 0x000f2800000e0000 */
[----:B------:R-:W5:Y:S01]  /*97a0*/  SHFL.IDX PT, R10, R18, 0x2, 0x181f ;  /* 0x00581f00120a7f89 */ /* 0x000f6200000e0000 */
[----:B0-----:R-:W-:-:S03]  /*97b0*/  IADD3 R2, P2, R14, R19, RZ ;  /* 0x000000130e027210 */ /* 0x001fc60007f5e0ff */
[----:B------:R-:W-:Y:S01]  /*97c0*/  SHFL.IDX PT, R14, R17, 0x7, 0x181f ;  /* 0x00f81f00110e7f89 */ /* 0x000fe200000e0000 */
[----:B-1----:R-:W-:-:S05]  /*97d0*/  IADD3.X R3, RZ, R3, RZ, P2, !PT ;  /* 0x00000003ff037210 */ /* 0x002fca00017fe4ff */
[----:B------:R2:W-:Y:S01]  /*97e0*/  LDGSTS.E.BYPASS.LTC128B.128 [R8+0x400], desc[UR38][R2.64], !P0 ;  /* 0x0040000002087fae */ /* 0x0005e2000c101d66 */
[C---:B------:R-:W-:Y:S02]  /*97f0*/  ISETP.LT.OR P0, PT, R4.reuse, 0x11, P1 ;  /* 0x000000110400780c */ /* 0x040fe40000f01670 */
[----:B--2---:R-:W-:Y:S02]  /*9800*/  IADD3 R2, P2, R11, R19, RZ ;  /* 0x000000130b027210 */ /* 0x004fe40007f5e0ff */
[----:B------:R-:W0:Y:S03]  /*9810*/  SHFL.IDX PT, R11, R17, 0x3, 0x181f ;  /* 0x00781f00110b7f89 */ /* 0x000e2600000e0000 */
[----:B---3--:R-:W-:Y:S02]  /*9820*/  IMAD.X R3, RZ, RZ, R9, P2 ;  /* 0x000000ffff037224 */ /* 0x008fe400010e0609 */
[----:B------:R-:W1:Y:S04]  /*9830*/  SHFL.IDX PT, R9, R18, 0x3, 0x181f ;  /* 0x00781f0012097f89 */ /* 0x000e6800000e0000 */
[----:B------:R4:W-:Y:S01]  /*9840*/  LDGSTS.E.BYPASS.LTC128B.128 [R8+0xc00], desc[UR38][R2.64], !P0 ;  /* 0x00c0000002087fae */ /* 0x0009e2000c101d66 */
[----:B------:R-:W-:-:S02]  /*9850*/  ISETP.LT.OR P0, PT, R4, 0x21, P1 ;  /* 0x000000210400780c */ /* 0x000fc40000f01670 */
[----:B----4-:R-:W-:Y:S02]  /*9860*/  IADD3 R2, P2, R12, R19, RZ ;  /* 0x000000130c027210 */ /* 0x010fe40007f5e0ff */
[----:B------:R-:W2:Y:S03]  /*9870*/  SHFL.IDX PT, R12, R17, 0x4, 0x181f ;  /* 0x00981f00110c7f89 */ /* 0x000ea600000e0000 */
[----:B-----5:R-:W-:Y:S02]  /*9880*/  IMAD.X R3, RZ, RZ, R10, P2 ;  /* 0x000000ffff037224 */ /* 0x020fe400010e060a */
[----:B------:R-:W3:Y:S04]  /*9890*/  SHFL.IDX PT, R10, R18, 0x4, 0x181f ;  /* 0x00981f00120a7f89 */ /* 0x000ee800000e0000 */
[----:B------:R0:W-:Y:S01]  /*98a0*/  LDGSTS.E.BYPASS.LTC128B.128 [R8+0x1400], desc[UR38][R2.64], !P0 ;  /* 0x0140000002087fae */ /* 0x0001e2000c101d66 */
[----:B------:R-:W-:-:S02]  /*98b0*/  ISETP.LT.OR P0, PT, R4, 0x31, P1 ;  /* 0x000000310400780c */ /* 0x000fc40000f01670 */
[----:B0-----:R-:W-:Y:S02]  /*98c0*/  IADD3 R2, P2, R11, R19, RZ ;  /* 0x000000130b027210 */ /* 0x001fe40007f5e0ff */
[----:B------:R-:W0:Y:S03]  /*98d0*/  SHFL.IDX PT, R11, R17, 0x5, 0x181f ;  /* 0x00b81f00110b7f89 */ /* 0x000e2600000e0000 */
[----:B-1----:R-:W-:Y:S02]  /*98e0*/  IMAD.X R3, RZ, RZ, R9, P2 ;  /* 0x000000ffff037224 */ /* 0x002fe400010e0609 */
[----:B------:R-:W1:Y:S04]  /*98f0*/  SHFL.IDX PT, R9, R18, 0x5, 0x181f ;  /* 0x00b81f0012097f89 */ /* 0x000e6800000e0000 */
[----:B------:R2:W-:Y:S01]  /*9900*/  LDGSTS.E.BYPASS.LTC128B.128 [R8+0x1c00], desc[UR38][R2.64], !P0 ;  /* 0x01c0000002087fae */ /* 0x0005e2000c101d66 */
[----:B------:R-:W-:-:S02]  /*9910*/  ISETP.LT.OR P0, PT, R4, 0x41, P1 ;  /* 0x000000410400780c */ /* 0x000fc40000f01670 */
[----:B--2---:R-:W-:Y:S02]  /*9920*/  IADD3 R2, P2, R12, R19, RZ ;  /* 0x000000130c027210 */ /* 0x004fe40007f5e0ff */
[----:B------:R-:W2:Y:S03]  /*9930*/  SHFL.IDX PT, R12, R17, 0x6, 0x181f ;  /* 0x00d81f00110c7f89 */ /* 0x000ea600000e0000 */
[----:B---3--:R-:W-:Y:S02]  /*9940*/  IMAD.X R3, RZ, RZ, R10, P2 ;  /* 0x000000ffff037224 */ /* 0x008fe400010e060a */
[----:B------:R-:W3:Y:S04]  /*9950*/  SHFL.IDX PT, R10, R18, 0x6, 0x181f ;  /* 0x00d81f00120a7f89 */ /* 0x000ee800000e0000 */
[----:B------:R0:W-:Y:S01]  /*9960*/  LDGSTS.E.BYPASS.LTC128B.128 [R8+0x2400], desc[UR38][R2.64], !P0 ;  /* 0x0240000002087fae */ /* 0x0001e2000c101d66 */
[----:B------:R-:W-:-:S03]  /*9970*/  ISETP.LT.OR P0, PT, R4, 0x51, P1 ;  /* 0x000000510400780c */ /* 0x000fc60000f01670 */
[----:B------:R-:W4:Y:S01]  /*9980*/  SHFL.IDX PT, R18, R18, 0x7, 0x181f ;  /* 0x00f81f0012127f89 */ /* 0x000f2200000e0000 */
[----:B0-----:R-:W-:-:S04]  /*9990*/  IADD3 R2, P2, R11, R19, RZ ;  /* 0x000000130b027210 */ /* 0x001fc80007f5e0ff */
[----:B-1----:R-:W-:-:S05]  /*99a0*/  IADD3.X R3, RZ, R9, RZ, P2, !PT ;  /* 0x00000009ff037210 */ /* 0x002fca00017fe4ff */
[----:B------:R2:W-:Y:S01]  /*99b0*/  LDGSTS.E.BYPASS.LTC128B.128 [R8+0x2c00], desc[UR38][R2.64], !P0 ;  /* 0x02c0000002087fae */ /* 0x0005e2000c101d66 */
[----:B------:R-:W-:Y:S02]  /*99c0*/  ISETP.LT.OR P0, PT, R4, 0x61, P1 ;  /* 0x000000610400780c */ /* 0x000fe40000f01670 */
[----:B--2---:R-:W-:-:S05]  /*99d0*/  IADD3 R2, P2, R12, R19, RZ ;  /* 0x000000130c027210 */ /* 0x004fca0007f5e0ff */
[----:B---3--:R-:W-:-:S06]  /*99e0*/  IMAD.X R3, RZ, RZ, R10, P2 ;  /* 0x000000ffff037224 */ /* 0x008fcc00010e060a */
[----:B----4-:R0:W-:Y:S02]  /*99f0*/  LDGSTS.E.BYPASS.LTC128B.128 [R8+0x3400], desc[UR38][R2.64], !P0 ;  /* 0x0340000002087fae */ /* 0x0101e4000c101d66 */
.L_x_168:
[----:B------:R-:W-:Y:S01]  /*9a00*/  ISETP.LT.OR P0, PT, R4, 0x71, P1 ;  /* 0x000000710400780c */ /* 0x000fe20000f01670 */
[----:B------:R-:W-:Y:S01]  /*9a10*/  ULDC.64 UR4, c[0x0][0x328] ;  /* 0x0000ca0000047ab9 */ /* 0x000fe20000000a00 */
[----:B0-----:R-:W-:Y:S01]  /*9a20*/  IADD3 R2, P2, R14, R19, RZ ;  /* 0x000000130e027210 */ /* 0x001fe20007f5e0ff */
[----:B------:R-:W-:-:S04]  /*9a30*/  IMAD R23, R23, UR4, RZ ;  /* 0x0000000417177c24 */ /* 0x000fc8000f8e02ff */
[----:B------:R-:W-:Y:S02]  /*9a40*/  IMAD.X R3, RZ, RZ, R18, P2 ;  /* 0x000000ffff037224 */ /* 0x000fe400010e0612 */
[----:B------:R-:W-:-:S04]  /*9a50*/  IMAD R23, R6, UR5, R23 ;  /* 0x0000000506177c24 */ /* 0x000fc8000f8e0217 */
[----:B------:R-:W-:Y:S01]  /*9a60*/  @!PT LDS RZ, [RZ] ;  /* 0x00000000fffff984 */ /* 0x000fe20000000800 */
[----:B------:R-:W-:Y:S01]  /*9a70*/  @!PT LDS RZ, [RZ] ;  /* 0x00000000fffff984 */ /* 0x000fe20000000800 */
[----:B------:R-:W-:Y:S01]  /*9a80*/  @!PT LDS RZ, [RZ] ;  /* 0x00000000fffff984 */ /* 0x000fe20000000800 */
[----:B------:R0:W-:Y:S01]  /*9a90*/  LDGSTS.E.BYPASS.LTC128B.128 [R8+0x3c00], desc[UR38][R2.64], !P0 ;  /* 0x03c0000002087fae */ /* 0x0001e2000c101d66 */
[----:B------:R-:W-:Y:S01]  /*9aa0*/  PLOP3.LUT P0, PT, PT, PT, PT, 0x80, 0x0 ;  /* 0x000000000000781c */ /* 0x000fe20003f0f070 */
[----:B------:R-:W-:Y:S01]  /*9ab0*/  NOP ;  /* 0x0000000000007918 */ /* 0x000fe20000000000 */
[----:B0-----:R-:W-:Y:S01]  /*9ac0*/  IMAD.WIDE.U32 R2, R6, UR4, RZ ;  /* 0x0000000406027c25 */ /* 0x001fe2000f8e00ff */
[----:B------:R-:W-:-:S03]  /*9ad0*/  ULDC.64 UR4, c[0x0][0x338] ;  /* 0x0000ce0000047ab9 */ /* 0x000fc60000000a00 */
[----:B------:R-:W-:Y:S02]  /*9ae0*/  IMAD.IADD R3, R3, 0x1, R23 ;  /* 0x0000000103037824 */ /* 0x000fe400078e0217 */
[----:B------:R-:W-:Y:S02]  /*9af0*/  IMAD R6, R25, UR4, RZ ;  /* 0x0000000419067c24 */ /* 0x000fe4000f8e02ff */
[----:B------:R-:W-:-:S04]  /*9b00*/  IMAD.WIDE.U32 R2, R5, UR4, R2 ;  /* 0x0000000405027c25 */ /* 0x000fc8000f8e0002 */
[----:B------:R-:W-:-:S04]  /*9b10*/  IMAD R9, R5, UR5, R6 ;  /* 0x0000000505097c24 */ /* 0x000fc8000f8e0206 */
[----:B------:R-:W-:-:S07]  /*9b20*/  IMAD.IADD R19, R3, 0x1, R9 ;  /* 0x0000000103137824 */ /* 0x000fce00078e0209 */
.L_x_64:
        /* <DEDUP_REMOVED lines=8> */
[----:B------:R-:W-:-:S04]  /*9bb0*/  MOV R5, UR5 ;  /* 0x0000000500057c02 */ /* 0x000fc80008000f00 */
[----:B------:R-:W-:-:S13]  /*9bc0*/  ISETP.NE.AND P3, PT, R5, 0x3, PT ;  /* 0x000000030500780c */ /* 0x000fda0003f65270 */
[----:B------:R-:W-:Y:S05]  /*9bd0*/  @!P3 BRA `(.L_x_65) ;  /* 0x000000000004b947 */ /* 0x000fea0003800000 */
[----:B------:R-:W-:Y:S01]  /*9be0*/  BPT.TRAP 0x1 ;  /* 0x000000040000795c */ /* 0x000fe20000300000 */
.L_x_65:
[----:B------:R-:W-:Y:S01]  /*9bf0*/  R2UR UR4, R27 ;  /* 0x000000001b0472ca */ /* 0x000fe200000e0000 */
[----:B------:R-:W-:Y:S01]  /*9c00*/  ULDC.64 UR6, c[0x0][0x330] ;  /* 0x0000cc0000067ab9 */ /* 0x000fe20000000a00 */
[----:B------:R-:W-:Y:S01]  /*9c10*/  VIADD R26, R26, 0xffffffff ;  /* 0xffffffff1a1a7836 */ /* 0x000fe20000000000 */
[----:B------:R0:W-:Y:S01]  /*9c20*/  SYNCS.ARRIVE.TRANS64.A1T0 RZ, [R7+URZ+0x16850], RZ ;  /* 0x016850ff07ff79a7 */ /* 0x0001e2000810003f */
[----:B------:R-:W-:Y:S01]  /*9c30*/  IMAD.U32 R3, RZ, RZ, UR6 ;  /* 0x00000006ff037e24 */ /* 0x000fe2000f8e00ff */
[----:B------:R-:W-:Y:S01]  /*9c40*/  IADD3 R4, R4, 0x80, RZ ;  /* 0x0000008004047810 */ /* 0x000fe20007ffe0ff */
[----:B------:R-:W-:Y:S01]  /*9c50*/  IMAD.MOV.U32 R18, RZ, RZ, R2 ;  /* 0x000000ffff127224 */ /* 0x000fe200078e0002 */
[----:B------:R-:W-:Y:S01]  /*9c60*/  ISETP.GT.AND P0, PT, R26, UR48, PT ;  /* 0x000000301a007c0c */ /* 0x000fe2000bf04270 */
[----:B------:R-:W-:Y:S02]  /*9c70*/  VIADD R0, R0, 0xffffff80 ;  /* 0xffffff8000007836 */ /* 0x000fe40000000000 */
[----:B------:R-:W-:-:S03]  /*9c80*/  IMAD.WIDE.U32 R18, R3, UR42, R18 ;  /* 0x0000002a03127c25 */ /* 0x000fc6000f8e0012 */
[----:B------:R-:W-:Y:S01]  /*9c90*/  UIMAD UR4, UR4, UR6, URZ ;  /* 0x00000006040472a4 */ /* 0x000fe2000f8e023f */
[----:B------:R-:W-:Y:S02]  /*9ca0*/  IMAD.MOV.U32 R8, RZ, RZ, R20 ;  /* 0x000000ffff087224 */ /* 0x000fe400078e0014 */
[----:B------:R-:W-:Y:S01]  /*9cb0*/  IMAD.MOV.U32 R21, RZ, RZ, R24 ;  /* 0x000000ffff157224 */ /* 0x000fe200078e0018 */
[----:B------:R-:W-:-:S03]  /*9cc0*/  UIMAD UR4, UR42, UR7, UR4 ;  /* 0x000000072a0472a4 */ /* 0x000fc6000f8e0204 */
[----:B------:R-:W-:Y:S02]  /*9cd0*/  ULDC.64 UR6, c[0x0][0x318] ;  /* 0x0000c60000067ab9 */ /* 0x000fe40000000a00 */
[----:B------:R-:W-:Y:S01]  /*9ce0*/  LEA R17, P2, R18, UR6, 0x1 ;  /* 0x0000000612117c11 */ /* 0x000fe2000f8408ff */
[----:B------:R-:W-:-:S05]  /*9cf0*/  VIADD R3, R19, UR4 ;  /* 0x0000000413037c36 */ /* 0x000fca0008000000 */
[----:B------:R-:W-:Y:S01]  /*9d00*/  LEA.HI.X R18, R18, UR7, R3, 0x1, P2 ;  /* 0x0000000712127c11 */ /* 0x000fe200090f0c03 */
[----:B0-----:R-:W-:Y:S06]  /*9d10*/  @P0 BRA `(.L_x_66) ;  /* 0xfffffff000600947 */ /* 0x001fec000383ffff */
[----:B------:R-:W-:Y:S05]  /*9d20*/  BSYNC B0 ;  /* 0x0000000000007941 */ /* 0x000fea0003800000 */
.L_x_53:
[----:B------:R-:W-:-:S06]  /*9d30*/  ULOP3.LUT UR4, UR41, 0x2, URZ, 0xfc, !UPT ;  /* 0x0000000229047892 */ /* 0x000fcc000f8efc3f */
[----:B0-----:R-:W-:-:S05]  /*9d40*/  IMAD.U32 R0, RZ, RZ, UR4 ;  /* 0x00000004ff007e24 */ /* 0x001fca000f8e00ff */
[----:B------:R-:W-:-:S13]  /*9d50*/  ISETP.NE.AND P0, PT, R0, 0x3, PT ;  /* 0x000000030000780c */ /* 0x000fda0003f05270 */
[----:B------:R-:W-:Y:S05]  /*9d60*/  @!P0 BRA `(.L_x_67) ;  /* 0x0000000000048947 */ /* 0x000fea0003800000 */
[----:B------:R-:W-:Y:S01]  /*9d70*/  BPT.TRAP 0x1 ;  /* 0x000000040000795c */ /* 0x000fe20000300000 */
.L_x_67:
[----:B------:R-:W-:Y:S01]  /*9d80*/  LEA R0, R20, UR45, 0x3 ;  /* 0x0000002d14007c11 */ /* 0x000fe2000f8e18ff */
[----:B------:R-:W0:Y:S01]  /*9d90*/  S2R R2, SR_TID.X ;  /* 0x0000000000027919 */ /* 0x000e220000002100 */
[----:B------:R-:W-:Y:S01]  /*9da0*/  SHF.L.U32 R3, R24, 0x1f, RZ ;  /* 0x0000001f18037819 */ /* 0x000fe200000006ff */
[----:B------:R-:W-:Y:S01]  /*9db0*/  BSSY B0, `(.L_x_68) ;  /* 0x0000009000007945 */ /* 0x000fe20003800000 */
[----:B------:R-:W-:Y:S01]  /*9dc0*/  MOV R5, 0xffffff80 ;  /* 0xffffff8000057802 */ /* 0x000fe20000000f00 */
[----:B------:R-:W-:Y:S01]  /*9dd0*/  IMAD R4, R20, 0x2000, R22 ;  /* 0x0000200014047824 */ /* 0x000fe200078e0216 */
[----:B------:R-:W1:Y:S03]  /*9de0*/  SYNCS.PHASECHK.TRANS64.TRYWAIT P0, [R0+URZ+0x16860], R3 ;  /* 0x01686003000075a7 */ /* 0x000e66000800017f */
[----:B------:R-:W-:Y:S01]  /*9df0*/  IMAD R5, R26, R5, UR43 ;  /* 0x0000002b1a057e24 */ /* 0x000fe2000f8e0205 */
[----:B0-----:R-:W-:-:S04]  /*9e00*/  LOP3.LUT R2, R2, 0x7f, RZ, 0xc0, !PT ;  /* 0x0000007f02027812 */ /* 0x001fc800078ec0ff */
[----:B------:R-:W-:-:S05]  /*9e10*/  SHF.R.U32.HI R2, RZ, 0x3, R2 ;  /* 0x00000003ff027819 */ /* 0x000fca0000011602 */
[----:B------:R-:W-:Y:S01]  /*9e20*/  IMAD.IADD R5, R5, 0x1, -R2 ;  /* 0x0000000105057824 */ /* 0x000fe200078e0a02 */
[----:B-1----:R-:W-:Y:S06]  /*9e30*/  @!P0 BRA `(.L_x_69) ;  /* 0x0000003400848947 */ /* 0x002fec0003800000 */
.L_x_169:
[----:B------:R-:W-:Y:S05]  /*9e40*/  BSYNC B0 ;  /* 0x0000000000007941 */ /* 0x000fea0003800000 */
.L_x_68:
[----:B------:R-:W-:Y:S02]  /*9e50*/  ULDC UR4, c[0x0][0x2f4] ;  /* 0x0000bd0000047ab9 */ /* 0x000fe40000000800 */
[----:B------:R-:W-:Y:S01]  /*9e60*/  ISETP.GE.AND P0, PT, R16, UR4, PT ;  /* 0x0000000410007c0c */ /* 0x000fe2000bf06270 */
[----:B------:R-:W-:-:S03]  /*9e70*/  UMOV UR4, 0xffffffff ;  /* 0xffffffff00047882 */ /* 0x000fc60000000000 */
[----:B------:R-:W-:Y:S09]  /*9e80*/  BRA.DIV UR4, `(.L_x_70) ;  /* 0x0000003604847947 */ /* 0x000ff2000b800000 */
[----:B------:R-:W1:Y:S01]  /*9e90*/  SHFL.IDX PT, R14, R17, RZ, 0x181f ;  /* 0x00181fff110e7589 */ /* 0x000e6200000e0000 */
[----:B------:R-:W-:Y:S01]  /*9ea0*/  IMAD.SHL.U32 R16, R16, 0x2, RZ ;  /* 0x0000000210107824 */ /* 0x000fe200078e00ff */
[C---:B------:R-:W-:Y:S02]  /*9eb0*/  ISETP.LT.OR P3, PT, R5.reuse, 0x1, P0 ;  /* 0x000000010500780c */ /* 0x040fe40000761670 */
[----:B------:R-:W2:Y:S01]  /*9ec0*/  SHFL.IDX PT, R9, R17, 0x1, 0x181f ;  /* 0x00381f0011097f89 */ /* 0x000ea200000e0000 */
[C---:B------:R-:W-:Y:S02]  /*9ed0*/  ISETP.LT.OR P2, PT, R5.reuse, 0x11, P0 ;  /* 0x000000110500780c */ /* 0x040fe40000741670 */
[----:B------:R-:W-:Y:S01]  /*9ee0*/  ISETP.LT.OR P1, PT, R5, 0x21, P0 ;  /* 0x000000210500780c */ /* 0x000fe20000721670 */
[----:B0-----:R-:W0:Y:S01]  /*9ef0*/  SHFL.IDX PT, R3, R18, RZ, 0x181f ;  /* 0x00181fff12037589 */ /* 0x001e2200000e0000 */
[----:B------:R-:W-:-:S03]  /*9f00*/  LEA R4, R4, UR45, 0x1 ;  /* 0x0000002d04047c11 */ /* 0x000fc6000f8e08ff */
[----:B------:R-:W3:Y:S04]  /*9f10*/  SHFL.IDX PT, R21, R17, 0x2, 0x181f ;  /* 0x00581f0011157f89 */ /* 0x000ee800000e0000 */
[----:B------:R-:W4:Y:S04]  /*9f20*/  SHFL.IDX PT, R7, R18, 0x1, 0x181f ;  /* 0x00381f0012077f89 */ /* 0x000f2800000e0000 */
[----:B------:R-:W5:Y:S01]  /*9f30*/  SHFL.IDX PT, R19, R18, 0x2, 0x181f ;  /* 0x00581f0012137f89 */ /* 0x000f6200000e0000 */
[----:B-1----:R-:W-:-:S03]  /*9f40*/  IADD3 R8, P5, R14, R16, RZ ;  /* 0x000000100e087210 */ /* 0x002fc60007fbe0ff */
[----:B------:R-:W-:Y:S01]  /*9f50*/  SHFL.IDX PT, R10, R18, 0x3, 0x181f ;  /* 0x00781f00120a7f89 */ /* 0x000fe200000e0000 */
[----:B--2---:R-:W-:-:S03]  /*9f60*/  IADD3 R6, P4, R9, R16, RZ ;  /* 0x0000001009067210 */ /* 0x004fc60007f9e0ff */
[----:B------:R-:W-:Y:S01]  /*9f70*/  SHFL.IDX PT, R14, R17, 0x3, 0x181f ;  /* 0x00781f00110e7f89 */ /* 0x000fe200000e0000 */
[----:B0-----:R-:W-:-:S03]  /*9f80*/  IMAD.X R9, RZ, RZ, R3, P5 ;  /* 0x000000ffff097224 */ /* 0x001fc600028e0603 */
[----:B------:R-:W0:Y:S01]  /*9f90*/  SHFL.IDX PT, R23, R17, 0x4, 0x181f ;  /* 0x00981f0011177f89 */ /* 0x000e2200000e0000 */
[----:B---3--:R-:W-:-:S03]  /*9fa0*/  IADD3 R2, P5, R21, R16, RZ ;  /* 0x0000001015027210 */ /* 0x008fc60007fbe0ff */
[----:B------:R-:W-:Y:S01]  /*9fb0*/  SHFL.IDX PT, R25, R17, 0x5, 0x181f ;  /* 0x00b81f0011197f89 */ /* 0x000fe200000e0000 */
[----:B----4-:R-:W-:-:S03]  /*9fc0*/  IADD3.X R7, RZ, R7, RZ, P4, !PT ;  /* 0x00000007ff077210 */ /* 0x010fc600027fe4ff */
[----:B------:R-:W1:Y:S01]  /*9fd0*/  SHFL.IDX PT, R22, R18, 0x4, 0x181f ;  /* 0x00981f0012167f89 */ /* 0x000e6200000e0000 */
[----:B-----5:R-:W-:-:S03]  /*9fe0*/  IMAD.X R3, RZ, RZ, R19, P5 ;  /* 0x000000ffff037224 */ /* 0x020fc600028e0613 */
[----:B------:R-:W-:Y:S04]  /*9ff0*/  SHFL.IDX PT, R27, R17, 0x6, 0x181f ;  /* 0x00d81f00111b7f89 */ /* 0x000fe800000e0000 */
[----:B------:R0:W-:Y:S01]  /*a000*/  LDGSTS.E.BYPASS.LTC128B.128 [R4+0x400], desc[UR38][R8.64], !P3 ;  /* 0x0040000008047fae */ /* 0x0001e2000d901d66 */
[----:B------:R-:W-:-:S03]  /*a010*/  ISETP.LT.OR P3, PT, R5, 0x41, P0 ;  /* 0x000000410500780c */ /* 0x000fc60000761670 */
[----:B------:R-:W2:Y:S04]  /*a020*/  SHFL.IDX PT, R19, R18, 0x5, 0x181f ;  /* 0x00b81f0012137f89 */ /* 0x000ea800000e0000 */
[----:B------:R3:W-:Y:S04]  /*a030*/  LDGSTS.E.BYPASS.LTC128B.128 [R4+0xc00], desc[UR38][R6.64], !P2 ;  /* 0x00c0000006047fae */ /* 0x0007e8000d101d66 */
[----:B------:R-:W4:Y:S01]  /*a040*/  SHFL.IDX PT, R21, R18, 0x6, 0x181f ;  /* 0x00d81f0012157f89 */ /* 0x000f2200000e0000 */
[----:B0-----:R-:W-:-:S03]  /*a050*/  IADD3 R8, P5, R23, R16, RZ ;  /* 0x0000001017087210 */ /* 0x001fc60007fbe0ff */
[----:B------:R0:W-:Y:S01]  /*a060*/  LDGSTS.E.BYPASS.LTC128B.128 [R4+0x1400], desc[UR38][R2.64], !P1 ;  /* 0x0140000002047fae */ /* 0x0001e2000c901d66 */
[----:B------:R-:W-:Y:S01]  /*a070*/  ISETP.LT.OR P1, PT, R5, 0x31, P0 ;  /* 0x000000310500780c */ /* 0x000fe20000721670 */
[----:B-1----:R-:W-:Y:S01]  /*a080*/  IMAD.X R9, RZ, RZ, R22, P5 ;  /* 0x000000ffff097224 */ /* 0x002fe200028e0616 */
[-C--:B---3--:R-:W-:Y:S01]  /*a090*/  IADD3 R6, P4, R25, R16.reuse, RZ ;  /* 0x0000001019067210 */ /* 0x088fe20007f9e0ff */
[----:B------:R-:W1:Y:S01]  /*a0a0*/  SHFL.IDX PT, R18, R18, 0x7, 0x181f ;  /* 0x00f81f0012127f89 */ /* 0x000e6200000e0000 */
[----:B0-----:R-:W-:-:S03]  /*a0b0*/  IADD3 R2, P2, R14, R16, RZ ;  /* 0x000000100e027210 */ /* 0x001fc60007f5e0ff */
[----:B--2---:R-:W-:Y:S01]  /*a0c0*/  IMAD.X R7, RZ, RZ, R19, P4 ;  /* 0x000000ffff077224 */ /* 0x004fe200020e0613 */
[----:B------:R0:W2:Y:S01]  /*a0d0*/  SHFL.IDX PT, R14, R17, 0x7, 0x181f ;  /* 0x00f81f00110e7f89 */ /* 0x0000a200000e0000 */
[----:B------:R-:W-:Y:S01]  /*a0e0*/  IMAD.X R3, RZ, RZ, R10, P2 ;  /* 0x000000ffff037224 */ /* 0x000fe200010e060a */
[----:B------:R-:W-:Y:S01]  /*a0f0*/  ISETP.LT.OR P2, PT, R5, 0x51, P0 ;  /* 0x000000510500780c */ /* 0x000fe20000741670 */
[----:B------:R-:W-:-:S03]  /*a100*/  IMAD.MOV.U32 R10, RZ, RZ, RZ ;  /* 0x000000ffff0a7224 */ /* 0x000fc600078e00ff */
[----:B------:R3:W-:Y:S01]  /*a110*/  LDGSTS.E.BYPASS.LTC128B.128 [R4+0x1c00], desc[UR38][R2.64], !P1 ;  /* 0x01c0000002047fae */ /* 0x0007e2000c901d66 */
[----:B------:R-:W-:-:S03]  /*a120*/  ISETP.LT.OR P1, PT, R5, 0x61, P0 ;  /* 0x000000610500780c */ /* 0x000fc60000721670 */
[----:B------:R0:W-:Y:S05]  /*a130*/  LDGSTS.E.BYPASS.LTC128B.128 [R4+0x2400], desc[UR38][R8.64], !P3 ;  /* 0x0240000008047fae */ /* 0x0001ea000d901d66 */
[----:B------:R0:W-:Y:S01]  /*a140*/  LDGSTS.E.BYPASS.LTC128B.128 [R4+0x2c00], desc[UR38][R6.64], !P2 ;  /* 0x02c0000006047fae */ /* 0x0001e2000d101d66 */
[----:B---3--:R-:W-:-:S04]  /*a150*/  IADD3 R2, P5, R27, R16, RZ ;  /* 0x000000101b027210 */ /* 0x008fc80007fbe0ff */
[----:B----4-:R-:W-:-:S05]  /*a160*/  IADD3.X R3, RZ, R21, RZ, P5, !PT ;  /* 0x00000015ff037210 */ /* 0x010fca0002ffe4ff */
[----:B-12---:R0:W-:Y:S04]  /*a170*/  LDGSTS.E.BYPASS.LTC128B.128 [R4+0x3400], desc[UR38][R2.64], !P1 ;  /* 0x0340000002047fae */ /* 0x0061e8000c901d66 */
.L_x_187:
[----:B------:R-:W-:Y:S02]  /*a180*/  ISETP.LT.OR P0, PT, R5, 0x71, P0 ;  /* 0x000000710500780c */ /* 0x000fe40000701670 */
[----:B0-----:R-:W-:-:S05]  /*a190*/  IADD3 R2, P1, R14, R16, RZ ;  /* 0x000000100e027210 */ /* 0x001fca0007f3e0ff */
[----:B------:R-:W-:-:S06]  /*a1a0*/  IMAD.X R3, RZ, RZ, R18, P1 ;  /* 0x000000ffff037224 */ /* 0x000fcc00008e0612 */
[----:B------:R-:W-:Y:S01]  /*a1b0*/  @!PT LDS RZ, [RZ] ;  /* 0x00000000fffff984 */ /* 0x000fe20000000800 */
[----:B------:R-:W-:Y:S01]  /*a1c0*/  @!PT LDS RZ, [RZ] ;  /* 0x00000000fffff984 */ /* 0x000fe20000000800 */
[----:B------:R-:W-:Y:S01]  /*a1d0*/  @!PT LDS RZ, [RZ] ;  /* 0x00000000fffff984 */ /* 0x000fe20000000800 */
[----:B------:R0:W-:Y:S01]  /*a1e0*/  LDGSTS.E.BYPASS.LTC128B.128 [R4+0x3c00], desc[UR38][R2.64], !P0 ;  /* 0x03c0000002047fae */ /* 0x0001e2000c101d66 */
[----:B------:R-:W-:Y:S01]  /*a1f0*/  PLOP3.LUT P0, PT, PT, PT, PT, 0x80, 0x0 ;  /* 0x000000000000781c */ /* 0x000fe20003f0f070 */
[----:B------:R-:W-:-:S12]  /*a200*/  NOP ;  /* 0x0000000000007918 */ /* 0x000fd80000000000 */
.L_x_71:
        /* <DEDUP_REMOVED lines=12> */
.L_x_72:
[----:B------:R-:W-:Y:S01]  /*a2d0*/  VIADD R2, R20, 0x1 ;  /* 0x0000000114027836 */ /* 0x000fe20000000000 */
[----:B------:R0:W-:Y:S04]  /*a2e0*/  SYNCS.ARRIVE.TRANS64.A1T0 RZ, [R0+URZ+0x16850], RZ ;  /* 0x016850ff00ff79a7 */ /* 0x0001e8000810003f */
[----:B------:R-:W-:-:S04]  /*a2f0*/  ISETP.NE.AND P0, PT, R2, 0x2, PT ;  /* 0x000000020200780c */ /* 0x000fc80003f05270 */
[----:B------:R-:W-:Y:S02]  /*a300*/  SEL R3, RZ, 0x1, P0 ;  /* 0x00000001ff037807 */ /* 0x000fe40000000000 */
[----:B------:R-:W-:Y:S02]  /*a310*/  SEL R2, R2, RZ, P0 ;  /* 0x000000ff02027207 */ /* 0x000fe40000000000 */
[----:B0-----:R-:W-:-:S07]  /*a320*/  LOP3.LUT R0, R24, R3, RZ, 0x3c, !PT ;  /* 0x0000000318007212 */ /* 0x001fce00078e3cff */
.L_x_40:
[----:B------:R-:W0:Y:S01]  /*a330*/  S2R R4, SR_CgaCtaId ;  /* 0x0000000000047919 */ /* 0x000e220000008800 */
[----:B------:R-:W-:Y:S02]  /*a340*/  MOV R3, 0x400 ;  /* 0x0000040000037802 */ /* 0x000fe40000000f00 */
[----:B------:R-:W-:Y:S02]  /*a350*/  SHF.L.U32 R10, R10, 0x1f, RZ ;  /* 0x0000001f0a0a7819 */ /* 0x000fe400000006ff */
[----:B0-----:R-:W-:-:S04]  /*a360*/  LEA R7, R4, R3, 0x18 ;  /* 0x0000000304077211 */ /* 0x001fc800078ec0ff */
[----:B------:R-:W0:Y:S02]  /*a370*/  SYNCS.PHASECHK.TRANS64.TRYWAIT P0, [R7+URZ+0x16820], R10 ;  /* 0x0168200a070075a7 */ /* 0x000e24000800017f */
[----:B0-----:R-:W-:Y:S05]  /*a380*/  @!P0 BRA `(.L_x_73) ;  /* 0x0000003800888947 */ /* 0x001fea0003800000 */
.L_x_188:
[----:B------:R-:W-:-:S03]  /*a390*/  UMOV UR4, 0xffffffff ;  /* 0xffffffff00047882 */ /* 0x000fc60000000000 */
[----:B------:R-:W-:Y:S05]  /*a3a0*/  BRA.DIV UR4, `(.L_x_74) ;  /* 0x0000003a04947947 */ /* 0x000fea000b800000 */
[----:B------:R-:W1:Y:S02]  /*a3b0*/  S2R R3, SR_TID.X ;  /* 0x0000000000037919 */ /* 0x000e640000002100 */
[----:B-1----:R-:W-:-:S04]  /*a3c0*/  SHF.R.U32.HI R3, RZ, 0x5, R3 ;  /* 0x00000005ff037819 */ /* 0x002fc80000011603 */
[----:B------:R-:W-:-:S05]  /*a3d0*/  LOP3.LUT R3, R3, 0x3, RZ, 0xc0, !PT ;  /* 0x0000000303037812 */ /* 0x000fca00078ec0ff */
[----:B------:R1:W2:Y:S02]  /*a3e0*/  SHFL.IDX PT, R14, R3, RZ, 0x1f ;  /* 0x00001fff030e7589 */ /* 0x0002a400000e0000 */
.L_x_191:
[----:B--2---:R-:W-:-:S13]  /*a3f0*/  ISETP.NE.AND P0, PT, R14, RZ, PT ;  /* 0x000000ff0e00720c */ /* 0x004fda0003f05270 */
[----:B------:R-:W-:Y:S05]  /*a400*/  @P0 BRA `(.L_x_8) ;  /* 0x0000000000880947 */ /* 0x000fea0003800000 */
[----:B------:R-:W-:-:S03]  /*a410*/  UMOV UR4, 0xffffffff ;  /* 0xffffffff00047882 */ /* 0x000fc60000000000 */
[----:B------:R-:W-:Y:S05]  /*a420*/  BRA.DIV UR4, `(.L_x_75) ;  /* 0x0000003a04a87947 */ /* 0x000fea000b800000 */
[----:B------:R-:W-:-:S13]  /*a430*/  ELECT P6, URZ, PT ;  /* 0x00000000003f782f */ /* 0x000fda00038c0000 */
.L_x_194:
[----:B------:R-:W-:Y:S05]  /*a440*/  @!P6 BRA `(.L_x_8) ;  /* 0x000000000078e947 */ /* 0x000fea0003800000 */
[----:B------:R-:W-:-:S06]  /*a450*/  ULOP3.LUT UR4, UR41, 0x2, URZ, 0xfc, !UPT ;  /* 0x0000000229047892 */ /* 0x000fcc000f8efc3f */
[----:B-1----:R-:W-:-:S04]  /*a460*/  MOV R3, UR4 ;  /* 0x0000000400037c02 */ /* 0x002fc80008000f00 */
[----:B------:R-:W-:-:S13]  /*a470*/  ISETP.NE.AND P0, PT, R3, 0x3, PT ;  /* 0x000000030300780c */ /* 0x000fda0003f05270 */
[----:B------:R-:W-:Y:S05]  /*a480*/  @!P0 BRA `(.L_x_76) ;  /* 0x0000000000048947 */ /* 0x000fea0003800000 */
[----:B------:R-:W-:Y:S01]  /*a490*/  BPT.TRAP 0x1 ;  /* 0x000000040000795c */ /* 0x000fe20000300000 */
.L_x_76:
[----:B------:R-:W-:Y:S01]  /*a4a0*/  IMAD R5, R2, 0x8, R7 ;  /* 0x0000000802057824 */ /* 0x000fe200078e0207 */
[----:B------:R-:W-:Y:S01]  /*a4b0*/  SHF.L.U32 R4, R0, 0x1f, RZ ;  /* 0x0000001f00047819 */ /* 0x000fe200000006ff */
[----:B------:R-:W-:-:S03]  /*a4c0*/  VIADD R2, R2, 0x1 ;  /* 0x0000000102027836 */ /* 0x000fc60000000000 */
[----:B------:R-:W1:Y:S02]  /*a4d0*/  SYNCS.PHASECHK.TRANS64.TRYWAIT P1, [R5+URZ+0x16840], R4 ;  /* 0x01684004050075a7 */ /* 0x000e64000802017f */
[----:B------:R-:W-:-:S04]  /*a4e0*/  ISETP.NE.AND P2, PT, R2, 0x2, PT ;  /* 0x000000020200780c */ /* 0x000fc80003f45270 */
[----:B------:R-:W-:Y:S01]  /*a4f0*/  SEL R3, RZ, 0x1, P2 ;  /* 0x00000001ff037807 */ /* 0x000fe20001000000 */
[----:B-1----:R-:W-:Y:S08]  /*a500*/  @!P1 BRA `(.L_x_77) ;  /* 0x0000003800909947 */ /* 0x002ff00003800000 */
.L_x_195:
[----:B------:R-:W-:Y:S02]  /*a510*/  SEL R2, R2, RZ, P2 ;  /* 0x000000ff02027207 */ /* 0x000fe40001000000 */
[----:B------:R-:W-:Y:S01]  /*a520*/  LOP3.LUT R0, R0, R3, RZ, 0x3c, !PT ;  /* 0x0000000300007212 */ /* 0x000fe200078e3cff */
[----:B------:R-:W-:Y:S06]  /*a530*/  @!P0 BRA `(.L_x_78) ;  /* 0x0000000000048947 */ /* 0x000fec0003800000 */
[----:B------:R-:W-:Y:S01]  /*a540*/  BPT.TRAP 0x1 ;  /* 0x000000040000795c */ /* 0x000fe20000300000 */
.L_x_78:
[----:B------:R-:W-:Y:S01]  /*a550*/  IMAD R3, R2, 0x8, R7 ;  /* 0x0000000802037824 */ /* 0x000fe200078e0207 */
[----:B------:R-:W-:-:S04]  /*a560*/  SHF.L.U32 R0, R0, 0x1f, RZ ;  /* 0x0000001f00007819 */ /* 0x000fc800000006ff */
[----:B------:R-:W2:Y:S02]  /*a570*/  SYNCS.PHASECHK.TRANS64.TRYWAIT P1, [R3+URZ+0x16840], R0 ;  /* 0x01684000030075a7 */ /* 0x000ea4000802017f */
[----:B--2---:R-:W-:Y:S05]  /*a580*/  @!P1 BRA `(.L_x_79) ;  /* 0x0000003800849947 */ /* 0x004fea0003800000 */
.L_x_196:
[----:B------:R-:W-:Y:S05]  /*a590*/  @!P0 BRA `(.L_x_80) ;  /* 0x0000000000048947 */ /* 0x000fea0003800000 */
[----:B------:R-:W-:Y:S01]  /*a5a0*/  BPT.TRAP 0x1 ;  /* 0x000000040000795c */ /* 0x000fe20000300000 */
.L_x_80:
[----:B------:R-:W3:Y:S02]  /*a5b0*/  SYNCS.PHASECHK.TRANS64.TRYWAIT P1, [R5+URZ+0x16860], R4 ;  /* 0x01686004050075a7 */ /* 0x000ee4000802017f */
[----:B---3--:R-:W-:Y:S05]  /*a5c0*/  @!P1 BRA `(.L_x_81) ;  /* 0x0000003800889947 */ /* 0x008fea0003800000 */
.L_x_197:
[----:B------:R-:W-:Y:S05]  /*a5d0*/  @!P0 BRA `(.L_x_82) ;  /* 0x0000000000048947 */ /* 0x000fea0003800000 */
[----:B------:R-:W-:Y:S01]  /*a5e0*/  BPT.TRAP 0x1 ;  /* 0x000000040000795c */ /* 0x000fe20000300000 */
.L_x_82:
[----:B----4-:R4:W0:Y:S02]  /*a5f0*/  SYNCS.PHASECHK.TRANS64.TRYWAIT P0, [R3+URZ+0x16860], R0 ;  /* 0x01686000030075a7 */ /* 0x010824000800017f */
[----:B0-----:R-:W-:Y:S05]  /*a600*/  @!P0 NANOSLEEP.SYNCS 0x989680 ;  /* 0x009896800000895d */ /* 0x001fea0003900000 */
[----:B------:R-:W0:Y:S02]  /*a610*/  @!P0 SYNCS.PHASECHK.TRANS64 P0, [R3+URZ+0x16860], R0 ;  /* 0x01686000030085a7 */ /* 0x000e24000800007f */
[----:B0-----:R-:W-:Y:S05]  /*a620*/  @!P0 BRA `(.L_x_82) ;  /* 0xfffffffc00f08947 */ /* 0x001fea000383ffff */
.L_x_8:
[----:B------:R-:W-:Y:S05]  /*a630*/  BSYNC B6 ;  /* 0x0000000000067941 */ /* 0x000fea0003800000 */
.L_x_5:
[----:B------:R-:W-:Y:S05]  /*a640*/  EXIT ;  /* 0x000000000000794d */ /* 0x000fea0003800000 */
.L_x_12:
[----:B0-----:R-:W-:-:S04]  /*a650*/  IMAD.U32 R3, RZ, RZ, UR40 ;  /* 0x00000028ff037e24 */ /* 0x001fc8000f8e00ff */
[----:B------:R0:W1:Y:S03]  /*a660*/  SYNCS.PHASECHK.TRANS64.TRYWAIT P0, [R3+URZ+0x16800], R2 ;  /* 0x01680002030075a7 */ /* 0x000066000800017f */
[----:B-1----:R-:W-:Y:S05]  /*a670*/  @!P0 NANOSLEEP.SYNCS 0x989680 ;  /* 0x009896800000895d */ /* 0x002fea0003900000 */
[----:B------:R-:W1:Y:S02]  /*a680*/  @!P0 SYNCS.PHASECHK.TRANS64 P0, [R3+URZ+0x16800], R2 ;  /* 0x01680002030085a7 */ /* 0x000e64000800007f */
[----:B-1----:R-:W-:Y:S05]  /*a690*/  @!P0 BRA `(.L_x_12) ;  /* 0xfffffffc00ec8947 */ /* 0x002fea000383ffff */
[----:B------:R-:W-:Y:S05]  /*a6a0*/  BRA `(.L_x_83) ;  /* 0xffffff6800a87947 */ /* 0x000fea000383ffff */
.L_x_16:
[----:B0-----:R-:W-:-:S04]  /*a6b0*/  MOV R3, UR40 ;  /* 0x0000002800037c02 */ /* 0x001fc80008000f00 */
[----:B------:R0:W2:Y:S03]  /*a6c0*/  SYNCS.PHASECHK.TRANS64.TRYWAIT P1, [R3+URZ+0x16830], R2 ;  /* 0x01683002030075a7 */ /* 0x0000a6000802017f */
[----:B--2---:R-:W-:Y:S05]  /*a6d0*/  @!P1 NANOSLEEP.SYNCS 0x989680 ;  /* 0x009896800000995d */ /* 0x004fea0003900000 */
[----:B------:R-:W2:Y:S02]  /*a6e0*/  @!P1 SYNCS.PHASECHK.TRANS64 P1, [R3+URZ+0x16830], R2 ;  /* 0x01683002030095a7 */ /* 0x000ea4000802007f */
[----:B--2---:R-:W-:Y:S05]  /*a6f0*/  @!P1 BRA `(.L_x_16) ;  /* 0xfffffffc00ec9947 */ /* 0x004fea000383ffff */
[----:B------:R-:W-:Y:S05]  /*a700*/  BRA `(.L_x_15) ;  /* 0xffffff6800c47947 */ /* 0x000fea000383ffff */
.L_x_22:
[----:B-1----:R-:W-:-:S04]  /*a710*/  IMAD.U32 R5, RZ, RZ, UR10 ;  /* 0x0000000aff057e24 */ /* 0x002fc8000f8e00ff */
[----:B------:R1:W2:Y:S03]  /*a720*/  SYNCS.PHASECHK.TRANS64.TRYWAIT P1, [R5+URZ+0x16830], R0 ;  /* 0x01683000050075a7 */ /* 0x0002a6000802017f */
[----:B--2---:R-:W-:Y:S05]  /*a730*/  @!P1 NANOSLEEP.SYNCS 0x989680 ;  /* 0x009896800000995d */ /* 0x004fea0003900000 */
[----:B------:R-:W2:Y:S02]  /*a740*/  @!P1 SYNCS.PHASECHK.TRANS64 P1, [R5+URZ+0x16830], R0 ;  /* 0x01683000050095a7 */ /* 0x000ea4000802007f */
[----:B--2---:R-:W-:Y:S05]  /*a750*/  @!P1 BRA `(.L_x_22) ;  /* 0xfffffffc00ec9947 */ /* 0x004fea000383ffff */
[----:B------:R-:W-:Y:S05]  /*a760*/  BRA `(.L_x_19) ;  /* 0xffffff8c00147947 */ /* 0x000fea000383ffff */
.L_x_26:
[----:B-1----:R-:W-:-:S04]  /*a770*/  IMAD.U32 R5, RZ, RZ, UR10 ;  /* 0x0000000aff057e24 */ /* 0x002fc8000f8e00ff */
[----:B------:R1:W2:Y:S03]  /*a780*/  SYNCS.PHASECHK.TRANS64.TRYWAIT P1, [R5+URZ+0x16850], R4 ;  /* 0x01685004050075a7 */ /* 0x0002a6000802017f */
[----:B--2---:R-:W-:Y:S05]  /*a790*/  @!P1 NANOSLEEP.SYNCS 0x989680 ;  /* 0x009896800000995d */ /* 0x004fea0003900000 */
[----:B------:R-:W2:Y:S02]  /*a7a0*/  @!P1 SYNCS.PHASECHK.TRANS64 P1, [R5+URZ+0x16850], R4 ;  /* 0x01685004050095a7 */ /* 0x000ea4000802007f */
[----:B--2---:R-:W-:Y:S05]  /*a7b0*/  @!P1 BRA `(.L_x_26) ;  /* 0xfffffffc00ec9947 */ /* 0x004fea000383ffff */
[----:B------:R-:W-:Y:S05]  /*a7c0*/  BRA `(.L_x_23) ;  /* 0xffffff8c009c7947 */ /* 0x000fea000383ffff */
.L_x_33:
[----:B-1----:R-:W-:-:S04]  /*a7d0*/  IMAD.U32 R3, RZ, RZ, UR5 ;  /* 0x00000005ff037e24 */ /* 0x002fc8000f8e00ff */
[----:B------:R1:W2:Y:S03]  /*a7e0*/  SYNCS.PHASECHK.TRANS64.TRYWAIT P1, [R3+URZ+0x16850], R2 ;  /* 0x01685002030075a7 */ /* 0x0002a6000802017f */
[----:B--2---:R-:W-:Y:S05]  /*a7f0*/  @!P1 NANOSLEEP.SYNCS 0x989680 ;  /* 0x009896800000995d */ /* 0x004fea0003900000 */
[----:B------:R-:W2:Y:S02]  /*a800*/  @!P1 SYNCS.PHASECHK.TRANS64 P1, [R3+URZ+0x16850], R2 ;  /* 0x01685002030095a7 */ /* 0x000ea4000802007f */
[----:B--2---:R-:W-:Y:S05]  /*a810*/  @!P1 BRA `(.L_x_33) ;  /* 0xfffffffc00ec9947 */ /* 0x004fea000383ffff */
[----:B------:R-:W-:Y:S05]  /*a820*/  BRA `(.L_x_32) ;  /* 0xffffffa800187947 */ /* 0x000fea000383ffff */
.L_x_45:
[----:B------:R-:W-:Y:S01]  /*a830*/  IMAD.MOV.U32 R13, RZ, RZ, R17 ;  /* 0x000000ffff0d7224 */ /* 0x000fe200078e0011 */
[----:B------:R-:W-:Y:S01]  /*a840*/  MOV R12, RZ ;  /* 0x000000ff000c7202 */ /* 0x000fe20000000f00 */
[----:B------:R-:W-:Y:S02]  /*a850*/  IMAD.MOV.U32 R11, RZ, RZ, 0x1f ;  /* 0x0000001fff0b7424 */ /* 0x000fe400078e00ff */
[----:B------:R-:W-:-:S07]  /*a860*/  IMAD.MOV.U32 R15, RZ, RZ, -0x1 ;  /* 0xffffffffff0f7424 */ /* 0x000fce00078e00ff */
[----:B0----5:R-:W-:Y:S05]  /*a870*/  WARPSYNC.COLLECTIVE R15, `(.L_x_84) ;  /* 0x000000000f087348 */ /* 0x021fea0003c00000 */
[----:B------:R1:W2:Y:S02]  /*a880*/  SHFL.IDX P6, R14, R13, R12, R11 ;  /* 0x0000000c0d0e7389 */ /* 0x0002a400000c000b */
[----:B012--5:R-:W-:Y:S01]  /*a890*/  ENDCOLLECTIVE ;  /* 0x000000000000791b */ /* 0x027fe20003800000 */
.L_x_84:
[----:B------:R-:W-:Y:S05]  /*a8a0*/  BRA `(.L_x_85) ;  /* 0xffffffcc00907947 */ /* 0x000fea000383ffff */
.L_x_47:
[----:B0-----:R-:W-:-:S04]  /*a8b0*/  IMAD.U32 R2, RZ, RZ, UR45 ;  /* 0x0000002dff027e24 */ /* 0x001fc8000f8e00ff */
[----:B------:R0:W1:Y:S03]  /*a8c0*/  SYNCS.PHASECHK.TRANS64.TRYWAIT P0, [R2+URZ+0x16840], R9 ;  /* 0x01684009020075a7 */ /* 0x000066000800017f */
[----:B-1----:R-:W-:Y:S05]  /*a8d0*/  @!P0 NANOSLEEP.SYNCS 0x989680 ;  /* 0x009896800000895d */ /* 0x002fea0003900000 */
[----:B------:R-:W1:Y:S02]  /*a8e0*/  @!P0 SYNCS.PHASECHK.TRANS64 P0, [R2+URZ+0x16840], R9 ;  /* 0x01684009020085a7 */ /* 0x000e64000800007f */
[----:B-1----:R-:W-:Y:S05]  /*a8f0*/  @!P0 BRA `(.L_x_47) ;  /* 0xfffffffc00ec8947 */ /* 0x002fea000383ffff */
[----:B------:R-:W-:Y:S05]  /*a900*/  BRA `(.L_x_86) ;  /* 0xffffffd000187947 */ /* 0x000fea000383ffff */
.L_x_48:
[----:B------:R-:W-:Y:S01]  /*a910*/  BSSY B0, `(.L_x_87) ;  /* 0x0000008000007945 */ /* 0x000fe20003800000 */
[----:B------:R-:W-:Y:S01]  /*a920*/  IMAD.MOV.U32 R13, RZ, RZ, R4 ;  /* 0x000000ffff0d7224 */ /* 0x000fe200078e0004 */
[----:B------:R-:W-:Y:S01]  /*a930*/  MOV R12, RZ ;  /* 0x000000ff000c7202 */ /* 0x000fe20000000f00 */
[----:B------:R-:W-:Y:S02]  /*a940*/  IMAD.MOV.U32 R11, RZ, RZ, 0x181f ;  /* 0x0000181fff0b7424 */ /* 0x000fe400078e00ff */
[----:B------:R-:W-:-:S07]  /*a950*/  IMAD.MOV.U32 R15, RZ, RZ, -0x1 ;  /* 0xffffffffff0f7424 */ /* 0x000fce00078e00ff */
[----:B------:R-:W-:Y:S05]  /*a960*/  WARPSYNC.COLLECTIVE R15, `(.L_x_88) ;  /* 0x000000000f087348 */ /* 0x000fea0003c00000 */
[----:B------:R0:W1:Y:S02]  /*a970*/  SHFL.IDX P6, R14, R13, R12, R11 ;  /* 0x0000000c0d0e7389 */ /* 0x00006400000c000b */
[----:B01----:R-:W-:Y:S01]  /*a980*/  ENDCOLLECTIVE ;  /* 0x000000000000791b */ /* 0x003fe20003800000 */
.L_x_88:
[----:B------:R-:W-:Y:S05]  /*a990*/  BSYNC B0 ;  /* 0x0000000000007941 */ /* 0x000fea0003800000 */
.L_x_87:
[----:B------:R-:W-:Y:S01]  /*a9a0*/  IMAD.MOV.U32 R13, RZ, RZ, R0 ;  /* 0x000000ffff0d7224 */ /* 0x000fe200078e0000 */
[----:B------:R-:W-:Y:S01]  /*a9b0*/  MOV R12, RZ ;  /* 0x000000ff000c7202 */ /* 0x000fe20000000f00 */
[----:B------:R-:W-:Y:S01]  /*a9c0*/  IMAD.MOV.U32 R11, RZ, RZ, 0x181f ;  /* 0x0000181fff0b7424 */ /* 0x000fe200078e00ff */
[----:B------:R-:W-:Y:S01]  /*a9d0*/  @P0 LEA R9, R22, UR45, 0x1 ;  /* 0x0000002d16090c11 */ /* 0x000fe2000f8e08ff */
[----:B------:R-:W-:Y:S02]  /*a9e0*/  IMAD.MOV.U32 R15, RZ, RZ, -0x1 ;  /* 0xffffffffff0f7424 */ /* 0x000fe400078e00ff */
[----:B------:R-:W-:-:S07]  /*a9f0*/  IMAD.MOV.U32 R2, RZ, RZ, R14 ;  /* 0x000000ffff027224 */ /* 0x000fce00078e000e */
[----:B------:R-:W-:Y:S05]  /*aa00*/  WARPSYNC.COLLECTIVE R15, `(.L_x_89) ;  /* 0x000000000f087348 */ /* 0x000fea0003c00000 */
[----:B------:R0:W1:Y:S02]  /*aa10*/  SHFL.IDX P6, R14, R13, R12, R11 ;  /* 0x0000000c0d0e7389 */ /* 0x00006400000c000b */
[----:B01----:R-:W-:Y:S01]  /*aa20*/  ENDCOLLECTIVE ;  /* 0x000000000000791b */ /* 0x003fe20003800000 */
.L_x_89:
[----:B------:R-:W-:Y:S01]  /*aa30*/  MOV R13, R4 ;  /* 0x00000004000d7202 */ /* 0x000fe20000000f00 */
[----:B------:R-:W-:Y:S01]  /*aa40*/  IMAD.MOV.U32 R12, RZ, RZ, 0x1 ;  /* 0x00000001ff0c7424 */ /* 0x000fe200078e00ff */
[----:B------:R-:W-:-:S05]  /*aa50*/  @P0 LEA R14, P1, R16, R14, 0x1 ;  /* 0x0000000e100e0211 */ /* 0x000fca00078208ff */
[----:B------:R-:W-:Y:S01]  /*aa60*/  @P0 IMAD.X R3, RZ, RZ, R2, P1 ;  /* 0x000000ffff030224 */ /* 0x000fe200008e0602 */
[----:B------:R-:W-:Y:S01]  /*aa70*/  ISETP.GE.AND P1, PT, R5, 0x21, PT ;  /* 0x000000210500780c */ /* 0x000fe20003f26270 */
[----:B------:R-:W-:-:S12]  /*aa80*/  @P0 IMAD.MOV.U32 R2, RZ, RZ, R14 ;  /* 0x000000ffff020224 */ /* 0x000fd800078e000e */
[----:B------:R-:W-:Y:S05]  /*aa90*/  WARPSYNC.COLLECTIVE R15, `(.L_x_90) ;  /* 0x000000000f087348 */ /* 0x000fea0003c00000 */
[----:B------:R0:W1:Y:S02]  /*aaa0*/  SHFL.IDX P6, R14, R13, R12, R11 ;  /* 0x0000000c0d0e7389 */ /* 0x00006400000c000b */
[----:B01----:R-:W-:Y:S01]  /*aab0*/  ENDCOLLECTIVE ;  /* 0x000000000000791b */ /* 0x003fe20003800000 */
.L_x_90:
[----:B------:R-:W-:Y:S01]  /*aac0*/  @!PT LDS RZ, [RZ] ;  /* 0x00000000fffff984 */ /* 0x000fe20000000800 */
[----:B------:R-:W-:Y:S01]  /*aad0*/  @!PT LDS RZ, [RZ] ;  /* 0x00000000fffff984 */ /* 0x000fe20000000800 */
[----:B------:R-:W-:Y:S01]  /*aae0*/  @!PT LDS RZ, [RZ] ;  /* 0x00000000fffff984 */ /* 0x000fe20000000800 */
[----:B------:R0:W-:Y:S01]  /*aaf0*/  @P0 LDGSTS.E.BYPASS.LTC128B.128 [R9+0xe400], desc[UR38][R2.64], !P3 ;  /* 0x0e40000002090fae */ /* 0x0001e2000d901d66 */
[----:B------:R-:W-:Y:S01]  /*ab00*/  ISETP.GE.AND P0, PT, R5, 0x11, PT ;  /* 0x000000110500780c */ /* 0x000fe20003f06270 */
[----:B------:R-:W-:-:S12]  /*ab10*/  IMAD.MOV.U32 R13, RZ, RZ, R0 ;  /* 0x000000ffff0d7224 */ /* 0x000fd800078e0000 */
[----:B------:R-:W-:Y:S01]  /*ab20*/  @P0 LEA R25, R22, UR45, 0x1 ;  /* 0x0000002d16190c11 */ /* 0x000fe2000f8e08ff */
[----:B0-----:R-:W-:-:S07]  /*ab30*/  IMAD.MOV.U32 R7, RZ, RZ, R14 ;  /* 0x000000ffff077224 */ /* 0x001fce00078e000e */
[----:B------:R-:W-:Y:S05]  /*ab40*/  WARPSYNC.COLLECTIVE R15, `(.L_x_91) ;  /* 0x000000000f087348 */ /* 0x000fea0003c00000 */
[----:B------:R0:W1:Y:S02]  /*ab50*/  SHFL.IDX P6, R14, R13, R12, R11 ;  /* 0x0000000c0d0e7389 */ /* 0x00006400000c000b */
[----:B01----:R-:W-:Y:S01]  /*ab60*/  ENDCOLLECTIVE ;  /* 0x000000000000791b */ /* 0x003fe20003800000 */
.L_x_91:
[----:B------:R-:W-:Y:S01]  /*ab70*/  MOV R13, R4 ;  /* 0x00000004000d7202 */ /* 0x000fe20000000f00 */
[----:B------:R-:W-:Y:S01]  /*ab80*/  IMAD.MOV.U32 R12, RZ, RZ, 0x2 ;  /* 0x00000002ff0c7424 */ /* 0x000fe200078e00ff */
[----:B------:R-:W-:-:S13]  /*ab90*/  @P0 LEA R2, P2, R16, R14, 0x1 ;  /* 0x0000000e10020211 */ /* 0x000fda00078408ff */
[----:B------:R-:W-:Y:S05]  /*aba0*/  WARPSYNC.COLLECTIVE R15, `(.L_x_92) ;  /* 0x000000000f087348 */ /* 0x000fea0003c00000 */
[----:B------:R0:W1:Y:S02]  /*abb0*/  SHFL.IDX P6, R14, R13, R12, R11 ;  /* 0x0000000c0d0e7389 */ /* 0x00006400000c000b */
[----:B01----:R-:W-:Y:S01]  /*abc0*/  ENDCOLLECTIVE ;  /* 0x000000000000791b */ /* 0x003fe20003800000 */
.L_x_92:
[----:B------:R-:W-:-:S05]  /*abd0*/  @P0 IMAD.X R3, RZ, RZ, R7, P2 ;  /* 0x000000ffff030224 */ /* 0x000fca00010e0607 */
[----:B------:R-:W-:Y:S01]  /*abe0*/  @!PT LDS RZ, [RZ] ;  /* 0x00000000fffff984 */ /* 0x000fe20000000800 */
[----:B------:R-:W-:Y:S01]  /*abf0*/  @!PT LDS RZ, [RZ] ;  /* 0x00000000fffff984 */ /* 0x000fe20000000800 */
[----:B------:R-:W-:Y:S01]  /*ac00*/  @!PT LDS RZ, [RZ] ;  /* 0x00000000fffff984 */ /* 0x000fe20000000800 */
[----:B------:R0:W-:Y:S01]  /*ac10*/  @P0 LDGSTS.E.BYPASS.LTC128B.128 [R25+0xec00], desc[UR38][R2.64], !P3 ;  /* 0x0ec0000002190fae */ /* 0x0001e2000d901d66 */
[----:B------:R-:W-:Y:S02]  /*ac20*/  IMAD.MOV.U32 R13, RZ, RZ, R0 ;  /* 0x000000ffff0d7224 */ /* 0x000fe400078e0000 */
[----:B------:R-:W-:-:S07]  /*ac30*/  IMAD.MOV.U32 R6, RZ, RZ, R14 ;  /* 0x000000ffff067224 */ /* 0x000fce00078e000e */
[----:B0-----:R-:W-:Y:S05]  /*ac40*/  WARPSYNC.COLLECTIVE R15, `(.L_x_93) ;  /* 0x000000000f087348 */ /* 0x001fea0003c00000 */
[----:B------:R1:W2:Y:S02]  /*ac50*/  SHFL.IDX P6, R14, R13, R12, R11 ;  /* 0x0000000c0d0e7389 */ /* 0x0002a400000c000b */
[----:B012---:R-:W-:Y:S01]  /*ac60*/  ENDCOLLECTIVE ;  /* 0x000000000000791b */ /* 0x007fe20003800000 */
.L_x_93:
[----:B------:R-:W-:Y:S02]  /*ac70*/  IMAD.MOV.U32 R13, RZ, RZ, R4 ;  /* 0x000000ffff0d7224 */ /* 0x000fe400078e0004 */
[----:B------:R-:W-:Y:S02]  /*ac80*/  IMAD.MOV.U32 R12, RZ, RZ, 0x3 ;  /* 0x00000003ff0c7424 */ /* 0x000fe400078e00ff */
[----:B------:R-:W-:-:S07]  /*ac90*/  IMAD.MOV.U32 R21, RZ, RZ, R14 ;  /* 0x000000ffff157224 */ /* 0x000fce00078e000e */
[----:B------:R-:W-:Y:S05]  /*aca0*/  WARPSYNC.COLLECTIVE R15, `(.L_x_94) ;  /* 0x000000000f087348 */ /* 0x000fea0003c00000 */
[----:B------:R0:W1:Y:S02]  /*acb0*/  SHFL.IDX P6, R14, R13, R12, R11 ;  /* 0x0000000c0d0e7389 */ /* 0x00006400000c000b */
[----:B01----:R-:W-:Y:S01]  /*acc0*/  ENDCOLLECTIVE ;  /* 0x000000000000791b */ /* 0x003fe20003800000 */
.L_x_94:
[----:B------:R-:W-:Y:S02]  /*acd0*/  @P1 LEA R2, P0, R16, R21, 0x1 ;  /* 0x0000001510021211 */ /* 0x000fe400078008ff */
[----:B------:R-:W-:Y:S02]  /*ace0*/  @P1 LEA R21, R22, UR45, 0x1 ;  /* 0x0000002d16151c11 */ /* 0x000fe4000f8e08ff */
[----:B------:R-:W-:Y:S02]  /*acf0*/  @P1 IADD3.X R3, RZ, R6, RZ, P0, !PT ;  /* 0x00000006ff031210 */ /* 0x000fe400007fe4ff */
[----:B------:R-:W-:-:S03]  /*ad00*/  ISETP.GE.AND P0, PT, R5, 0x31, PT ;  /* 0x000000310500780c */ /* 0x000fc60003f06270 */
[----:B------:R-:W-:Y:S01]  /*ad10*/  @!PT LDS RZ, [RZ] ;  /* 0x00000000fffff984 */ /* 0x000fe20000000800 */
[----:B------:R-:W-:Y:S01]  /*ad20*/  @!PT LDS RZ, [RZ] ;  /* 0x00000000fffff984 */ /* 0x000fe20000000800 */
[----:B------:R-:W-:Y:S01]  /*ad30*/  @!PT LDS RZ, [RZ] ;  /* 0x00000000fffff984 */ /* 0x000fe20000000800 */
[----:B------:R0:W-:Y:S01]  /*ad40*/  @P1 LDGSTS.E.BYPASS.LTC128B.128 [R21+0xf400], desc[UR38][R2.64], !P3 ;  /* 0x0f40000002151fae */ /* 0x0001e2000d901d66 */
[----:B------:R-:W-:Y:S01]  /*ad50*/  ISETP.GE.AND P1, PT, R5, 0x41, PT ;  /* 0x000000410500780c */ /* 0x000fe20003f26270 */
[----:B------:R-:W-:-:S08]  /*ad60*/  IMAD.MOV.U32 R13, RZ, RZ, R0 ;  /* 0x000000ffff0d7224 */ /* 0x000fd000078e0000 */
[----:B------:R-:W-:Y:S01]  /*ad70*/  @P0 LEA R25, R22, UR45, 0x1 ;  /* 0x0000002d16190c11 */ /* 0x000fe2000f8e08ff */
[----:B------:R-:W-:-:S07]  /*ad80*/  IMAD.MOV.U32 R7, RZ, RZ, R14 ;  /* 0x000000ffff077224 */ /* 0x000fce00078e000e */
[----:B0-----:R-:W-:Y:S05]  /*ad90*/  WARPSYNC.COLLECTIVE R15, `(.L_x_95) ;  /* 0x000000000f087348 */ /* 0x001fea0003c00000 */
[----:B------:R1:W2:Y:S02]  /*ada0*/  SHFL.IDX P6, R14, R13, R12, R11 ;  /* 0x0000000c0d0e7389 */ /* 0x0002a400000c000b */
[----:B012---:R-:W-:Y:S01]  /*adb0*/  ENDCOLLECTIVE ;  /* 0x000000000000791b */ /* 0x007fe20003800000 */
.L_x_95:
[----:B------:R-:W-:Y:S01]  /*adc0*/  @P1 LEA R21, R22, UR45, 0x1 ;  /* 0x0000002d16151c11 */ /* 0x000fe2000f8e08ff */
[----:B------:R-:W-:Y:S02]  /*add0*/  IMAD.MOV.U32 R13, RZ, RZ, R4 ;  /* 0x000000ffff0d7224 */ /* 0x000fe400078e0004 */
[----:B------:R-:W-:Y:S01]  /*ade0*/  IMAD.MOV.U32 R12, RZ, RZ, 0x4 ;  /* 0x00000004ff0c7424 */ /* 0x000fe200078e00ff */
[----:B------:R-:W-:-:S13]  /*adf0*/  @P0 LEA R2, P2, R16, R14, 0x1 ;  /* 0x0000000e10020211 */ /* 0x000fda00078408ff */
[----:B------:R-:W-:Y:S05]  /*ae00*/  WARPSYNC.COLLECTIVE R15, `(.L_x_96) ;  /* 0x000000000f087348 */ /* 0x000fea0003c00000 */
[----:B------:R0:W1:Y:S02]  /*ae10*/  SHFL.IDX P6, R14, R13, R12, R11 ;  /* 0x0000000c0d0e7389 */ /* 0x00006400000c000b */
[----:B01----:R-:W-:Y:S01]  /*ae20*/  ENDCOLLECTIVE ;  /* 0x000000000000791b */ /* 0x003fe20003800000 */
.L_x_96:
[----:B------:R-:W-:-:S05]  /*ae30*/  @P0 IADD3.X R3, RZ, R7, RZ, P2, !PT ;  /* 0x00000007ff030210 */ /* 0x000fca00017fe4ff */
        /* <DEDUP_REMOVED lines=9> */
.L_x_97:
[----:B------:R-:W-:Y:S02]  /*aed0*/  IMAD.MOV.U32 R13, RZ, RZ, R4 ;  /* 0x000000ffff0d7224 */ /* 0x000fe400078e0004 */
[----:B------:R-:W-:Y:S01]  /*aee0*/  IMAD.MOV.U32 R12, RZ, RZ, 0x5 ;  /* 0x00000005ff0c7424 */ /* 0x000fe200078e00ff */
[----:B------:R-:W-:-:S07]  /*aef0*/  MOV R9, R14 ;  /* 0x0000000e00097202 */ /* 0x000fce0000000f00 */
[----:B------:R-:W-:Y:S05]  /*af00*/  WARPSYNC.COLLECTIVE R15, `(.L_x_98) ;  /* 0x000000000f087348 */ /* 0x000fea0003c00000 */
[----:B------:R0:W1:Y:S02]  /*af10*/  SHFL.IDX P6, R14, R13, R12, R11 ;  /* 0x0000000c0d0e7389 */ /* 0x00006400000c000b */
[----:B01----:R-:W-:Y:S01]  /*af20*/  ENDCOLLECTIVE ;  /* 0x000000000000791b */ /* 0x003fe20003800000 */
.L_x_98:
[----:B------:R-:W-:-:S05]  /*af30*/  @P1 LEA R2, P0, R16, R9, 0x1 ;  /* 0x0000000910021211 */ /* 0x000fca00078008ff */
[----:B------:R-:W-:Y:S01]  /*af40*/  @P1 IMAD.X R3, RZ, RZ, R6, P0 ;  /* 0x000000ffff031224 */ /* 0x000fe200000e0606 */
[----:B------:R-:W-:-:S04]  /*af50*/  ISETP.GE.AND P0, PT, R5, 0x51, PT ;  /* 0x000000510500780c */ /* 0x000fc80003f06270 */
[----:B------:R-:W-:Y:S01]  /*af60*/  @!PT LDS RZ, [RZ] ;  /* 0x00000000fffff984 */ /* 0x000fe20000000800 */
[----:B------:R-:W-:Y:S01]  /*af70*/  @!PT LDS RZ, [RZ] ;  /* 0x00000000fffff984 */ /* 0x000fe20000000800 */
[----:B------:R-:W-:Y:S01]  /*af80*/  @!PT LDS RZ, [RZ] ;  /* 0x00000000fffff984 */ /* 0x000fe20000000800 */
[----:B------:R0:W-:Y:S01]  /*af90*/  @P1 LDGSTS.E.BYPASS.LTC128B.128 [R21+0x10400], desc[UR38][R2.64], !P3 ;  /* 0x1040000002151fae */ /* 0x0001e2000d901d66 */
[----:B------:R-:W-:Y:S02]  /*afa0*/  ISETP.GE.AND P1, PT, R5, 0x61, PT ;  /* 0x000000610500780c */ /* 0x000fe40003f26270 */
[----:B------:R-:W-:Y:S01]  /*afb0*/  MOV R13, R0 ;  /* 0x00000000000d7202 */ /* 0x000fe20000000f00 */
[----:B------:R-:W-:-:S10]  /*afc0*/  IMAD.MOV.U32 R7, RZ, RZ, R14 ;  /* 0x000000ffff077224 */ /* 0x000fd400078e000e */
[----:B0-----:R-:W-:Y:S05]  /*afd0*/  WARPSYNC.COLLECTIVE R15, `(.L_x_99) ;  /* 0x000000000f087348 */ /* 0x001fea0003c00000 */
[----:B------:R1:W2:Y:S02]  /*afe0*/  SHFL.IDX P6, R14, R13, R12, R11 ;  /* 0x0000000c0d0e7389 */ /* 0x0002a400000c000b */
[----:B012---:R-:W-:Y:S01]  /*aff0*/  ENDCOLLECTIVE ;  /* 0x000000000000791b */ /* 0x007fe20003800000 */
.L_x_99:
[----:B------:R-:W-:Y:S02]  /*b000*/  IMAD.MOV.U32 R13, RZ, RZ, R4 ;  /* 0x000000ffff0d7224 */ /* 0x000fe400078e0004 */
[----:B------:R-:W-:Y:S01]  /*b010*/  IMAD.MOV.U32 R12, RZ, RZ, 0x6 ;  /* 0x00000006ff0c7424 */ /* 0x000fe200078e00ff */
[----:B------:R-:W-:-:S13]  /*b020*/  @P0 LEA R2, P2, R16, R14, 0x1 ;  /* 0x0000000e10020211 */ /* 0x000fda00078408ff */
[----:B------:R-:W-:Y:S05]  /*b030*/  WARPSYNC.COLLECTIVE R15, `(.L_x_100) ;  /* 0x000000000f087348 */ /* 0x000fea0003c00000 */
[----:B------:R0:W1:Y:S02]  /*b040*/  SHFL.IDX P6, R14, R13, R12, R11 ;  /* 0x0000000c0d0e7389 */ /* 0x00006400000c000b */
[----:B01----:R-:W-:Y:S01]  /*b050*/  ENDCOLLECTIVE ;  /* 0x000000000000791b */ /* 0x003fe20003800000 */
.L_x_100:
[----:B------:R-:W-:Y:S01]  /*b060*/  @P0 IMAD.X R3, RZ, RZ, R7, P2 ;  /* 0x000000ffff030224 */ /* 0x000fe200010e0607 */
[----:B------:R-:W-:-:S05]  /*b070*/  @P0 LEA R7, R22, UR45, 0x1 ;  /* 0x0000002d16070c11 */ /* 0x000fca000f8e08ff */
[----:B------:R-:W-:Y:S01]  /*b080*/  @!PT LDS RZ, [RZ] ;  /* 0x00000000fffff984 */ /* 0x000fe20000000800 */
[----:B------:R-:W-:Y:S01]  /*b090*/  @!PT LDS RZ, [RZ] ;  /* 0x00000000fffff984 */ /* 0x000fe20000000800 */
[----:B------:R-:W-:Y:S01]  /*b0a0*/  @!PT LDS RZ, [RZ] ;  /* 0x00000000fffff984 */ /* 0x000fe20000000800 */
[----:B------:R0:W-:Y:S01]  /*b0b0*/  @P0 LDGSTS.E.BYPASS.LTC128B.128 [R7+0x10c00], desc[UR38][R2.64], !P3 ;  /* 0x10c0000002070fae */ /* 0x0001e2000d901d66 */
[----:B------:R-:W-:Y:S01]  /*b0c0*/  MOV R13, R0 ;  /* 0x00000000000d7202 */ /* 0x000fe20000000f00 */
[----:B------:R-:W-:-:S07]  /*b0d0*/  IMAD.MOV.U32 R6, RZ, RZ, R14 ;  /* 0x000000ffff067224 */ /* 0x000fce00078e000e */
[----:B0-----:R-:W-:Y:S05]  /*b0e0*/  WARPSYNC.COLLECTIVE R15, `(.L_x_101) ;  /* 0x000000000f087348 */ /* 0x001fea0003c00000 */
[----:B------:R1:W2:Y:S02]  /*b0f0*/  SHFL.IDX P6, R14, R13, R12, R11 ;  /* 0x0000000c0d0e7389 */ /* 0x0002a400000c000b */
[----:B012---:R-:W-:Y:S01]  /*b100*/  ENDCOLLECTIVE ;  /* 0x000000000000791b */ /* 0x007fe20003800000 */
.L_x_101:
[----:B------:R-:W-:Y:S02]  /*b110*/  IMAD.MOV.U32 R13, RZ, RZ, R4 ;  /* 0x000000ffff0d7224 */ /* 0x000fe400078e0004 */
[----:B------:R-:W-:Y:S02]  /*b120*/  IMAD.MOV.U32 R12, RZ, RZ, 0x7 ;  /* 0x00000007ff0c7424 */ /* 0x000fe400078e00ff */
[----:B------:R-:W-:-:S07]  /*b130*/  IMAD.MOV.U32 R9, RZ, RZ, R14 ;  /* 0x000000ffff097224 */ /* 0x000fce00078e000e */
[----:B------:R-:W-:Y:S05]  /*b140*/  WARPSYNC.COLLECTIVE R15, `(.L_x_102) ;  /* 0x000000000f087348 */ /* 0x000fea0003c00000 */
[----:B------:R0:W1:Y:S02]  /*b150*/  SHFL.IDX P6, R14, R13, R12, R11 ;  /* 0x0000000c0d0e7389 */ /* 0x00006400000c000b */
[----:B01----:R-:W-:Y:S01]  /*b160*/  ENDCOLLECTIVE ;  /* 0x000000000000791b */ /* 0x003fe20003800000 */
.L_x_102:
[----:B------:R-:W-:Y:S02]  /*b170*/  @P1 LEA R2, P0, R16, R9, 0x1 ;  /* 0x0000000910021211 */ /* 0x000fe400078008ff */
[----:B------:R-:W-:-:S03]  /*b180*/  @P1 LEA R9, R22, UR45, 0x1 ;  /* 0x0000002d16091c11 */ /* 0x000fc6000f8e08ff */
[----:B------:R-:W-:-:S05]  /*b190*/  @P1 IMAD.X R3, RZ, RZ, R6, P0 ;  /* 0x000000ffff031224 */ /* 0x000fca00000e0606 */
[----:B------:R-:W-:Y:S01]  /*b1a0*/  @!PT LDS RZ, [RZ] ;  /* 0x00000000fffff984 */ /* 0x000fe20000000800 */
[----:B------:R-:W-:Y:S01]  /*b1b0*/  @!PT LDS RZ, [RZ] ;  /* 0x00000000fffff984 */ /* 0x000fe20000000800 */
[----:B------:R-:W-:Y:S01]  /*b1c0*/  @!PT LDS RZ, [RZ] ;  /* 0x00000000fffff984 */ /* 0x000fe20000000800 */
[----:B------:R0:W-:Y:S01]  /*b1d0*/  @P1 LDGSTS.E.BYPASS.LTC128B.128 [R9+0x11400], desc[UR38][R2.64], !P3 ;  /* 0x1140000002091fae */ /* 0x0001e2000d901d66 */
[----:B------:R-:W-:Y:S01]  /*b1e0*/  IMAD.MOV.U32 R13, RZ, RZ, R0 ;  /* 0x000000ffff0d7224 */ /* 0x000fe200078e0000 */
[----:B------:R-:W-:-:S07]  /*b1f0*/  MOV R4, R14 ;  /* 0x0000000e00047202 */ /* 0x000fce0000000f00 */
[----:B0-----:R-:W-:Y:S05]  /*b200*/  WARPSYNC.COLLECTIVE R15, `(.L_x_103) ;  /* 0x000000000f087348 */ /* 0x001fea0003c00000 */
[----:B------:R1:W2:Y:S02]  /*b210*/  SHFL.IDX P6, R14, R13, R12, R11 ;  /* 0x0000000c0d0e7389 */ /* 0x0002a400000c000b */
[----:B012---:R-:W-:Y:S01]  /*b220*/  ENDCOLLECTIVE ;  /* 0x000000000000791b */ /* 0x007fe20003800000 */
.L_x_103:
[----:B------:R-:W-:Y:S05]  /*b230*/  BRA `(.L_x_104) ;  /* 0xffffffcc00287947 */ /* 0x000fea000383ffff */
.L_x_51:
[----:B------:R-:W-:Y:S01]  /*b240*/  IMAD.MOV.U32 R13, RZ, RZ, R8 ;  /* 0x000000ffff0d7224 */ /* 0x000fe200078e0008 */
[----:B------:R-:W-:Y:S01]  /*b250*/  MOV R15, 0xffffffff ;  /* 0xffffffff000f7802 */ /* 0x000fe20000000f00 */
[----:B------:R-:W-:Y:S02]  /*b260*/  IMAD.MOV.U32 R12, RZ, RZ, RZ ;  /* 0x000000ffff0c7224 */ /* 0x000fe400078e00ff */
[----:B------:R-:W-:Y:S02]  /*b270*/  IMAD.MOV.U32 R11, RZ, RZ, 0x181f ;  /* 0x0000181fff0b7424 */ /* 0x000fe400078e00ff */
[----:B------:R-:W-:-:S07]  /*b280*/  IMAD R6, R24, 0xc0, R20 ;  /* 0x000000c018067824 */ /* 0x000fce00078e0214 */
[----:B------:R-:W-:Y:S05]  /*b290*/  WARPSYNC.COLLECTIVE R15, `(.L_x_105) ;  /* 0x000000000f087348 */ /* 0x000fea0003c00000 */
[----:B------:R0:W1:Y:S02]  /*b2a0*/  SHFL.IDX P6, R14, R13, R12, R11 ;  /* 0x0000000c0d0e7389 */ /* 0x00006400000c000b */
[----:B01----:R-:W-:Y:S01]  /*b2b0*/  ENDCOLLECTIVE ;  /* 0x000000000000791b */ /* 0x003fe20003800000 */
.L_x_105:
[----:B------:R-:W-:Y:S02]  /*b2c0*/  IMAD.MOV.U32 R13, RZ, RZ, R5 ;  /* 0x000000ffff0d7224 */ /* 0x000fe400078e0005 */
[----:B------:R-:W-:-:S07]  /*b2d0*/  IMAD.MOV.U32 R2, RZ, RZ, R14 ;  /* 0x000000ffff027224 */ /* 0x000fce00078e000e */
[----:B------:R-:W-:Y:S05]  /*b2e0*/  WARPSYNC.COLLECTIVE R15, `(.L_x_106) ;  /* 0x000000000f087348 */ /* 0x000fea0003c00000 */
[----:B------:R0:W1:Y:S02]  /*b2f0*/  SHFL.IDX P6, R14, R13, R12, R11 ;  /* 0x0000000c0d0e7389 */ /* 0x00006400000c000b */
[----:B01----:R-:W-:Y:S01]  /*b300*/  ENDCOLLECTIVE ;  /* 0x000000000000791b */ /* 0x003fe20003800000 */
.L_x_106:
[----:B------:R-:W-:Y:S02]  /*b310*/  ULDC UR4, c[0x0][0x288] ;  /* 0x0000a20000047ab9 */ /* 0x000fe40000000800 */
[----:B------:R-:W-:Y:S01]  /*b320*/  IMAD R4, R9, UR4, RZ ;  /* 0x0000000409047c24 */ /* 0x000fe2000f8e02ff */
[----:B------:R-:W-:-:S04]  /*b330*/  IADD3 R9, R6, 0x10, RZ ;  /* 0x0000001006097810 */ /* 0x000fc80007ffe0ff */
[----:B------:R-:W-:Y:S01]  /*b340*/  ISETP.GE.AND P1, PT, R6, R4, PT ;  /* 0x000000040600720c */ /* 0x000fe20003f26270 */
[----:B------:R-:W-:Y:S02]  /*b350*/  IMAD.MOV.U32 R13, RZ, RZ, R8 ;  /* 0x000000ffff0d7224 */ /* 0x000fe400078e0008 */
[----:B------:R-:W-:-:S10]  /*b360*/  IMAD.MOV.U32 R12, RZ, RZ, 0x1 ;  /* 0x00000001ff0c7424 */ /* 0x000fd400078e00ff */
[----:B------:R-:W-:Y:S02]  /*b370*/  @!P1 LEA R25, R22, UR45, 0x1 ;  /* 0x0000002d16199c11 */ /* 0x000fe4000f8e08ff */
[----:B------:R-:W-:-:S05]  /*b380*/  @!P1 LEA R14, P2, R16, R14, 0x1 ;  /* 0x0000000e100e9211 */ /* 0x000fca00078408ff */
[----:B------:R-:W-:Y:S02]  /*b390*/  @!P1 IMAD.X R3, RZ, RZ, R2, P2 ;  /* 0x000000ffff039224 */ /* 0x000fe400010e0602 */
[----:B------:R-:W-:-:S07]  /*b3a0*/  @!P1 IMAD.MOV.U32 R2, RZ, RZ, R14 ;  /* 0x000000ffff029224 */ /* 0x000fce00078e000e */
[----:B------:R-:W-:Y:S05]  /*b3b0*/  WARPSYNC.COLLECTIVE R15, `(.L_x_107) ;  /* 0x000000000f087348 */ /* 0x000fea0003c00000 */
[----:B------:R0:W1:Y:S02]  /*b3c0*/  SHFL.IDX P6, R14, R13, R12, R11 ;  /* 0x0000000c0d0e7389 */ /* 0x00006400000c000b */
[----:B01----:R-:W-:Y:S01]  /*b3d0*/  ENDCOLLECTIVE ;  /* 0x000000000000791b */ /* 0x003fe20003800000 */
.L_x_107:
[----:B------:R-:W-:Y:S01]  /*b3e0*/  @!PT LDS RZ, [RZ] ;  /* 0x00000000fffff984 */ /* 0x000fe20000000800 */
[----:B------:R-:W-:Y:S01]  /*b3f0*/  @!PT LDS RZ, [RZ] ;  /* 0x00000000fffff984 */ /* 0x000fe20000000800 */
[----:B------:R-:W-:Y:S01]  /*b400*/  @!PT LDS RZ, [RZ] ;  /* 0x00000000fffff984 */ /* 0x000fe20000000800 */
[----:B------:R0:W-:Y:S01]  /*b410*/  @!P1 LDGSTS.E.BYPASS.LTC128B.128 [R25+0x8400], desc[UR38][R2.64], !P0 ;  /* 0x0840000002199fae */ /* 0x0001e2000c101d66 */
[----:B------:R-:W-:Y:S01]  /*b420*/  ISETP.GE.AND P1, PT, R9, R4, PT ;  /* 0x000000040900720c */ /* 0x000fe20003f26270 */
[----:B------:R-:W-:Y:S02]  /*b430*/  VIADD R9, R6, 0x20 ;  /* 0x0000002006097836 */ /* 0x000fe40000000000 */
[----:B------:R-:W-:-:S10]  /*b440*/  IMAD.MOV.U32 R13, RZ, RZ, R5 ;  /* 0x000000ffff0d7224 */ /* 0x000fd400078e0005 */
[----:B0-----:R-:W-:Y:S01]  /*b450*/  @!P1 LEA R25, R22, UR45, 0x1 ;  /* 0x0000002d16199c11 */ /* 0x001fe2000f8e08ff */
[----:B------:R-:W-:-:S07]  /*b460*/  IMAD.MOV.U32 R10, RZ, RZ, R14 ;  /* 0x000000ffff0a7224 */ /* 0x000fce00078e000e */
[----:B------:R-:W-:Y:S05]  /*b470*/  WARPSYNC.COLLECTIVE R15, `(.L_x_108) ;  /* 0x000000000f087348 */ /* 0x000fea0003c00000 */
[----:B------:R0:W1:Y:S02]  /*b480*/  SHFL.IDX P6, R14, R13, R12, R11 ;  /* 0x0000000c0d0e7389 */ /* 0x00006400000c000b */
[----:B01----:R-:W-:Y:S01]  /*b490*/  ENDCOLLECTIVE ;  /* 0x000000000000791b */ /* 0x003fe20003800000 */
.L_x_108:
[----:B------:R-:W-:Y:S02]  /*b4a0*/  IMAD.MOV.U32 R13, RZ, RZ, R8 ;  /* 0x000000ffff0d7224 */ /* 0x000fe400078e0008 */
[----:B------:R-:W-:Y:S01]  /*b4b0*/  IMAD.MOV.U32 R12, RZ, RZ, 0x2 ;  /* 0x00000002ff0c7424 */ /* 0x000fe200078e00ff */
[----:B------:R-:W-:-:S07]  /*b4c0*/  MOV R21, R14 ;  /* 0x0000000e00157202 */ /* 0x000fce0000000f00 */
[----:B------:R-:W-:Y:S05]  /*b4d0*/  WARPSYNC.COLLECTIVE R15, `(.L_x_109) ;  /* 0x000000000f087348 */ /* 0x000fea0003c00000 */
[----:B------:R0:W1:Y:S02]  /*b4e0*/  SHFL.IDX P6, R14, R13, R12, R11 ;  /* 0x0000000c0d0e7389 */ /* 0x00006400000c000b */
[----:B01----:R-:W-:Y:S01]  /*b4f0*/  ENDCOLLECTIVE ;  /* 0x000000000000791b */ /* 0x003fe20003800000 */
.L_x_109:
[----:B------:R-:W-:-:S05]  /*b500*/  @!P1 LEA R2, P2, R16, R21, 0x1 ;  /* 0x0000001510029211 */ /* 0x000fca00078408ff */
[----:B------:R-:W-:-:S05]  /*b510*/  @!P1 IMAD.X R3, RZ, RZ, R10, P2 ;  /* 0x000000ffff039224 */ /* 0x000fca00010e060a */
[----:B------:R-:W-:Y:S01]  /*b520*/  @!PT LDS RZ, [RZ] ;  /* 0x00000000fffff984 */ /* 0x000fe20000000800 */
[----:B------:R-:W-:Y:S01]  /*b530*/  @!PT LDS RZ, [RZ] ;  /* 0x00000000fffff984 */ /* 0x000fe20000000800 */
[----:B------:R-:W-:Y:S01]  /*b540*/  @!PT LDS RZ, [RZ] ;  /* 0x00000000fffff984 */ /* 0x000fe20000000800 */
[----:B------:R0:W-:Y:S01]  /*b550*/  @!P1 LDGSTS.E.BYPASS.LTC128B.128 [R25+0x8c00], desc[UR38][R2.64], !P0 ;  /* 0x08c0000002199fae */ /* 0x0001e2000c101d66 */
[----:B------:R-:W-:Y:S01]  /*b560*/  ISETP.GE.AND P1, PT, R9, R4, PT ;  /* 0x000000040900720c */ /* 0x000fe20003f26270 */
[----:B------:R-:W-:Y:S01]  /*b570*/  IMAD.MOV.U32 R13, RZ, RZ, R5 ;  /* 0x000000ffff0d7224 */ /* 0x000fe200078e0005 */
[----:B------:R-:W-:-:S11]  /*b580*/  MOV R9, R14 ;  /* 0x0000000e00097202 */ /* 0x000fd60000000f00 */
[----:B0-----:R-:W-:Y:S05]  /*b590*/  WARPSYNC.COLLECTIVE R15, `(.L_x_110) ;  /* 0x000000000f087348 */ /* 0x001fea0003c00000 */
[----:B------:R1:W2:Y:S02]  /*b5a0*/  SHFL.IDX P6, R14, R13, R12, R11 ;  /* 0x0000000c0d0e7389 */ /* 0x0002a400000c000b */
[----:B012---:R-:W-:Y:S01]  /*b5b0*/  ENDCOLLECTIVE ;  /* 0x000000000000791b */ /* 0x007fe20003800000 */
.L_x_110:
[----:B------:R-:W-:Y:S01]  /*b5c0*/  @!P1 LEA R20, R22, UR45, 0x1 ;  /* 0x0000002d16149c11 */ /* 0x000fe2000f8e08ff */
[----:B------:R-:W-:Y:S01]  /*b5d0*/  IMAD.MOV.U32 R13, RZ, RZ, R8 ;  /* 0x000000ffff0d7224 */ /* 0x000fe200078e0008 */
[----:B------:R-:W-:Y:S02]  /*b5e0*/  MOV R12, 0x3 ;  /* 0x00000003000c7802 */ /* 0x000fe40000000f00 */
[----:B------:R-:W-:-:S13]  /*b5f0*/  @!P1 LEA R2, P2, R16, R14, 0x1 ;  /* 0x0000000e10029211 */ /* 0x000fda00078408ff */
[----:B------:R-:W-:Y:S05]  /*b600*/  WARPSYNC.COLLECTIVE R15, `(.L_x_111) ;  /* 0x000000000f087348 */ /* 0x000fea0003c00000 */
[----:B------:R0:W1:Y:S02]  /*b610*/  SHFL.IDX P6, R14, R13, R12, R11 ;  /* 0x0000000c0d0e7389 */ /* 0x00006400000c000b */
[----:B01----:R-:W-:Y:S01]  /*b620*/  ENDCOLLECTIVE ;  /* 0x000000000000791b */ /* 0x003fe20003800000 */
.L_x_111:
[----:B------:R-:W-:Y:S02]  /*b630*/  @!P1 IMAD.X R3, RZ, RZ, R9, P2 ;  /* 0x000000ffff039224 */ /* 0x000fe400010e0609 */
[----:B------:R-:W-:-:S03]  /*b640*/  VIADD R9, R6, 0x30 ;  /* 0x0000003006097836 */ /* 0x000fc60000000000 */
[----:B------:R-:W-:Y:S01]  /*b650*/  @!PT LDS RZ, [RZ] ;  /* 0x00000000fffff984 */ /* 0x000fe20000000800 */
[----:B------:R-:W-:Y:S01]  /*b660*/  @!PT LDS RZ, [RZ] ;  /* 0x00000000fffff984 */ /* 0x000fe20000000800 */
[----:B------:R-:W-:Y:S01]  /*b670*/  @!PT LDS RZ, [RZ] ;  /* 0x00000000fffff984 */ /* 0x000fe20000000800 */
[----:B------:R0:W-:Y:S02]  /*b680*/  @!P1 LDGSTS.E.BYPASS.LTC128B.128 [R20+0x9400], desc[UR38][R2.64], !P0 ;  /* 0x0940000002149fae */ /* 0x0001e4000c101d66 */
[----:B------:R-:W-:Y:S02]  /*b690*/  ISETP.GE.AND P1, PT, R9, R4, PT ;  /* 0x000000040900720c */ /* 0x000fe40003f26270 */
[----:B------:R-:W-:Y:S01]  /*b6a0*/  IADD3 R9, R6, 0x40, RZ ;  /* 0x0000004006097810 */ /* 0x000fe20007ffe0ff */
[----:B------:R-:W-:-:S10]  /*b6b0*/  IMAD.MOV.U32 R13, RZ, RZ, R5 ;  /* 0x000000ffff0d7224 */ /* 0x000fd400078e0005 */
[----:B------:R-:W-:Y:S01]  /*b6c0*/  @!P1 LEA R25, R22, UR45, 0x1 ;  /* 0x0000002d16199c11 */ /* 0x000fe2000f8e08ff */
[----:B0-----:R-:W-:-:S07]  /*b6d0*/  IMAD.MOV.U32 R10, RZ, RZ, R14 ;  /* 0x000000ffff0a7224 */ /* 0x001fce00078e000e */
[----:B------:R-:W-:Y:S05]  /*b6e0*/  WARPSYNC.COLLECTIVE R15, `(.L_x_112) ;  /* 0x000000000f087348 */ /* 0x000fea0003c00000 */
[----:B------:R0:W1:Y:S02]  /*b6f0*/  SHFL.IDX P6, R14, R13, R12, R11 ;  /* 0x0000000c0d0e7389 */ /* 0x00006400000c000b */
[----:B01----:R-:W-:Y:S01]  /*b700*/  ENDCOLLECTIVE ;  /* 0x000000000000791b */ /* 0x003fe20003800000 */
.L_x_112:
[----:B------:R-:W-:Y:S02]  /*b710*/  IMAD.MOV.U32 R13, RZ, RZ, R8 ;  /* 0x000000ffff0d7224 */ /* 0x000fe400078e0008 */
[----:B------:R-:W-:Y:S02]  /*b720*/  IMAD.MOV.U32 R12, RZ, RZ, 0x4 ;  /* 0x00000004ff0c7424 */ /* 0x000fe400078e00ff */
[----:B------:R-:W-:-:S07]  /*b730*/  IMAD.MOV.U32 R21, RZ, RZ, R14 ;  /* 0x000000ffff157224 */ /* 0x000fce00078e000e */
[----:B------:R-:W-:Y:S05]  /*b740*/  WARPSYNC.COLLECTIVE R15, `(.L_x_113) ;  /* 0x000000000f087348 */ /* 0x000fea0003c00000 */
[----:B------:R0:W1:Y:S02]  /*b750*/  SHFL.IDX P6, R14, R13, R12, R11 ;  /* 0x0000000c0d0e7389 */ /* 0x00006400000c000b */
[----:B01----:R-:W-:Y:S01]  /*b760*/  ENDCOLLECTIVE ;  /* 0x000000000000791b */ /* 0x003fe20003800000 */
.L_x_113:
[----:B------:R-:W-:-:S05]  /*b770*/  @!P1 LEA R2, P2, R16, R21, 0x1 ;  /* 0x0000001510029211 */ /* 0x000fca00078408ff */
[----:B------:R-:W-:-:S05]  /*b780*/  @!P1 IMAD.X R3, RZ, RZ, R10, P2 ;  /* 0x000000ffff039224 */ /* 0x000fca00010e060a */
[----:B------:R-:W-:Y:S01]  /*b790*/  @!PT LDS RZ, [RZ] ;  /* 0x00000000fffff984 */ /* 0x000fe20000000800 */
[----:B------:R-:W-:Y:S01]  /*b7a0*/  @!PT LDS RZ, [RZ] ;  /* 0x00000000fffff984 */ /* 0x000fe20000000800 */
[----:B------:R-:W-:Y:S01]  /*b7b0*/  @!PT LDS RZ, [RZ] ;  /* 0x00000000fffff984 */ /* 0x000fe20000000800 */
[----:B------:R0:W-:Y:S01]  /*b7c0*/  @!P1 LDGSTS.E.BYPASS.LTC128B.128 [R25+0x9c00], desc[UR38][R2.64], !P0 ;  /* 0x09c0000002199fae */ /* 0x0001e2000c101d66 */
[----:B------:R-:W-:Y:S01]  /*b7d0*/  IMAD.MOV.U32 R13, RZ, RZ, R5 ;  /* 0x000000ffff0d7224 */ /* 0x000fe200078e0005 */
[----:B------:R-:W-:Y:S01]  /*b7e0*/  ISETP.GE.AND P1, PT, R9, R4, PT ;  /* 0x000000040900720c */ /* 0x000fe20003f26270 */
[----:B------:R-:W-:-:S12]  /*b7f0*/  IMAD.MOV.U32 R9, RZ, RZ, R14 ;  /* 0x000000ffff097224 */ /* 0x000fd800078e000e */
[----:B0-----:R-:W-:Y:S05]  /*b800*/  WARPSYNC.COLLECTIVE R15, `(.L_x_114) ;  /* 0x000000000f087348 */ /* 0x001fea0003c00000 */
[----:B------:R1:W2:Y:S02]  /*b810*/  SHFL.IDX P6, R14, R13, R12, R11 ;  /* 0x0000000c0d0e7389 */ /* 0x0002a400000c000b */
[----:B012---:R-:W-:Y:S01]  /*b820*/  ENDCOLLECTIVE ;  /* 0x000000000000791b */ /* 0x007fe20003800000 */
.L_x_114:
[----:B------:R-:W-:Y:S01]  /*b830*/  @!P1 LEA R20, R22, UR45, 0x1 ;  /* 0x0000002d16149c11 */ /* 0x000fe2000f8e08ff */
[----:B------:R-:W-:Y:S02]  /*b840*/  IMAD.MOV.U32 R13, RZ, RZ, R8 ;  /* 0x000000ffff0d7224 */ /* 0x000fe400078e0008 */
[----:B------:R-:W-:Y:S01]  /*b850*/  IMAD.MOV.U32 R12, RZ, RZ, 0x5 ;  /* 0x00000005ff0c7424 */ /* 0x000fe200078e00ff */
[----:B------:R-:W-:-:S13]  /*b860*/  @!P1 LEA R2, P2, R16, R14, 0x1 ;  /* 0x0000000e10029211 */ /* 0x000fda00078408ff */
[----:B------:R-:W-:Y:S05]  /*b870*/  WARPSYNC.COLLECTIVE R15, `(.L_x_115) ;  /* 0x000000000f087348 */ /* 0x000fea0003c00000 */
[----:B------:R0:W1:Y:S02]  /*b880*/  SHFL.IDX P6, R14, R13, R12, R11 ;  /* 0x0000000c0d0e7389 */ /* 0x00006400000c000b */
[----:B01----:R-:W-:Y:S01]  /*b890*/  ENDCOLLECTIVE ;  /* 0x000000000000791b */ /* 0x003fe20003800000 */
.L_x_115:
[----:B------:R-:W-:Y:S01]  /*b8a0*/  @!P1 IADD3.X R3, RZ, R9, RZ, P2, !PT ;  /* 0x00000009ff039210 */ /* 0x000fe200017fe4ff */
[----:B------:R-:W-:-:S04]  /*b8b0*/  VIADD R9, R6, 0x50 ;  /* 0x0000005006097836 */ /* 0x000fc80000000000 */
[----:B------:R-:W-:Y:S01]  /*b8c0*/  @!PT LDS RZ, [RZ] ;  /* 0x00000000fffff984 */ /* 0x000fe20000000800 */
[----:B------:R-:W-:Y:S01]  /*b8d0*/  @!PT LDS RZ, [RZ] ;  /* 0x00000000fffff984 */ /* 0x000fe20000000800 */
[----:B------:R-:W-:Y:S01]  /*b8e0*/  @!PT LDS RZ, [RZ] ;  /* 0x00000000fffff984 */ /* 0x000fe20000000800 */
[----:B------:R0:W-:Y:S01]  /*b8f0*/  @!P1 LDGSTS.E.BYPASS.LTC128B.128 [R20+0xa400], desc[UR38][R2.64], !P0 ;  /* 0x0a40000002149fae */ /* 0x0001e2000c101d66 */
[----:B------:R-:W-:Y:S01]  /*b900*/  ISETP.GE.AND P1, PT, R9, R4, PT ;  /* 0x000000040900720c */ /* 0x000fe20003f26270 */
[----:B------:R-:W-:Y:S01]  /*b910*/  VIADD R9, R6, 0x60 ;  /* 0x0000006006097836 */ /* 0x000fe20000000000 */
[----:B------:R-:W-:-:S11]  /*b920*/  MOV R13, R5 ;  /* 0x00000005000d7202 */ /* 0x000fd60000000f00 */
[----:B------:R-:W-:Y:S01]  /*b930*/  @!P1 LEA R25, R22, UR45, 0x1 ;  /* 0x0000002d16199c11 */ /* 0x000fe2000f8e08ff */
[----:B0-----:R-:W-:-:S07]  /*b940*/  IMAD.MOV.U32 R10, RZ, RZ, R14 ;  /* 0x000000ffff0a7224 */ /* 0x001fce00078e000e */
[----:B------:R-:W-:Y:S05]  /*b950*/  WARPSYNC.COLLECTIVE R15, `(.L_x_116) ;  /* 0x000000000f087348 */ /* 0x000fea0003c00000 */
[----:B------:R0:W1:Y:S02]  /*b960*/  SHFL.IDX P6, R14, R13, R12, R11 ;  /* 0x0000000c0d0e7389 */ /* 0x00006400000c000b */
[----:B01----:R-:W-:Y:S01]  /*b970*/  ENDCOLLECTIVE ;  /* 0x000000000000791b */ /* 0x003fe20003800000 */
.L_x_116:
[----:B------:R-:W-:Y:S01]  /*b980*/  IMAD.MOV.U32 R13, RZ, RZ, R8 ;  /* 0x000000ffff0d7224 */ /* 0x000fe200078e0008 */
[----:B------:R-:W-:Y:S01]  /*b990*/  MOV R12, 0x6 ;  /* 0x00000006000c7802 */ /* 0x000fe20000000f00 */
[----:B------:R-:W-:-:S07]  /*b9a0*/  IMAD.MOV.U32 R21, RZ, RZ, R14 ;  /* 0x000000ffff157224 */ /* 0x000fce00078e000e */
[----:B------:R-:W-:Y:S05]  /*b9b0*/  WARPSYNC.COLLECTIVE R15, `(.L_x_117) ;  /* 0x000000000f087348 */ /* 0x000fea0003c00000 */
[----:B------:R0:W1:Y:S02]  /*b9c0*/  SHFL.IDX P6, R14, R13, R12, R11 ;  /* 0x0000000c0d0e7389 */ /* 0x00006400000c000b */
[----:B01----:R-:W-:Y:S01]  /*b9d0*/  ENDCOLLECTIVE ;  /* 0x000000000000791b */ /* 0x003fe20003800000 */
.L_x_117:
        /* <DEDUP_REMOVED lines=12> */
.L_x_118:
[----:B------:R-:W-:Y:S01]  /*baa0*/  @!P1 LEA R10, R22, UR45, 0x1 ;  /* 0x0000002d160a9c11 */ /* 0x000fe2000f8e08ff */
[----:B------:R-:W-:Y:S01]  /*bab0*/  IMAD.MOV.U32 R13, RZ, RZ, R8 ;  /* 0x000000ffff0d7224 */ /* 0x000fe200078e0008 */
[----:B------:R-:W-:Y:S02]  /*bac0*/  MOV R12, 0x7 ;  /* 0x00000007000c7802 */ /* 0x000fe40000000f00 */
[----:B------:R-:W-:-:S13]  /*bad0*/  @!P1 LEA R2, P2, R16, R14, 0x1 ;  /* 0x0000000e10029211 */ /* 0x000fda00078408ff */
[----:B------:R-:W-:Y:S05]  /*bae0*/  WARPSYNC.COLLECTIVE R15, `(.L_x_119) ;  /* 0x000000000f087348 */ /* 0x000fea0003c00000 */
[----:B------:R0:W1:Y:S02]  /*baf0*/  SHFL.IDX P6, R14, R13, R12, R11 ;  /* 0x0000000c0d0e7389 */ /* 0x00006400000c000b */
[----:B01----:R-:W-:Y:S01]  /*bb00*/  ENDCOLLECTIVE ;  /* 0x000000000000791b */ /* 0x003fe20003800000 */
.L_x_119:
[----:B------:R-:W-:-:S05]  /*bb10*/  @!P1 IMAD.X R3, RZ, RZ, R9, P2 ;  /* 0x000000ffff039224 */ /* 0x000fca00010e0609 */
[----:B------:R-:W-:Y:S01]  /*bb20*/  @!PT LDS RZ, [RZ] ;  /* 0x00000000fffff984 */ /* 0x000fe20000000800 */
[----:B------:R-:W-:Y:S01]  /*bb30*/  @!PT LDS RZ, [RZ] ;  /* 0x00000000fffff984 */ /* 0x000fe20000000800 */
[----:B------:R-:W-:Y:S01]  /*bb40*/  @!PT LDS RZ, [RZ] ;  /* 0x00000000fffff984 */ /* 0x000fe20000000800 */
[----:B------:R0:W-:Y:S01]  /*bb50*/  @!P1 LDGSTS.E.BYPASS.LTC128B.128 [R10+0xb400], desc[UR38][R2.64], !P0 ;  /* 0x0b400000020a9fae */ /* 0x0001e2000c101d66 */
[----:B------:R-:W-:Y:S01]  /*bb60*/  IMAD.MOV.U32 R13, RZ, RZ, R5 ;  /* 0x000000ffff0d7224 */ /* 0x000fe200078e0005 */
[C---:B------:R-:W-:Y:S01]  /*bb70*/  IADD3 R5, R6.reuse, 0x80, RZ ;  /* 0x0000008006057810 */ /* 0x040fe20007ffe0ff */
[----:B0-----:R-:W-:Y:S02]  /*bb80*/  VIADD R3, R6, 0x70 ;  /* 0x0000007006037836 */ /* 0x001fe40000000000 */
[----:B------:R-:W-:-:S03]  /*bb90*/  IMAD.MOV.U32 R8, RZ, RZ, R14 ;  /* 0x000000ffff087224 */ /* 0x000fc600078e000e */
[----:B------:R-:W-:-:S13]  /*bba0*/  ISETP.GE.AND P1, PT, R3, R4, PT ;  /* 0x000000040300720c */ /* 0x000fda0003f26270 */
[----:B------:R-:W-:Y:S05]  /*bbb0*/  WARPSYNC.COLLECTIVE R15, `(.L_x_120) ;  /* 0x000000000f087348 */ /* 0x000fea0003c00000 */
[----:B------:R0:W1:Y:S02]  /*bbc0*/  SHFL.IDX P6, R14, R13, R12, R11 ;  /* 0x0000000c0d0e7389 */ /* 0x00006400000c000b */
[----:B01----:R-:W-:Y:S01]  /*bbd0*/  ENDCOLLECTIVE ;  /* 0x000000000000791b */ /* 0x003fe20003800000 */
.L_x_120:
[----:B------:R-:W-:Y:S01]  /*bbe0*/  @!P1 LEA R25, R22, UR45, 0x1 ;  /* 0x0000002d16199c11 */ /* 0x000fe2000f8e08ff */
[----:B------:R-:W-:Y:S02]  /*bbf0*/  IMAD.MOV.U32 R13, RZ, RZ, R7 ;  /* 0x000000ffff0d7224 */ /* 0x000fe400078e0007 */
[----:B------:R-:W-:Y:S01]  /*bc00*/  IMAD.MOV.U32 R12, RZ, RZ, RZ ;  /* 0x000000ffff0c7224 */ /* 0x000fe200078e00ff */
[----:B------:R-:W-:-:S13]  /*bc10*/  @!P1 LEA R2, P2, R16, R14, 0x1 ;  /* 0x0000000e10029211 */ /* 0x000fda00078408ff */
[----:B------:R-:W-:Y:S05]  /*bc20*/  WARPSYNC.COLLECTIVE R15, `(.L_x_121) ;  /* 0x000000000f087348 */ /* 0x000fea0003c00000 */
[----:B------:R0:W1:Y:S02]  /*bc30*/  SHFL.IDX P6, R14, R13, R12, R11 ;  /* 0x0000000c0d0e7389 */ /* 0x00006400000c000b */
[----:B01----:R-:W-:Y:S01]  /*bc40*/  ENDCOLLECTIVE ;  /* 0x000000000000791b */ /* 0x003fe20003800000 */
.L_x_121:
[----:B------:R-:W-:-:S05]  /*bc50*/  @!P1 IMAD.X R3, RZ, RZ, R8, P2 ;  /* 0x000000ffff039224 */ /* 0x000fca00010e0608 */
[----:B------:R-:W-:Y:S01]  /*bc60*/  @!PT LDS RZ, [RZ] ;  /* 0x00000000fffff984 */ /* 0x000fe20000000800 */
[----:B------:R-:W-:Y:S01]  /*bc70*/  @!PT LDS RZ, [RZ] ;  /* 0x00000000fffff984 */ /* 0x000fe20000000800 */
[----:B------:R-:W-:Y:S01]  /*bc80*/  @!PT LDS RZ, [RZ] ;  /* 0x00000000fffff984 */ /* 0x000fe20000000800 */
[----:B------:R0:W-:Y:S01]  /*bc90*/  @!P1 LDGSTS.E.BYPASS.LTC128B.128 [R25+0xbc00], desc[UR38][R2.64], !P0 ;  /* 0x0bc0000002199fae */ /* 0x0001e2000c101d66 */
[----:B------:R-:W-:Y:S01]  /*bca0*/  ISETP.GE.AND P1, PT, R5, R4, PT ;  /* 0x000000040500720c */ /* 0x000fe20003f26270 */
[----:B------:R-:W-:Y:S02]  /*bcb0*/  VIADD R5, R6, 0x90 ;  /* 0x0000009006057836 */ /* 0x000fe40000000000 */
[----:B------:R-:W-:Y:S02]  /*bcc0*/  IMAD.MOV.U32 R13, RZ, RZ, R0 ;  /* 0x000000ffff0d7224 */ /* 0x000fe400078e0000 */
[----:B------:R-:W-:-:S08]  /*bcd0*/  IMAD.MOV.U32 R9, RZ, RZ, R14 ;  /* 0x000000ffff097224 */ /* 0x000fd000078e000e */
[----:B0-----:R-:W-:Y:S05]  /*bce0*/  WARPSYNC.COLLECTIVE R15, `(.L_x_122) ;  /* 0x000000000f087348 */ /* 0x001fea0003c00000 */
[----:B------:R1:W2:Y:S02]  /*bcf0*/  SHFL.IDX P6, R14, R13, R12, R11 ;  /* 0x0000000c0d0e7389 */ /* 0x0002a400000c000b */
[----:B012---:R-:W-:Y:S01]  /*bd00*/  ENDCOLLECTIVE ;  /* 0x000000000000791b */ /* 0x007fe20003800000 */
.L_x_122:
[----:B------:R-:W-:Y:S02]  /*bd10*/  IMAD.MOV.U32 R13, RZ, RZ, R7 ;  /* 0x000000ffff0d7224 */ /* 0x000fe400078e0007 */
[----:B------:R-:W-:Y:S01]  /*bd20*/  IMAD.MOV.U32 R12, RZ, RZ, 0x1 ;  /* 0x00000001ff0c7424 */ /* 0x000fe200078e00ff */
[----:B------:R-:W-:-:S07]  /*bd30*/  MOV R21, R14 ;  /* 0x0000000e00157202 */ /* 0x000fce0000000f00 */
[----:B------:R-:W-:Y:S05]  /*bd40*/  WARPSYNC.COLLECTIVE R15, `(.L_x_123) ;  /* 0x000000000f087348 */ /* 0x000fea0003c00000 */
[----:B------:R0:W1:Y:S02]  /*bd50*/  SHFL.IDX P6, R14, R13, R12, R11 ;  /* 0x0000000c0d0e7389 */ /* 0x00006400000c000b */
[----:B01----:R-:W-:Y:S01]  /*bd60*/  ENDCOLLECTIVE ;  /* 0x000000000000791b */ /* 0x003fe20003800000 */
.L_x_123:
[----:B------:R-:W-:Y:S02]  /*bd70*/  @!P1 LEA R2, P2, R16, R21, 0x1 ;  /* 0x0000001510029211 */ /* 0x000fe400078408ff */
[----:B------:R-:W-:-:S03]  /*bd80*/  @!P1 LEA R21, R22, UR45, 0x1 ;  /* 0x0000002d16159c11 */ /* 0x000fc6000f8e08ff */
        /* <DEDUP_REMOVED lines=11> */
.L_x_124:
[----:B------:R-:W-:Y:S01]  /*be40*/  IMAD.MOV.U32 R13, RZ, RZ, R7 ;  /* 0x000000ffff0d7224 */ /* 0x000fe200078e0007 */
[----:B------:R-:W-:Y:S01]  /*be50*/  MOV R12, 0x2 ;  /* 0x00000002000c7802 */ /* 0x000fe20000000f00 */
[----:B------:R-:W-:-:S07]  /*be60*/  IMAD.MOV.U32 R9, RZ, RZ, R14 ;  /* 0x000000ffff097224 */ /* 0x000fce00078e000e */
[----:B------:R-:W-:Y:S05]  /*be70*/  WARPSYNC.COLLECTIVE R15, `(.L_x_125) ;  /* 0x000000000f087348 */ /* 0x000fea0003c00000 */
[----:B------:R0:W1:Y:S02]  /*be80*/  SHFL.IDX P6, R14, R13, R12, R11 ;  /* 0x0000000c0d0e7389 */ /* 0x00006400000c000b */
[----:B01----:R-:W-:Y:S01]  /*be90*/  ENDCOLLECTIVE ;  /* 0x000000000000791b */ /* 0x003fe20003800000 */
.L_x_125:
[----:B------:R-:W-:Y:S02]  /*bea0*/  @!P1 LEA R2, P2, R16, R9, 0x1 ;  /* 0x0000000910029211 */ /* 0x000fe400078408ff */
[----:B------:R-:W-:-:S03]  /*beb0*/  @!P1 LEA R9, R22, UR45, 0x1 ;  /* 0x0000002d16099c11 */ /* 0x000fc6000f8e08ff */
[----:B------:R-:W-:-:S05]  /*bec0*/  @!P1 IMAD.X R3, RZ, RZ, R8, P2 ;  /* 0x000000ffff039224 */ /* 0x000fca00010e0608 */
[----:B------:R-:W-:Y:S01]  /*bed0*/  @!PT LDS RZ, [RZ] ;  /* 0x00000000fffff984 */ /* 0x000fe20000000800 */
[----:B------:R-:W-:Y:S01]  /*bee0*/  @!PT LDS RZ, [RZ] ;  /* 0x00000000fffff984 */ /* 0x000fe20000000800 */
[----:B------:R-:W-:Y:S01]  /*bef0*/  @!PT LDS RZ, [RZ] ;  /* 0x00000000fffff984 */ /* 0x000fe20000000800 */
[----:B------:R0:W-:Y:S01]  /*bf00*/  @!P1 LDGSTS.E.BYPASS.LTC128B.128 [R9+0xcc00], desc[UR38][R2.64], !P0 ;  /* 0x0cc0000002099fae */ /* 0x0001e2000c101d66 */
[----:B------:R-:W-:Y:S02]  /*bf10*/  IMAD.MOV.U32 R13, RZ, RZ, R0 ;  /* 0x000000ffff0d7224 */ /* 0x000fe400078e0000 */
[----:B------:R-:W-:-:S07]  /*bf20*/  IMAD.MOV.U32 R5, RZ, RZ, R14 ;  /* 0x000000ffff057224 */ /* 0x000fce00078e000e */
[----:B0-----:R-:W-:Y:S05]  /*bf30*/  WARPSYNC.COLLECTIVE R15, `(.L_x_126) ;  /* 0x000000000f087348 */ /* 0x001fea0003c00000 */
[----:B------:R1:W2:Y:S02]  /*bf40*/  SHFL.IDX P6, R14, R13, R12, R11 ;  /* 0x0000000c0d0e7389 */ /* 0x0002a400000c000b */
[----:B012---:R-:W-:Y:S01]  /*bf50*/  ENDCOLLECTIVE ;  /* 0x000000000000791b */ /* 0x007fe20003800000 */
.L_x_126:
[----:B------:R-:W-:-:S05]  /*bf60*/  VIADD R3, R6, 0xa0 ;  /* 0x000000a006037836 */ /* 0x000fca0000000000 */
[----:B------:R-:W-:Y:S02]  /*bf70*/  ISETP.GE.AND P1, PT, R3, R4, PT ;  /* 0x000000040300720c */ /* 0x000fe40003f26270 */
[----:B------:R-:W-:Y:S01]  /*bf80*/  MOV R13, R7 ;  /* 0x00000007000d7202 */ /* 0x000fe20000000f00 */
[----:B------:R-:W-:-:S10]  /*bf90*/  IMAD.MOV.U32 R12, RZ, RZ, 0x3 ;  /* 0x00000003ff0c7424 */ /* 0x000fd400078e00ff */
[----:B------:R-:W-:-:S13]  /*bfa0*/  @!P1 LEA R2, P2, R16, R14, 0x1 ;  /* 0x0000000e10029211 */ /* 0x000fda00078408ff */
[----:B------:R-:W-:Y:S05]  /*bfb0*/  WARPSYNC.COLLECTIVE R15, `(.L_x_127) ;  /* 0x000000000f087348 */ /* 0x000fea0003c00000 */
[----:B------:R0:W1:Y:S02]  /*bfc0*/  SHFL.IDX P6, R14, R13, R12, R11 ;  /* 0x0000000c0d0e7389 */ /* 0x00006400000c000b */
[----:B01----:R-:W-:Y:S01]  /*bfd0*/  ENDCOLLECTIVE ;  /* 0x000000000000791b */ /* 0x003fe20003800000 */
.L_x_127:
[----:B------:R-:W-:Y:S01]  /*bfe0*/  @!P1 IMAD.X R3, RZ, RZ, R5, P2 ;  /* 0x000000ffff039224 */ /* 0x000fe200010e0605 */
[----:B------:R-:W-:-:S05]  /*bff0*/  @!P1 LEA R5, R22, UR45, 0x1 ;  /* 0x0000002d16059c11 */ /* 0x000fca000f8e08ff */
        /* <DEDUP_REMOVED lines=9> */
.L_x_128:
[----:B------:R-:W-:Y:S05]  /*c090*/  BRA `(.L_x_129) ;  /* 0xffffffc800cc7947 */ /* 0x000fea000383ffff */
.L_x_52:
[----:B0-----:R-:W-:-:S04]  /*c0a0*/  IMAD.U32 R3, RZ, RZ, UR45 ;  /* 0x0000002dff037e24 */ /* 0x001fc8000f8e00ff */
[----:B------:R0:W1:Y:S03]  /*c0b0*/  SYNCS.PHASECHK.TRANS64.TRYWAIT P0, [R3+URZ+0x16820], R0 ;  /* 0x01682000030075a7 */ /* 0x000066000800017f */
[----:B-1----:R-:W-:Y:S05]  /*c0c0*/  @!P0 NANOSLEEP.SYNCS 0x989680 ;  /* 0x009896800000895d */ /* 0x002fea0003900000 */
[----:B------:R-:W1:Y:S02]  /*c0d0*/  @!P0 SYNCS.PHASECHK.TRANS64 P0, [R3+URZ+0x16820], R0 ;  /* 0x01682000030085a7 */ /* 0x000e64000800007f */
[----:B-1----:R-:W-:Y:S05]  /*c0e0*/  @!P0 BRA `(.L_x_52) ;  /* 0xfffffffc00ec8947 */ /* 0x002fea000383ffff */
[----:B------:R-:W-:Y:S05]  /*c0f0*/  BRA `(.L_x_130) ;  /* 0xffffffc800fc7947 */ /* 0x000fea000383ffff */
.L_x_56:
[----:B0-----:R0:W1:Y:S02]  /*c100*/  SYNCS.PHASECHK.TRANS64.TRYWAIT P0, [R7+URZ+0x16840], R2 ;  /* 0x01684002070075a7 */ /* 0x001064000800017f */
[----:B-1----:R-:W-:Y:S05]  /*c110*/  @!P0 NANOSLEEP.SYNCS 0x989680 ;  /* 0x009896800000895d */ /* 0x002fea0003900000 */
[----:B------:R-:W1:Y:S02]  /*c120*/  @!P0 SYNCS.PHASECHK.TRANS64 P0, [R7+URZ+0x16840], R2 ;  /* 0x01684002070085a7 */ /* 0x000e64000800007f */
[----:B-1----:R-:W-:Y:S05]  /*c130*/  @!P0 BRA `(.L_x_56) ;  /* 0xfffffffc00f08947 */ /* 0x002fea000383ffff */
[----:B------:R-:W-:Y:S05]  /*c140*/  BRA `(.L_x_131) ;  /* 0xffffffcc00e07947 */ /* 0x000fea000383ffff */
.L_x_57:
[----:B------:R-:W-:Y:S01]  /*c150*/  BSSY B1, `(.L_x_132) ;  /* 0x0000008000017945 */ /* 0x000fe20003800000 */
[----:B------:R-:W-:Y:S01]  /*c160*/  MOV R13, R19 ;  /* 0x00000013000d7202 */ /* 0x000fe20000000f00 */
[----:B------:R-:W-:Y:S02]  /*c170*/  IMAD.MOV.U32 R12, RZ, RZ, RZ ;  /* 0x000000ffff0c7224 */ /* 0x000fe400078e00ff */
[----:B------:R-:W-:Y:S02]  /*c180*/  IMAD.MOV.U32 R11, RZ, RZ, 0x181f ;  /* 0x0000181fff0b7424 */ /* 0x000fe400078e00ff */
[----:B------:R-:W-:-:S07]  /*c190*/  IMAD.MOV.U32 R15, RZ, RZ, -0x1 ;  /* 0xffffffffff0f7424 */ /* 0x000fce00078e00ff */
[----:B------:R-:W-:Y:S05]  /*c1a0*/  WARPSYNC.COLLECTIVE R15, `(.L_x_133) ;  /* 0x000000000f087348 */ /* 0x000fea0003c00000 */
[----:B------:R0:W1:Y:S02]  /*c1b0*/  SHFL.IDX P6, R14, R13, R12, R11 ;  /* 0x0000000c0d0e7389 */ /* 0x00006400000c000b */
[----:B01----:R-:W-:Y:S01]  /*c1c0*/  ENDCOLLECTIVE ;  /* 0x000000000000791b */ /* 0x003fe20003800000 */
.L_x_133:
[----:B------:R-:W-:Y:S05]  /*c1d0*/  BSYNC B1 ;  /* 0x0000000000017941 */ /* 0x000fea0003800000 */
.L_x_132:
[----:B------:R-:W-:Y:S01]  /*c1e0*/  MOV R13, R10 ;  /* 0x0000000a000d7202 */ /* 0x000fe20000000f00 */
[----:B------:R-:W-:Y:S01]  /*c1f0*/  IMAD.MOV.U32 R12, RZ, RZ, RZ ;  /* 0x000000ffff0c7224 */ /* 0x000fe200078e00ff */
[----:B------:R-:W-:Y:S01]  /*c200*/  LEA R9, R9, UR45, 0x1 ;  /* 0x0000002d09097c11 */ /* 0x000fe2000f8e08ff */
[----:B------:R-:W-:Y:S02]  /*c210*/  IMAD.MOV.U32 R11, RZ, RZ, 0x181f ;  /* 0x0000181fff0b7424 */ /* 0x000fe400078e00ff */
[----:B------:R-:W-:Y:S02]  /*c220*/  IMAD.MOV.U32 R15, RZ, RZ, -0x1 ;  /* 0xffffffffff0f7424 */ /* 0x000fe400078e00ff */
[----:B------:R-:W-:-:S07]  /*c230*/  IMAD.MOV.U32 R3, RZ, RZ, R14 ;  /* 0x000000ffff037224 */ /* 0x000fce00078e000e */
[----:B------:R-:W-:Y:S05]  /*c240*/  WARPSYNC.COLLECTIVE R15, `(.L_x_134) ;  /* 0x000000000f087348 */ /* 0x000fea0003c00000 */
[----:B------:R0:W1:Y:S02]  /*c250*/  SHFL.IDX P6, R14, R13, R12, R11 ;  /* 0x0000000c0d0e7389 */ /* 0x00006400000c000b */
[----:B01----:R-:W-:Y:S01]  /*c260*/  ENDCOLLECTIVE ;  /* 0x000000000000791b */ /* 0x003fe20003800000 */
.L_x_134:
[----:B------:R-:W-:Y:S02]  /*c270*/  IMAD.SHL.U32 R15, R16, 0x2, RZ ;  /* 0x00000002100f7824 */ /* 0x000fe400078e00ff */
[----:B------:R-:W-:Y:S02]  /*c280*/  IMAD.MOV.U32 R13, RZ, RZ, R19 ;  /* 0x000000ffff0d7224 */ /* 0x000fe400078e0013 */
[----:B------:R-:W-:Y:S01]  /*c290*/  IMAD.MOV.U32 R12, RZ, RZ, 0x1 ;  /* 0x00000001ff0c7424 */ /* 0x000fe200078e00ff */
[----:B------:R-:W-:-:S04]  /*c2a0*/  MOV R2, R14 ;  /* 0x0000000e00027202 */ /* 0x000fc80000000f00 */
[----:B------:R-:W-:Y:S01]  /*c2b0*/  IADD3 R2, P0, R2, R15, RZ ;  /* 0x0000000f02027210 */ /* 0x000fe20007f1e0ff */
[----:B------:R-:W-:-:S04]  /*c2c0*/  IMAD.MOV.U32 R15, RZ, RZ, -0x1 ;  /* 0xffffffffff0f7424 */ /* 0x000fc800078e00ff */
[----:B------:R-:W-:-:S08]  /*c2d0*/  IMAD.X R3, RZ, RZ, R3, P0 ;  /* 0x000000ffff037224 */ /* 0x000fd000000e0603 */
[----:B------:R-:W-:Y:S05]  /*c2e0*/  WARPSYNC.COLLECTIVE R15, `(.L_x_135) ;  /* 0x000000000f087348 */ /* 0x000fea0003c00000 */
[----:B------:R0:W1:Y:S02]  /*c2f0*/  SHFL.IDX P6, R14, R13, R12, R11 ;  /* 0x0000000c0d0e7389 */ /* 0x00006400000c000b */
[----:B01----:R-:W-:Y:S01]  /*c300*/  ENDCOLLECTIVE ;  /* 0x000000000000791b */ /* 0x003fe20003800000 */
.L_x_135:
[----:B------:R-:W-:Y:S01]  /*c310*/  @!PT LDS RZ, [RZ] ;  /* 0x00000000fffff984 */ /* 0x000fe20000000800 */
[----:B------:R-:W-:Y:S01]  /*c320*/  @!PT LDS RZ, [RZ] ;  /* 0x00000000fffff984 */ /* 0x000fe20000000800 */
[----:B------:R-:W-:Y:S01]  /*c330*/  @!PT LDS RZ, [RZ] ;  /* 0x00000000fffff984 */ /* 0x000fe20000000800 */
[----:B------:R0:W-:Y:S01]  /*c340*/  LDGSTS.E.BYPASS.LTC128B.128 [R9+0xe400], desc[UR38][R2.64], !P2 ;  /* 0x0e40000002097fae */ /* 0x0001e2000d101d66 */
[----:B------:R-:W-:Y:S01]  /*c350*/  IMAD.MOV.U32 R13, RZ, RZ, R10 ;  /* 0x000000ffff0d7224 */ /* 0x000fe200078e000a */
[----:B0-----:R-:W-:-:S07]  /*c360*/  MOV R3, R14 ;  /* 0x0000000e00037202 */ /* 0x001fce0000000f00 */
[----:B------:R-:W-:Y:S05]  /*c370*/  WARPSYNC.COLLECTIVE R15, `(.L_x_136) ;  /* 0x000000000f087348 */ /* 0x000fea0003c00000 */
[----:B------:R0:W1:Y:S02]  /*c380*/  SHFL.IDX P6, R14, R13, R12, R11 ;  /* 0x0000000c0d0e7389 */ /* 0x00006400000c000b */
[----:B01----:R-:W-:Y:S01]  /*c390*/  ENDCOLLECTIVE ;  /* 0x000000000000791b */ /* 0x003fe20003800000 */
.L_x_136:
[----:B------:R-:W-:Y:S01]  /*c3a0*/  IMAD.SHL.U32 R15, R16, 0x2, RZ ;  /* 0x00000002100f7824 */ /* 0x000fe200078e00ff */
[----:B------:R-:W-:Y:S01]  /*c3b0*/  MOV R13, R19 ;  /* 0x00000013000d7202 */ /* 0x000fe20000000f00 */
[----:B------:R-:W-:Y:S02]  /*c3c0*/  IMAD.MOV.U32 R12, RZ, RZ, 0x2 ;  /* 0x00000002ff0c7424 */ /* 0x000fe400078e00ff */
[----:B------:R-:W-:-:S05]  /*c3d0*/  IMAD.MOV.U32 R2, RZ, RZ, R14 ;  /* 0x000000ffff027224 */ /* 0x000fca00078e000e */
[----:B------:R-:W-:Y:S01]  /*c3e0*/  IADD3 R2, P0, R2, R15, RZ ;  /* 0x0000000f02027210 */ /* 0x000fe20007f1e0ff */
[----:B------:R-:W-:-:S04]  /*c3f0*/  IMAD.MOV.U32 R15, RZ, RZ, -0x1 ;  /* 0xffffffffff0f7424 */ /* 0x000fc800078e00ff */
[----:B------:R-:W-:-:S08]  /*c400*/  IMAD.X R3, RZ, RZ, R3, P0 ;  /* 0x000000ffff037224 */ /* 0x000fd000000e0603 */
[----:B------:R-:W-:Y:S05]  /*c410*/  WARPSYNC.COLLECTIVE R15, `(.L_x_137) ;  /* 0x000000000f087348 */ /* 0x000fea0003c00000 */
[----:B------:R0:W1:Y:S02]  /*c420*/  SHFL.IDX P6, R14, R13, R12, R11 ;  /* 0x0000000c0d0e7389 */ /* 0x00006400000c000b */
[----:B01----:R-:W-:Y:S01]  /*c430*/  ENDCOLLECTIVE ;  /* 0x000000000000791b */ /* 0x003fe20003800000 */
.L_x_137:
[----:B------:R-:W-:Y:S01]  /*c440*/  @!PT LDS RZ, [RZ] ;  /* 0x00000000fffff984 */ /* 0x000fe20000000800 */
[----:B------:R-:W-:Y:S01]  /*c450*/  @!PT LDS RZ, [RZ] ;  /* 0x00000000fffff984 */ /* 0x000fe20000000800 */
[----:B------:R-:W-:Y:S01]  /*c460*/  @!PT LDS RZ, [RZ] ;  /* 0x00000000fffff984 */ /* 0x000fe20000000800 */
[----:B------:R0:W-:Y:S01]  /*c470*/  LDGSTS.E.BYPASS.LTC128B.128 [R9+0xec00], desc[UR38][R2.64], !P2 ;  /* 0x0ec0000002097fae */ /* 0x0001e2000d101d66 */
[----:B------:R-:W-:Y:S02]  /*c480*/  IMAD.MOV.U32 R13, RZ, RZ, R10 ;  /* 0x000000ffff0d7224 */ /* 0x000fe400078e000a */
[----:B0-----:R-:W-:-:S07]  /*c490*/  IMAD.MOV.U32 R3, RZ, RZ, R14 ;  /* 0x000000ffff037224 */ /* 0x001fce00078e000e */
[----:B------:R-:W-:Y:S05]  /*c4a0*/  WARPSYNC.COLLECTIVE R15, `(.L_x_138) ;  /* 0x000000000f087348 */ /* 0x000fea0003c00000 */
[----:B------:R0:W1:Y:S02]  /*c4b0*/  SHFL.IDX P6, R14, R13, R12, R11 ;  /* 0x0000000c0d0e7389 */ /* 0x00006400000c000b */
[----:B01----:R-:W-:Y:S01]  /*c4c0*/  ENDCOLLECTIVE ;  /* 0x000000000000791b */ /* 0x003fe20003800000 */
.L_x_138:
[----:B------:R-:W-:Y:S01]  /*c4d0*/  SHF.L.U32 R15, R16, 0x1, RZ ;  /* 0x00000001100f7819 */ /* 0x000fe200000006ff */
[----:B------:R-:W-:Y:S02]  /*c4e0*/  IMAD.MOV.U32 R13, RZ, RZ, R19 ;  /* 0x000000ffff0d7224 */ /* 0x000fe400078e0013 */
[----:B------:R-:W-:Y:S02]  /*c4f0*/  IMAD.MOV.U32 R12, RZ, RZ, 0x3 ;  /* 0x00000003ff0c7424 */ /* 0x000fe400078e00ff */
[----:B------:R-:W-:-:S05]  /*c500*/  IMAD.MOV.U32 R2, RZ, RZ, R14 ;  /* 0x000000ffff027224 */ /* 0x000fca00078e000e */
[----:B------:R-:W-:Y:S02]  /*c510*/  IADD3 R2, P0, R2, R15, RZ ;  /* 0x0000000f02027210 */ /* 0x000fe40007f1e0ff */
[----:B------:R-:W-:-:S03]  /*c520*/  MOV R15, 0xffffffff ;  /* 0xffffffff000f7802 */ /* 0x000fc60000000f00 */
[----:B------:R-:W-:-:S08]  /*c530*/  IMAD.X R3, RZ, RZ, R3, P0 ;  /* 0x000000ffff037224 */ /* 0x000fd000000e0603 */
[----:B------:R-:W-:Y:S05]  /*c540*/  WARPSYNC.COLLECTIVE R15, `(.L_x_139) ;  /* 0x000000000f087348 */ /* 0x000fea0003c00000 */
[----:B------:R0:W1:Y:S02]  /*c550*/  SHFL.IDX P6, R14, R13, R12, R11 ;  /* 0x0000000c0d0e7389 */ /* 0x00006400000c000b */
[----:B01----:R-:W-:Y:S01]  /*c560*/  ENDCOLLECTIVE ;  /* 0x000000000000791b */ /* 0x003fe20003800000 */
.L_x_139:
        /* <DEDUP_REMOVED lines=9> */
.L_x_140:
[----:B------:R-:W-:Y:S02]  /*c600*/  IMAD.SHL.U32 R15, R16, 0x2, RZ ;  /* 0x00000002100f7824 */ /* 0x000fe400078e00ff */
[----:B------:R-:W-:Y:S02]  /*c610*/  IMAD.MOV.U32 R13, RZ, RZ, R19 ;  /* 0x000000ffff0d7224 */ /* 0x000fe400078e0013 */
[----:B------:R-:W-:Y:S02]  /*c620*/  IMAD.MOV.U32 R12, RZ, RZ, 0x4 ;  /* 0x00000004ff0c7424 */ /* 0x000fe400078e00ff */
[----:B------:R-:W-:-:S05]  /*c630*/  IMAD.MOV.U32 R2, RZ, RZ, R14 ;  /* 0x000000ffff027224 */ /* 0x000fca00078e000e */
[----:B------:R-:W-:Y:S01]  /*c640*/  IADD3 R2, P0, R2, R15, RZ ;  /* 0x0000000f02027210 */ /* 0x000fe20007f1e0ff */
[----:B------:R-:W-:-:S03]  /*c650*/  IMAD.MOV.U32 R15, RZ, RZ, -0x1 ;  /* 0xffffffffff0f7424 */ /* 0x000fc600078e00ff */
[----:B------:R-:W-:-:S09]  /*c660*/  IADD3.X R3, RZ, R3, RZ, P0, !PT ;  /* 0x00000003ff037210 */ /* 0x000fd200007fe4ff */
[----:B------:R-:W-:Y:S05]  /*c670*/  WARPSYNC.COLLECTIVE R15, `(.L_x_141) ;  /* 0x000000000f087348 */ /* 0x000fea0003c00000 */
[----:B------:R0:W1:Y:S02]  /*c680*/  SHFL.IDX P6, R14, R13, R12, R11 ;  /* 0x0000000c0d0e7389 */ /* 0x00006400000c000b */
[----:B01----:R-:W-:Y:S01]  /*c690*/  ENDCOLLECTIVE ;  /* 0x000000000000791b */ /* 0x003fe20003800000 */
.L_x_141:
[----:B------:R-:W-:Y:S01]  /*c6a0*/  @!PT LDS RZ, [RZ] ;  /* 0x00000000fffff984 */ /* 0x000fe20000000800 */
[----:B------:R-:W-:Y:S01]  /*c6b0*/  @!PT LDS RZ, [RZ] ;  /* 0x00000000fffff984 */ /* 0x000fe20000000800 */
[----:B------:R-:W-:Y:S01]  /*c6c0*/  @!PT LDS RZ, [RZ] ;  /* 0x00000000fffff984 */ /* 0x000fe20000000800 */
[----:B------:R0:W-:Y:S01]  /*c6d0*/  LDGSTS.E.BYPASS.LTC128B.128 [R9+0xfc00], desc[UR38][R2.64], !P2 ;  /* 0x0fc0000002097fae */ /* 0x0001e2000d101d66 */
[----:B------:R-:W-:Y:S01]  /*c6e0*/  MOV R13, R10 ;  /* 0x0000000a000d7202 */ /* 0x000fe20000000f00 */
[----:B0-----:R-:W-:-:S07]  /*c6f0*/  IMAD.MOV.U32 R3, RZ, RZ, R14 ;  /* 0x000000ffff037224 */ /* 0x001fce00078e000e */
[----:B------:R-:W-:Y:S05]  /*c700*/  WARPSYNC.COLLECTIVE R15, `(.L_x_142) ;  /* 0x000000000f087348 */ /* 0x000fea0003c00000 */
[----:B------:R0:W1:Y:S02]  /*c710*/  SHFL.IDX P6, R14, R13, R12, R11 ;  /* 0x0000000c0d0e7389 */ /* 0x00006400000c000b */
[----:B01----:R-:W-:Y:S01]  /*c720*/  ENDCOLLECTIVE ;  /* 0x000000000000791b */ /* 0x003fe20003800000 */
.L_x_142:
[----:B------:R-:W-:Y:S01]  /*c730*/  IMAD.SHL.U32 R15, R16, 0x2, RZ ;  /* 0x00000002100f7824 */ /* 0x000fe200078e00ff */
[----:B------:R-:W-:Y:S01]  /*c740*/  MOV R12, 0x5 ;  /* 0x00000005000c7802 */ /* 0x000fe20000000f00 */
[----:B------:R-:W-:Y:S02]  /*c750*/  IMAD.MOV.U32 R13, RZ, RZ, R19 ;  /* 0x000000ffff0d7224 */ /* 0x000fe400078e0013 */
[----:B------:R-:W-:-:S05]  /*c760*/  IMAD.MOV.U32 R2, RZ, RZ, R14 ;  /* 0x000000ffff027224 */ /* 0x000fca00078e000e */
[----:B------:R-:W-:Y:S01]  /*c770*/  IADD3 R2, P0, R2, R15, RZ ;  /* 0x0000000f02027210 */ /* 0x000fe20007f1e0ff */
[----:B------:R-:W-:-:S04]  /*c780*/  IMAD.MOV.U32 R15, RZ, RZ, -0x1 ;  /* 0xffffffffff0f7424 */ /* 0x000fc800078e00ff */
[----:B------:R-:W-:-:S08]  /*c790*/  IMAD.X R3, RZ, RZ, R3, P0 ;  /* 0x000000ffff037224 */ /* 0x000fd000000e0603 */
[----:B------:R-:W-:Y:S05]  /*c7a0*/  WARPSYNC.COLLECTIVE R15, `(.L_x_143) ;  /* 0x000000000f087348 */ /* 0x000fea0003c00000 */
[----:B------:R0:W1:Y:S02]  /*c7b0*/  SHFL.IDX P6, R14, R13, R12, R11 ;  /* 0x0000000c0d0e7389 */ /* 0x00006400000c000b */
[----:B01----:R-:W-:Y:S01]  /*c7c0*/  ENDCOLLECTIVE ;  /* 0x000000000000791b */ /* 0x003fe20003800000 */
.L_x_143:
        /* <DEDUP_REMOVED lines=9> */
.L_x_144:
        /* <DEDUP_REMOVED lines=10> */
.L_x_145:
        /* <DEDUP_REMOVED lines=9> */
.L_x_146:
        /* <DEDUP_REMOVED lines=10> */
.L_x_147:
[----:B------:R-:W-:Y:S01]  /*ca30*/  @!PT LDS RZ, [RZ] ;  /* 0x00000000fffff984 */ /* 0x000fe20000000800 */
[----:B------:R-:W-:Y:S01]  /*ca40*/  @!PT LDS RZ, [RZ] ;  /* 0x00000000fffff984 */ /* 0x000fe20000000800 */
[----:B------:R-:W-:Y:S01]  /*ca50*/  @!PT LDS RZ, [RZ] ;  /* 0x00000000fffff984 */ /* 0x000fe20000000800 */
[----:B------:R0:W-:Y:S01]  /*ca60*/  LDGSTS.E.BYPASS.LTC128B.128 [R9+0x11400], desc[UR38][R2.64], !P2 ;  /* 0x1140000002097fae */ /* 0x0001e2000d101d66 */
[----:B------:R-:W-:Y:S02]  /*ca70*/  IMAD.MOV.U32 R13, RZ, RZ, R10 ;  /* 0x000000ffff0d7224 */ /* 0x000fe400078e000a */
[----:B------:R-:W-:-:S07]  /*ca80*/  IMAD.MOV.U32 R19, RZ, RZ, R14 ;  /* 0x000000ffff137224 */ /* 0x000fce00078e000e */
[----:B0-----:R-:W-:Y:S05]  /*ca90*/  WARPSYNC.COLLECTIVE R15, `(.L_x_148) ;  /* 0x000000000f087348 */ /* 0x001fea0003c00000 */
[----:B------:R1:W2:Y:S02]  /*caa0*/  SHFL.IDX P6, R14, R13, R12, R11 ;  /* 0x0000000c0d0e7389 */ /* 0x0002a400000c000b */
[----:B012---:R-:W-:Y:S01]  /*cab0*/  ENDCOLLECTIVE ;  /* 0x000000000000791b */ /* 0x007fe20003800000 */
.L_x_148:
[----:B------:R-:W-:Y:S05]  /*cac0*/  BRA `(.L_x_149) ;  /* 0xffffffc800907947 */ /* 0x000fea000383ffff */
.L_x_62:
[----:B0-----:R0:W1:Y:S02]  /*cad0*/  SYNCS.PHASECHK.TRANS64.TRYWAIT P0, [R7+URZ+0x16860], R2 ;  /* 0x01686002070075a7 */ /* 0x001064000800017f */
[----:B-1----:R-:W-:Y:S05]  /*cae0*/  @!P0 NANOSLEEP.SYNCS 0x989680 ;  /* 0x009896800000895d */ /* 0x002fea0003900000 */
[----:B------:R-:W1:Y:S02]  /*caf0*/  @!P0 SYNCS.PHASECHK.TRANS64 P0, [R7+URZ+0x16860], R2 ;  /* 0x01686002070085a7 */ /* 0x000e64000800007f */
[----:B-1----:R-:W-:Y:S05]  /*cb00*/  @!P0 BRA `(.L_x_62) ;  /* 0xfffffffc00f08947 */ /* 0x002fea000383ffff */
[----:B------:R-:W-:Y:S05]  /*cb10*/  BRA `(.L_x_150) ;  /* 0xffffffc800f07947 */ /* 0x000fea000383ffff */
.L_x_63:
[----:B------:R-:W-:Y:S01]  /*cb20*/  BSSY B1, `(.L_x_151) ;  /* 0x0000008000017945 */ /* 0x000fe20003800000 */
[----:B------:R-:W-:Y:S01]  /*cb30*/  MOV R13, R18 ;  /* 0x00000012000d7202 */ /* 0x000fe20000000f00 */
[----:B------:R-:W-:Y:S02]  /*cb40*/  IMAD.MOV.U32 R12, RZ, RZ, RZ ;  /* 0x000000ffff0c7224 */ /* 0x000fe400078e00ff */
[----:B------:R-:W-:Y:S02]  /*cb50*/  IMAD.MOV.U32 R11, RZ, RZ, 0x181f ;  /* 0x0000181fff0b7424 */ /* 0x000fe400078e00ff */
[----:B------:R-:W-:-:S07]  /*cb60*/  IMAD.MOV.U32 R15, RZ, RZ, -0x1 ;  /* 0xffffffffff0f7424 */ /* 0x000fce00078e00ff */
[----:B0-----:R-:W-:Y:S05]  /*cb70*/  WARPSYNC.COLLECTIVE R15, `(.L_x_152) ;  /* 0x000000000f087348 */ /* 0x001fea0003c00000 */
[----:B------:R1:W2:Y:S02]  /*cb80*/  SHFL.IDX P6, R14, R13, R12, R11 ;  /* 0x0000000c0d0e7389 */ /* 0x0002a400000c000b */
[----:B012---:R-:W-:Y:S01]  /*cb90*/  ENDCOLLECTIVE ;  /* 0x000000000000791b */ /* 0x007fe20003800000 */
.L_x_152:
[----:B------:R-:W-:Y:S05]  /*cba0*/  BSYNC B1 ;  /* 0x0000000000017941 */ /* 0x000fea0003800000 */
.L_x_151:
[----:B------:R-:W-:Y:S01]  /*cbb0*/  MOV R13, R17 ;  /* 0x00000011000d7202 */ /* 0x000fe20000000f00 */
[----:B------:R-:W-:Y:S01]  /*cbc0*/  IMAD.MOV.U32 R12, RZ, RZ, RZ ;  /* 0x000000ffff0c7224 */ /* 0x000fe200078e00ff */
[----:B------:R-:W-:Y:S01]  /*cbd0*/  ISETP.LT.OR P2, PT, R4, 0x1, P1 ;  /* 0x000000010400780c */ /* 0x000fe20000f41670 */
[----:B------:R-:W-:Y:S01]  /*cbe0*/  IMAD.MOV.U32 R11, RZ, RZ, 0x181f ;  /* 0x0000181fff0b7424 */ /* 0x000fe200078e00ff */
[----:B------:R-:W-:Y:S01]  /*cbf0*/  LEA R8, R8, UR45, 0x1 ;  /* 0x0000002d08087c11 */ /* 0x000fe2000f8e08ff */
[----:B------:R-:W-:Y:S02]  /*cc00*/  IMAD.MOV.U32 R15, RZ, RZ, -0x1 ;  /* 0xffffffffff0f7424 */ /* 0x000fe400078e00ff */
[----:B------:R-:W-:-:S08]  /*cc10*/  IMAD.MOV.U32 R3, RZ, RZ, R14 ;  /* 0x000000ffff037224 */ /* 0x000fd000078e000e */
[----:B------:R-:W-:Y:S05]  /*cc20*/  WARPSYNC.COLLECTIVE R15, `(.L_x_153) ;  /* 0x000000000f087348 */ /* 0x000fea0003c00000 */
[----:B------:R0:W1:Y:S02]  /*cc30*/  SHFL.IDX P6, R14, R13, R12, R11 ;  /* 0x0000000c0d0e7389 */ /* 0x00006400000c000b */
[----:B01----:R-:W-:Y:S01]  /*cc40*/  ENDCOLLECTIVE ;  /* 0x000000000000791b */ /* 0x003fe20003800000 */
.L_x_153:
[----:B------:R-:W-:Y:S01]  /*cc50*/  MOV R13, R18 ;  /* 0x00000012000d7202 */ /* 0x000fe20000000f00 */
[----:B------:R-:W-:Y:S01]  /*cc60*/  IMAD.MOV.U32 R12, RZ, RZ, 0x1 ;  /* 0x00000001ff0c7424 */ /* 0x000fe200078e00ff */
[----:B------:R-:W-:-:S13]  /*cc70*/  IADD3 R2, P0, R14, R19, RZ ;  /* 0x000000130e027210 */ /* 0x000fda0007f1e0ff */
[----:B------:R-:W-:Y:S05]  /*cc80*/  WARPSYNC.COLLECTIVE R15, `(.L_x_154) ;  /* 0x000000000f087348 */ /* 0x000fea0003c00000 */
[----:B------:R0:W1:Y:S02]  /*cc90*/  SHFL.IDX P6, R14, R13, R12, R11 ;  /* 0x0000000c0d0e7389 */ /* 0x00006400000c000b */
[----:B01----:R-:W-:Y:S01]  /*cca0*/  ENDCOLLECTIVE ;  /* 0x000000000000791b */ /* 0x003fe20003800000 */
.L_x_154:
[----:B------:R-:W-:-:S05]  /*ccb0*/  IMAD.X R3, RZ, RZ, R3, P0 ;  /* 0x000000ffff037224 */ /* 0x000fca00000e0603 */
[----:B------:R-:W-:Y:S01]  /*ccc0*/  @!PT LDS RZ, [RZ] ;  /* 0x00000000fffff984 */ /* 0x000fe20000000800 */
[----:B------:R-:W-:Y:S01]  /*ccd0*/  @!PT LDS RZ, [RZ] ;  /* 0x00000000fffff984 */ /* 0x000fe20000000800 */
[----:B------:R-:W-:Y:S01]  /*cce0*/  @!PT LDS RZ, [RZ] ;  /* 0x00000000fffff984 */ /* 0x000fe20000000800 */
[----:B------:R0:W-:Y:S01]  /*ccf0*/  LDGSTS.E.BYPASS.LTC128B.128 [R8+0x400], desc[UR38][R2.64], !P2 ;  /* 0x0040000002087fae */ /* 0x0001e2000d101d66 */
[----:B------:R-:W-:Y:S01]  /*cd00*/  ISETP.LT.OR P2, PT, R4, 0x11, P1 ;  /* 0x000000110400780c */ /* 0x000fe20000f41670 */
[----:B------:R-:W-:Y:S02]  /*cd10*/  IMAD.MOV.U32 R13, RZ, RZ, R17 ;  /* 0x000000ffff0d7224 */ /* 0x000fe400078e0011 */
[----:B------:R-:W-:-:S10]  /*cd20*/  IMAD.MOV.U32 R9, RZ, RZ, R14 ;  /* 0x000000ffff097224 */ /* 0x000fd400078e000e */
[----:B0-----:R-:W-:Y:S05]  /*cd30*/  WARPSYNC.COLLECTIVE R15, `(.L_x_155) ;  /* 0x000000000f087348 */ /* 0x001fea0003c00000 */
[----:B------:R1:W2:Y:S02]  /*cd40*/  SHFL.IDX P6, R14, R13, R12, R11 ;  /* 0x0000000c0d0e7389 */ /* 0x0002a400000c000b */
[----:B012---:R-:W-:Y:S01]  /*cd50*/  ENDCOLLECTIVE ;  /* 0x000000000000791b */ /* 0x007fe20003800000 */
.L_x_155:
[----:B------:R-:W-:Y:S02]  /*cd60*/  IMAD.MOV.U32 R13, RZ, RZ, R18 ;  /* 0x000000ffff0d7224 */ /* 0x000fe400078e0012 */
[----:B------:R-:W-:Y:S02]  /*cd70*/  IMAD.MOV.U32 R12, RZ, RZ, 0x2 ;  /* 0x00000002ff0c7424 */ /* 0x000fe400078e00ff */
[----:B------:R-:W-:-:S05]  /*cd80*/  IMAD.MOV.U32 R11, RZ, RZ, R14 ;  /* 0x000000ffff0b7224 */ /* 0x000fca00078e000e */
[----:B------:R-:W-:Y:S01]  /*cd90*/  IADD3 R2, P0, R11, R19, RZ ;  /* 0x000000130b027210 */ /* 0x000fe20007f1e0ff */
[----:B------:R-:W-:-:S03]  /*cda0*/  IMAD.MOV.U32 R11, RZ, RZ, 0x181f ;  /* 0x0000181fff0b7424 */ /* 0x000fc600078e00ff */
[----:B------:R-:W-:-:S09]  /*cdb0*/  IADD3.X R3, RZ, R9, RZ, P0, !PT ;  /* 0x00000009ff037210 */ /* 0x000fd200007fe4ff */
[----:B------:R-:W-:Y:S05]  /*cdc0*/  WARPSYNC.COLLECTIVE R15, `(.L_x_156) ;  /* 0x000000000f087348 */ /* 0x000fea0003c00000 */
[----:B------:R0:W1:Y:S02]  /*cdd0*/  SHFL.IDX P6, R14, R13, R12, R11 ;  /* 0x0000000c0d0e7389 */ /* 0x00006400000c000b */
[----:B01----:R-:W-:Y:S01]  /*cde0*/  ENDCOLLECTIVE ;  /* 0x000000000000791b */ /* 0x003fe20003800000 */
.L_x_156:
[----:B------:R-:W-:Y:S01]  /*cdf0*/  @!PT LDS RZ, [RZ] ;  /* 0x00000000fffff984 */ /* 0x000fe20000000800 */
[----:B------:R-:W-:Y:S01]  /*ce00*/  @!PT LDS RZ, [RZ] ;  /* 0x00000000fffff984 */ /* 0x000fe20000000800 */
[----:B------:R-:W-:Y:S01]  /*ce10*/  @!PT LDS RZ, [RZ] ;  /* 0x00000000fffff984 */ /* 0x000fe20000000800 */
[----:B------:R0:W-:Y:S01]  /*ce20*/  LDGSTS.E.BYPASS.LTC128B.128 [R8+0xc00], desc[UR38][R2.64], !P2 ;  /* 0x00c0000002087fae */ /* 0x0001e2000d101d66 */
[----:B------:R-:W-:Y:S02]  /*ce30*/  ISETP.LT.OR P2, PT, R4, 0x21, P1 ;  /* 0x000000210400780c */ /* 0x000fe40000f41670 */
[----:B------:R-:W-:Y:S01]  /*ce40*/  MOV R13, R17 ;  /* 0x00000011000d7202 */ /* 0x000fe20000000f00 */
[----:B------:R-:W-:-:S10]  /*ce50*/  IMAD.MOV.U32 R10, RZ, RZ, R14 ;  /* 0x000000ffff0a7224 */ /* 0x000fd400078e000e */
[----:B0-----:R-:W-:Y:S05]  /*ce60*/  WARPSYNC.COLLECTIVE R15, `(.L_x_157) ;  /* 0x000000000f087348 */ /* 0x001fea0003c00000 */
[----:B------:R1:W2:Y:S02]  /*ce70*/  SHFL.IDX P6, R14, R13, R12, R11 ;  /* 0x0000000c0d0e7389 */ /* 0x0002a400000c000b */
[----:B012---:R-:W-:Y:S01]  /*ce80*/  ENDCOLLECTIVE ;  /* 0x000000000000791b */ /* 0x007fe20003800000 */
.L_x_157:
[----:B------:R-:W-:Y:S02]  /*ce90*/  IMAD.MOV.U32 R13, RZ, RZ, R18 ;  /* 0x000000ffff0d7224 */ /* 0x000fe400078e0012 */
[----:B------:R-:W-:-:S05]  /*cea0*/  IMAD.MOV.U32 R12, RZ, RZ, R14 ;  /* 0x000000ffff0c7224 */ /* 0x000fca00078e000e */
[----:B------:R-:W-:Y:S01]  /*ceb0*/  IADD3 R2, P0, R12, R19, RZ ;  /* 0x000000130c027210 */ /* 0x000fe20007f1e0ff */
[----:B------:R-:W-:-:S04]  /*cec0*/  IMAD.MOV.U32 R12, RZ, RZ, 0x3 ;  /* 0x00000003ff0c7424 */ /* 0x000fc800078e00ff */
[----:B------:R-:W-:-:S08]  /*ced0*/  IMAD.X R3, RZ, RZ, R10, P0 ;  /* 0x000000ffff037224 */ /* 0x000fd000000e060a */
[----:B------:R-:W-:Y:S05]  /*cee0*/  WARPSYNC.COLLECTIVE R15, `(.L_x_158) ;  /* 0x000000000f087348 */ /* 0x000fea0003c00000 */
[----:B------:R0:W1:Y:S02]  /*cef0*/  SHFL.IDX P6, R14, R13, R12, R11 ;  /* 0x0000000c0d0e7389 */ /* 0x00006400000c000b */
[----:B01----:R-:W-:Y:S01]  /*cf00*/  ENDCOLLECTIVE ;  /* 0x000000000000791b */ /* 0x003fe20003800000 */
.L_x_158:
[----:B------:R-:W-:Y:S01]  /*cf10*/  @!PT LDS RZ, [RZ] ;  /* 0x00000000fffff984 */ /* 0x000fe20000000800 */
[----:B------:R-:W-:Y:S01]  /*cf20*/  @!PT LDS RZ, [RZ] ;  /* 0x00000000fffff984 */ /* 0x000fe20000000800 */
[----:B------:R-:W-:Y:S01]  /*cf30*/  @!PT LDS RZ, [RZ] ;  /* 0x00000000fffff984 */ /* 0x000fe20000000800 */
[----:B------:R0:W-:Y:S01]  /*cf40*/  LDGSTS.E.BYPASS.LTC128B.128 [R8+0x1400], desc[UR38][R2.64], !P2 ;  /* 0x0140000002087fae */ /* 0x0001e2000d101d66 */
[----:B------:R-:W-:Y:S01]  /*cf50*/  ISETP.LT.OR P2, PT, R4, 0x31, P1 ;  /* 0x000000310400780c */ /* 0x000fe20000f41670 */
[----:B------:R-:W-:Y:S01]  /*cf60*/  IMAD.MOV.U32 R13, RZ, RZ, R17 ;  /* 0x000000ffff0d7224 */ /* 0x000fe200078e0011 */
[----:B------:R-:W-:-:S11]  /*cf70*/  MOV R9, R14 ;  /* 0x0000000e00097202 */ /* 0x000fd60000000f00 */
[----:B0-----:R-:W-:Y:S05]  /*cf80*/  WARPSYNC.COLLECTIVE R15, `(.L_x_159) ;  /* 0x000000000f087348 */ /* 0x001fea0003c00000 */
[----:B------:R1:W2:Y:S02]  /*cf90*/  SHFL.IDX P6, R14, R13, R12, R11 ;  /* 0x0000000c0d0e7389 */ /* 0x0002a400000c000b */
[----:B012---:R-:W-:Y:S01]  /*cfa0*/  ENDCOLLECTIVE ;  /* 0x000000000000791b */ /* 0x007fe20003800000 */
.L_x_159:
[----:B------:R-:W-:Y:S01]  /*cfb0*/  IMAD.MOV.U32 R13, RZ, RZ, R18 ;  /* 0x000000ffff0d7224 */ /* 0x000fe200078e0012 */
[----:B------:R-:W-:Y:S01]  /*cfc0*/  MOV R12, 0x4 ;  /* 0x00000004000c7802 */ /* 0x000fe20000000f00 */
[----:B------:R-:W-:-:S05]  /*cfd0*/  IMAD.MOV.U32 R11, RZ, RZ, R14 ;  /* 0x000000ffff0b7224 */ /* 0x000fca00078e000e */
[----:B------:R-:W-:Y:S01]  /*cfe0*/  IADD3 R2, P0, R11, R19, RZ ;  /* 0x000000130b027210 */ /* 0x000fe20007f1e0ff */
[----:B------:R-:W-:-:S04]  /*cff0*/  IMAD.MOV.U32 R11, RZ, RZ, 0x181f ;  /* 0x0000181fff0b7424 */ /* 0x000fc800078e00ff */
[----:B------:R-:W-:-:S08]  /*d000*/  IMAD.X R3, RZ, RZ, R9, P0 ;  /* 0x000000ffff037224 */ /* 0x000fd000000e0609 */
[----:B------:R-:W-:Y:S05]  /*d010*/  WARPSYNC.COLLECTIVE R15, `(.L_x_160) ;  /* 0x000000000f087348 */ /* 0x000fea0003c00000 */
[----:B------:R0:W1:Y:S02]  /*d020*/  SHFL.IDX P6, R14, R13, R12, R11 ;  /* 0x0000000c0d0e7389 */ /* 0x00006400000c000b */
[----:B01----:R-:W-:Y:S01]  /*d030*/  ENDCOLLECTIVE ;  /* 0x000000000000791b */ /* 0x003fe20003800000 */
.L_x_160:
        /* <DEDUP_REMOVED lines=10> */
.L_x_161:
[----:B------:R-:W-:Y:S02]  /*d0e0*/  IMAD.MOV.U32 R13, RZ, RZ, R18 ;  /* 0x000000ffff0d7224 */ /* 0x000fe400078e0012 */
[----:B------:R-:W-:-:S05]  /*d0f0*/  IMAD.MOV.U32 R12, RZ, RZ, R14 ;  /* 0x000000ffff0c7224 */ /* 0x000fca00078e000e */
[----:B------:R-:W-:Y:S01]  /*d100*/  IADD3 R2, P0, R12, R19, RZ ;  /* 0x000000130c027210 */ /* 0x000fe20007f1e0ff */
[----:B------:R-:W-:-:S03]  /*d110*/  IMAD.MOV.U32 R12, RZ, RZ, 0x5 ;  /* 0x00000005ff0c7424 */ /* 0x000fc600078e00ff */
[----:B------:R-:W-:-:S09]  /*d120*/  IADD3.X R3, RZ, R10, RZ, P0, !PT ;  /* 0x0000000aff037210 */ /* 0x000fd200007fe4ff */
[----:B------:R-:W-:Y:S05]  /*d130*/  WARPSYNC.COLLECTIVE R15, `(.L_x_162) ;  /* 0x000000000f087348 */ /* 0x000fea0003c00000 */
[----:B------:R0:W1:Y:S02]  /*d140*/  SHFL.IDX P6, R14, R13, R12, R11 ;  /* 0x0000000c0d0e7389 */ /* 0x00006400000c000b */
[----:B01----:R-:W-:Y:S01]  /*d150*/  ENDCOLLECTIVE ;  /* 0x000000000000791b */ /* 0x003fe20003800000 */
.L_x_162:
        /* <DEDUP_REMOVED lines=10> */
.L_x_163:
[----:B------:R-:W-:Y:S02]  /*d200*/  IMAD.MOV.U32 R13, RZ, RZ, R18 ;  /* 0x000000ffff0d7224 */ /* 0x000fe400078e0012 */
[----:B------:R-:W-:Y:S01]  /*d210*/  IMAD.MOV.U32 R12, RZ, RZ, 0x6 ;  /* 0x00000006ff0c7424 */ /* 0x000fe200078e00ff */
[----:B------:R-:W-:-:S04]  /*d220*/  MOV R11, R14 ;  /* 0x0000000e000b7202 */ /* 0x000fc80000000f00 */
[----:B------:R-:W-:Y:S01]  /*d230*/  IADD3 R2, P0, R11, R19, RZ ;  /* 0x000000130b027210 */ /* 0x000fe20007f1e0ff */
[----:B------:R-:W-:-:S04]  /*d240*/  IMAD.MOV.U32 R11, RZ, RZ, 0x181f ;  /* 0x0000181fff0b7424 */ /* 0x000fc800078e00ff */
[----:B------:R-:W-:-:S08]  /*d250*/  IMAD.X R3, RZ, RZ, R9, P0 ;  /* 0x000000ffff037224 */ /* 0x000fd000000e0609 */
[----:B------:R-:W-:Y:S05]  /*d260*/  WARPSYNC.COLLECTIVE R15, `(.L_x_164) ;  /* 0x000000000f087348 */ /* 0x000fea0003c00000 */
[----:B------:R0:W1:Y:S02]  /*d270*/  SHFL.IDX P6, R14, R13, R12, R11 ;  /* 0x0000000c0d0e7389 */ /* 0x00006400000c000b */
[----:B01----:R-:W-:Y:S01]  /*d280*/  ENDCOLLECTIVE ;  /* 0x000000000000791b */ /* 0x003fe20003800000 */
.L_x_164:
        /* <DEDUP_REMOVED lines=10> */
.L_x_165:
[----:B------:R-:W-:Y:S02]  /*d330*/  IMAD.MOV.U32 R13, RZ, RZ, R18 ;  /* 0x000000ffff0d7224 */ /* 0x000fe400078e0012 */
[----:B------:R-:W-:-:S05]  /*d340*/  IMAD.MOV.U32 R12, RZ, RZ, R14 ;  /* 0x000000ffff0c7224 */ /* 0x000fca00078e000e */
[----:B------:R-:W-:Y:S02]  /*d350*/  IADD3 R2, P0, R12, R19, RZ ;  /* 0x000000130c027210 */ /* 0x000fe40007f1e0ff */
[----:B------:R-:W-:-:S03]  /*d360*/  MOV R12, 0x7 ;  /* 0x00000007000c7802 */ /* 0x000fc60000000f00 */
[----:B------:R-:W-:-:S08]  /*d370*/  IMAD.X R3, RZ, RZ, R10, P0 ;  /* 0x000000ffff037224 */ /* 0x000fd000000e060a */
[----:B------:R-:W-:Y:S05]  /*d380*/  WARPSYNC.COLLECTIVE R15, `(.L_x_166) ;  /* 0x000000000f087348 */ /* 0x000fea0003c00000 */
[----:B------:R0:W1:Y:S02]  /*d390*/  SHFL.IDX P6, R14, R13, R12, R11 ;  /* 0x0000000c0d0e7389 */ /* 0x00006400000c000b */
[----:B01----:R-:W-:Y:S01]  /*d3a0*/  ENDCOLLECTIVE ;  /* 0x000000000000791b */ /* 0x003fe20003800000 */
.L_x_166:
        /* <DEDUP_REMOVED lines=9> */
.L_x_167:
[----:B------:R-:W-:Y:S05]  /*d440*/  BRA `(.L_x_168) ;  /* 0xffffffc4006c7947 */ /* 0x000fea000383ffff */
.L_x_69:
[----:B0-----:R0:W1:Y:S02]  /*d450*/  SYNCS.PHASECHK.TRANS64.TRYWAIT P0, [R0+URZ+0x16860], R3 ;  /* 0x01686003000075a7 */ /* 0x001064000800017f */
[----:B-1----:R-:W-:Y:S05]  /*d460*/  @!P0 NANOSLEEP.SYNCS 0x989680 ;  /* 0x009896800000895d */ /* 0x002fea0003900000 */
[----:B------:R-:W1:Y:S02]  /*d470*/  @!P0 SYNCS.PHASECHK.TRANS64 P0, [R0+URZ+0x16860], R3 ;  /* 0x01686003000085a7 */ /* 0x000e64000800007f */
[----:B-1----:R-:W-:Y:S05]  /*d480*/  @!P0 BRA `(.L_x_69) ;  /* 0xfffffffc00f08947 */ /* 0x002fea000383ffff */
[----:B------:R-:W-:Y:S05]  /*d490*/  BRA `(.L_x_169) ;  /* 0xffffffc800687947 */ /* 0x000fea000383ffff */
.L_x_70:
[----:B------:R-:W-:Y:S01]  /*d4a0*/  BSSY B0, `(.L_x_170) ;  /* 0x0000008000007945 */ /* 0x000fe20003800000 */
[----:B------:R-:W-:Y:S01]  /*d4b0*/  IMAD.MOV.U32 R13, RZ, RZ, R18 ;  /* 0x000000ffff0d7224 */ /* 0x000fe200078e0012 */
[----:B------:R-:W-:Y:S01]  /*d4c0*/  MOV R11, 0x181f ;  /* 0x0000181f000b7802 */ /* 0x000fe20000000f00 */
[----:B------:R-:W-:Y:S02]  /*d4d0*/  IMAD.MOV.U32 R12, RZ, RZ, RZ ;  /* 0x000000ffff0c7224 */ /* 0x000fe400078e00ff */
[----:B------:R-:W-:-:S07]  /*d4e0*/  IMAD.MOV.U32 R15, RZ, RZ, -0x1 ;  /* 0xffffffffff0f7424 */ /* 0x000fce00078e00ff */
[----:B0-----:R-:W-:Y:S05]  /*d4f0*/  WARPSYNC.COLLECTIVE R15, `(.L_x_171) ;  /* 0x000000000f087348 */ /* 0x001fea0003c00000 */
[----:B------:R1:W2:Y:S02]  /*d500*/  SHFL.IDX P6, R14, R13, R12, R11 ;  /* 0x0000000c0d0e7389 */ /* 0x0002a400000c000b */
[----:B012---:R-:W-:Y:S01]  /*d510*/  ENDCOLLECTIVE ;  /* 0x000000000000791b */ /* 0x007fe20003800000 */
.L_x_171:
[----:B------:R-:W-:Y:S05]  /*d520*/  BSYNC B0 ;  /* 0x0000000000007941 */ /* 0x000fea0003800000 */
.L_x_170:
[----:B------:R-:W-:Y:S01]  /*d530*/  IMAD.MOV.U32 R13, RZ, RZ, R17 ;  /* 0x000000ffff0d7224 */ /* 0x000fe200078e0011 */
[----:B------:R-:W-:Y:S01]  /*d540*/  MOV R11, 0x181f ;  /* 0x0000181f000b7802 */ /* 0x000fe20000000f00 */
[----:B------:R-:W-:Y:S01]  /*d550*/  IMAD.MOV.U32 R12, RZ, RZ, RZ ;  /* 0x000000ffff0c7224 */ /* 0x000fe200078e00ff */
[----:B------:R-:W-:Y:S01]  /*d560*/  ISETP.LT.OR P2, PT, R5, 0x1, P0 ;  /* 0x000000010500780c */ /* 0x000fe20000741670 */
[----:B------:R-:W-:Y:S01]  /*d570*/  IMAD.MOV.U32 R15, RZ, RZ, -0x1 ;  /* 0xffffffffff0f7424 */ /* 0x000fe200078e00ff */
[----:B------:R-:W-:Y:S01]  /*d580*/  LEA R4, R4, UR45, 0x1 ;  /* 0x0000002d04047c11 */ /* 0x000fe2000f8e08ff */
[----:B------:R-:W-:Y:S02]  /*d590*/  IMAD.MOV.U32 R3, RZ, RZ, R14 ;  /* 0x000000ffff037224 */ /* 0x000fe400078e000e */
[----:B------:R-:W-:-:S08]  /*d5a0*/  IMAD.SHL.U32 R16, R16, 0x2, RZ ;  /* 0x0000000210107824 */ /* 0x000fd000078e00ff */
[----:B------:R-:W-:Y:S05]  /*d5b0*/  WARPSYNC.COLLECTIVE R15, `(.L_x_172) ;  /* 0x000000000f087348 */ /* 0x000fea0003c00000 */
[----:B------:R0:W1:Y:S02]  /*d5c0*/  SHFL.IDX P6, R14, R13, R12, R11 ;  /* 0x0000000c0d0e7389 */ /* 0x00006400000c000b */
[----:B01----:R-:W-:Y:S01]  /*d5d0*/  ENDCOLLECTIVE ;  /* 0x000000000000791b */ /* 0x003fe20003800000 */
.L_x_172:
[----:B------:R-:W-:Y:S01]  /*d5e0*/  IMAD.MOV.U32 R13, RZ, RZ, R18 ;  /* 0x000000ffff0d7224 */ /* 0x000fe200078e0012 */
[----:B------:R-:W-:Y:S02]  /*d5f0*/  MOV R12, 0x1 ;  /* 0x00000001000c7802 */ /* 0x000fe40000000f00 */
[----:B------:R-:W-:-:S13]  /*d600*/  IADD3 R2, P1, R14, R16, RZ ;  /* 0x000000100e027210 */ /* 0x000fda0007f3e0ff */
[----:B------:R-:W-:Y:S05]  /*d610*/  WARPSYNC.COLLECTIVE R15, `(.L_x_173) ;  /* 0x000000000f087348 */ /* 0x000fea0003c00000 */
[----:B------:R0:W1:Y:S02]  /*d620*/  SHFL.IDX P6, R14, R13, R12, R11 ;  /* 0x0000000c0d0e7389 */ /* 0x00006400000c000b */
[----:B01----:R-:W-:Y:S01]  /*d630*/  ENDCOLLECTIVE ;  /* 0x000000000000791b */ /* 0x003fe20003800000 */
.L_x_173:
        /* <DEDUP_REMOVED lines=11> */
.L_x_174:
[----:B------:R-:W-:Y:S01]  /*d6f0*/  MOV R13, R18 ;  /* 0x00000012000d7202 */ /* 0x000fe20000000f00 */
[----:B------:R-:W-:Y:S02]  /*d700*/  IMAD.MOV.U32 R12, RZ, RZ, 0x2 ;  /* 0x00000002ff0c7424 */ /* 0x000fe400078e00ff */
[----:B------:R-:W-:-:S07]  /*d710*/  IMAD.MOV.U32 R9, RZ, RZ, R14 ;  /* 0x000000ffff097224 */ /* 0x000fce00078e000e */
[----:B------:R-:W-:Y:S05]  /*d720*/  WARPSYNC.COLLECTIVE R15, `(.L_x_175) ;  /* 0x000000000f087348 */ /* 0x000fea0003c00000 */
[----:B------:R0:W1:Y:S02]  /*d730*/  SHFL.IDX P6, R14, R13, R12, R11 ;  /* 0x0000000c0d0e7389 */ /* 0x00006400000c000b */
[----:B01----:R-:W-:Y:S01]  /*d740*/  ENDCOLLECTIVE ;  /* 0x000000000000791b */ /* 0x003fe20003800000 */
.L_x_175:
[----:B------:R-:W-:-:S05]  /*d750*/  IADD3 R2, P1, R9, R16, RZ ;  /* 0x0000001009027210 */ /* 0x000fca0007f3e0ff */
[----:B------:R-:W-:-:S05]  /*d760*/  IMAD.X R3, RZ, RZ, R7, P1 ;  /* 0x000000ffff037224 */ /* 0x000fca00008e0607 */
[----:B------:R-:W-:Y:S01]  /*d770*/  @!PT LDS RZ, [RZ] ;  /* 0x00000000fffff984 */ /* 0x000fe20000000800 */
[----:B------:R-:W-:Y:S01]  /*d780*/  @!PT LDS RZ, [RZ] ;  /* 0x00000000fffff984 */ /* 0x000fe20000000800 */
[----:B------:R-:W-:Y:S01]  /*d790*/  @!PT LDS RZ, [RZ] ;  /* 0x00000000fffff984 */ /* 0x000fe20000000800 */
[----:B------:R0:W-:Y:S01]  /*d7a0*/  LDGSTS.E.BYPASS.LTC128B.128 [R4+0xc00], desc[UR38][R2.64], !P2 ;  /* 0x00c0000002047fae */ /* 0x0001e2000d101d66 */
[----:B------:R-:W-:Y:S01]  /*d7b0*/  IMAD.MOV.U32 R13, RZ, RZ, R17 ;  /* 0x000000ffff0d7224 */ /* 0x000fe200078e0011 */
[----:B------:R-:W-:Y:S01]  /*d7c0*/  ISETP.LT.OR P2, PT, R5, 0x21, P0 ;  /* 0x000000210500780c */ /* 0x000fe20000741670 */
[----:B------:R-:W-:-:S12]  /*d7d0*/  IMAD.MOV.U32 R19, RZ, RZ, R14 ;  /* 0x000000ffff137224 */ /* 0x000fd800078e000e */
[----:B0-----:R-:W-:Y:S05]  /*d7e0*/  WARPSYNC.COLLECTIVE R15, `(.L_x_176) ;  /* 0x000000000f087348 */ /* 0x001fea0003c00000 */
[----:B------:R1:W2:Y:S02]  /*d7f0*/  SHFL.IDX P6, R14, R13, R12, R11 ;  /* 0x0000000c0d0e7389 */ /* 0x0002a400000c000b */
[----:B012---:R-:W-:Y:S01]  /*d800*/  ENDCOLLECTIVE ;  /* 0x000000000000791b */ /* 0x007fe20003800000 */
.L_x_176:
[----:B------:R-:W-:Y:S02]  /*d810*/  IMAD.MOV.U32 R13, RZ, RZ, R18 ;  /* 0x000000ffff0d7224 */ /* 0x000fe400078e0012 */
[----:B------:R-:W-:Y:S02]  /*d820*/  IMAD.MOV.U32 R12, RZ, RZ, 0x3 ;  /* 0x00000003ff0c7424 */ /* 0x000fe400078e00ff */
[----:B------:R-:W-:-:S07]  /*d830*/  IMAD.MOV.U32 R21, RZ, RZ, R14 ;  /* 0x000000ffff157224 */ /* 0x000fce00078e000e */
[----:B------:R-:W-:Y:S05]  /*d840*/  WARPSYNC.COLLECTIVE R15, `(.L_x_177) ;  /* 0x000000000f087348 */ /* 0x000fea0003c00000 */
[----:B------:R0:W1:Y:S02]  /*d850*/  SHFL.IDX P6, R14, R13, R12, R11 ;  /* 0x0000000c0d0e7389 */ /* 0x00006400000c000b */
[----:B01----:R-:W-:Y:S01]  /*d860*/  ENDCOLLECTIVE ;  /* 0x000000000000791b */ /* 0x003fe20003800000 */
.L_x_177:
[----:B------:R-:W-:-:S04]  /*d870*/  IADD3 R2, P1, R21, R16, RZ ;  /* 0x0000001015027210 */ /* 0x000fc80007f3e0ff */
[----:B------:R-:W-:-:S05]  /*d880*/  IADD3.X R3, RZ, R19, RZ, P1, !PT ;  /* 0x00000013ff037210 */ /* 0x000fca0000ffe4ff */
        /* <DEDUP_REMOVED lines=10> */
.L_x_178:
[----:B------:R-:W-:Y:S02]  /*d930*/  IMAD.MOV.U32 R13, RZ, RZ, R18 ;  /* 0x000000ffff0d7224 */ /* 0x000fe400078e0012 */
[----:B------:R-:W-:Y:S01]  /*d940*/  IMAD.MOV.U32 R12, RZ, RZ, 0x4 ;  /* 0x00000004ff0c7424 */ /* 0x000fe200078e00ff */
[----:B------:R-:W-:-:S13]  /*d950*/  IADD3 R2, P1, R14, R16, RZ ;  /* 0x000000100e027210 */ /* 0x000fda0007f3e0ff */
[----:B------:R-:W-:Y:S05]  /*d960*/  WARPSYNC.COLLECTIVE R15, `(.L_x_179) ;  /* 0x000000000f087348 */ /* 0x000fea0003c00000 */
[----:B------:R0:W1:Y:S02]  /*d970*/  SHFL.IDX P6, R14, R13, R12, R11 ;  /* 0x0000000c0d0e7389 */ /* 0x00006400000c000b */
[----:B01----:R-:W-:Y:S01]  /*d980*/  ENDCOLLECTIVE ;  /* 0x000000000000791b */ /* 0x003fe20003800000 */
.L_x_179:
[----:B------:R-:W-:Y:S01]  /*d990*/  IADD3.X R3, RZ, R10, RZ, P1, !PT ;  /* 0x0000000aff037210 */ /* 0x000fe20000ffe4ff */
[----:B------:R-:W-:-:S04]  /*d9a0*/  IMAD.MOV.U32 R10, RZ, RZ, RZ ;  /* 0x000000ffff0a7224 */ /* 0x000fc800078e00ff */
        /* <DEDUP_REMOVED lines=10> */
.L_x_180:
[----:B------:R-:W-:Y:S02]  /*da50*/  IMAD.MOV.U32 R13, RZ, RZ, R18 ;  /* 0x000000ffff0d7224 */ /* 0x000fe400078e0012 */
[----:B------:R-:W-:Y:S01]  /*da60*/  IMAD.MOV.U32 R12, RZ, RZ, 0x5 ;  /* 0x00000005ff0c7424 */ /* 0x000fe200078e00ff */
[----:B------:R-:W-:-:S07]  /*da70*/  MOV R23, R14 ;  /* 0x0000000e00177202 */ /* 0x000fce0000000f00 */
[----:B------:R-:W-:Y:S05]  /*da80*/  WARPSYNC.COLLECTIVE R15, `(.L_x_181) ;  /* 0x000000000f087348 */ /* 0x000fea0003c00000 */
[----:B------:R0:W1:Y:S02]  /*da90*/  SHFL.IDX P6, R14, R13, R12, R11 ;  /* 0x0000000c0d0e7389 */ /* 0x00006400000c000b */
[----:B01----:R-:W-:Y:S01]  /*daa0*/  ENDCOLLECTIVE ;  /* 0x000000000000791b */ /* 0x003fe20003800000 */
.L_x_181:
[----:B------:R-:W-:-:S05]  /*dab0*/  IADD3 R2, P1, R23, R16, RZ ;  /* 0x0000001017027210 */ /* 0x000fca0007f3e0ff */
[----:B------:R-:W-:-:S05]  /*dac0*/  IMAD.X R3, RZ, RZ, R22, P1 ;  /* 0x000000ffff037224 */ /* 0x000fca00008e0616 */
        /* <DEDUP_REMOVED lines=10> */
.L_x_182:
[----:B------:R-:W-:Y:S02]  /*db70*/  IMAD.MOV.U32 R13, RZ, RZ, R18 ;  /* 0x000000ffff0d7224 */ /* 0x000fe400078e0012 */
[----:B------:R-:W-:Y:S02]  /*db80*/  IMAD.MOV.U32 R12, RZ, RZ, 0x6 ;  /* 0x00000006ff0c7424 */ /* 0x000fe400078e00ff */
[----:B------:R-:W-:-:S07]  /*db90*/  IMAD.MOV.U32 R25, RZ, RZ, R14 ;  /* 0x000000ffff197224 */ /* 0x000fce00078e000e */
[----:B------:R-:W-:Y:S05]  /*dba0*/  WARPSYNC.COLLECTIVE R15, `(.L_x_183) ;  /* 0x000000000f087348 */ /* 0x000fea0003c00000 */
[----:B------:R0:W1:Y:S02]  /*dbb0*/  SHFL.IDX P6, R14, R13, R12, R11 ;  /* 0x0000000c0d0e7389 */ /* 0x00006400000c000b */
[----:B01----:R-:W-:Y:S01]  /*dbc0*/  ENDCOLLECTIVE ;  /* 0x000000000000791b */ /* 0x003fe20003800000 */
.L_x_183:
[----:B------:R-:W-:-:S05]  /*dbd0*/  IADD3 R2, P1, R25, R16, RZ ;  /* 0x0000001019027210 */ /* 0x000fca0007f3e0ff */
[----:B------:R-:W-:-:S05]  /*dbe0*/  IMAD.X R3, RZ, RZ, R19, P1 ;  /* 0x000000ffff037224 */ /* 0x000fca00008e0613 */
[----:B------:R-:W-:Y:S01]  /*dbf0*/  @!PT LDS RZ, [RZ] ;  /* 0x00000000fffff984 */ /* 0x000fe20000000800 */
[----:B------:R-:W-:Y:S01]  /*dc00*/  @!PT LDS RZ, [RZ] ;  /* 0x00000000fffff984 */ /* 0x000fe20000000800 */
[----:B------:R-:W-:Y:S01]  /*dc10*/  @!PT LDS RZ, [RZ] ;  /* 0x00000000fffff984 */ /* 0x000fe20000000800 */
[----:B------:R0:W-:Y:S01]  /*dc20*/  LDGSTS.E.BYPASS.LTC128B.128 [R4+0x2c00], desc[UR38][R2.64], !P2 ;  /* 0x02c0000002047fae */ /* 0x0001e2000d101d66 */
[----:B------:R-:W-:Y:S01]  /*dc30*/  IMAD.MOV.U32 R13, RZ, RZ, R17 ;  /* 0x000000ffff0d7224 */ /* 0x000fe200078e0011 */
[----:B------:R-:W-:Y:S02]  /*dc40*/  ISETP.LT.OR P2, PT, R5, 0x61, P0 ;  /* 0x000000610500780c */ /* 0x000fe40000741670 */
[----:B------:R-:W-:-:S11]  /*dc50*/  MOV R21, R14 ;  /* 0x0000000e00157202 */ /* 0x000fd60000000f00 */
[----:B0-----:R-:W-:Y:S05]  /*dc60*/  WARPSYNC.COLLECTIVE R15, `(.L_x_184) ;  /* 0x000000000f087348 */ /* 0x001fea0003c00000 */
[----:B------:R1:W2:Y:S02]  /*dc70*/  SHFL.IDX P6, R14, R13, R12, R11 ;  /* 0x0000000c0d0e7389 */ /* 0x0002a400000c000b */
[----:B012---:R-:W-:Y:S01]  /*dc80*/  ENDCOLLECTIVE ;  /* 0x000000000000791b */ /* 0x007fe20003800000 */
.L_x_184:
[----:B------:R-:W-:Y:S01]  /*dc90*/  IMAD.MOV.U32 R13, RZ, RZ, R18 ;  /* 0x000000ffff0d7224 */ /* 0x000fe200078e0012 */
[----:B------:R-:W-:Y:S01]  /*dca0*/  MOV R12, 0x7 ;  /* 0x00000007000c7802 */ /* 0x000fe20000000f00 */
[----:B------:R-:W-:-:S07]  /*dcb0*/  IMAD.MOV.U32 R27, RZ, RZ, R14 ;  /* 0x000000ffff1b7224 */ /* 0x000fce00078e000e */
[----:B------:R-:W-:Y:S05]  /*dcc0*/  WARPSYNC.COLLECTIVE R15, `(.L_x_185) ;  /* 0x000000000f087348 */ /* 0x000fea0003c00000 */
[----:B------:R0:W1:Y:S02]  /*dcd0*/  SHFL.IDX P6, R14, R13, R12, R11 ;  /* 0x0000000c0d0e7389 */ /* 0x00006400000c000b */
[----:B01----:R-:W-:Y:S01]  /*dce0*/  ENDCOLLECTIVE ;  /* 0x000000000000791b */ /* 0x003fe20003800000 */
.L_x_185:
[----:B------:R-:W-:-:S05]  /*dcf0*/  IADD3 R2, P1, R27, R16, RZ ;  /* 0x000000101b027210 */ /* 0x000fca0007f3e0ff */
[----:B------:R-:W-:-:S05]  /*dd00*/  IMAD.X R3, RZ, RZ, R21, P1 ;  /* 0x000000ffff037224 */ /* 0x000fca00008e0615 */
        /* <DEDUP_REMOVED lines=9> */
.L_x_186:
[----:B------:R-:W-:Y:S05]  /*dda0*/  BRA `(.L_x_187) ;  /* 0xffffffc000f47947 */ /* 0x000fea000383ffff */
.L_x_73:
[----:B0-----:R0:W1:Y:S02]  /*ddb0*/  SYNCS.PHASECHK.TRANS64.TRYWAIT P0, [R7+URZ+0x16820], R10 ;  /* 0x0168200a070075a7 */ /* 0x001064000800017f */
[----:B-1----:R-:W-:Y:S05]  /*ddc0*/  @!P0 NANOSLEEP.SYNCS 0x989680 ;  /* 0x009896800000895d */ /* 0x002fea0003900000 */
[----:B------:R-:W1:Y:S02]  /*ddd0*/  @!P0 SYNCS.PHASECHK.TRANS64 P0, [R7+URZ+0x16820], R10 ;  /* 0x0168200a070085a7 */ /* 0x000e64000800007f */
[----:B-1----:R-:W-:Y:S05]  /*dde0*/  @!P0 BRA `(.L_x_73) ;  /* 0xfffffffc00f08947 */ /* 0x002fea000383ffff */
[----:B------:R-:W-:Y:S05]  /*ddf0*/  BRA `(.L_x_188) ;  /* 0xffffffc400647947 */ /* 0x000fea000383ffff */
.L_x_74:
[----:B------:R-:W1:Y:S01]  /*de00*/  S2R R3, SR_TID.X ;  /* 0x0000000000037919 */ /* 0x000e620000002100 */
[----:B------:R-:W-:Y:S01]  /*de10*/  BSSY B0, `(.L_x_189) ;  /* 0x000000a000007945 */ /* 0x000fe20003800000 */
[----:B------:R-:W-:Y:S01]  /*de20*/  MOV R12, RZ ;  /* 0x000000ff000c7202 */ /* 0x000fe20000000f00 */
[----:B------:R-:W-:Y:S02]  /*de30*/  IMAD.MOV.U32 R11, RZ, RZ, 0x1f ;  /* 0x0000001fff0b7424 */ /* 0x000fe400078e00ff */
[----:B------:R-:W-:Y:S01]  /*de40*/  IMAD.MOV.U32 R15, RZ, RZ, -0x1 ;  /* 0xffffffffff0f7424 */ /* 0x000fe200078e00ff */
[----:B-1----:R-:W-:-:S04]  /*de50*/  SHF.R.U32.HI R3, RZ, 0x5, R3 ;  /* 0x00000005ff037819 */ /* 0x002fc80000011603 */
[----:B------:R-:W-:-:S05]  /*de60*/  LOP3.LUT R3, R3, 0x3, RZ, 0xc0, !PT ;  /* 0x0000000303037812 */ /* 0x000fca00078ec0ff */
[----:B------:R-:W-:-:S07]  /*de70*/  IMAD.MOV.U32 R13, RZ, RZ, R3 ;  /* 0x000000ffff0d7224 */ /* 0x000fce00078e0003 */
[----:B0----5:R-:W-:Y:S05]  /*de80*/  WARPSYNC.COLLECTIVE R15, `(.L_x_190) ;  /* 0x000000000f087348 */ /* 0x021fea0003c00000 */
[----:B------:R1:W2:Y:S02]  /*de90*/  SHFL.IDX P6, R14, R13, R12, R11 ;  /* 0x0000000c0d0e7389 */ /* 0x0002a400000c000b */
[----:B012--5:R-:W-:Y:S01]  /*dea0*/  ENDCOLLECTIVE ;  /* 0x000000000000791b */ /* 0x027fe20003800000 */
.L_x_190:
[----:B------:R-:W-:Y:S05]  /*deb0*/  BSYNC B0 ;  /* 0x0000000000007941 */ /* 0x000fea0003800000 */
.L_x_189:
[----:B------:R-:W-:Y:S05]  /*dec0*/  BRA `(.L_x_191) ;  /* 0xffffffc400487947 */ /* 0x000fea000383ffff */
.L_x_75:
[----:B------:R-:W-:Y:S01]  /*ded0*/  BSSY B0, `(.L_x_192) ;  /* 0x0000006000007945 */ /* 0x000fe20003800000 */
[----:B------:R-:W-:-:S07]  /*dee0*/  IMAD.MOV.U32 R15, RZ, RZ, -0x1 ;  /* 0xffffffffff0f7424 */ /* 0x000fce00078e00ff */
[----:B01---5:R-:W-:Y:S05]  /*def0*/  WARPSYNC.COLLECTIVE R15, `(.L_x_193) ;  /* 0x000000000f0c7348 */ /* 0x023fea0003c00000 */
[----:B------:R-:W-:Y:S02]  /*df00*/  ELECT P6, UR62, PT ;  /* 0x00000000003e782f */ /* 0x000fe400038c0000 */
[----:B------:R-:W-:Y:S01]  /*df10*/  MOV R14, UR62 ;  /* 0x0000003e000e7c02 */ /* 0x000fe20008000f00 */
[----:B01---5:R-:W-:Y:S10]  /*df20*/  ENDCOLLECTIVE ;  /* 0x000000000000791b */ /* 0x023ff40003800000 */
.L_x_193:
[----:B------:R-:W-:Y:S05]  /*df30*/  BSYNC B0 ;  /* 0x0000000000007941 */ /* 0x000fea0003800000 */
.L_x_192:
[----:B------:R-:W-:Y:S05]  /*df40*/  BRA `(.L_x_194) ;  /* 0xffffffc4003c7947 */ /* 0x000fea000383ffff */
.L_x_77:
[----:B-1----:R1:W2:Y:S02]  /*df50*/  SYNCS.PHASECHK.TRANS64.TRYWAIT P1, [R5+URZ+0x16840], R4 ;  /* 0x01684004050075a7 */ /* 0x0022a4000802017f */
[----:B--2---:R-:W-:Y:S05]  /*df60*/  @!P1 NANOSLEEP.SYNCS 0x989680 ;  /* 0x009896800000995d */ /* 0x004fea0003900000 */
[----:B------:R-:W2:Y:S02]  /*df70*/  @!P1 SYNCS.PHASECHK.TRANS64 P1, [R5+URZ+0x16840], R4 ;  /* 0x01684004050095a7 */ /* 0x000ea4000802007f */
[----:B--2---:R-:W-:Y:S05]  /*df80*/  @!P1 BRA `(.L_x_77) ;  /* 0xfffffffc00f09947 */ /* 0x004fea000383ffff */
[----:B------:R-:W-:Y:S05]  /*df90*/  BRA `(.L_x_195) ;  /* 0xffffffc4005c7947 */ /* 0x000fea000383ffff */
.L_x_79:
[----:B--2---:R2:W3:Y:S02]  /*dfa0*/  SYNCS.PHASECHK.TRANS64.TRYWAIT P1, [R3+URZ+0x16840], R0 ;  /* 0x01684000030075a7 */ /* 0x0044e4000802017f */
[----:B---3--:R-:W-:Y:S05]  /*dfb0*/  @!P1 NANOSLEEP.SYNCS 0x989680 ;  /* 0x009896800000995d */ /* 0x008fea0003900000 */
[----:B------:R-:W3:Y:S02]  /*dfc0*/  @!P1 SYNCS.PHASECHK.TRANS64 P1, [R3+URZ+0x16840], R0 ;  /* 0x01684000030095a7 */ /* 0x000ee4000802007f */
[----:B---3--:R-:W-:Y:S05]  /*dfd0*/  @!P1 BRA `(.L_x_79) ;  /* 0xfffffffc00f09947 */ /* 0x008fea000383ffff */
[----:B------:R-:W-:Y:S05]  /*dfe0*/  BRA `(.L_x_196) ;  /* 0xffffffc400687947 */ /* 0x000fea000383ffff */
.L_x_81:
[----:B---3--:R3:W4:Y:S02]  /*dff0*/  SYNCS.PHASECHK.TRANS64.TRYWAIT P1, [R5+URZ+0x16860], R4 ;  /* 0x01686004050075a7 */ /* 0x008724000802017f */
[----:B----4-:R-:W-:Y:S05]  /*e000*/  @!P1 NANOSLEEP.SYNCS 0x989680 ;  /* 0x009896800000995d */ /* 0x010fea0003900000 */
[----:B------:R-:W4:Y:S02]  /*e010*/  @!P1 SYNCS.PHASECHK.TRANS64 P1, [R5+URZ+0x16860], R4 ;  /* 0x01686004050095a7 */ /* 0x000f24000802007f */
[----:B----4-:R-:W-:Y:S05]  /*e020*/  @!P1 BRA `(.L_x_81) ;  /* 0xfffffffc00f09947 */ /* 0x010fea000383ffff */
[----:B------:R-:W-:Y:S05]  /*e030*/  BRA `(.L_x_197) ;  /* 0xffffffc400647947 */ /* 0x000fea000383ffff */
.L_x_198:
[----:B------:R-:W-:-:S00]  /*e040*/  BRA `(.L_x_198) ;  /* 0xfffffffc00fc7947 */ /* 0x000fc0000383ffff */
[----:B------:R-:W-:-:S00]  /*e050*/  NOP ;  /* 0x0000000000007918 */ /* 0x000fc00000000000 */
        /* <DEDUP_REMOVED lines=10> */
.L_x_3166:


//--------------------- .text._ZN7cutlass13device_kernelIN5flash11enable_sm90INS1_16FlashAttnFwdSm90INS1_25CollectiveMainloopFwdSm90ILi2EN4cute5tupleIJNS5_1CILi1EEES8_S8_EEENS6_IJNS7_ILi192EEENS7_ILi128EEENS7_ILi64EEEEEELi64ENS_6half_tEfNS_4arch4Sm90ELb0ELb0ELb0ELb1ELb1ELb0ELb0ELb1ELb1ELb1ELb1ELb0EEENS1_21CollectiveEpilogueFwdINS6_IJSA_SC_SB_EEES9_SE_SG_Li384ELb1ELb1ELb1ELb0EEENS1_36VarlenDynamicPersistentTileSchedulerILi192ELi128ELi384ELi128ELb1ELb1ELb1ELb0ELb1ELb1EEEEEEEEEvNT_6ParamsE --------------------------
	.section	.text._ZN7cutlass13device_kernelIN5flash11enable_sm90INS1_16FlashAttnFwdSm90INS1_25CollectiveMainloopFwdSm90ILi2EN4cute5tupleIJNS5_1CILi1EEES8_S8_EEENS6_IJNS7_ILi192EEENS7_ILi128EEENS7_ILi64EEEEEELi64ENS_6half_tEfNS_4arch4Sm90ELb0ELb0ELb0ELb1ELb1ELb0ELb0ELb1ELb1ELb1ELb1ELb0EEENS1_21CollectiveEpilogueFwdINS6_IJSA_SC_SB_EEES9_SE_SG_Li384ELb1ELb1ELb1ELb0EEENS1_36VarlenDynamicPersistentTileSchedulerILi192ELi128ELi384ELi128ELb1ELb1ELb1ELb0ELb1ELb1EEEEEEEEEvNT_6ParamsE,"ax",@progbits
	.align	128
.text._ZN7cutlass13device_kernelIN5flash11enable_sm90INS1_16FlashAttnFwdSm90INS1_25CollectiveMainloopFwdSm90ILi2EN4cute5tupleIJNS5_1CILi1EEES8_S8_EEENS6_IJNS7_ILi192EEENS7_ILi128EEENS7_ILi64EEEEEELi64ENS_6half_tEfNS_4arch4Sm90ELb0ELb0ELb0ELb1ELb1ELb0ELb0ELb1ELb1ELb1ELb1ELb0EEENS1_21CollectiveEpilogueFwdINS6_IJSA_SC_SB_EEES9_SE_SG_Li384ELb1ELb1ELb1ELb0EEENS1_36VarlenDynamicPersistentTileSchedulerILi192ELi128ELi384ELi128ELb1ELb1ELb1ELb0ELb1ELb1EEEEEEEEEvNT_6ParamsE:
        .type           _ZN7cutlass13device_kernelIN5flash11enable_sm90INS1_16FlashAttnFwdSm90INS1_25CollectiveMainloopFwdSm90ILi2EN4cute5tupleIJNS5_1CILi1EEES8_S8_EEENS6_IJNS7_ILi192EEENS7_ILi128EEENS7_ILi64EEEEEELi64ENS_6half_tEfNS_4arch4Sm90ELb0ELb0ELb0ELb1ELb1ELb0ELb0ELb1ELb1ELb1ELb1ELb0EEENS1_21CollectiveEpilogueFwdINS6_IJSA_SC_SB_EEES9_SE_SG_Li384ELb1ELb1ELb1ELb0EEENS1_36VarlenDynamicPersistentTileSchedulerILi192ELi128ELi384ELi128ELb1ELb1ELb1ELb0ELb1ELb1EEEEEEEEEvNT_6ParamsE,@function
        .size           _ZN7cutlass13device_kernelIN5flash11enable_sm90INS1_16FlashAttnFwdSm90INS1_25CollectiveMainloopFwdSm90ILi2EN4cute5tupleIJNS5_1CILi1EEES8_S8_EEENS6_IJNS7_ILi192EEENS7_ILi128EEENS7_ILi64EEEEEELi64ENS_6half_tEfNS_4arch4Sm90ELb0ELb0ELb0ELb1ELb1ELb0ELb0ELb1ELb1ELb1ELb1ELb0EEENS1_21CollectiveEpilogueFwdINS6_IJSA_SC_SB_EEES9_SE_SG_Li384ELb1ELb1ELb1ELb0EEENS1_36VarlenDynamicPersistentTileSchedulerILi192ELi128ELi384ELi128ELb1ELb1ELb1ELb0ELb1ELb1EEEEEEEEEvNT_6ParamsE,(.L_x_3167 - _ZN7cutlass13device_kernelIN5flash11enable_sm90INS1_16FlashAttnFwdSm90INS1_25CollectiveMainloopFwdSm90ILi2EN4cute5tupleIJNS5_1CILi1EEES8_S8_EEENS6_IJNS7_ILi192EEENS7_ILi128EEENS7_ILi64EEEEEELi64ENS_6half_tEfNS_4arch4Sm90ELb0ELb0ELb0ELb1ELb1ELb0ELb0ELb1ELb1ELb1ELb1ELb0EEENS1_21CollectiveEpilogueFwdINS6_IJSA_SC_SB_EEES9_SE_SG_Li384ELb1ELb1ELb1ELb0EEENS1_36VarlenDynamicPersistentTileSchedulerILi192ELi128ELi384ELi128ELb1ELb1ELb1ELb0ELb1ELb1EEEEEEEEEvNT_6ParamsE)
        .other          _ZN7cutlass13device_kernelIN5flash11enable_sm90INS1_16FlashAttnFwdSm90INS1_25CollectiveMainloopFwdSm90ILi2EN4cute5tupleIJNS5_1CILi1EEES8_S8_EEENS6_IJNS7_ILi192EEENS7_ILi128EEENS7_ILi64EEEEEELi64ENS_6half_tEfNS_4arch4Sm90ELb0ELb0ELb0ELb1ELb1ELb0ELb0ELb1ELb1ELb1ELb1ELb0EEENS1_21CollectiveEpilogueFwdINS6_IJSA_SC_SB_EEES9_SE_SG_Li384ELb1ELb1ELb1ELb0EEENS1_36VarlenDynamicPersistentTileSchedulerILi192ELi128ELi384ELi128ELb1ELb1ELb1ELb0ELb1ELb1EEEEEEEEEvNT_6ParamsE,@"STO_CUDA_ENTRY STV_DEFAULT"
_ZN7cutlass13device_kernelIN5flash11enable_sm90INS1_16FlashAttnFwdSm90INS1_25CollectiveMainloopFwdSm90ILi2EN4cute5tupleIJNS5_1CILi1EEES8_S8_EEENS6_IJNS7_ILi192EEENS7_ILi128EEENS7_ILi64EEEEEELi64ENS_6half_tEfNS_4arch4Sm90ELb0ELb0ELb0ELb1ELb1ELb0ELb0ELb1ELb1ELb1ELb1ELb0EEENS1_21CollectiveEpilogueFwdINS6_IJSA_SC_SB_EEES9_SE_SG_Li384ELb1ELb1ELb1ELb0EEENS1_36VarlenDynamicPersistentTileSchedulerILi192ELi128ELi384ELi128ELb1ELb1ELb1ELb0ELb1ELb1EEEEEEEEEvNT_6ParamsE:
        /* <DEDUP_REMOVED lines=8> */
[----:B------:R-:W0:Y:S02]  /*0080*/  SHFL.IDX PT, R2, R0, RZ, 0x1f ;  /* 0x00001fff00027589 */ /* 0x000e2400000e0000 */
[C---:B0-----:R-:W-:Y:S02]  /*0090*/  ISETP.NE.OR P0, PT, R2.reuse, RZ, !P0 ;  /* 0x000000ff0200720c */ /* 0x041fe40004705670 */
[----:B------:R-:W-:Y:S02]  /*00a0*/  ISETP.NE.AND P1, PT, R2, RZ, PT ;  /* 0x000000ff0200720c */ /* 0x000fe40003f25270 */
[----:B------:R0:W1:Y:S09]  /*00b0*/  SHFL.IDX PT, R2, R3, RZ, 0x1f ;  /* 0x00001fff03027589 */ /* 0x00007200000e0000 */
[----:B------:R-:W-:Y:S01]  /*00c0*/  VOTEU.ALL UP0, P0 ;  /* 0x00000000003f7886 */ /* 0x000fe20000000000 */
[----:B------:R-:W-:-:S04]  /*00d0*/  VOTEU.ALL UP1, P0 ;  /* 0x00000000003f7886 */ /* 0x000fc80000020000 */
[----:B------:R-:W2:Y:S01]  /*00e0*/  @!UP0 S2UR UR8, SR_CgaCtaId ;  /* 0x00000000000889c3 */ /* 0x000ea20000008800 */
[----:B------:R-:W-:Y:S01]  /*00f0*/  @!UP0 UMOV UR6, 0x400 ;  /* 0x0000040000068882 */ /* 0x000fe20000000000 */
[----:B------:R-:W-:-:S04]  /*0100*/  @!UP0 UIADD3 UR4, -UR4, 0x100000, URZ ;  /* 0x0010000004048890 */ /* 0x000fc8000fffe13f */
[----:B------:R-:W-:Y:S02]  /*0110*/  @!UP0 USHF.L.U32 UR5, UR4, 0xb, URZ ;  /* 0x0000000b04058899 */ /* 0x000fe4000800063f */
[----:B------:R-:W-:Y:S02]  /*0120*/  @!UP0 USHF.L.U32 UR4, UR4, 0x1, URZ ;  /* 0x0000000104048899 */ /* 0x000fe4000800063f */
[----:B--2---:R-:W-:Y:S02]  /*0130*/  @!UP0 ULEA UR8, UR8, UR6, 0x18 ;  /* 0x0000000608088291 */ /* 0x004fe4000f8ec03f */
[----:B------:R-:W-:-:S04]  /*0140*/  @!UP0 UIADD3 UR6, -UR7, 0x100000, URZ ;  /* 0x0010000007068890 */ /* 0x000fc8000fffe13f */
[----:B------:R-:W-:Y:S02]  /*0150*/  @!UP0 USHF.L.U32 UR7, UR6, 0xb, URZ ;  /* 0x0000000b06078899 */ /* 0x000fe4000800063f */
[----:B------:R-:W-:Y:S01]  /*0160*/  @!UP0 USHF.L.U32 UR6, UR6, 0x1, URZ ;  /* 0x0000000106068899 */ /* 0x000fe2000800063f */
[----:B------:R-:W-:-:S05]  /*0170*/  VOTEU.ALL UP0, P0 ;  /* 0x00000000003f7886 */ /* 0x000fca0000000000 */
[----:B------:R0:W2:Y:S06]  /*0180*/  @!UP0 SYNCS.EXCH.64 URZ, [UR8+0x16800], UR4 ;  /* 0x01680004083f85b2 */ /* 0x0000ac0008000100 */
[----:B------:R0:W3:Y:S02]  /*0190*/  @!UP1 SYNCS.EXCH.64 URZ, [UR8+0x16820], UR6 ;  /* 0x01682006083f95b2 */ /* 0x0000e40008000100 */
[----:B01----:R-:W-:Y:S05]  /*01a0*/  @P1 BRA `(.L_x_199) ;  /* 0x0000000000481947 */ /* 0x003fea0003800000 */
[----:B------:R-:W0:Y:S01]  /*01b0*/  S2UR UR5, SR_CgaCtaId ;  /* 0x00000000000579c3 */ /* 0x000e220000008800 */
[----:B------:R-:W-:Y:S01]  /*01c0*/  UMOV UR4, 0x400 ;  /* 0x0000040000047882 */ /* 0x000fe20000000000 */
[----:B------:R-:W-:Y:S01]  /*01d0*/  UMOV UR6, 0x80 ;  /* 0x0000008000067882 */ /* 0x000fe20000000000 */
[----:B------:R-:W-:Y:S01]  /*01e0*/  UMOV UR7, 0x180 ;  /* 0x0000018000077882 */ /* 0x000fe20000000000 */
[----:B------:R-:W-:Y:S01]  /*01f0*/  ELECT P0, URZ, PT ;  /* 0x00000000003f782f */ /* 0x000fe20003800000 */
[----:B0-----:R-:W-:Y:S02]  /*0200*/  ULEA UR8, UR5, UR4, 0x18 ;  /* 0x0000000405087291 */ /* 0x001fe4000f8ec03f */
[----:B------:R-:W-:-:S04]  /*0210*/  UIADD3 UR4, -UR6, 0x100000, URZ ;  /* 0x0010000006047890 */ /* 0x000fc8000fffe13f */
[----:B------:R-:W-:Y:S02]  /*0220*/  USHF.L.U32 UR5, UR4, 0xb, URZ ;  /* 0x0000000b04057899 */ /* 0x000fe4000800063f */
[----:B------:R-:W-:Y:S02]  /*0230*/  USHF.L.U32 UR4, UR4, 0x1, URZ ;  /* 0x0000000104047899 */ /* 0x000fe4000800063f */
[----:B------:R-:W-:-:S04]  /*0240*/  UIADD3 UR6, -UR7, 0x100000, URZ ;  /* 0x0010000007067890 */ /* 0x000fc8000fffe13f */
[----:B------:R-:W-:Y:S02]  /*0250*/  USHF.L.U32 UR7, UR6, 0xb, URZ ;  /* 0x0000000b06077899 */ /* 0x000fe4000800063f */
[----:B------:R-:W-:Y:S01]  /*0260*/  USHF.L.U32 UR6, UR6, 0x1, URZ ;  /* 0x0000000106067899 */ /* 0x000fe2000800063f */
[----:B------:R-:W0:Y:S03]  /*0270*/  FENCE.VIEW.ASYNC.S ;  /* 0x00000000000073c6 */ /* 0x000e260000000000 */
[----:B0-----:R0:W1:Y:S08]  /*0280*/  SYNCS.EXCH.64 URZ, [UR8+0x16830], UR4 ;  /* 0x01683004083f75b2 */ /* 0x0010700008000100 */
[----:B------:R0:W4:Y:S01]  /*0290*/  SYNCS.EXCH.64 URZ, [UR8+0x16840], UR6 ;  /* 0x01684006083f75b2 */ /* 0x0001220008000100 */
[----:B------:R0:W0:Y:S01]  /*02a0*/  SYNCS.EXCH.64 URZ, [UR8+0x16838], UR4 ;  /* 0x01683804083f75b2 */ /* 0x0000220008000100 */
[----:B------:R0:W0:Y:S01]  /*02b0*/  SYNCS.EXCH.64 URZ, [UR8+0x16848], UR6 ;  /* 0x01684806083f75b2 */ /* 0x0000220008000100 */
[----:B------:R-:W-:Y:S01]  /*02c0*/  NOP ;  /* 0x0000000000007918 */ /* 0x000fe20000000000 */
.L_x_199:
[----:B------:R-:W5:Y:S01]  /*02d0*/  SHFL.IDX PT, R3, R0, RZ, 0x1f ;  /* 0x00001fff00037589 */ /* 0x000f6200000e0000 */
[----:B------:R-:W-:Y:S01]  /*02e0*/  NOP ;  /* 0x0000000000007918 */ /* 0x000fe20000000000 */
[----:B-----5:R-:W-:-:S13]  /*02f0*/  ISETP.NE.AND P0, PT, R3, RZ, PT ;  /* 0x000000ff0300720c */ /* 0x020fda0003f05270 */
[----:B------:R-:W-:Y:S05]  /*0300*/  @P0 BRA `(.L_x_200) ;  /* 0x0000000000480947 */ /* 0x000fea0003800000 */
[----:B0-----:R-:W0:Y:S01]  /*0310*/  S2UR UR5, SR_CgaCtaId ;  /* 0x00000000000579c3 */ /* 0x001e220000008800 */
        /* <DEDUP_REMOVED lines=12> */
[----:B0-----:R0:W0:Y:S08]  /*03e0*/  SYNCS.EXCH.64 URZ, [UR8+0x16850], UR4 ;  /* 0x01685004083f75b2 */ /* 0x0010300008000100 */
[----:B------:R0:W0:Y:S01]  /*03f0*/  SYNCS.EXCH.64 URZ, [UR8+0x16860], UR6 ;  /* 0x01686006083f75b2 */ /* 0x0000220008000100 */
[----:B------:R0:W0:Y:S01]  /*0400*/  SYNCS.EXCH.64 URZ, [UR8+0x16858], UR4 ;  /* 0x01685804083f75b2 */ /* 0x0000220008000100 */
[----:B------:R0:W0:Y:S01]  /*0410*/  SYNCS.EXCH.64 URZ, [UR8+0x16868], UR6 ;  /* 0x01686806083f75b2 */ /* 0x0000220008000100 */
[----:B------:R-:W-:Y:S01]  /*0420*/  NOP ;  /* 0x0000000000007918 */ /* 0x000fe20000000000 */
.L_x_200:
[----:B------:R-:W5:Y:S01]  /*0430*/  SHFL.IDX PT, R3, R0, RZ, 0x1f ;  /* 0x00001fff00037589 */ /* 0x000f6200000e0000 */
[----:B------:R-:W-:Y:S01]  /*0440*/  NOP ;  /* 0x0000000000007918 */ /* 0x000fe20000000000 */
[----:B-----5:R-:W-:-:S13]  /*0450*/  ISETP.NE.AND P0, PT, R3, RZ, PT ;  /* 0x000000ff0300720c */ /* 0x020fda0003f05270 */
[----:B------:R-:W-:Y:S05]  /*0460*/  @P0 BRA `(.L_x_201) ;  /* 0x0000000000380947 */ /* 0x000fea0003800000 */
[----:B0-----:R-:W0:Y:S01]  /*0470*/  S2UR UR5, SR_CgaCtaId ;  /* 0x00000000000579c3 */ /* 0x001e220000008800 */
[----:B------:R-:W-:Y:S01]  /*0480*/  UMOV UR4, 0x400 ;  /* 0x0000040000047882 */ /* 0x000fe20000000000 */
[----:B------:R-:W-:Y:S01]  /*0490*/  UMOV UR7, 0x80 ;  /* 0x0000008000077882 */ /* 0x000fe20000000000 */
[----:B------:R-:W-:Y:S01]  /*04a0*/  ELECT P0, URZ, PT ;  /* 0x00000000003f782f */ /* 0x000fe20003800000 */
[----:B0-----:R-:W-:Y:S02]  /*04b0*/  ULEA UR6, UR5, UR4, 0x18 ;  /* 0x0000000405067291 */ /* 0x001fe4000f8ec03f */
[----:B------:R-:W-:-:S04]  /*04c0*/  UIADD3 UR4, -UR7, 0x100000, URZ ;  /* 0x0010000007047890 */ /* 0x000fc8000fffe13f */
[----:B------:R-:W-:Y:S02]  /*04d0*/  USHF.L.U32 UR5, UR4, 0xb, URZ ;  /* 0x0000000b04057899 */ /* 0x000fe4000800063f */
[----:B------:R-:W-:Y:S01]  /*04e0*/  USHF.L.U32 UR4, UR4, 0x1, URZ ;  /* 0x0000000104047899 */ /* 0x000fe2000800063f */
[----:B------:R-:W0:Y:S11]  /*04f0*/  FENCE.VIEW.ASYNC.S ;  /* 0x00000000000073c6 */ /* 0x000e360000000000 */
[----:B0-----:R0:W0:Y:S01]  /*0500*/  SYNCS.EXCH.64 URZ, [UR6+0x16870], UR4 ;  /* 0x01687004063f75b2 */ /* 0x0010220008000100 */
[----:B------:R0:W0:Y:S01]  /*0510*/  SYNCS.EXCH.64 URZ, [UR6+0x16880], UR4 ;  /* 0x01688004063f75b2 */ /* 0x0000220008000100 */
[----:B------:R0:W0:Y:S01]  /*0520*/  SYNCS.EXCH.64 URZ, [UR6+0x16878], UR4 ;  /* 0x01687804063f75b2 */ /* 0x0000220008000100 */
[----:B------:R0:W0:Y:S01]  /*0530*/  SYNCS.EXCH.64 URZ, [UR6+0x16888], UR4 ;  /* 0x01688804063f75b2 */ /* 0x0000220008000100 */
[----:B------:R-:W-:Y:S01]  /*0540*/  NOP ;  /* 0x0000000000007918 */ /* 0x000fe20000000000 */
.L_x_201:
        /* <DEDUP_REMOVED lines=22> */
.L_x_202:
        /* <DEDUP_REMOVED lines=22> */
.L_x_203:
[----:B------:R-:W-:Y:S01]  /*0810*/  ISETP.NE.AND P0, PT, R2, RZ, PT ;  /* 0x000000ff0200720c */ /* 0x000fe20003f05270 */
[----:B------:R-:W-:Y:S01]  /*0820*/  IMAD.MOV.U32 R2, RZ, RZ, 0x1 ;  /* 0x00000001ff027424 */ /* 0x000fe200078e00ff */
[----:B------:R-:W-:Y:S01]  /*0830*/  NOP ;  /* 0x0000000000007918 */ /* 0x000fe20000000000 */
[----:B------:R-:W-:-:S03]  /*0840*/  ULDC.64 UR36, c[0x0][0x208] ;  /* 0x0000820000247ab9 */ /* 0x000fc60000000a00 */
[----:B------:R-:W-:-:S05]  /*0850*/  SEL R2, R2, 0x2, !P0 ;  /* 0x0000000202027807 */ /* 0x000fca0004000000 */
[----:B------:R0:W-:Y:S02]  /*0860*/  STL [R1+0x28], R2 ;  /* 0x0000280201007387 */ /* 0x0001e40000100800 */
[----:B01234-:R-:W-:Y:S06]  /*0870*/  BAR.SYNC.DEFER_BLOCKING 0x0 ;  /* 0x0000000000007b1d */ /* 0x01ffec0000010000 */
[----:B------:R-:W-:Y:S05]  /*0880*/  @!P0 BRA `(.L_x_204) ;  /* 0x0000007800348947 */ /* 0x000fea0003800000 */
.L_x_205:
[----:B------:R-:W-:-:S08]  /*0890*/  NOP ;  /* 0x0000000000007918 */ /* 0x000fd00000000000 */
[----:B------:R-:W0:Y:S02]  /*08a0*/  USETMAXREG.TRY_ALLOC.CTAPOOL UP0, 0xa0 ;  /* 0x000000a0000079c8 */ /* 0x000e240008000600 */
[----:B0-----:R-:W-:-:S13]  /*08b0*/  PLOP3.LUT P0, PT, PT, PT, UP0, 0x80, 0x0 ;  /* 0x000000000000781c */ /* 0x001fda0003f0f008 */
[----:B------:R-:W-:Y:S05]  /*08c0*/  @!P0 BRA `(.L_x_205) ;  /* 0xfffffffc00f08947 */ /* 0x000fea000383ffff */
[----:B------:R-:W0:Y:S01]  /*08d0*/  S2R R2, SR_TID.X ;  /* 0x0000000000027919 */ /* 0x000e220000002100 */
[----:B------:R-:W1:Y:S01]  /*08e0*/  S2UR UR5, SR_CgaCtaId ;  /* 0x00000000000579c3 */ /* 0x000e620000008800 */
[----:B------:R-:W-:-:S07]  /*08f0*/  UMOV UR4, 0x400 ;  /* 0x0000040000047882 */ /* 0x000fce0000000000 */
[----:B------:R-:W-:Y:S06]  /*0900*/  BAR.ARV 0x8, 0x200 ;  /* 0x0208000000007b1d */ /* 0x000fec0000002000 */
[----:B-1----:R-:W-:Y:S01]  /*0910*/  ULEA UR4, UR5, UR4, 0x18 ;  /* 0x0000000405047291 */ /* 0x002fe2000f8ec03f */
[----:B0-----:R-:W-:-:S04]  /*0920*/  LOP3.LUT R0, R2, 0xffffff80, RZ, 0xc0, !PT ;  /* 0xffffff8002007812 */ /* 0x001fc800078ec0ff */
[----:B------:R-:W-:-:S13]  /*0930*/  ISETP.NE.AND P0, PT, R0, 0x80, PT ;  /* 0x000000800000780c */ /* 0x000fda0003f05270 */
[----:B------:R-:W-:Y:S08]  /*0940*/  @!P0 BAR.ARV 0x9, 0x100 ;  /* 0x0244000000008b1d */ /* 0x000ff00000002000 */
[----:B------:R-:W-:Y:S06]  /*0950*/  BAR.SYNC.DEFER_BLOCKING 0x5, 0x200 ;  /* 0x0148000000007b1d */ /* 0x000fec0000010000 */
[----:B------:R-:W0:Y:S01]  /*0960*/  LDS.128 R12, [UR4+0x168d0] ;  /* 0x0168d004ff0c7984 */ /* 0x000e220008000c00 */
[----:B------:R-:W-:Y:S01]  /*0970*/  ULDC UR4, c[0x0][0xc3c] ;  /* 0x00030f0000047ab9 */ /* 0x000fe20000000800 */
[----:B------:R-:W-:Y:S06]  /*0980*/  BAR.ARV 0x4, 0x200 ;  /* 0x0108000000007b1d */ /* 0x000fec0000002000 */
[----:B0-----:R-:W-:-:S13]  /*0990*/  ISETP.GE.AND P0, PT, R15, UR4, PT ;  /* 0x000000040f007c0c */ /* 0x001fda000bf06270 */
[----:B------:R-:W-:Y:S05]  /*09a0*/  @P0 EXIT ;  /* 0x000000000000094d */ /* 0x000fea0003800000 */
[----:B------:R-:W2:Y:S01]  /*09b0*/  LDL R12, [R1+0x28] ;  /* 0x00002800010c7983 */ /* 0x000ea20000100800 */
[----:B------:R-:W-:-:S05]  /*09c0*/  VIADD R17, R2, 0xffffff80 ;  /* 0xffffff8002117836 */ /* 0x000fca0000000000 */
[----:B------:R-:W-:-:S04]  /*09d0*/  SHF.R.S32.HI R0, RZ, 0x1f, R17 ;  /* 0x0000001fff007819 */ /* 0x000fc80000011411 */
[----:B------:R-:W-:-:S04]  /*09e0*/  LEA.HI R2, R0, R17, RZ, 0x7 ;  /* 0x0000001100027211 */ /* 0x000fc800078f38ff */
[----:B------:R-:W-:-:S05]  /*09f0*/  LOP3.LUT R3, R2, 0xffffff80, RZ, 0xc0, !PT ;  /* 0xffffff8002037812 */ /* 0x000fca00078ec0ff */
[----:B------:R-:W-:Y:S01]  /*0a00*/  IMAD.IADD R16, R17, 0x1, -R3 ;  /* 0x0000000111107824 */ /* 0x000fe200078e0a03 */
[----:B------:R-:W-:-:S04]  /*0a10*/  LEA.HI R4, R0, R17, RZ, 0x5 ;  /* 0x0000001100047211 */ /* 0x000fc800078f28ff */
[----:B------:R-:W-:Y:S02]  /*0a20*/  SHF.R.S32.HI R6, RZ, 0x1f, R16 ;  /* 0x0000001fff067819 */ /* 0x000fe40000011410 */
[----:B------:R-:W-:Y:S02]  /*0a30*/  LEA.HI R3, R0, R17, RZ, 0x4 ;  /* 0x0000001100037211 */ /* 0x000fe400078f20ff */
[----:B------:R-:W-:Y:S01]  /*0a40*/  LEA.HI R7, R6, R16, RZ, 0x2 ;  /* 0x0000001006077211 */ /* 0x000fe200078f10ff */
[----:B------:R-:W-:Y:S01]  /*0a50*/  IMAD.SHL.U32 R5, R4, 0x20, RZ ;  /* 0x0000002004057824 */ /* 0x000fe200078e00ff */
[----:B------:R-:W-:Y:S02]  /*0a60*/  SHF.R.S32.HI R11, RZ, 0x7, R2 ;  /* 0x00000007ff0b7819 */ /* 0x000fe40000011402 */
[----:B------:R-:W-:Y:S02]  /*0a70*/  LOP3.LUT R4, R3, 0x3fffff0, RZ, 0xc0, !PT ;  /* 0x03fffff003047812 */ /* 0x000fe400078ec0ff */
[----:B------:R-:W-:-:S02]  /*0a80*/  SHF.R.S32.HI R2, RZ, 0x4, R3 ;  /* 0x00000004ff027819 */ /* 0x000fc40000011403 */
[--C-:B------:R-:W-:Y:S02]  /*0a90*/  SHF.R.S32.HI R8, RZ, 0x2, R7.reuse ;  /* 0x00000002ff087819 */ /* 0x100fe40000011407 */
[----:B------:R-:W-:Y:S01]  /*0aa0*/  SHF.R.S32.HI R9, RZ, 0x1f, R7 ;  /* 0x0000001fff097819 */ /* 0x000fe20000011407 */
[----:B------:R-:W-:Y:S01]  /*0ab0*/  IMAD.IADD R4, R17, 0x1, -R4 ;  /* 0x0000000111047824 */ /* 0x000fe200078e0a04 */
[----:B------:R-:W-:Y:S02]  /*0ac0*/  LOP3.LUT R5, R5, 0xfffffc00, RZ, 0xc0, !PT ;  /* 0xfffffc0005057812 */ /* 0x000fe400078ec0ff */
[----:B------:R-:W-:Y:S02]  /*0ad0*/  LEA.HI R3, R3, R2, RZ, 0x1 ;  /* 0x0000000203037211 */ /* 0x000fe400078f08ff */
[----:B------:R-:W-:Y:S02]  /*0ae0*/  LEA.HI R10, R0, R17, RZ, 0x2 ;  /* 0x00000011000a7211 */ /* 0x000fe400078f10ff */
[----:B------:R-:W-:Y:S01]  /*0af0*/  LEA.HI R9, R9, R8, RZ, 0x3 ;  /* 0x0000000809097211 */ /* 0x000fe200078f18ff */
[----:B------:R-:W-:Y:S01]  /*0b00*/  IMAD R4, R4, 0x40, R5 ;  /* 0x0000004004047824 */ /* 0x000fe200078e0205 */
[----:B------:R-:W-:Y:S01]  /*0b10*/  LOP3.LUT R3, R3, 0x1ffffffe, RZ, 0xc0, !PT ;  /* 0x1ffffffe03037812 */ /* 0x000fe200078ec0ff */
[----:B------:R-:W-:Y:S01]  /*0b20*/  IMAD.HI R5, R11, 0x55555556, RZ ;  /* 0x555555560b057827 */ /* 0x000fe200078e02ff */
[----:B------:R-:W-:-:S02]  /*0b30*/  LOP3.LUT R10, R10, 0xfffffffc, RZ, 0xc0, !PT ;  /* 0xfffffffc0a0a7812 */ /* 0x000fc400078ec0ff */
[----:B------:R-:W-:Y:S02]  /*0b40*/  LOP3.LUT R9, R9, 0xfffffff8, RZ, 0xc0, !PT ;  /* 0xfffffff809097812 */ /* 0x000fe400078ec0ff */
[----:B------:R-:W-:Y:S02]  /*0b50*/  LEA.HI R0, R0, R17, RZ, 0x3 ;  /* 0x0000001100007211 */ /* 0x000fe400078f18ff */
[----:B------:R-:W-:Y:S01]  /*0b60*/  LEA.HI R6, R6, R16, RZ, 0x5 ;  /* 0x0000001006067211 */ /* 0x000fe200078f28ff */
[----:B------:R-:W-:Y:S01]  /*0b70*/  IMAD.IADD R3, R2, 0x1, -R3 ;  /* 0x0000000102037824 */ /* 0x000fe200078e0a03 */
[----:B------:R-:W-:Y:S01]  /*0b80*/  LOP3.LUT R22, R0, 0xfffffff8, RZ, 0xc0, !PT ;  /* 0xfffffff800167812 */ /* 0x000fe200078ec0ff */
[----:B------:R-:W-:Y:S01]  /*0b90*/  IMAD.IADD R10, R17, 0x1, -R10 ;  /* 0x00000001110a7824 */ /* 0x000fe200078e0a0a */
[----:B------:R-:W-:Y:S01]  /*0ba0*/  LOP3.LUT R7, R7, 0x7ffffffc, RZ, 0xc0, !PT ;  /* 0x7ffffffc07077812 */ /* 0x000fe200078ec0ff */
[----:B------:R-:W-:Y:S01]  /*0bb0*/  IMAD.IADD R9, R8, 0x1, -R9 ;  /* 0x0000000108097824 */ /* 0x000fe200078e0a09 */
[----:B------:R-:W-:-:S02]  /*0bc0*/  LEA.HI R5, R5, R5, RZ, 0x1 ;  /* 0x0000000505057211 */ /* 0x000fc400078f08ff */
[----:B------:R-:W-:Y:S01]  /*0bd0*/  SHF.R.S32.HI R6, RZ, 0x5, R6 ;  /* 0x00000005ff067819 */ /* 0x000fe20000011406 */
[----:B------:R-:W-:Y:S01]  /*0be0*/  IMAD R2, R3, 0x8, R4 ;  /* 0x0000000803027824 */ /* 0x000fe200078e0204 */
[----:B------:R-:W-:Y:S01]  /*0bf0*/  LEA.HI R8, R10, R10, RZ, 0x1 ;  /* 0x0000000a0a087211 */ /* 0x000fe200078f08ff */
[----:B------:R-:W-:Y:S01]  /*0c00*/  IMAD.IADD R22, R17, 0x1, -R22 ;  /* 0x0000000111167824 */ /* 0x000fe200078e0a16 */
[----:B------:R-:W-:Y:S01]  /*0c10*/  LEA R6, R6, R9, 0x4 ;  /* 0x0000000906067211 */ /* 0x000fe200078e20ff */
[----:B------:R-:W-:Y:S02]  /*0c20*/  IMAD.IADD R3, R16, 0x1, -R7 ;  /* 0x0000000110037824 */ /* 0x000fe400078e0a07 */
[----:B------:R-:W-:Y:S01]  /*0c30*/  IMAD R5, R5, -0x3, R11 ;  /* 0xfffffffd05057824 */ /* 0x000fe200078e020b */
[----:B------:R-:W-:Y:S01]  /*0c40*/  LOP3.LUT R11, R8, 0x1ffffffe, RZ, 0xc0, !PT ;  /* 0x1ffffffe080b7812 */ /* 0x000fe200078ec0ff */
[----:B------:R-:W-:Y:S02]  /*0c50*/  IMAD.SHL.U32 R152, R22, 0x8, RZ ;  /* 0x0000000816987824 */ /* 0x000fe400078e00ff */
[----:B------:R-:W-:-:S02]  /*0c60*/  IMAD.SHL.U32 R4, R3, 0x2, RZ ;  /* 0x0000000203047824 */ /* 0x000fc400078e00ff */
[----:B------:R-:W-:Y:S01]  /*0c70*/  IMAD R8, R5, 0x40, R6 ;  /* 0x0000004005087824 */ /* 0x000fe200078e0206 */
[----:B------:R-:W-:Y:S01]  /*0c80*/  SHF.R.S32.HI R3, RZ, 0x3, R0 ;  /* 0x00000003ff037819 */ /* 0x000fe20000011400 */
[----:B------:R-:W-:Y:S01]  /*0c90*/  STL [R1+0x48], R2 ;  /* 0x0000480201007387 */ /* 0x000fe20000100800 */
[----:B------:R-:W-:Y:S01]  /*0ca0*/  SHF.R.S32.HI R0, RZ, 0x1f, R152 ;  /* 0x0000001fff007819 */ /* 0x000fe20000011498 */
[C---:B------:R-:W-:Y:S01]  /*0cb0*/  VIADD R0, R4.reuse, 0x10 ;  /* 0x0000001004007836 */ /* 0x040fe20000000000 */
[C---:B------:R-:W-:Y:S01]  /*0cc0*/  IADD3 R3, R4.reuse, 0x8, RZ ;  /* 0x0000000804037810 */ /* 0x040fe20007ffe0ff */
[----:B------:R-:W-:Y:S04]  /*0cd0*/  STL [R1+0x40], R8 ;  /* 0x0000400801007387 */ /* 0x000fe80000100800 */
[----:B------:R-:W-:Y:S04]  /*0ce0*/  STL [R1+0x18], RZ ;  /* 0x000018ff01007387 */ /* 0x000fe80000100800 */
[----:B------:R-:W-:Y:S01]  /*0cf0*/  STL [R1+0x10], R4 ;  /* 0x0000100401007387 */ /* 0x000fe20000100800 */
[----:B------:R-:W-:-:S03]  /*0d00*/  VIADD R155, R4, 0x28 ;  /* 0x00000028049b7836 */ /* 0x000fc60000000000 */
[----:B------:R0:W-:Y:S04]  /*0d10*/  STL [R1+0x4], R3 ;  /* 0x0000040301007387 */ /* 0x0001e80000100800 */
[----:B------:R1:W-:Y:S01]  /*0d20*/  STL [R1], R0 ;  /* 0x0000000001007387 */ /* 0x0003e20000100800 */
[----:B------:R-:W-:Y:S01]  /*0d30*/  IMAD.IADD R11, R10, 0x1, -R11 ;  /* 0x000000010a0b7824 */ /* 0x000fe200078e0a0b */
[----:B0-----:R-:W-:Y:S02]  /*0d40*/  SHF.R.S32.HI R3, RZ, 0x1f, R3 ;  /* 0x0000001fff037819 */ /* 0x001fe40000011403 */
[----:B-1----:R-:W-:-:S03]  /*0d50*/  SHF.R.S32.HI R0, RZ, 0x1f, R0 ;  /* 0x0000001fff007819 */ /* 0x002fc60000011400 */
[----:B------:R-:W-:Y:S04]  /*0d60*/  STL [R1+0x38], R3 ;  /* 0x0000380301007387 */ /* 0x000fe80000100800 */
[----:B------:R0:W-:Y:S02]  /*0d70*/  STL [R1+0x34], R0 ;  /* 0x0000340001007387 */ /* 0x0001e40000100800 */
[----:B0-----:R-:W-:Y:S01]  /*0d80*/  SHF.R.S32.HI R0, RZ, 0x1f, R155 ;  /* 0x0000001fff007819 */ /* 0x001fe2000001149b */
[----:B------:R-:W-:-:S05]  /*0d90*/  IMAD R0, R11, 0x8, R8 ;  /* 0x000000080b007824 */ /* 0x000fca00078e0208 */
[----:B------:R0:W-:Y:S01]  /*0da0*/  STL [R1+0x44], R0 ;  /* 0x0000440001007387 */ /* 0x0001e20000100800 */
[C---:B------:R-:W-:Y:S02]  /*0db0*/  VIADD R157, R4.reuse, 0x18 ;  /* 0x00000018049d7836 */ /* 0x040fe40000000000 */
[C---:B------:R-:W-:Y:S02]  /*0dc0*/  VIADD R156, R4.reuse, 0x20 ;  /* 0x00000020049c7836 */ /* 0x040fe40000000000 */
[C---:B------:R-:W-:Y:S02]  /*0dd0*/  VIADD R154, R4.reuse, 0x30 ;  /* 0x00000030049a7836 */ /* 0x040fe40000000000 */
[----:B------:R-:W-:Y:S01]  /*0de0*/  VIADD R153, R4, 0x38 ;  /* 0x0000003804997836 */ /* 0x000fe20000000000 */
[----:B------:R-:W-:Y:S01]  /*0df0*/  SHF.R.S32.HI R4, RZ, 0x1f, R157 ;  /* 0x0000001fff047819 */ /* 0x000fe2000001149d */
[----:B------:R-:W-:Y:S01]  /*0e00*/  IMAD.MOV.U32 R5, RZ, RZ, R13 ;  /* 0x000000ffff057224 */ /* 0x000fe200078e000d */
[----:B------:R-:W-:Y:S01]  /*0e10*/  SHF.R.S32.HI R3, RZ, 0x1f, R156 ;  /* 0x0000001fff037819 */ /* 0x000fe2000001149c */
[----:B------:R-:W-:Y:S01]  /*0e20*/  IMAD.MOV.U32 R6, RZ, RZ, R14 ;  /* 0x000000ffff067224 */ /* 0x000fe200078e000e */
[----:B------:R-:W-:Y:S01]  /*0e30*/  SHF.R.S32.HI R4, RZ, 0x1f, R154 ;  /* 0x0000001fff047819 */ /* 0x000fe2000001149a */
[----:B------:R-:W-:Y:S01]  /*0e40*/  IMAD.MOV.U32 R7, RZ, RZ, R15 ;  /* 0x000000ffff077224 */ /* 0x000fe200078e000f */
[----:B------:R-:W-:Y:S01]  /*0e50*/  SHF.R.S32.HI R3, RZ, 0x1f, R153 ;  /* 0x0000001fff037819 */ /* 0x000fe20000011499 */
[----:B------:R-:W-:Y:S01]  /*0e60*/  UMOV UR38, URZ ;  /* 0x0000003f00267c82 */ /* 0x000fe20008000000 */
[----:B------:R-:W-:Y:S01]  /*0e70*/  UMOV UR39, URZ ;  /* 0x0000003f00277c82 */ /* 0x000fe20008000000 */
[----:B0-2---:R-:W-:-:S07]  /*0e80*/  LOP3.LUT R2, R12, 0x1, RZ, 0xfc, !PT ;  /* 0x000000010c027812 */ /* 0x005fce00078efcff */
.L_x_243:
[----:B01-345:R-:W0:Y:S01]  /*0e90*/  LDC.64 R8, c[0x0][0xc88] ;  /* 0x00032200ff087b82 */ /* 0x03be220000000a00 */
[----:B------:R-:W-:-:S07]  /*0ea0*/  ULDC.64 UR4, c[0x0][0xa28] ;  /* 0x00028a0000047ab9 */ /* 0x000fce0000000a00 */
[----:B------:R-:W1:Y:S08]  /*0eb0*/  LDC.64 R12, c[0x0][0x418] ;  /* 0x00010600ff0c7b82 */ /* 0x000e700000000a00 */
[----:B--2---:R-:W2:Y:S01]  /*0ec0*/  LDC R0, c[0x0][0x424] ;  /* 0x00010900ff007b82 */ /* 0x004ea20000000800 */
[----:B0-----:R-:W-:Y:S01]  /*0ed0*/  IMAD.WIDE R8, R7, 0x4, R8 ;  /* 0x0000000407087825 */ /* 0x001fe200078e0208 */
[----:B------:R-:W-:-:S06]  /*0ee0*/  ISETP.NE.U32.AND P0, PT, RZ, UR4, PT ;  /* 0x00000004ff007c0c */ /* 0x000fcc000bf05070 */
[----:B------:R-:W0:Y:S01]  /*0ef0*/  LDC R7, c[0x0][0x2f0] ;  /* 0x0000bc00ff077b82 */ /* 0x000e220000000800 */
[----:B------:R-:W3:Y:S01]  /*0f00*/  LDG.E R17, desc[UR36][R8.64] ;  /* 0x0000002408117981 */ /* 0x000ee2000c1e1900 */
[----:B------:R-:W-:Y:S01]  /*0f10*/  ISETP.NE.AND.EX P0, PT, RZ, UR5, PT, P0 ;  /* 0x00000005ff007c0c */ /* 0x000fe2000bf05300 */
[----:B------:R-:W-:Y:S01]  /*0f20*/  IMAD.MOV.U32 R3, RZ, RZ, RZ ;  /* 0x000000ffff037224 */ /* 0x000fe200078e00ff */
[----:B---3--:R-:W-:-:S11]  /*0f30*/  SHF.R.S32.HI R4, RZ, 0x1f, R17 ;  /* 0x0000001fff047819 */ /* 0x008fd60000011411 */
[C---:B------:R-:W-:Y:S01]  /*0f40*/  @P0 LEA R10, P1, R17.reuse, UR4, 0x2 ;  /* 0x00000004110a0c11 */ /* 0x040fe2000f8210ff */
[----:B------:R3:W-:Y:S03]  /*0f50*/  STL [R1+0xc], R4 ;  /* 0x00000c0401007387 */ /* 0x0007e60000100800 */
[----:B------:R-:W-:Y:S01]  /*0f60*/  @P0 LEA.HI.X R11, R17, UR5, R4, 0x2, P1 ;  /* 0x00000005110b0c11 */ /* 0x000fe200088f1404 */
[----:B------:R-:W-:Y:S02]  /*0f70*/  ULDC.64 UR4, c[0x0][0xa20] ;  /* 0x0002880000047ab9 */ /* 0x000fe40000000a00 */
[----:B------:R-:W-:Y:S02]  /*0f80*/  ISETP.NE.U32.AND P1, PT, RZ, UR4, PT ;  /* 0x00000004ff007c0c */ /* 0x000fe4000bf25070 */
[----:B------:R3:W5:Y:S01]  /*0f90*/  @P0 LDG.E R3, desc[UR36][R10.64] ;  /* 0x000000240a030981 */ /* 0x000762000c1e1900 */
[----:B-1----:R-:W-:-:S02]  /*0fa0*/  ISETP.NE.U32.AND P0, PT, R12, RZ, PT ;  /* 0x000000ff0c00720c */ /* 0x002fc40003f05070 */
[----:B------:R-:W-:Y:S02]  /*0fb0*/  ISETP.NE.AND.EX P1, PT, RZ, UR5, PT, P1 ;  /* 0x00000005ff007c0c */ /* 0x000fe4000bf25310 */
[----:B------:R-:W-:-:S04]  /*0fc0*/  ISETP.NE.AND.EX P0, PT, R13, RZ, PT, P0 ;  /* 0x000000ff0d00720c */ /* 0x000fc80003f05300 */
[----:B--2---:R-:W-:-:S05]  /*0fd0*/  SEL R0, R0, 0x1, P0 ;  /* 0x0000000100007807 */ /* 0x004fca0000000000 */
[----:B0-----:R-:W-:Y:S02]  /*0fe0*/  IMAD R88, R0, R7, RZ ;  /* 0x0000000700587224 */ /* 0x001fe400078e02ff */
[----:B------:R-:W-:-:S04]  /*0ff0*/  @P1 LEA R8, P2, R17, UR4, 0x2 ;  /* 0x0000000411081c11 */ /* 0x000fc8000f8410ff */
[----:B------:R-:W-:-:S05]  /*1000*/  @P1 LEA.HI.X R9, R17, UR5, R4, 0x2, P2 ;  /* 0x0000000511091c11 */ /* 0x000fca00090f1404 */
[----:B------:R3:W5:Y:S01]  /*1010*/  @P1 LDG.E R88, desc[UR36][R8.64] ;  /* 0x0000002408581981 */ /* 0x000762000c1e1900 */
[----:B------:R-:W-:Y:S05]  /*1020*/  @P1 BRA `(.L_x_206) ;  /* 0x0000000000241947 */ /* 0x000fea0003800000 */
[----:B------:R-:W-:Y:S02]  /*1030*/  ULDC.64 UR4, c[0x0][0xa08] ;  /* 0x0002820000047ab9 */ /* 0x000fe40000000a00 */
[----:B------:R-:W-:-:S04]  /*1040*/  ISETP.NE.U32.AND P0, PT, RZ, UR4, PT ;  /* 0x00000004ff007c0c */ /* 0x000fc8000bf05070 */
[----:B------:R-:W-:-:S13]  /*1050*/  ISETP.NE.AND.EX P0, PT, RZ, UR5, PT, P0 ;  /* 0x00000005ff007c0c */ /* 0x000fda000bf05300 */
[----:B------:R-:W-:Y:S05]  /*1060*/  @!P0 BRA `(.L_x_206) ;  /* 0x0000000000148947 */ /* 0x000fea0003800000 */
[----:B---3--:R-:W0:Y:S02]  /*1070*/  LDC.64 R8, c[0x0][0xa08] ;  /* 0x00028200ff087b82 */ /* 0x008e240000000a00 */
[----:B0-----:R-:W-:-:S05]  /*1080*/  IMAD.WIDE R8, R17, 0x4, R8 ;  /* 0x0000000411087825 */ /* 0x001fca00078e0208 */
[----:B-----5:R-:W2:Y:S04]  /*1090*/  LDG.E R88, desc[UR36][R8.64] ;  /* 0x0000002408587981 */ /* 0x020ea8000c1e1900 */
[----:B------:R-:W2:Y:S02]  /*10a0*/  LDG.E R7, desc[UR36][R8.64+0x4] ;  /* 0x0000042408077981 */ /* 0x000ea4000c1e1900 */
[----:B--2---:R-:W-:-:S07]  /*10b0*/  IMAD.IADD R88, R7, 0x1, -R88 ;  /* 0x0000000107587824 */ /* 0x004fce00078e0a58 */
.L_x_206:
[----:B-----5:R-:W-:Y:S01]  /*10c0*/  IMAD.IADD R88, R88, 0x1, -R3 ;  /* 0x0000000158587824 */ /* 0x020fe200078e0a03 */
[C---:B------:R-:W-:Y:S01]  /*10d0*/  LOP3.LUT R3, R6.reuse, 0xff000000, RZ, 0xc0, !PT ;  /* 0xff00000006037812 */ /* 0x040fe200078ec0ff */
[----:B------:R-:W-:Y:S01]  /*10e0*/  IMAD.MOV.U32 R89, RZ, RZ, RZ ;  /* 0x000000ffff597224 */ /* 0x000fe200078e00ff */
[----:B------:R-:W-:Y:S02]  /*10f0*/  LOP3.LUT R0, R6, 0xff0000, RZ, 0xc0, !PT ;  /* 0x00ff000006007812 */ /* 0x000fe400078ec0ff */
[----:B------:R-:W-:Y:S02]  /*1100*/  SHF.R.U32.HI R3, RZ, 0x8, R3 ;  /* 0x00000008ff037819 */ /* 0x000fe40000011603 */
[----:B------:R-:W-:Y:S02]  /*1110*/  ISETP.GE.AND P0, PT, R88, 0x1, PT ;  /* 0x000000015800780c */ /* 0x000fe40003f06270 */
[----:B------:R-:W-:Y:S02]  /*1120*/  LEA.HI R0, R0, R3, RZ, 0x10 ;  /* 0x0000000300007211 */ /* 0x000fe400078f80ff */
[----:B---3--:R-:W-:-:S02]  /*1130*/  IADD3 R4, R88, 0x7f, RZ ;  /* 0x0000007f58047810 */ /* 0x008fc40007ffe0ff */
[----:B------:R-:W-:Y:S02]  /*1140*/  LOP3.LUT R14, R0, 0xff, RZ, 0xc0, !PT ;  /* 0x000000ff000e7812 */ /* 0x000fe400078ec0ff */
[----:B------:R-:W-:Y:S02]  /*1150*/  SHF.R.S32.HI R7, RZ, 0x1f, R4 ;  /* 0x0000001fff077819 */ /* 0x000fe40000011404 */
[----:B------:R-:W-:Y:S01]  /*1160*/  SHF.R.U32.HI R19, RZ, 0x10, R0 ;  /* 0x00000010ff137819 */ /* 0x000fe20000011600 */
[----:B------:R0:W-:Y:S01]  /*1170*/  STL [R1+0x8], R14 ;  /* 0x0000080e01007387 */ /* 0x0001e20000100800 */
[----:B------:R-:W-:-:S04]  /*1180*/  LEA.HI R7, R7, R4, RZ, 0x7 ;  /* 0x0000000407077211 */ /* 0x000fc800078f38ff */
[----:B------:R-:W-:Y:S01]  /*1190*/  SHF.R.S32.HI R11, RZ, 0x7, R7 ;  /* 0x00000007ff0b7819 */ /* 0x000fe20000011407 */
[----:B------:R-:W-:Y:S06]  /*11a0*/  @!P0 BRA `(.L_x_207) ;  /* 0x0000000000748947 */ /* 0x000fec0003800000 */
[----:B------:R-:W1:Y:S01]  /*11b0*/  LDC R0, c[0x0][0x9f0] ;  /* 0x00027c00ff007b82 */ /* 0x000e620000000800 */
[----:B------:R-:W-:-:S04]  /*11c0*/  ISETP.NE.AND P0, PT, R19, RZ, PT ;  /* 0x000000ff1300720c */ /* 0x000fc80003f05270 */
[----:B-1----:R-:W-:-:S04]  /*11d0*/  SEL R12, R19, R0, P0 ;  /* 0x00000000130c7207 */ /* 0x002fc80000000000 */
[-C--:B------:R-:W-:Y:S02]  /*11e0*/  IABS R4, R12.reuse ;  /* 0x0000000c00047213 */ /* 0x080fe40000000000 */
[----:B------:R-:W-:Y:S02]  /*11f0*/  IADD3 R0, R11, -0x1, R12 ;  /* 0xffffffff0b007810 */ /* 0x000fe40007ffe00c */
[----:B------:R-:W1:Y:S01]  /*1200*/  I2F.RP R3, R4 ;  /* 0x0000000400037306 */ /* 0x000e620000209400 */
[----:B------:R-:W-:Y:S02]  /*1210*/  IABS R13, R12 ;  /* 0x0000000c000d7213 */ /* 0x000fe40000000000 */
[----:B------:R-:W-:Y:S02]  /*1220*/  IABS R10, R0 ;  /* 0x00000000000a7213 */ /* 0x000fe40000000000 */
[----:B------:R-:W-:-:S04]  /*1230*/  LOP3.LUT R0, R0, R12, RZ, 0x3c, !PT ;  /* 0x0000000c00007212 */ /* 0x000fc800078e3cff */
[----:B------:R-:W-:Y:S01]  /*1240*/  ISETP.GE.AND P2, PT, R0, RZ, PT ;  /* 0x000000ff0000720c */ /* 0x000fe20003f46270 */
[----:B-1----:R-:W1:Y:S02]  /*1250*/  MUFU.RCP R3, R3 ;  /* 0x0000000300037308 */ /* 0x002e640000001000 */
[----:B-1----:R-:W-:Y:S02]  /*1260*/  VIADD R8, R3, 0xffffffe ;  /* 0x0ffffffe03087836 */ /* 0x002fe40000000000 */
[----:B------:R-:W-:-:S04]  /*1270*/  IMAD.MOV R3, RZ, RZ, -R13 ;  /* 0x000000ffff037224 */ /* 0x000fc800078e0a0d */
[----:B------:R1:W2:Y:S02]  /*1280*/  F2I.FTZ.U32.TRUNC.NTZ R9, R8 ;  /* 0x0000000800097305 */ /* 0x0002a4000021f000 */
[----:B-1----:R-:W-:Y:S02]  /*1290*/  IMAD.MOV.U32 R8, RZ, RZ, RZ ;  /* 0x000000ffff087224 */ /* 0x002fe400078e00ff */
[----:B--2---:R-:W-:-:S04]  /*12a0*/  IMAD.MOV R7, RZ, RZ, -R9 ;  /* 0x000000ffff077224 */ /* 0x004fc800078e0a09 */
[----:B------:R-:W-:-:S04]  /*12b0*/  IMAD R7, R7, R4, RZ ;  /* 0x0000000407077224 */ /* 0x000fc800078e02ff */
[----:B------:R-:W-:-:S06]  /*12c0*/  IMAD.HI.U32 R9, R9, R7, R8 ;  /* 0x0000000709097227 */ /* 0x000fcc00078e0008 */
[----:B------:R-:W-:-:S04]  /*12d0*/  IMAD.HI.U32 R9, R9, R10, RZ ;  /* 0x0000000a09097227 */ /* 0x000fc800078e00ff */
[----:B------:R-:W-:-:S05]  /*12e0*/  IMAD R3, R9, R3, R10 ;  /* 0x0000000309037224 */ /* 0x000fca00078e020a */
[----:B------:R-:W-:-:S13]  /*12f0*/  ISETP.GT.U32.AND P1, PT, R4, R3, PT ;  /* 0x000000030400720c */ /* 0x000fda0003f24070 */
[----:B------:R-:W-:Y:S02]  /*1300*/  @!P1 IMAD.IADD R3, R3, 0x1, -R4 ;  /* 0x0000000103039824 */ /* 0x000fe400078e0a04 */
[----:B------:R-:W-:Y:S01]  /*1310*/  @!P1 VIADD R9, R9, 0x1 ;  /* 0x0000000109099836 */ /* 0x000fe20000000000 */
[----:B------:R-:W-:Y:S02]  /*1320*/  ISETP.NE.AND P1, PT, R12, RZ, PT ;  /* 0x000000ff0c00720c */ /* 0x000fe40003f25270 */
[----:B------:R-:W-:-:S13]  /*1330*/  ISETP.GE.U32.AND P0, PT, R3, R4, PT ;  /* 0x000000040300720c */ /* 0x000fda0003f06070 */
[----:B------:R-:W-:-:S04]  /*1340*/  @P0 VIADD R9, R9, 0x1 ;  /* 0x0000000109090836 */ /* 0x000fc80000000000 */
[----:B------:R-:W-:Y:S01]  /*1350*/  @!P2 IMAD.MOV R9, RZ, RZ, -R9 ;  /* 0x000000ffff09a224 */ /* 0x000fe200078e0a09 */
[----:B------:R-:W-:-:S05]  /*1360*/  @!P1 LOP3.LUT R9, RZ, R12, RZ, 0x33, !PT ;  /* 0x0000000cff099212 */ /* 0x000fca00078e33ff */
[----:B------:R-:W-:-:S07]  /*1370*/  IMAD.MOV.U32 R89, RZ, RZ, R9 ;  /* 0x000000ffff597224 */ /* 0x000fce00078e0009 */
.L_x_207:
[----:B------:R-:W-:Y:S01]  /*1380*/  IMAD R16, R14, R89, RZ ;  /* 0x000000590e107224 */ /* 0x000fe200078e02ff */
[----:B------:R-:W-:Y:S02]  /*1390*/  MOV R23, R5 ;  /* 0x0000000500177202 */ /* 0x000fe40000000f00 */
[----:B------:R-:W-:Y:S02]  /*13a0*/  CS2R R58, SRZ ;  /* 0x00000000003a7805 */ /* 0x000fe4000001ff00 */
[----:B------:R-:W-:Y:S02]  /*13b0*/  LOP3.LUT R18, R6, 0xffff, RZ, 0xc0, !PT ;  /* 0x0000ffff06127812 */ /* 0x000fe400078ec0ff */
[----:B------:R-:W-:Y:S02]  /*13c0*/  CS2R R118, SRZ ;  /* 0x0000000000767805 */ /* 0x000fe4000001ff00 */
[----:B------:R-:W-:Y:S02]  /*13d0*/  VIADDMNMX R89, R16, R89, R11, PT ;  /* 0x0000005910597246 */ /* 0x000fe4000380010b */
[----:B------:R-:W-:-:S02]  /*13e0*/  CS2R R40, SRZ ;  /* 0x0000000000287805 */ /* 0x000fc4000001ff00 */
[----:B------:R-:W-:Y:S02]  /*13f0*/  PLOP3.LUT P0, PT, PT, PT, PT, 0x80, 0x0 ;  /* 0x000000000000781c */ /* 0x000fe40003f0f070 */
[----:B------:R-:W-:Y:S02]  /*1400*/  CS2R R54, SRZ ;  /* 0x0000000000367805 */ /* 0x000fe4000001ff00 */
[----:B------:R-:W-:Y:S02]  /*1410*/  ISETP.GT.AND P1, PT, R89, R16, PT ;  /* 0x000000105900720c */ /* 0x000fe40003f24270 */
        /* <DEDUP_REMOVED lines=13> */
[----:B------:R-:W-:Y:S06]  /*14f0*/  @!P1 BRA `(.L_x_208) ;  /* 0x0000004800709947 */ /* 0x000fec0003800000 */
[----:B------:R-:W1:Y:S01]  /*1500*/  S2R R0, SR_TID.X ;  /* 0x0000000000007919 */ /* 0x000e620000002100 */
[----:B------:R-:W2:Y:S01]  /*1510*/  S2UR UR40, SR_CgaCtaId ;  /* 0x00000000002879c3 */ /* 0x000ea20000008800 */
[----:B------:R-:W-:Y:S02]  /*1520*/  UMOV UR6, 0x400 ;  /* 0x0000040000067882 */ /* 0x000fe40000000000 */
[----:B--2---:R-:W-:Y:S01]  /*1530*/  ULEA UR43, UR40, UR6, 0x18 ;  /* 0x00000006282b7291 */ /* 0x004fe2000f8ec03f */
[----:B-1----:R-:W-:-:S05]  /*1540*/  VIADD R3, R0, 0xffffff80 ;  /* 0xffffff8000037836 */ /* 0x002fca0000000000 */
[----:B------:R-:W-:-:S04]  /*1550*/  SHF.R.S32.HI R0, RZ, 0x1f, R3 ;  /* 0x0000001fff007819 */ /* 0x000fc80000011403 */
[----:B------:R-:W-:-:S04]  /*1560*/  LEA.HI R0, R0, R3, RZ, 0x7 ;  /* 0x0000000300007211 */ /* 0x000fc800078f38ff */
[----:B------:R-:W-:-:S06]  /*1570*/  SHF.R.S32.HI R0, RZ, 0x7, R0 ;  /* 0x00000007ff007819 */ /* 0x000fcc0000011400 */
[----:B------:R-:W1:Y:S02]  /*1580*/  SHFL.IDX PT, R0, R0, RZ, 0x1f ;  /* 0x00001fff00007589 */ /* 0x000e6400000e0000 */
        /* <DEDUP_REMOVED lines=14> */
[----:B------:R-:W-:Y:S01]  /*1670*/  IMAD.U32 R4, RZ, RZ, UR4 ;  /* 0x00000004ff047e24 */ /* 0x000fe2000f8e00ff */
[----:B0-----:R0:W1:Y:S01]  /*1680*/  LDC.64 R14, c[0x4][R0] ;  /* 0x01000000000e7b82 */ /* 0x0010620000000a00 */
[----:B------:R-:W-:Y:S01]  /*1690*/  IMAD.U32 R5, RZ, RZ, UR5 ;  /* 0x00000005ff057e24 */ /* 0x000fe2000f8e00ff */
[----:B------:R-:W-:Y:S01]  /*16a0*/  ULDC.64 UR4, c[0x4][0x90] ;  /* 0x0100240000047ab9 */ /* 0x000fe20000000a00 */
[----:B------:R-:W-:Y:S02]  /*16b0*/  IMAD.U32 R10, RZ, RZ, UR6 ;  /* 0x00000006ff0a7e24 */ /* 0x000fe4000f8e00ff */
[----:B------:R-:W-:Y:S02]  /*16c0*/  IMAD.U32 R6, RZ, RZ, UR4 ;  /* 0x00000004ff067e24 */ /* 0x000fe4000f8e00ff */
[----:B------:R-:W-:-:S02]  /*16d0*/  IMAD.U32 R7, RZ, RZ, UR5 ;  /* 0x00000005ff077e24 */ /* 0x000fc4000f8e00ff */
[----:B------:R-:W-:Y:S02]  /*16e0*/  IMAD.U32 R11, RZ, RZ, UR7 ;  /* 0x00000007ff0b7e24 */ /* 0x000fe4000f8e00ff */
[----:B------:R-:W-:Y:S02]  /*16f0*/  IMAD.MOV.U32 R8, RZ, RZ, 0x70 ;  /* 0x00000070ff087424 */ /* 0x000fe400078e00ff */
[----:B------:R-:W-:Y:S02]  /*1700*/  IMAD.MOV.U32 R12, RZ, RZ, 0x1 ;  /* 0x00000001ff0c7424 */ /* 0x000fe400078e00ff */
[----:B0-----:R-:W-:-:S07]  /*1710*/  IMAD.MOV.U32 R13, RZ, RZ, RZ ;  /* 0x000000ffff0d7224 */ /* 0x001fce00078e00ff */
[----:B------:R-:W-:-:S07]  /*1720*/  LEPC R20, `(.L_x_209) ;  /* 0x000000001014794e */ /* 0x000fce0000000000 */
[----:B-1----:R-:W-:Y:S05]  /*1730*/  CALL.ABS.NOINC R14 ;  /* 0x000000000e007343 */ /* 0x002fea0003c00000 */
.L_x_209:
[----:B------:R-:W2:Y:S01]  /*1740*/  LDL R20, [R1+0x18] ;  /* 0x0000180001147983 */ /* 0x000ea20000100800 */
[----:B------:R-:W-:Y:S02]  /*1750*/  ISETP.NE.AND P0, PT, R2, 0x3, PT ;  /* 0x000000030200780c */ /* 0x000fe40003f05270 */
[----:B--2---:R-:W-:-:S04]  /*1760*/  LEA.HI R0, R20, R20, RZ, 0x1 ;  /* 0x0000001414007211 */ /* 0x004fc800078f08ff */
[----:B------:R-:W-:-:S04]  /*1770*/  LOP3.LUT R0, R0, 0xfffffffe, RZ, 0xc0, !PT ;  /* 0xfffffffe00007812 */ /* 0x000fc800078ec0ff */
[----:B------:R-:W-:-:S04]  /*1780*/  IADD3 R0, R20, -R0, RZ ;  /* 0x8000000014007210 */ /* 0x000fc80007ffe0ff */
[----:B------:R-:W-:-:S04]  /*1790*/  SHF.L.U32 R0, R0, 0x1f, RZ ;  /* 0x0000001f00007819 */ /* 0x000fc800000006ff */
[----:B------:R-:W1:Y:S02]  /*17a0*/  SYNCS.PHASECHK.TRANS64.TRYWAIT P1, [UR43+0x16800], R0 ;  /* 0x01680000ff0075a7 */ /* 0x000e64000802016b */
[----:B-1----:R-:W-:Y:S05]  /*17b0*/  @!P1 BRA `(.L_x_210) ;  /* 0x000000c400dc9947 */ /* 0x002fea0003800000 */
.L_x_326:
[----:B------:R-:W-:Y:S05]  /*17c0*/  @!P0 BRA `(.L_x_211) ;  /* 0x0000000000048947 */ /* 0x000fea0003800000 */
[----:B------:R-:W-:Y:S01]  /*17d0*/  BPT.TRAP 0x1 ;  /* 0x000000040000795c */ /* 0x000fe20000300000 */
.L_x_211:
[----:B------:R-:W-:Y:S02]  /*17e0*/  IMAD.U32 R4, RZ, RZ, UR39 ;  /* 0x00000027ff047e24 */ /* 0x000fe4000f8e00ff */
[----:B-1----:R-:W-:-:S03]  /*17f0*/  IMAD.U32 R3, RZ, RZ, UR38 ;  /* 0x00000026ff037e24 */ /* 0x002fc6000f8e00ff */
[----:B------:R-:W-:Y:S02]  /*1800*/  LEA R4, R4, UR43, 0x3 ;  /* 0x0000002b04047c11 */ /* 0x000fe4000f8e18ff */
[----:B------:R-:W-:-:S04]  /*1810*/  SHF.L.U32 R3, R3, 0x1f, RZ ;  /* 0x0000001f03037819 */ /* 0x000fc800000006ff */
[----:B------:R1:W2:Y:S01]  /*1820*/  SYNCS.PHASECHK.TRANS64.TRYWAIT P1, [R4+URZ+0x16830], R3 ;  /* 0x01683003040075a7 */ /* 0x0002a2000802017f */
[----:B------:R-:W-:Y:S05]  /*1830*/  @!P0 BRA `(.L_x_212) ;  /* 0x0000000000048947 */ /* 0x000fea0003800000 */
[----:B------:R-:W-:Y:S01]  /*1840*/  BPT.TRAP 0x1 ;  /* 0x000000040000795c */ /* 0x000fe20000300000 */
.L_x_212:
[----:B------:R-:W-:Y:S01]  /*1850*/  IMAD.MOV.U32 R119, RZ, RZ, RZ ;  /* 0x000000ffff777224 */ /* 0x000fe200078e00ff */
[----:B--2---:R-:W-:Y:S06]  /*1860*/  @P1 BRA `(.L_x_213) ;  /* 0x0000000000081947 */ /* 0x004fec0003800000 */
[----:B------:R-:W2:Y:S02]  /*1870*/  SYNCS.PHASECHK.TRANS64.TRYWAIT P1, [R4+URZ+0x16830], R3 ;  /* 0x01683003040075a7 */ /* 0x000ea4000802017f */
[----:B--2---:R-:W-:Y:S05]  /*1880*/  @!P1 BRA `(.L_x_214) ;  /* 0x000000c400c09947 */ /* 0x004fea0003800000 */
.L_x_213:
[----:B------:R-:W-:Y:S05]  /*1890*/  WARPSYNC.ALL ;  /* 0x0000000000007948 */ /* 0x000fea0003800000 */
[----:B------:R-:W-:Y:S01]  /*18a0*/  UIADD3 UR4, UR43, 0xe400, URZ ;  /* 0x0000e4002b047890 */ /* 0x000fe2000fffe03f */
[----:B------:R-:W-:Y:S01]  /*18b0*/  WARPGROUP.ARRIVE ;  /* 0x00000000000079c5 */ /* 0x000fe20000000000 */
[----:B------:R-:W-:Y:S01]  /*18c0*/  UMOV UR5, 0x40000040 ;  /* 0x4000004000057882 */ /* 0x000fe20000000000 */
[----:B------:R-:W-:Y:S01]  /*18d0*/  UMOV UR7, 0x40000040 ;  /* 0x4000004000077882 */ /* 0x000fe20000000000 */
[----:B------:R-:W-:Y:S01]  /*18e0*/  USHF.R.U32.HI UR4, URZ, 0x4, UR4 ;  /* 0x000000043f047899 */ /* 0x000fe20008011604 */
[----:B------:R-:W-:Y:S01]  /*18f0*/  UMOV UR9, 0x40000040 ;  /* 0x4000004000097882 */ /* 0x000fe20000000000 */
[----:B------:R-:W-:-:S02]  /*1900*/  UMOV UR11, 0x40000040 ;  /* 0x40000040000b7882 */ /* 0x000fc40000000000 */
[----:B------:R-:W-:Y:S01]  /*1910*/  ULOP3.LUT UR4, UR4, 0x3fff, URZ, 0xc0, !UPT ;  /* 0x00003fff04047892 */ /* 0x000fe2000f8ec03f */
[----:B------:R-:W-:Y:S01]  /*1920*/  UMOV UR13, 0x40000040 ;  /* 0x40000040000d7882 */ /* 0x000fe20000000000 */
[----:B------:R-:W-:Y:S02]  /*1930*/  UMOV UR15, 0x40000040 ;  /* 0x40000040000f7882 */ /* 0x000fe40000000000 */
[----:B------:R-:W-:Y:S02]  /*1940*/  ULOP3.LUT UR20, UR4, 0x10000, URZ, 0xfc, !UPT ;  /* 0x0001000004147892 */ /* 0x000fe4000f8efc3f */
[----:B------:R-:W-:Y:S02]  /*1950*/  ULOP3.LUT UR4, UR42, 0x10000, URZ, 0xfc, !UPT ;  /* 0x000100002a047892 */ /* 0x000fe4000f8efc3f */
[----:B------:R-:W-:Y:S02]  /*1960*/  ULEA UR6, UR39, UR20, 0xa ;  /* 0x0000001427067291 */ /* 0x000fe4000f8e503f */
[----:B------:R-:W-:-:S02]  /*1970*/  UIADD3 UR8, UR4, 0x2, URZ ;  /* 0x0000000204087890 */ /* 0x000fc4000fffe03f */
[----:B------:R-:W-:Y:S02]  /*1980*/  UIADD3 UR10, UR6, 0x2, URZ ;  /* 0x00000002060a7890 */ /* 0x000fe4000fffe03f */
[----:B------:R-:W-:Y:S02]  /*1990*/  UIADD3 UR12, UR4, 0x4, URZ ;  /* 0x00000004040c7890 */ /* 0x000fe4000fffe03f */
[----:B------:R-:W-:Y:S02]  /*19a0*/  UIADD3 UR14, UR6, 0x4, URZ ;  /* 0x00000004060e7890 */ /* 0x000fe4000fffe03f */
[----:B------:R-:W-:Y:S01]  /*19b0*/  HGMMA.64x128x16.F32 R24, gdesc[UR4], RZ, !UPT, gsb0 ;  /* 0x01e00000041879f0 */ /* 0x000fe2000c0008ff */
[----:B------:R-:W-:Y:S02]  /*19c0*/  UIADD3 UR16, UR4, 0x6, URZ ;  /* 0x0000000604107890 */ /* 0x000fe4000fffe03f */
[----:B------:R-:W-:Y:S01]  /*19d0*/  UIADD3 UR18, UR6, 0x6, URZ ;  /* 0x0000000606127890 */ /* 0x000fe2000fffe03f */
[----:B------:R-:W-:Y:S01]  /*19e0*/  UMOV UR17, 0x40000040 ;  /* 0x4000004000117882 */ /* 0x000fe20000000000 */
[----:B------:R-:W-:Y:S01]  /*19f0*/  UMOV UR19, 0x40000040 ;  /* 0x4000004000137882 */ /* 0x000fe20000000000 */
        /* <DEDUP_REMOVED lines=10> */
[----:B------:R-:W-:Y:S05]  /*1aa0*/  @!P0 BRA `(.L_x_215) ;  /* 0x0000000000048947 */ /* 0x000fea0003800000 */
[----:B------:R-:W-:Y:S01]  /*1ab0*/  BPT.TRAP 0x1 ;  /* 0x000000040000795c */ /* 0x000fe20000300000 */
.L_x_215:
[----:B------:R-:W3:Y:S01]  /*1ac0*/  LDL R0, [R1+0x10] ;  /* 0x0000100001007983 */ /* 0x000ee20000100800 */
[----:B------:R-:W-:Y:S01]  /*1ad0*/  P2R R7, PR, RZ, 0x1 ;  /* 0x00000001ff077803 */ /* 0x000fe20000000000 */
[----:B------:R-:W-:Y:S01]  /*1ae0*/  ULDC UR6, c[0x0][0x988] ;  /* 0x0002620000067ab9 */ /* 0x000fe20000000800 */
[--C-:B------:R-:W-:Y:S01]  /*1af0*/  IMAD.MOV.U32 R117, RZ, RZ, R119.reuse ;  /* 0x000000ffff757224 */ /* 0x100fe200078e0077 */
[-C--:B------:R-:W-:Y:S01]  /*1b00*/  MOV R113, R119.reuse ;  /* 0x0000007700717202 */ /* 0x080fe20000000f00 */
[--C-:B------:R-:W-:Y:S01]  /*1b10*/  IMAD.MOV.U32 R115, RZ, RZ, R119.reuse ;  /* 0x000000ffff737224 */ /* 0x100fe200078e0077 */
[----:B------:R-:W-:Y:S01]  /*1b20*/  MOV R91, R119 ;  /* 0x00000077005b7202 */ /* 0x000fe20000000f00 */
[--C-:B------:R-:W-:Y:S02]  /*1b30*/  IMAD.MOV.U32 R111, RZ, RZ, R119.reuse ;  /* 0x000000ffff6f7224 */ /* 0x100fe400078e0077 */
[--C-:B------:R-:W-:Y:S02]  /*1b40*/  IMAD.MOV.U32 R109, RZ, RZ, R119.reuse ;  /* 0x000000ffff6d7224 */ /* 0x100fe400078e0077 */
[----:B------:R-:W-:-:S02]  /*1b50*/  IMAD.MOV.U32 R107, RZ, RZ, R119 ;  /* 0x000000ffff6b7224 */ /* 0x000fc400078e0077 */
[--C-:B------:R-:W-:Y:S02]  /*1b60*/  IMAD.MOV.U32 R105, RZ, RZ, R119.reuse ;  /* 0x000000ffff697224 */ /* 0x100fe400078e0077 */
[--C-:B------:R-:W-:Y:S02]  /*1b70*/  IMAD.MOV.U32 R103, RZ, RZ, R119.reuse ;  /* 0x000000ffff677224 */ /* 0x100fe400078e0077 */
[--C-:B------:R-:W-:Y:S02]  /*1b80*/  IMAD.MOV.U32 R101, RZ, RZ, R119.reuse ;  /* 0x000000ffff657224 */ /* 0x100fe400078e0077 */
[--C-:B------:R-:W-:Y:S02]  /*1b90*/  IMAD.MOV.U32 R99, RZ, RZ, R119.reuse ;  /* 0x000000ffff637224 */ /* 0x100fe400078e0077 */
[--C-:B------:R-:W-:Y:S02]  /*1ba0*/  IMAD.MOV.U32 R97, RZ, RZ, R119.reuse ;  /* 0x000000ffff617224 */ /* 0x100fe400078e0077 */
[----:B------:R-:W-:-:S02]  /*1bb0*/  IMAD.MOV.U32 R95, RZ, RZ, R119 ;  /* 0x000000ffff5f7224 */ /* 0x000fc400078e0077 */
[----:B------:R-:W-:Y:S01]  /*1bc0*/  IMAD.MOV.U32 R93, RZ, RZ, R119 ;  /* 0x000000ffff5d7224 */ /* 0x000fe200078e0077 */
[----:B---3--:R-:W-:-:S05]  /*1bd0*/  IADD3 R88, R88, 0x80, -R0 ;  /* 0x0000008058587810 */ /* 0x008fca0007ffe800 */
[----:B------:R-:W-:-:S05]  /*1be0*/  IMAD R5, R89, -0x80, R88 ;  /* 0xffffff8059057824 */ /* 0x000fca00078e0258 */
[C---:B------:R-:W-:Y:S02]  /*1bf0*/  ISETP.GT.AND P4, PT, R5.reuse, RZ, PT ;  /* 0x000000ff0500720c */ /* 0x040fe40003f84270 */
[C---:B------:R-:W-:Y:S02]  /*1c00*/  ISETP.GT.AND P3, PT, R5.reuse, 0x1, PT ;  /* 0x000000010500780c */ /* 0x040fe40003f64270 */
[----:B------:R-:W-:Y:S02]  /*1c10*/  ISETP.GT.AND P1, PT, R5, 0x8, PT ;  /* 0x000000080500780c */ /* 0x000fe40003f24270 */
[----:B------:R-:W-:Y:S02]  /*1c20*/  FSEL R24, R24, -INF , P4 ;  /* 0xff80000018187808 */ /* 0x000fe40002000000 */
[----:B------:R-:W-:Y:S02]  /*1c30*/  FSEL R10, R25, -INF , P3 ;  /* 0xff800000190a7808 */ /* 0x000fe40001800000 */
[----:B------:R-:W-:-:S02]  /*1c40*/  ISETP.GT.AND P2, PT, R5, 0x9, PT ;  /* 0x000000090500780c */ /* 0x000fc40003f44270 */
[----:B------:R-:W-:Y:S02]  /*1c50*/  FSEL R28, R28, -INF , P1 ;  /* 0xff8000001c1c7808 */ /* 0x000fe40000800000 */
[----:B-12---:R-:W-:Y:S02]  /*1c60*/  FMNMX.FTZ R3, R24, R10, !PT ;  /* 0x0000000a18037209 */ /* 0x006fe40007810000 */
[----:B------:R-:W-:Y:S02]  /*1c70*/  ISETP.GT.AND P6, PT, R5, 0x10, PT ;  /* 0x000000100500780c */ /* 0x000fe40003fc4270 */
[----:B------:R-:W-:Y:S02]  /*1c80*/  FSEL R12, R29, -INF , P2 ;  /* 0xff8000001d0c7808 */ /* 0x000fe40001000000 */
[----:B------:R-:W-:Y:S02]  /*1c90*/  FMNMX.FTZ R3, R28, R3, !PT ;  /* 0x000000031c037209 */ /* 0x000fe40007810000 */
[----:B------:R-:W-:-:S02]  /*1ca0*/  ISETP.GT.AND P5, PT, R5, 0x11, PT ;  /* 0x000000110500780c */ /* 0x000fc40003fa4270 */
[----:B------:R-:W-:Y:S02]  /*1cb0*/  FSEL R32, R32, -INF , P6 ;  /* 0xff80000020207808 */ /* 0x000fe40003000000 */
[----:B------:R-:W-:Y:S02]  /*1cc0*/  FMNMX.FTZ R3, R12, R3, !PT ;  /* 0x000000030c037209 */ /* 0x000fe40007810000 */
[----:B------:R-:W-:Y:S02]  /*1cd0*/  FSEL R26, R26, -INF , P4 ;  /* 0xff8000001a1a7808 */ /* 0x000fe40002000000 */
[----:B------:R-:W-:Y:S02]  /*1ce0*/  ISETP.GT.AND P4, PT, R5, 0x18, PT ;  /* 0x000000180500780c */ /* 0x000fe40003f84270 */
[----:B0-----:R-:W-:Y:S02]  /*1cf0*/  FSEL R14, R33, -INF , P5 ;  /* 0xff800000210e7808 */ /* 0x001fe40002800000 */
        /* <DEDUP_REMOVED lines=61> */
[C---:B------:R-:W-:Y:S02]  /*20d0*/  ISETP.GT.AND P0, PT, R5.reuse, 0x59, PT ;  /* 0x000000590500780c */ /* 0x040fe40003f04270 */
[----:B------:R-:W-:Y:S02]  /*20e0*/  FSEL R58, R58, -INF , P6 ;  /* 0xff8000003a3a7808 */ /* 0x000fe40003000000 */
[----:B------:R-:W-:Y:S02]  /*20f0*/  ISETP.GT.AND P6, PT, R5, 0x58, PT ;  /* 0x000000580500780c */ /* 0x000fe40003fc4270 */
[----:B------:R-:W-:Y:S02]  /*2100*/  FSEL R114, R65, -INF , P2 ;  /* 0xff80000041727808 */ /* 0x000fe40001000000 */
[----:B------:R-:W-:Y:S02]  /*2110*/  FMNMX.FTZ R3, R108, R3, !PT ;  /* 0x000000036c037209 */ /* 0x000fe40007810000 */
[----:B------:R-:W-:-:S02]  /*2120*/  FSEL R118, R69, -INF , P0 ;  /* 0xff80000045767808 */ /* 0x000fc40000000000 */
[----:B------:R-:W-:Y:S02]  /*2130*/  ISETP.GT.AND P0, PT, R5, 0x61, PT ;  /* 0x000000610500780c */ /* 0x000fe40003f04270 */
[----:B------:R-:W-:Y:S02]  /*2140*/  FSEL R116, R68, -INF , P6 ;  /* 0xff80000044747808 */ /* 0x000fe40003000000 */
[----:B------:R-:W-:Y:S02]  /*2150*/  FMNMX.FTZ R3, R114, R3, !PT ;  /* 0x0000000372037209 */ /* 0x000fe40007810000 */
[----:B------:R-:W-:Y:S02]  /*2160*/  FSEL R140, R73, -INF , P0 ;  /* 0xff800000498c7808 */ /* 0x000fe40000000000 */
[----:B------:R-:W-:Y:S02]  /*2170*/  P2R R25, PR, RZ, 0x1 ;  /* 0x00000001ff197803 */ /* 0x000fe40000000000 */
[----:B------:R-:W-:-:S02]  /*2180*/  FSEL R60, R59, -INF , P5 ;  /* 0xff8000003b3c7808 */ /* 0x000fc40002800000 */
[C---:B------:R-:W-:Y:S02]  /*2190*/  ISETP.GT.AND P0, PT, R5.reuse, 0x60, PT ;  /* 0x000000600500780c */ /* 0x040fe40003f04270 */
[C---:B------:R-:W-:Y:S02]  /*21a0*/  ISETP.GT.AND P5, PT, R5.reuse, 0x60, PT ;  /* 0x000000600500780c */ /* 0x040fe40003fa4270 */
[----:B------:R-:W-:Y:S02]  /*21b0*/  FMNMX.FTZ R3, R116, R3, !PT ;  /* 0x0000000374037209 */ /* 0x000fe40007810000 */
[----:B------:R-:W-:Y:S02]  /*21c0*/  FSEL R66, R66, -INF , P1 ;  /* 0xff80000042427808 */ /* 0x000fe40000800000 */
[----:B------:R-:W-:Y:S02]  /*21d0*/  ISETP.GT.AND P1, PT, R5, 0x68, PT ;  /* 0x000000680500780c */ /* 0x000fe40003f24270 */
[----:B------:R-:W-:-:S02]  /*21e0*/  FSEL R74, R74, -INF , P0 ;  /* 0xff8000004a4a7808 */ /* 0x000fc40000000000 */
[----:B------:R-:W-:Y:S02]  /*21f0*/  FSEL R138, R72, -INF , P5 ;  /* 0xff800000488a7808 */ /* 0x000fe40002800000 */
[----:B------:R-:W-:Y:S02]  /*2200*/  FMNMX.FTZ R3, R118, R3, !PT ;  /* 0x0000000376037209 */ /* 0x000fe40007810000 */
[----:B------:R-:W-:Y:S02]  /*2210*/  ISETP.NE.AND P0, PT, R25, RZ, PT ;  /* 0x000000ff1900720c */ /* 0x000fe40003f05270 */
[----:B------:R-:W-:Y:S02]  /*2220*/  FSEL R144, R76, -INF , P1 ;  /* 0xff8000004c907808 */ /* 0x000fe40000800000 */
[----:B------:R-:W-:Y:S02]  /*2230*/  FMNMX.FTZ R3, R138, R3, !PT ;  /* 0x000000038a037209 */ /* 0x000fe40007810000 */
[----:B------:R-:W-:-:S02]  /*2240*/  FSEL R76, R75, -INF , P0 ;  /* 0xff8000004b4c7808 */ /* 0x000fc40000000000 */
[----:B------:R-:W-:Y:S02]  /*2250*/  ISETP.NE.AND P0, PT, R7, RZ, PT ;  /* 0x000000ff0700720c */ /* 0x000fe40003f05270 */
[----:B------:R-:W-:Y:S02]  /*2260*/  FMNMX.FTZ R7, R26, R27, !PT ;  /* 0x0000001b1a077209 */ /* 0x000fe40007810000 */
[----:B------:R-:W-:Y:S02]  /*2270*/  FSEL R68, R67, -INF , P2 ;  /* 0xff80000043447808 */ /* 0x000fe40001000000 */
[----:B------:R-:W-:Y:S02]  /*2280*/  ISETP.GT.AND P2, PT, R5, 0x69, PT ;  /* 0x000000690500780c */ /* 0x000fe40003f44270 */
[----:B------:R-:W-:Y:S02]  /*2290*/  FMNMX.FTZ R3, R140, R3, !PT ;  /* 0x000000038c037209 */ /* 0x000fe40007810000 */
[----:B------:R-:W-:-:S02]  /*22a0*/  FMNMX.FTZ R7, R30, R7, !PT ;  /* 0x000000071e077209 */ /* 0x000fc40007810000 */
[----:B------:R-:W-:Y:S02]  /*22b0*/  FSEL R64, R63, -INF , P3 ;  /* 0xff8000003f407808 */ /* 0x000fe40001800000 */
[----:B------:R-:W-:Y:S02]  /*22c0*/  FSEL R148, R77, -INF , P2 ;  /* 0xff8000004d947808 */ /* 0x000fe40001000000 */
[----:B------:R-:W-:Y:S02]  /*22d0*/  FMNMX.FTZ R3, R144, R3, !PT ;  /* 0x0000000390037209 */ /* 0x000fe40007810000 */
[----:B------:R-:W-:Y:S02]  /*22e0*/  ISETP.GT.AND P3, PT, R5, 0x70, PT ;  /* 0x000000700500780c */ /* 0x000fe40003f64270 */
[----:B------:R-:W-:Y:S02]  /*22f0*/  FMNMX.FTZ R7, R6, R7, !PT ;  /* 0x0000000706077209 */ /* 0x000fe40007810000 */
[----:B------:R-:W-:-:S02]  /*2300*/  FSEL R62, R62, -INF , P4 ;  /* 0xff8000003e3e7808 */ /* 0x000fc40002000000 */
[----:B------:R-:W-:Y:S02]  /*2310*/  FSEL R142, R80, -INF , P3 ;  /* 0xff800000508e7808 */ /* 0x000fe40001800000 */
[----:B------:R-:W-:Y:S02]  /*2320*/  FMNMX.FTZ R3, R148, R3, !PT ;  /* 0x0000000394037209 */ /* 0x000fe40007810000 */
[----:B------:R-:W-:Y:S02]  /*2330*/  ISETP.GT.AND P4, PT, R5, 0x71, PT ;  /* 0x000000710500780c */ /* 0x000fe40003f84270 */
[----:B------:R-:W-:Y:S02]  /*2340*/  FMNMX.FTZ R7, R34, R7, !PT ;  /* 0x0000000722077209 */ /* 0x000fe40007810000 */
[----:B------:R-:W-:Y:S02]  /*2350*/  FSEL R146, R81, -INF , P4 ;  /* 0xff80000051927808 */ /* 0x000fe40002000000 */
[----:B------:R-:W-:-:S02]  /*2360*/  FMNMX.FTZ R3, R142, R3, !PT ;  /* 0x000000038e037209 */ /* 0x000fc40007810000 */
[C---:B------:R-:W-:Y:S02]  /*2370*/  ISETP.GT.AND P5, PT, R5.reuse, 0x78, PT ;  /* 0x000000780500780c */ /* 0x040fe40003fa4270 */
[----:B------:R-:W-:Y:S02]  /*2380*/  FMNMX.FTZ R7, R8, R7, !PT ;  /* 0x0000000708077209 */ /* 0x000fe40007810000 */
[----:B------:R-:W-:Y:S02]  /*2390*/  FSEL R84, R84, -INF , P5 ;  /* 0xff80000054547808 */ /* 0x000fe40002800000 */
[----:B------:R-:W-:Y:S02]  /*23a0*/  FMNMX.FTZ R3, R146, R3, !PT ;  /* 0x0000000392037209 */ /* 0x000fe40007810000 */
[----:B------:R-:W-:Y:S02]  /*23b0*/  ISETP.GT.AND P6, PT, R5, 0x79, PT ;  /* 0x000000790500780c */ /* 0x000fe40003fc4270 */
[----:B------:R-:W-:-:S02]  /*23c0*/  FMNMX.FTZ R7, R38, R7, !PT ;  /* 0x0000000726077209 */ /* 0x000fc40007810000 */
[----:B------:R-:W-:Y:S02]  /*23d0*/  FSEL R80, R85, -INF , P6 ;  /* 0xff80000055507808 */ /* 0x000fe40003000000 */
[----:B------:R-:W-:Y:S02]  /*23e0*/  FMNMX.FTZ R3, R84, R3, !PT ;  /* 0x0000000354037209 */ /* 0x000fe40007810000 */
[----:B------:R-:W-:Y:S02]  /*23f0*/  FMNMX.FTZ R7, R20, R7, !PT ;  /* 0x0000000714077209 */ /* 0x000fe40007810000 */
[----:B------:R-:W-:Y:S01]  /*2400*/  FMNMX.FTZ R9, R80, R3, !PT ;  /* 0x0000000350097209 */ /* 0x000fe20007810000 */
[----:B------:R-:W-:Y:S01]  /*2410*/  IMAD.U32 R3, RZ, RZ, UR6 ;  /* 0x00000006ff037e24 */ /* 0x000fe2000f8e00ff */
[----:B------:R-:W-:Y:S02]  /*2420*/  FMNMX.FTZ R7, R42, R7, !PT ;  /* 0x000000072a077209 */ /* 0x000fe40007810000 */
[----:B------:R-:W-:Y:S01]  /*2430*/  P2R R15, PR, RZ, 0x4 ;  /* 0x00000004ff0f7803 */ /* 0x000fe20000000000 */
[----:B------:R-:W0:Y:S01]  /*2440*/  SHFL.BFLY PT, R0, R9, 0x2, 0x1f ;  /* 0x0c401f0009007f89 */ /* 0x000e2200000e0000 */
[----:B------:R-:W-:-:S02]  /*2450*/  FMNMX.FTZ R7, R44, R7, !PT ;  /* 0x000000072c077209 */ /* 0x000fc40007810000 */
[C---:B------:R-:W-:Y:S02]  /*2460*/  ISETP.GT.AND P2, PT, R5.reuse, 0x58, PT ;  /* 0x000000580500780c */ /* 0x040fe40003f44270 */
[----:B------:R-:W-:Y:S02]  /*2470*/  FMNMX.FTZ R7, R46, R7, !PT ;  /* 0x000000072e077209 */ /* 0x000fe40007810000 */
[----:B------:R-:W-:Y:S02]  /*2480*/  P2R R21, PR, RZ, 0x2 ;  /* 0x00000002ff157803 */ /* 0x000fe40000000000 */
[----:B------:R-:W-:Y:S02]  /*2490*/  FMNMX.FTZ R7, R48, R7, !PT ;  /* 0x0000000730077209 */ /* 0x000fe40007810000 */
[----:B------:R-:W-:Y:S02]  /*24a0*/  ISETP.GT.AND P1, PT, R5, 0x59, PT ;  /* 0x000000590500780c */ /* 0x000fe40003f24270 */
[----:B------:R-:W-:-:S02]  /*24b0*/  FMNMX.FTZ R7, R50, R7, !PT ;  /* 0x0000000732077209 */ /* 0x000fc40007810000 */
[----:B------:R-:W-:Y:S02]  /*24c0*/  FSEL R70, R70, -INF , P2 ;  /* 0xff80000046467808 */ /* 0x000fe40001000000 */
[----:B------:R-:W-:Y:S02]  /*24d0*/  FMNMX.FTZ R7, R52, R7, !PT ;  /* 0x0000000734077209 */ /* 0x000fe40007810000 */
[----:B------:R-:W-:Y:S02]  /*24e0*/  FSEL R72, R71, -INF , P1 ;  /* 0xff80000047487808 */ /* 0x000fe40000800000 */
[----:B------:R-:W-:Y:S02]  /*24f0*/  FMNMX.FTZ R7, R54, R7, !PT ;  /* 0x0000000736077209 */ /* 0x000fe40007810000 */
[----:B------:R-:W-:Y:S02]  /*2500*/  P2R R13, PR, RZ, 0x8 ;  /* 0x00000008ff0d7803 */ /* 0x000fe40000000000 */
[----:B0-----:R-:W-:-:S02]  /*2510*/  FMNMX.FTZ R11, R9, R0, !PT ;  /* 0x00000000090b7209 */ /* 0x001fc40007810000 */
[----:B------:R-:W-:Y:S02]  /*2520*/  FMNMX.FTZ R7, R56, R7, !PT ;  /* 0x0000000738077209 */ /* 0x000fe40007810000 */
[----:B------:R-:W-:Y:S01]  /*2530*/  ISETP.NE.AND P1, PT, R21, RZ, PT ;  /* 0x000000ff1500720c */ /* 0x000fe20003f25270 */
[----:B------:R-:W0:Y:S01]  /*2540*/  SHFL.BFLY PT, R0, R11, 0x1, 0x1f ;  /* 0x0c201f000b007f89 */ /* 0x000e2200000e0000 */
[----:B------:R-:W-:Y:S02]  /*2550*/  FMNMX.FTZ R7, R58, R7, !PT ;  /* 0x000000073a077209 */ /* 0x000fe40007810000 */
[----:B------:R-:W-:Y:S02]  /*2560*/  ISETP.NE.AND P2, PT, R15, RZ, PT ;  /* 0x000000ff0f00720c */ /* 0x000fe40003f45270 */
[----:B------:R-:W-:Y:S02]  /*2570*/  FMNMX.FTZ R7, R60, R7, !PT ;  /* 0x000000073c077209 */ /* 0x000fe40007810000 */
[----:B------:R-:W-:-:S02]  /*2580*/  FSEL R78, R78, -INF , P1 ;  /* 0xff8000004e4e7808 */ /* 0x000fc40000800000 */
[----:B------:R-:W-:Y:S02]  /*2590*/  FMNMX.FTZ R7, R62, R7, !PT ;  /* 0x000000073e077209 */ /* 0x000fe40007810000 */
[----:B------:R-:W-:Y:S02]  /*25a0*/  FSEL R86, R86, -INF , P5 ;  /* 0xff80000056567808 */ /* 0x000fe40002800000 */
[----:B------:R-:W-:Y:S02]  /*25b0*/  FMNMX.FTZ R7, R64, R7, !PT ;  /* 0x0000000740077209 */ /* 0x000fe40007810000 */
[----:B------:R-:W-:Y:S02]  /*25c0*/  R2UR UR6, R4 ;  /* 0x00000000040672ca */ /* 0x000fe400000e0000 */
[----:B------:R-:W-:-:S04]  /*25d0*/  FMNMX.FTZ R7, R66, R7, !PT ;  /* 0x0000000742077209 */ /* 0x000fc80007810000 */
[----:B------:R-:W-:Y:S02]  /*25e0*/  FMNMX.FTZ R7, R68, R7, !PT ;  /* 0x0000000744077209 */ /* 0x000fe40007810000 */
[----:B0-----:R-:W-:Y:S02]  /*25f0*/  FMNMX.FTZ R0, R11, R0, !PT ;  /* 0x000000000b007209 */ /* 0x001fe40007810000 */
[----:B------:R-:W-:Y:S02]  /*2600*/  FMNMX.FTZ R7, R70, R7, !PT ;  /* 0x0000000746077209 */ /* 0x000fe40007810000 */
[C---:B------:R-:W-:Y:S01]  /*2610*/  FSETP.NEU.FTZ.AND P3, PT, R0.reuse, -INF , PT ;  /* 0xff8000000000780b */ /* 0x040fe20003f7d000 */
[----:B------:R-:W-:Y:S01]  /*2620*/  FMUL.FTZ R31, R0, R3 ;  /* 0x00000003001f7220 */ /* 0x000fe20000410000 */
[----:B------:R-:W-:Y:S01]  /*2630*/  FMNMX.FTZ R7, R72, R7, !PT ;  /* 0x0000000748077209 */ /* 0x000fe20007810000 */
[----:B------:R-:W-:-:S03]  /*2640*/  UIADD3 UR6, UR6, 0x16840, URZ ;  /* 0x0001684006067890 */ /* 0x000fc6000fffe03f */
[----:B------:R-:W-:Y:S01]  /*2650*/  FMNMX.FTZ R7, R74, R7, !PT ;  /* 0x000000074a077209 */ /* 0x000fe20007810000 */
[----:B------:R-:W-:Y:S01]  /*2660*/  UPRMT UR6, UR40, 0x654, UR6 ;  /* 0x0000065428067896 */ /* 0x000fe20008000006 */
[----:B------:R-:W-:Y:S02]  /*2670*/  FSEL R31, R31, RZ, P3 ;  /* 0x000000ff1f1f7208 */ /* 0x000fe40001800000 */
[----:B------:R-:W-:Y:S02]  /*2680*/  FMNMX.FTZ R7, R76, R7, !PT ;  /* 0x000000074c077209 */ /* 0x000fe40007810000 */
[----:B------:R-:W-:Y:S01]  /*2690*/  ISETP.NE.AND P3, PT, R13, RZ, PT ;  /* 0x000000ff0d00720c */ /* 0x000fe20003f65270 */
[-CC-:B------:R-:W-:Y:S01]  /*26a0*/  FFMA.FTZ R5, R10, R3.reuse, -R31.reuse ;  /* 0x000000030a057223 */ /* 0x180fe2000001081f */
[----:B------:R-:W-:Y:S01]  /*26b0*/  FSEL R10, R79, -INF , P2 ;  /* 0xff8000004f0a7808 */ /* 0x000fe20001000000 */
[--C-:B------:R-:W-:Y:S01]  /*26c0*/  FFMA.FTZ R122, R28, R3, -R31.reuse ;  /* 0x000000031c7a7223 */ /* 0x100fe2000001081f */
[----:B------:R-:W-:Y:S01]  /*26d0*/  FMNMX.FTZ R7, R78, R7, !PT ;  /* 0x000000074e077209 */ /* 0x000fe20007810000 */
        /* <DEDUP_REMOVED lines=8> */
[----:B------:R-:W-:Y:S01]  /*2760*/  MUFU.EX2 R5, R5 ;  /* 0x0000000500057308 */ /* 0x000fe20000000800 */
        /* <DEDUP_REMOVED lines=13> */
[-CC-:B------:R-:W-:Y:S01]  /*2840*/  FFMA.FTZ R134, R112, R3.reuse, -R31.reuse ;  /* 0x0000000370867223 */ /* 0x180fe2000001081f */
[-CC-:B------:R-:W-:Y:S01]  /*2850*/  FFMA.FTZ R29, R110, R3.reuse, -R31.reuse ;  /* 0x000000036e1d7223 */ /* 0x180fe2000001081f */
[----:B------:R-:W1:Y:S01]  /*2860*/  SHFL.BFLY PT, R36, R7, 0x2, 0x1f ;  /* 0x0c401f0007247f89 */ /* 0x000e6200000e0000 */
[----:B------:R-:W2:Y:S01]  /*2870*/  MUFU.EX2 R122, R122 ;  /* 0x0000007a007a7308 */ /* 0x000ea20000000800 */
[-CC-:B------:R-:W-:Y:S01]  /*2880*/  FFMA.FTZ R136, R102, R3.reuse, -R31.reuse ;  /* 0x0000000366887223 */ /* 0x180fe2000001081f */
[-CC-:B------:R-:W-:Y:S01]  /*2890*/  FFMA.FTZ R33, R96, R3.reuse, -R31.reuse ;  /* 0x0000000360217223 */ /* 0x180fe2000001081f */
[-CC-:B------:R-:W-:Y:S01]  /*28a0*/  FFMA.FTZ R12, R98, R3.reuse, -R31.reuse ;  /* 0x00000003620c7223 */ /* 0x180fe2000001081f */
[-CC-:B------:R-:W-:Y:S01]  /*28b0*/  FFMA.FTZ R35, R106, R3.reuse, -R31.reuse ;  /* 0x000000036a237223 */ /* 0x180fe2000001081f */
[-CC-:B------:R-:W-:Y:S01]  /*28c0*/  FFMA.FTZ R14, R108, R3.reuse, -R31.reuse ;  /* 0x000000036c0e7223 */ /* 0x180fe2000001081f */
[-CC-:B------:R-:W-:Y:S01]  /*28d0*/  FFMA.FTZ R37, R114, R3.reuse, -R31.reuse ;  /* 0x0000000372257223 */ /* 0x180fe2000001081f */
[-CC-:B------:R-:W-:Y:S01]  /*28e0*/  FFMA.FTZ R24, R116, R3.reuse, -R31.reuse ;  /* 0x0000000374187223 */ /* 0x180fe2000001081f */
[----:B------:R-:W3:Y:S01]  /*28f0*/  MUFU.EX2 R9, R9 ;  /* 0x0000000900097308 */ /* 0x000ee20000000800 */
[-CC-:B------:R-:W-:Y:S01]  /*2900*/  FFMA.FTZ R39, R118, R3.reuse, -R31.reuse ;  /* 0x0000000376277223 */ /* 0x180fe2000001081f */
[-CC-:B------:R-:W-:Y:S01]  /*2910*/  FFMA.FTZ R41, R140, R3.reuse, -R31.reuse ;  /* 0x000000038c297223 */ /* 0x180fe2000001081f */
[-CC-:B------:R-:W-:Y:S01]  /*2920*/  FFMA.FTZ R40, R144, R3.reuse, -R31.reuse ;  /* 0x0000000390287223 */ /* 0x180fe2000001081f */
[-CC-:B------:R-:W-:Y:S01]  /*2930*/  FFMA.FTZ R43, R148, R3.reuse, -R31.reuse ;  /* 0x00000003942b7223 */ /* 0x180fe2000001081f */
[-CC-:B------:R-:W-:Y:S01]  /*2940*/  FFMA.FTZ R148, R142, R3.reuse, -R31.reuse ;  /* 0x000000038e947223 */ /* 0x180fe2000001081f */
[-CC-:B------:R-:W-:Y:S01]  /*2950*/  FFMA.FTZ R146, R146, R3.reuse, -R31.reuse ;  /* 0x0000000392927223 */ /* 0x180fe2000001081f */
[----:B------:R-:W-:Y:S01]  /*2960*/  FFMA.FTZ R150, R84, R3, -R31 ;  /* 0x0000000354967223 */ /* 0x000fe2000001081f */
[----:B------:R-:W4:Y:S01]  /*2970*/  MUFU.EX2 R124, R124 ;  /* 0x0000007c007c7308 */ /* 0x000f220000000800 */
[----:B------:R-:W-:Y:S01]  /*2980*/  SYNCS.ARRIVE.TRANS64.RED.A1T0 RZ, [UR6], RZ ;  /* 0x000000ffffff79a7 */ /* 0x000fe20008100406 */
[--C-:B------:R-:W-:Y:S01]  /*2990*/  IMAD.MOV.U32 R118, RZ, RZ, R119.reuse ;  /* 0x000000ffff767224 */ /* 0x100fe200078e0077 */
[----:B------:R-:W-:Y:S01]  /*29a0*/  MOV R102, R119 ;  /* 0x0000007700667202 */ /* 0x000fe20000000f00 */
[----:B------:R-:W-:-:S02]  /*29b0*/  IMAD.MOV.U32 R116, RZ, RZ, R119 ;  /* 0x000000ffff747224 */ /* 0x000fc400078e0077 */
[----:B------:R-:W-:Y:S01]  /*29c0*/  IMAD.MOV.U32 R114, RZ, RZ, R119 ;  /* 0x000000ffff727224 */ /* 0x000fe200078e0077 */
[----:B-1----:R-:W-:Y:S01]  /*29d0*/  FMNMX.FTZ R45, R7, R36, !PT ;  /* 0x00000024072d7209 */ /* 0x002fe20007810000 */
[----:B------:R-:W1:Y:S01]  /*29e0*/  MUFU.EX2 R11, R11 ;  /* 0x0000000b000b7308 */ /* 0x000e620000000800 */
[-CC-:B------:R-:W-:Y:S01]  /*29f0*/  FFMA.FTZ R36, R138, R3.reuse, -R31.reuse ;  /* 0x000000038a247223 */ /* 0x180fe2000001081f */
[----:B------:R-:W-:Y:S01]  /*2a00*/  FFMA.FTZ R31, R80, R3, -R31 ;  /* 0x00000003501f7223 */ /* 0x000fe2000001081f */
[--C-:B------:R-:W-:Y:S01]  /*2a10*/  IMAD.MOV.U32 R112, RZ, RZ, R119.reuse ;  /* 0x000000ffff707224 */ /* 0x100fe200078e0077 */
[----:B------:R-:W5:Y:S01]  /*2a20*/  SHFL.BFLY PT, R88, R45, 0x1, 0x1f ;  /* 0x0c201f002d587f89 */ /* 0x000f6200000e0000 */
[--C-:B------:R-:W-:Y:S02]  /*2a30*/  IMAD.MOV.U32 R110, RZ, RZ, R119.reuse ;  /* 0x000000ffff6e7224 */ /* 0x100fe400078e0077 */
[--C-:B------:R-:W-:Y:S01]  /*2a40*/  IMAD.MOV.U32 R108, RZ, RZ, R119.reuse ;  /* 0x000000ffff6c7224 */ /* 0x100fe200078e0077 */
[----:B------:R-:W1:Y:S01]  /*2a50*/  MUFU.EX2 R126, R126 ;  /* 0x0000007e007e7308 */ /* 0x000e620000000800 */
[----:B------:R-:W-:-:S02]  /*2a60*/  IMAD.MOV.U32 R106, RZ, RZ, R119 ;  /* 0x000000ffff6a7224 */ /* 0x000fc400078e0077 */
[--C-:B------:R-:W-:Y:S02]  /*2a70*/  IMAD.MOV.U32 R104, RZ, RZ, R119.reuse ;  /* 0x000000ffff687224 */ /* 0x100fe400078e0077 */
[--C-:B------:R-:W-:Y:S02]  /*2a80*/  IMAD.MOV.U32 R100, RZ, RZ, R119.reuse ;  /* 0x000000ffff647224 */ /* 0x100fe400078e0077 */
[--C-:B------:R-:W-:Y:S01]  /*2a90*/  IMAD.MOV.U32 R98, RZ, RZ, R119.reuse ;  /* 0x000000ffff627224 */ /* 0x100fe200078e0077 */
[----:B------:R-:W1:Y:S01]  /*2aa0*/  MUFU.EX2 R13, R13 ;  /* 0x0000000d000d7308 */ /* 0x000e620000000800 */
[--C-:B------:R-:W-:Y:S02]  /*2ab0*/  IMAD.MOV.U32 R96, RZ, RZ, R119.reuse ;  /* 0x000000ffff607224 */ /* 0x100fe400078e0077 */
[--C-:B------:R-:W-:Y:S02]  /*2ac0*/  IMAD.MOV.U32 R94, RZ, RZ, R119.reuse ;  /* 0x000000ffff5e7224 */ /* 0x100fe400078e0077 */
[----:B------:R-:W-:-:S02]  /*2ad0*/  IMAD.MOV.U32 R92, RZ, RZ, R119 ;  /* 0x000000ffff5c7224 */ /* 0x000fc400078e0077 */
[--C-:B------:R-:W-:Y:S01]  /*2ae0*/  IMAD.MOV.U32 R90, RZ, RZ, R119.reuse ;  /* 0x000000ffff5a7224 */ /* 0x100fe200078e0077 */
[----:B------:R-:W-:Y:S01]  /*2af0*/  MUFU.EX2 R128, R128 ;  /* 0x0000008000807308 */ /* 0x000fe20000000800 */
[----:B-----5:R-:W-:Y:S01]  /*2b00*/  FMNMX.FTZ R7, R45, R88, !PT ;  /* 0x000000582d077209 */ /* 0x020fe20007810000 */
[----:B------:R-:W-:-:S03]  /*2b10*/  IMAD.MOV.U32 R88, RZ, RZ, R119 ;  /* 0x000000ffff587224 */ /* 0x000fc600078e0077 */
[C---:B------:R-:W-:Y:S01]  /*2b20*/  FSETP.NEU.FTZ.AND P1, PT, R7.reuse, -INF , PT ;  /* 0xff8000000700780b */ /* 0x040fe20003f3d000 */
[----:B------:R-:W-:Y:S02]  /*2b30*/  FMUL.FTZ R47, R7, R3 ;  /* 0x00000003072f7220 */ /* 0x000fe40000410000 */
[----:B------:R-:W-:Y:S03]  /*2b40*/  MUFU.EX2 R15, R15 ;  /* 0x0000000f000f7308 */ /* 0x000fe60000000800 */
[----:B------:R-:W-:-:S05]  /*2b50*/  FSEL R47, R47, RZ, P1 ;  /* 0x000000ff2f2f7208 */ /* 0x000fca0000800000 */
[----:B------:R-:W-:Y:S01]  /*2b60*/  MUFU.EX2 R130, R130 ;  /* 0x0000008200827308 */ /* 0x000fe20000000800 */
[-CC-:B------:R-:W-:Y:S01]  /*2b70*/  FFMA.FTZ R121, R26, R3.reuse, -R47.reuse ;  /* 0x000000031a797223 */ /* 0x180fe2000001082f */
[-CC-:B------:R-:W-:Y:S01]  /*2b80*/  FFMA.FTZ R26, R27, R3.reuse, -R47.reuse ;  /* 0x000000031b1a7223 */ /* 0x180fe2000001082f */
[-C--:B------:R-:W-:Y:S01]  /*2b90*/  FFMA.FTZ R123, R30, R3.reuse, -R47 ;  /* 0x000000031e7b7223 */ /* 0x080fe2000001082f */
[----:B0-----:R-:W-:Y:S01]  /*2ba0*/  FADD.FTZ R27, R120, R5 ;  /* 0x00000005781b7221 */ /* 0x001fe20000010000 */
[-CC-:B------:R-:W-:Y:S01]  /*2bb0*/  FFMA.FTZ R30, R6, R3.reuse, -R47.reuse ;  /* 0x00000003061e7223 */ /* 0x180fe2000001082f */
[-CC-:B------:R-:W-:Y:S01]  /*2bc0*/  FFMA.FTZ R125, R34, R3.reuse, -R47.reuse ;  /* 0x00000003227d7223 */ /* 0x180fe2000001082f */
[-C--:B------:R-:W-:Y:S01]  /*2bd0*/  FFMA.FTZ R8, R8, R3.reuse, -R47 ;  /* 0x0000000308087223 */ /* 0x080fe2000001082f */
[----:B------:R-:W-:Y:S01]  /*2be0*/  MUFU.EX2 R121, R121 ;  /* 0x0000007900797308 */ /* 0x000fe20000000800 */
[----:B--2---:R-:W-:Y:S01]  /*2bf0*/  FADD.FTZ R6, R122, R27 ;  /* 0x0000001b7a067221 */ /* 0x004fe20000010000 */
[-CC-:B------:R-:W-:Y:S01]  /*2c00*/  FFMA.FTZ R127, R38, R3.reuse, -R47.reuse ;  /* 0x00000003267f7223 */ /* 0x180fe2000001082f */
[-CC-:B------:R-:W-:Y:S01]  /*2c10*/  FFMA.FTZ R20, R20, R3.reuse, -R47.reuse ;  /* 0x0000000314147223 */ /* 0x180fe2000001082f */
[-CC-:B------:R-:W-:Y:S01]  /*2c20*/  FFMA.FTZ R38, R48, R3.reuse, -R47.reuse ;  /* 0x0000000330267223 */ /* 0x180fe2000001082f */
[----:B---3--:R-:W-:Y:S01]  /*2c30*/  FADD.FTZ R27, R9, R6 ;  /* 0x00000006091b7221 */ /* 0x008fe20000010000 */
[-CC-:B------:R-:W-:Y:S01]  /*2c40*/  FFMA.FTZ R129, R42, R3.reuse, -R47.reuse ;  /* 0x000000032a817223 */ /* 0x180fe2000001082f */
[-C--:B------:R-:W-:Y:S01]  /*2c50*/  FFMA.FTZ R34, R44, R3.reuse, -R47 ;  /* 0x000000032c227223 */ /* 0x080fe2000001082f */
[----:B------:R-:W0:Y:S01]  /*2c60*/  MUFU.EX2 R26, R26 ;  /* 0x0000001a001a7308 */ /* 0x000e220000000800 */
[----:B----4-:R-:W-:Y:S01]  /*2c70*/  FADD.FTZ R6, R124, R27 ;  /* 0x0000001b7c067221 */ /* 0x010fe20000010000 */
[-CC-:B------:R-:W-:Y:S01]  /*2c80*/  FFMA.FTZ R133, R50, R3.reuse, -R47.reuse ;  /* 0x0000000332857223 */ /* 0x180fe2000001082f */
[-CC-:B------:R-:W-:Y:S01]  /*2c90*/  FFMA.FTZ R131, R46, R3.reuse, -R47.reuse ;  /* 0x000000032e837223 */ /* 0x180fe2000001082f */
[-CC-:B------:R-:W-:Y:S01]  /*2ca0*/  FFMA.FTZ R42, R52, R3.reuse, -R47.reuse ;  /* 0x00000003342a7223 */ /* 0x180fe2000001082f */
[----:B-1----:R-:W-:Y:S01]  /*2cb0*/  FADD.FTZ R27, R11, R6 ;  /* 0x000000060b1b7221 */ /* 0x002fe20000010000 */
        /* <DEDUP_REMOVED lines=13> */
[----:B------:R-:W-:Y:S01]  /*2d90*/  F2FP.F16.F32.PACK_AB R120, R5, R120 ;  /* 0x000000780578723e */ /* 0x000fe200000000ff */
[-CC-:B------:R-:W-:Y:S01]  /*2da0*/  FFMA.FTZ R143, R70, R3.reuse, -R47.reuse ;  /* 0x00000003468f7223 */ /* 0x180fe2000001082f */
[-CC-:B------:R-:W-:Y:S01]  /*2db0*/  FFMA.FTZ R4, R72, R3.reuse, -R47.reuse ;  /* 0x0000000348047223 */ /* 0x180fe2000001082f */
        /* <DEDUP_REMOVED lines=8> */
[-CC-:B------:R-:W-:Y:S01]  /*2e40*/  FFMA.FTZ R86, R86, R3.reuse, -R47.reuse ;  /* 0x0000000356567223 */ /* 0x180fe2000001082f */
[----:B------:R-:W-:Y:S01]  /*2e50*/  FFMA.FTZ R32, R32, R3, -R47 ;  /* 0x0000000320207223 */ /* 0x000fe2000001082f */
[----:B------:R-:W1:Y:S01]  /*2e60*/  MUFU.EX2 R8, R8 ;  /* 0x0000000800087308 */ /* 0x000e620000000800 */
[----:B--2---:R-:W-:Y:S01]  /*2e70*/  FADD.FTZ R6, R30, R27 ;  /* 0x0000001b1e067221 */ /* 0x004fe20000010000 */
[----:B------:R-:W-:-:S02]  /*2e80*/  F2FP.F16.F32.PACK_AB R122, R9, R122 ;  /* 0x0000007a097a723e */ /* 0x000fc400000000ff */
[----:B------:R-:W-:Y:S02]  /*2e90*/  F2FP.F16.F32.PACK_AB R124, R11, R124 ;  /* 0x0000007c0b7c723e */ /* 0x000fe400000000ff */
[----:B------:R-:W-:Y:S02]  /*2ea0*/  F2FP.F16.F32.PACK_AB R126, R13, R126 ;  /* 0x0000007e0d7e723e */ /* 0x000fe400000000ff */
[----:B------:R-:W2:Y:S01]  /*2eb0*/  MUFU.EX2 R127, R127 ;  /* 0x0000007f007f7308 */ /* 0x000ea20000000800 */
[----:B0-----:R-:W-:Y:S01]  /*2ec0*/  FADD.FTZ R27, R125, R6 ;  /* 0x000000067d1b7221 */ /* 0x001fe20000010000 */
[----:B------:R-:W-:Y:S02]  /*2ed0*/  F2FP.F16.F32.PACK_AB R128, R15, R128 ;  /* 0x000000800f80723e */ /* 0x000fe400000000ff */
[----:B------:R-:W-:Y:S02]  /*2ee0*/  F2FP.F16.F32.PACK_AB R121, R26, R121 ;  /* 0x000000791a79723e */ /* 0x000fe400000000ff */
[----:B------:R-:W-:-:S02]  /*2ef0*/  F2FP.F16.F32.PACK_AB R123, R30, R123 ;  /* 0x0000007b1e7b723e */ /* 0x000fc400000000ff */
[----:B------:R-:W0:Y:S01]  /*2f00*/  MUFU.EX2 R21, R21 ;  /* 0x0000001500157308 */ /* 0x000e220000000800 */
[C---:B-1----:R-:W-:Y:S01]  /*2f10*/  FADD.FTZ R6, R8.reuse, R27 ;  /* 0x0000001b08067221 */ /* 0x042fe20000010000 */
[----:B------:R-:W-:-:S06]  /*2f20*/  F2FP.F16.F32.PACK_AB R125, R8, R125 ;  /* 0x0000007d087d723e */ /* 0x000fcc00000000ff */
[----:B------:R-:W1:Y:S01]  /*2f30*/  MUFU.EX2 R20, R20 ;  /* 0x0000001400147308 */ /* 0x000e620000000800 */
[----:B--2---:R-:W-:-:S07]  /*2f40*/  FADD.FTZ R27, R127, R6 ;  /* 0x000000067f1b7221 */ /* 0x004fce0000010000 */
[----:B------:R-:W2:Y:S01]  /*2f50*/  MUFU.EX2 R132, R132 ;  /* 0x0000008400847308 */ /* 0x000ea20000000800 */
[C---:B0-----:R-:W-:Y:S01]  /*2f60*/  FADD.FTZ R49, R21.reuse, R50 ;  /* 0x0000003215317221 */ /* 0x041fe20000010000 */
[----:B------:R-:W-:Y:S01]  /*2f70*/  FFMA.FTZ R50, R68, R3, -R47 ;  /* 0x0000000344327223 */ /* 0x000fe2000001082f */
[----:B------:R-:W-:-:S05]  /*2f80*/  F2FP.F16.F32.PACK_AB R130, R21, R130 ;  /* 0x000000821582723e */ /* 0x000fca00000000ff */
        /* <DEDUP_REMOVED lines=29> */
[----:B------:R-:W-:Y:S01]  /*3160*/  FFMA.FTZ R6, R10, R3, -R47 ;  /* 0x000000030a067223 */ /* 0x000fe2000001082f */
[----:B------:R-:W-:-:S05]  /*3170*/  F2FP.F16.F32.PACK_AB R136, R33, R136 ;  /* 0x000000882188723e */ /* 0x000fca00000000ff */
[----:B------:R-:W0:Y:S01]  /*3180*/  MUFU.EX2 R135, R135 ;  /* 0x0000008700877308 */ /* 0x000e220000000800 */
[----:B-1----:R-:W-:Y:S01]  /*3190*/  FADD.FTZ R10, R42, R27 ;  /* 0x0000001b2a0a7221 */ /* 0x002fe20000010000 */
[----:B------:R-:W-:Y:S01]  /*31a0*/  FFMA.FTZ R27, R28, R3, -R47 ;  /* 0x000000031c1b7223 */ /* 0x000fe2000001082f */
[----:B------:R-:W-:-:S05]  /*31b0*/  F2FP.F16.F32.PACK_AB R133, R42, R133 ;  /* 0x000000852a85723e */ /* 0x000fca00000000ff */
        /* <DEDUP_REMOVED lines=45> */
[----:B--2---:R-:W-:-:S07]  /*3490*/  FADD.FTZ R9, R43, R54 ;  /* 0x000000362b097221 */ /* 0x004fce0000010000 */
[----:B------:R-:W-:Y:S01]  /*34a0*/  MUFU.EX2 R145, R145 ;  /* 0x0000009100917308 */ /* 0x000fe20000000800 */
[----:B0-----:R-:W-:-:S07]  /*34b0*/  F2FP.F16.F32.PACK_AB R143, R4, R143 ;  /* 0x0000008f048f723e */ /* 0x001fce00000000ff */
[----:B------:R0:W2:Y:S01]  /*34c0*/  MUFU.EX2 R45, R146 ;  /* 0x00000092002d7308 */ /* 0x0000a20000000800 */
[----:B-1----:R-:W-:-:S07]  /*34d0*/  FADD.FTZ R12, R148, R9 ;  /* 0x00000009940c7221 */ /* 0x002fce0000010000 */
[----:B------:R-:W1:Y:S01]  /*34e0*/  MUFU.EX2 R10, R76 ;  /* 0x0000004c000a7308 */ /* 0x000e620000000800 */
[----:B0-----:R-:W-:-:S07]  /*34f0*/  F2FP.F16.F32.PACK_AB R146, R43, R40 ;  /* 0x000000282b92723e */ /* 0x001fce00000000ff */
[----:B------:R-:W0:Y:S01]  /*3500*/  MUFU.EX2 R147, R147 ;  /* 0x0000009300937308 */ /* 0x000e220000000800 */
[C---:B--2---:R-:W-:Y:S01]  /*3510*/  FADD.FTZ R9, R45.reuse, R12 ;  /* 0x0000000c2d097221 */ /* 0x044fe20000010000 */
[----:B------:R-:W-:-:S06]  /*3520*/  F2FP.F16.F32.PACK_AB R148, R45, R148 ;  /* 0x000000942d94723e */ /* 0x000fcc00000000ff */
[----:B------:R2:W3:Y:S08]  /*3530*/  MUFU.EX2 R28, R6 ;  /* 0x00000006001c7308 */ /* 0x0004f00000000800 */
[----:B------:R-:W4:Y:S01]  /*3540*/  MUFU.EX2 R82, R82 ;  /* 0x0000005200527308 */ /* 0x000f220000000800 */
[----:B--2---:R-:W-:-:S04]  /*3550*/  FADD.FTZ R6, R4, R5 ;  /* 0x0000000504067221 */ /* 0x004fc80000010000 */
[----:B------:R-:W-:Y:S01]  /*3560*/  FADD.FTZ R5, R145, R6 ;  /* 0x0000000691057221 */ /* 0x000fe20000010000 */
[C---:B-1----:R-:W-:Y:S02]  /*3570*/  F2FP.F16.F32.PACK_AB R145, R10.reuse, R145 ;  /* 0x000000910a91723e */ /* 0x042fe400000000ff */
[----:B------:R-:W1:Y:S01]  /*3580*/  MUFU.EX2 R27, R27 ;  /* 0x0000001b001b7308 */ /* 0x000e620000000800 */
[----:B------:R-:W-:-:S04]  /*3590*/  FADD.FTZ R12, R10, R5 ;  /* 0x000000050a0c7221 */ /* 0x000fc80000010000 */
[----:B0-----:R-:W-:Y:S01]  /*35a0*/  FADD.FTZ R5, R147, R12 ;  /* 0x0000000c93057221 */ /* 0x001fe20000010000 */
[C---:B---3--:R-:W-:Y:S02]  /*35b0*/  F2FP.F16.F32.PACK_AB R147, R28.reuse, R147 ;  /* 0x000000931c93723e */ /* 0x048fe400000000ff */
[----:B------:R-:W0:Y:S01]  /*35c0*/  MUFU.EX2 R86, R86 ;  /* 0x0000005600567308 */ /* 0x000e220000000800 */
[----:B------:R-:W-:-:S04]  /*35d0*/  FADD.FTZ R5, R28, R5 ;  /* 0x000000051c057221 */ /* 0x000fc80000010000 */
[----:B----4-:R-:W-:-:S03]  /*35e0*/  FADD.FTZ R8, R82, R5 ;  /* 0x0000000552087221 */ /* 0x010fc60000010000 */
[----:B------:R-:W2:Y:S01]  /*35f0*/  MUFU.EX2 R151, R32 ;  /* 0x0000002000977308 */ /* 0x000ea20000000800 */
[C---:B-1----:R-:W-:Y:S01]  /*3600*/  FADD.FTZ R5, R27.reuse, R8 ;  /* 0x000000081b057221 */ /* 0x042fe20000010000 */
[----:B------:R-:W-:-:S06]  /*3610*/  F2FP.F16.F32.PACK_AB R149, R27, R82 ;  /* 0x000000521b95723e */ /* 0x000fcc00000000ff */
[----:B------:R-:W1:Y:S01]  /*3620*/  MUFU.EX2 R150, R150 ;  /* 0x0000009600967308 */ /* 0x000e620000000800 */
[----:B0-----:R-:W-:-:S07]  /*3630*/  FADD.FTZ R4, R86, R5 ;  /* 0x0000000556047221 */ /* 0x001fce0000010000 */
[----:B------:R-:W0:Y:S01]  /*3640*/  MUFU.EX2 R31, R31 ;  /* 0x0000001f001f7308 */ /* 0x000e220000000800 */
[----:B--2---:R-:W-:Y:S01]  /*3650*/  FADD.FTZ R5, R151, R4 ;  /* 0x0000000497057221 */ /* 0x004fe20000010000 */
[----:B------:R-:W-:Y:S01]  /*3660*/  VIADD R4, R89, 0xfffffffe ;  /* 0xfffffffe59047836 */ /* 0x000fe20000000000 */
[----:B------:R-:W-:Y:S01]  /*3670*/  F2FP.F16.F32.PACK_AB R151, R151, R86 ;  /* 0x000000569797723e */ /* 0x000fe200000000ff */
[----:B------:R-:W-:-:S03]  /*3680*/  IMAD.MOV.U32 R89, RZ, RZ, R119 ;  /* 0x000000ffff597224 */ /* 0x000fc600078e0077 */
[----:B------:R-:W-:Y:S01]  /*3690*/  ISETP.GE.AND P1, PT, R4, R16, PT ;  /* 0x000000100400720c */ /* 0x000fe20003f26270 */
[----:B-1----:R-:W-:-:S04]  /*36a0*/  FADD.FTZ R6, R150, R9 ;  /* 0x0000000996067221 */ /* 0x002fc80000010000 */
[C---:B0-----:R-:W-:Y:S01]  /*36b0*/  FADD.FTZ R6, R31.reuse, R6 ;  /* 0x000000061f067221 */ /* 0x041fe20000010000 */
[----:B------:R-:W-:-:S07]  /*36c0*/  F2FP.F16.F32.PACK_AB R150, R31, R150 ;  /* 0x000000961f96723e */ /* 0x000fce00000000ff */
[----:B------:R-:W-:Y:S05]  /*36d0*/  @!P1 BRA `(.L_x_216) ;  /* 0x0000001c00d89947 */ /* 0x000fea0003800000 */
        /* <DEDUP_REMOVED lines=18> */
[----:B------:R-:W-:Y:S01]  /*3800*/  UMOV UR7, UR38 ;  /* 0x0000002600077c82 */ /* 0x000fe20008000000 */
[----:B------:R-:W-:-:S05]  /*3810*/  UMOV UR6, UR39 ;  /* 0x0000002700067c82 */ /* 0x000fca0008000000 */
.L_x_227:
[----:B------:R-:W-:Y:S01]  /*3820*/  ISETP.NE.AND P2, PT, RZ, UR41, PT ;  /* 0x00000029ff007c0c */ /* 0x000fe2000bf45270 */
[----:B------:R-:W-:-:S04]  /*3830*/  UISETP.NE.AND UP0, UPT, UR6, 0x1, UPT ;  /* 0x000000010600788c */ /* 0x000fc8000bf05270 */
[----:B------:R-:W-:-:S04]  /*3840*/  USEL UR38, URZ, 0x1, UP0 ;  /* 0x000000013f267887 */ /* 0x000fc80008000000 */
[----:B------:R-:W-:-:S04]  /*3850*/  ULOP3.LUT UR38, UR7, UR38, URZ, 0x3c, !UPT ;  /* 0x0000002607267292 */ /* 0x000fc8000f8e3c3f */
[----:B------:R-:W-:Y:S08]  /*3860*/  @P2 BRA `(.L_x_217) ;  /* 0x0000000000442947 */ /* 0x000ff00003800000 */
[----:B------:R-:W-:Y:S05]  /*3870*/  @!P0 BRA `(.L_x_218) ;  /* 0x0000000000048947 */ /* 0x000fea0003800000 */
[----:B------:R-:W-:Y:S01]  /*3880*/  BPT.TRAP 0x1 ;  /* 0x000000040000795c */ /* 0x000fe20000300000 */
.L_x_218:
[----:B------:R-:W0:Y:S01]  /*3890*/  S2UR UR14, SR_CgaCtaId ;  /* 0x00000000000e79c3 */ /* 0x000e220000008800 */
[----:B------:R-:W-:Y:S01]  /*38a0*/  UIADD3 UR10, UR6, 0x1, URZ ;  /* 0x00000001060a7890 */ /* 0x000fe2000fffe03f */
[----:B------:R-:W-:Y:S01]  /*38b0*/  IMAD.U32 R0, RZ, RZ, UR38 ;  /* 0x00000026ff007e24 */ /* 0x000fe2000f8e00ff */
[----:B------:R-:W-:Y:S02]  /*38c0*/  UMOV UR11, 0x400 ;  /* 0x00000400000b7882 */ /* 0x000fe40000000000 */
[----:B------:R-:W-:Y:S02]  /*38d0*/  UISETP.NE.AND UP0, UPT, UR10, 0x2, UPT ;  /* 0x000000020a00788c */ /* 0x000fe4000bf05270 */
[----:B------:R-:W-:Y:S02]  /*38e0*/  SHF.L.U32 R0, R0, 0x1f, RZ ;  /* 0x0000001f00007819 */ /* 0x000fe400000006ff */
[----:B------:R-:W-:Y:S02]  /*38f0*/  USEL UR10, UR10, URZ, UP0 ;  /* 0x0000003f0a0a7287 */ /* 0x000fe40008000000 */
[----:B0-----:R-:W-:-:S04]  /*3900*/  ULEA UR11, UR14, UR11, 0x18 ;  /* 0x0000000b0e0b7291 */ /* 0x001fc8000f8ec03f */
[----:B------:R-:W-:-:S09]  /*3910*/  ULEA UR10, UR10, UR11, 0x3 ;  /* 0x0000000b0a0a7291 */ /* 0x000fd2000f8e183f */
[----:B------:R0:W1:Y:S01]  /*3920*/  SYNCS.PHASECHK.TRANS64.TRYWAIT P1, [UR10+0x16830], R0 ;  /* 0x01683000ff0075a7 */ /* 0x000062000802014a */
[----:B------:R-:W-:Y:S05]  /*3930*/  @!P0 BRA `(.L_x_219) ;  /* 0x0000000000048947 */ /* 0x000fea0003800000 */
[----:B------:R-:W-:Y:S01]  /*3940*/  BPT.TRAP 0x1 ;  /* 0x000000040000795c */ /* 0x000fe20000300000 */
.L_x_219:
[----:B-1----:R-:W-:Y:S05]  /*3950*/  @P1 BRA `(.L_x_217) ;  /* 0x0000000000081947 */ /* 0x002fea0003800000 */
[----:B------:R-:W1:Y:S02]  /*3960*/  SYNCS.PHASECHK.TRANS64.TRYWAIT P1, [UR10+0x16830], R0 ;  /* 0x01683000ff0075a7 */ /* 0x000e64000802014a */
[----:B-1----:R-:W-:Y:S05]  /*3970*/  @!P1 BRA `(.L_x_220) ;  /* 0x000000a400989947 */ /* 0x002fea0003800000 */
.L_x_217:
[----:B-1----:R-:W1:Y:S01]  /*3980*/  S2R R3, SR_TID.X ;  /* 0x0000000000037919 */ /* 0x002e620000002100 */
[----:B------:R-:W-:Y:S01]  /*3990*/  UIADD3 UR39, UR6, 0x1, URZ ;  /* 0x0000000106277890 */ /* 0x000fe2000fffe03f */
[----:B------:R-:W-:Y:S01]  /*39a0*/  UMOV UR24, UR4 ;  /* 0x0000000400187c82 */ /* 0x000fe20008000000 */
[----:B------:R-:W-:Y:S02]  /*39b0*/  UMOV UR25, UR5 ;  /* 0x0000000500197c82 */ /* 0x000fe40008000000 */
[----:B------:R-:W-:Y:S01]  /*39c0*/  UISETP.NE.AND UP0, UPT, UR39, 0x2, UPT ;  /* 0x000000022700788c */ /* 0x000fe2000bf05270 */
[----:B------:R-:W-:Y:S01]  /*39d0*/  UMOV UR27, 0x40000040 ;  /* 0x40000040001b7882 */ /* 0x000fe20000000000 */
[----:B------:R-:W-:Y:S02]  /*39e0*/  UMOV UR11, 0x40000040 ;  /* 0x40000040000b7882 */ /* 0x000fe40000000000 */
[----:B------:R-:W-:Y:S01]  /*39f0*/  USEL UR39, UR39, URZ, UP0 ;  /* 0x0000003f27277287 */ /* 0x000fe20008000000 */
[----:B------:R-:W-:Y:S01]  /*3a00*/  UMOV UR15, 0x40000040 ;  /* 0x40000040000f7882 */ /* 0x000fe20000000000 */
[----:B------:R-:W-:-:S02]  /*3a10*/  UMOV UR19, 0x40000040 ;  /* 0x4000004000137882 */ /* 0x000fc40000000000 */
[----:B------:R-:W-:-:S04]  /*3a20*/  ULEA UR26, UR39, UR20, 0xa ;  /* 0x00000014271a7291 */ /* 0x000fc8000f8e503f */
[----:B------:R-:W-:Y:S02]  /*3a30*/  UIADD3 UR10, UR26, 0x2, URZ ;  /* 0x000000021a0a7890 */ /* 0x000fe4000fffe03f */
[----:B------:R-:W-:Y:S02]  /*3a40*/  UIADD3 UR14, UR26, 0x4, URZ ;  /* 0x000000041a0e7890 */ /* 0x000fe4000fffe03f */
[----:B------:R-:W-:Y:S01]  /*3a50*/  UIADD3 UR18, UR26, 0x6, URZ ;  /* 0x000000061a127890 */ /* 0x000fe2000fffe03f */
[----:B-1----:R-:W-:-:S05]  /*3a60*/  SHF.R.U32.HI R3, RZ, 0x7, R3 ;  /* 0x00000007ff037819 */ /* 0x002fca0000011603 */
[----:B0-----:R-:W-:-:S05]  /*3a70*/  VIADD R0, R3, 0x8 ;  /* 0x0000000803007836 */ /* 0x001fca0000000000 */
[----:B------:R0:W-:Y:S06]  /*3a80*/  BAR.SYNC.DEFER_BLOCKING R0, 0x100 ;  /* 0x000400000000751d */ /* 0x0001ec0000010000 */
        /* <DEDUP_REMOVED lines=12> */
[----:B0-----:R-:W-:Y:S05]  /*3b50*/  @P2 BRA `(.L_x_221) ;  /* 0x0000000000382947 */ /* 0x001fea0003800000 */
[----:B------:R-:W-:Y:S05]  /*3b60*/  @!P0 BRA `(.L_x_222) ;  /* 0x0000000000048947 */ /* 0x000fea0003800000 */
[----:B------:R-:W-:Y:S01]  /*3b70*/  BPT.TRAP 0x1 ;  /* 0x000000040000795c */ /* 0x000fe20000300000 */
.L_x_222:
[----:B------:R-:W0:Y:S01]  /*3b80*/  S2UR UR11, SR_CgaCtaId ;  /* 0x00000000000b79c3 */ /* 0x000e220000008800 */
[----:B------:R-:W-:Y:S01]  /*3b90*/  UMOV UR10, 0x400 ;  /* 0x00000400000a7882 */ /* 0x000fe20000000000 */
[----:B------:R-:W-:-:S05]  /*3ba0*/  IMAD.U32 R0, RZ, RZ, UR7 ;  /* 0x00000007ff007e24 */ /* 0x000fca000f8e00ff */
[----:B------:R-:W-:Y:S01]  /*3bb0*/  SHF.L.U32 R0, R0, 0x1f, RZ ;  /* 0x0000001f00007819 */ /* 0x000fe200000006ff */
[----:B0-----:R-:W-:-:S04]  /*3bc0*/  ULEA UR10, UR11, UR10, 0x18 ;  /* 0x0000000a0b0a7291 */ /* 0x001fc8000f8ec03f */
[----:B------:R-:W-:-:S09]  /*3bd0*/  ULEA UR10, UR6, UR10, 0x3 ;  /* 0x0000000a060a7291 */ /* 0x000fd2000f8e183f */
[----:B------:R0:W1:Y:S01]  /*3be0*/  SYNCS.PHASECHK.TRANS64.TRYWAIT P1, [UR10+0x16850], R0 ;  /* 0x01685000ff0075a7 */ /* 0x000062000802014a */
[----:B------:R-:W-:Y:S05]  /*3bf0*/  @!P0 BRA `(.L_x_223) ;  /* 0x0000000000048947 */ /* 0x000fea0003800000 */
[----:B------:R-:W-:Y:S01]  /*3c00*/  BPT.TRAP 0x1 ;  /* 0x000000040000795c */ /* 0x000fe20000300000 */
.L_x_223:
[----:B-1----:R-:W-:Y:S05]  /*3c10*/  @P1 BRA `(.L_x_221) ;  /* 0x0000000000081947 */ /* 0x002fea0003800000 */
[----:B------:R-:W1:Y:S02]  /*3c20*/  SYNCS.PHASECHK.TRANS64.TRYWAIT P1, [UR10+0x16850], R0 ;  /* 0x01685000ff0075a7 */ /* 0x000e64000802014a */
[----:B-1----:R-:W-:Y:S05]  /*3c30*/  @!P1 BRA `(.L_x_224) ;  /* 0x000000a400009947 */ /* 0x002fea0003800000 */
.L_x_221:
[----:B------:R-:W2:Y:S01]  /*3c40*/  S2UR UR11, SR_CgaCtaId ;  /* 0x00000000000b79c3 */ /* 0x000ea20000008800 */
[----:B------:R-:W-:Y:S01]  /*3c50*/  UMOV UR7, 0x400 ;  /* 0x0000040000077882 */ /* 0x000fe20000000000 */
[----:B------:R-:W-:Y:S01]  /*3c60*/  WARPGROUP.ARRIVE ;  /* 0x00000000000079c5 */ /* 0x000fe20000000000 */
[----:B------:R-:W-:-:S05]  /*3c70*/  UMOV UR19, 0x40000040 ;  /* 0x4000004000137882 */ /* 0x000fca0000000000 */
[----:B------:R-:W1:Y:S01]  /*3c80*/  S2R R7, SR_TID.X ;  /* 0x0000000000077919 */ /* 0x000e620000002100 */
[----:B--2---:R-:W-:-:S04]  /*3c90*/  ULEA UR15, UR11, UR7, 0x18 ;  /* 0x000000070b0f7291 */ /* 0x004fc8000f8ec03f */
[----:B------:R-:W-:-:S04]  /*3ca0*/  UIADD3 UR7, UR15, 0x400, URZ ;  /* 0x000004000f077890 */ /* 0x000fc8000fffe03f */
[----:B------:R-:W-:-:S04]  /*3cb0*/  USHF.R.U32.HI UR7, URZ, 0x4, UR7 ;  /* 0x000000043f077899 */ /* 0x000fc80008011607 */
[----:B------:R-:W-:Y:S01]  /*3cc0*/  ULOP3.LUT UR7, UR7, 0x3fff, URZ, 0xc0, !UPT ;  /* 0x00003fff07077892 */ /* 0x000fe2000f8ec03f */
[----:B-1----:R-:W-:Y:S02]  /*3cd0*/  SHF.R.U32.HI R3, RZ, 0x7, R7 ;  /* 0x00000007ff037819 */ /* 0x002fe40000011607 */
[----:B------:R-:W-:Y:S01]  /*3ce0*/  ISETP.GE.U32.AND P1, PT, R7, 0x180, PT ;  /* 0x000001800700780c */ /* 0x000fe20003f26070 */
[----:B------:R-:W-:Y:S02]  /*3cf0*/  ULEA UR10, UR6, UR7, 0xa ;  /* 0x00000007060a7291 */ /* 0x000fe4000f8e503f */
[----:B0-----:R-:W-:Y:S02]  /*3d00*/  VIADD R0, R3, 0x9 ;  /* 0x0000000903007836 */ /* 0x001fe40000000000 */
[----:B------:R-:W-:-:S03]  /*3d10*/  UIADD3 UR14, UR10, 0x80, URZ ;  /* 0x000000800a0e7890 */ /* 0x000fc6000fffe03f */
[----:B------:R-:W-:Y:S01]  /*3d20*/  UMOV UR18, UR10 ;  /* 0x0000000a00127c82 */ /* 0x000fe20008000000 */
[----:B------:R-:W-:Y:S01]  /*3d30*/  SEL R0, R0, 0x9, !P1 ;  /* 0x0000000900007807 */ /* 0x000fe20004800000 */
[----:B------:R-:W-:Y:S01]  /*3d40*/  HGMMA.64x64x16.F32 R88, R120, gdesc[UR16].tnspB, R88, gsb0 ;  /* 0x40e0001078587df0 */ /* 0x000fe20008000858 */
[----:B------:R-:W-:Y:S01]  /*3d50*/  UMOV UR19, 0x40000040 ;  /* 0x4000004000137882 */ /* 0x000fe20000000000 */
[----:B------:R-:W-:Y:S01]  /*3d60*/  UMOV UR18, UR14 ;  /* 0x0000000e00127c82 */ /* 0x000fe20008000000 */
        /* <DEDUP_REMOVED lines=43> */
.L_x_225:
[----:B0-----:R-:W-:Y:S01]  /*4020*/  FMNMX.FTZ R0, R24, R9, !PT ;  /* 0x0000000918007209 */ /* 0x001fe20007810000 */
[----:B------:R-:W-:Y:S01]  /*4030*/  ULEA UR7, UR39, UR15, 0x3 ;  /* 0x0000000f27077291 */ /* 0x000fe2000f8e183f */
[----:B------:R-:W-:Y:S02]  /*4040*/  FMNMX.FTZ R10, R26, R8, !PT ;  /* 0x000000081a0a7209 */ /* 0x000fe40007810000 */
[----:B------:R-:W-:Y:S01]  /*4050*/  FMNMX.FTZ R3, R25, R0, !PT ;  /* 0x0000000019037209 */ /* 0x000fe20007810000 */
[----:B------:R-:W-:Y:S01]  /*4060*/  UIADD3 UR7, UR7, 0x16840, URZ ;  /* 0x0001684007077890 */ /* 0x000fe2000fffe03f */
[----:B------:R-:W-:Y:S02]  /*4070*/  FMNMX.FTZ R7, R27, R10, !PT ;  /* 0x0000000a1b077209 */ /* 0x000fe40007810000 */
[----:B------:R-:W-:Y:S01]  /*4080*/  FMNMX.FTZ R0, R28, R3, !PT ;  /* 0x000000031c007209 */ /* 0x000fe20007810000 */
[----:B------:R-:W-:Y:S01]  /*4090*/  UPRMT UR7, UR11, 0x654, UR7 ;  /* 0x000006540b077896 */ /* 0x000fe20008000007 */
[----:B------:R-:W-:-:S02]  /*40a0*/  FMNMX.FTZ R10, R30, R7, !PT ;  /* 0x000000071e0a7209 */ /* 0x000fc40007810000 */
[----:B------:R-:W-:Y:S02]  /*40b0*/  FMNMX.FTZ R3, R29, R0, !PT ;  /* 0x000000001d037209 */ /* 0x000fe40007810000 */
[----:B------:R-:W-:Y:S02]  /*40c0*/  FMNMX.FTZ R7, R31, R10, !PT ;  /* 0x0000000a1f077209 */ /* 0x000fe40007810000 */
[----:B------:R-:W-:Y:S02]  /*40d0*/  FMNMX.FTZ R0, R32, R3, !PT ;  /* 0x0000000320007209 */ /* 0x000fe40007810000 */
[----:B------:R-:W-:Y:S01]  /*40e0*/  FMNMX.FTZ R10, R34, R7, !PT ;  /* 0x00000007220a7209 */ /* 0x000fe20007810000 */
[----:B------:R-:W-:Y:S01]  /*40f0*/  SYNCS.ARRIVE.TRANS64.RED.A1T0 RZ, [UR7], RZ ;  /* 0x000000ffffff79a7 */ /* 0x000fe20008100407 */
        /* <DEDUP_REMOVED lines=53> */
[----:B------:R-:W-:-:S03]  /*4450*/  FMNMX.FTZ R10, R87, R10, !PT ;  /* 0x0000000a570a7209 */ /* 0x000fc60007810000 */
[----:B------:R-:W0:Y:S04]  /*4460*/  SHFL.BFLY PT, R0, R11, 0x2, 0x1f ;  /* 0x0c401f000b007f89 */ /* 0x000e2800000e0000 */
[----:B------:R-:W1:Y:S01]  /*4470*/  SHFL.BFLY PT, R3, R10, 0x2, 0x1f ;  /* 0x0c401f000a037f89 */ /* 0x000e6200000e0000 */
[----:B0-----:R-:W-:Y:S02]  /*4480*/  FMNMX.FTZ R12, R11, R0, !PT ;  /* 0x000000000b0c7209 */ /* 0x001fe40007810000 */
[----:B-1----:R-:W-:-:S03]  /*4490*/  FMNMX.FTZ R13, R10, R3, !PT ;  /* 0x000000030a0d7209 */ /* 0x002fc60007810000 */
[----:B------:R-:W0:Y:S01]  /*44a0*/  SHFL.BFLY PT, R7, R12, 0x1, 0x1f ;  /* 0x0c201f000c077f89 */ /* 0x000e2200000e0000 */
[----:B------:R-:W1:Y:S03]  /*44b0*/  LDC R3, c[0x0][0x988] ;  /* 0x00026200ff037b82 */ /* 0x000e660000000800 */
[----:B------:R-:W2:Y:S01]  /*44c0*/  SHFL.BFLY PT, R14, R13, 0x1, 0x1f ;  /* 0x0c201f000d0e7f89 */ /* 0x000ea200000e0000 */
[----:B0-----:R-:W-:Y:S02]  /*44d0*/  FMNMX.FTZ R0, R12, R7, !PT ;  /* 0x000000070c007209 */ /* 0x001fe40007810000 */
[----:B--2---:R-:W-:-:S03]  /*44e0*/  FMNMX.FTZ R7, R13, R14, !PT ;  /* 0x0000000e0d077209 */ /* 0x004fc60007810000 */
[C---:B-1----:R-:W-:Y:S01]  /*44f0*/  FMUL.FTZ R10, R0.reuse, R3 ;  /* 0x00000003000a7220 */ /* 0x042fe20000410000 */
[----:B------:R-:W-:-:S03]  /*4500*/  FADD.FTZ R14, -R0, R9 ;  /* 0x00000009000e7221 */ /* 0x000fc60000010100 */
[-C--:B------:R-:W-:Y:S01]  /*4510*/  FFMA.FTZ R126, R36, R3.reuse, -R10 ;  /* 0x00000003247e7223 */ /* 0x080fe2000001080a */
[C---:B------:R-:W-:Y:S01]  /*4520*/  FADD.FTZ R20, -R7.reuse, R8 ;  /* 0x0000000807147221 */ /* 0x040fe20000010100 */
[-C--:B------:R-:W-:Y:S01]  /*4530*/  FMUL.FTZ R36, R7, R3.reuse ;  /* 0x0000000307247220 */ /* 0x080fe20000410000 */
[-C--:B------:R-:W-:Y:S01]  /*4540*/  FFMA.FTZ R120, R24, R3.reuse, -R10 ;  /* 0x0000000318787223 */ /* 0x080fe2000001080a */
[-C--:B------:R-:W-:Y:S01]  /*4550*/  FMUL.FTZ R14, R14, R3.reuse ;  /* 0x000000030e0e7220 */ /* 0x080fe20000410000 */
[-C--:B------:R-:W-:Y:S01]  /*4560*/  FMUL.FTZ R9, R20, R3.reuse ;  /* 0x0000000314097220 */ /* 0x080fe20000410000 */
[-C--:B------:R-:W-:Y:S01]  /*4570*/  FFMA.FTZ R26, R26, R3.reuse, -R36 ;  /* 0x000000031a1a7223 */ /* 0x080fe20000010824 */
[-CC-:B------:R-:W-:Y:S01]  /*4580*/  FFMA.FTZ R121, R25, R3.reuse, -R10.reuse ;  /* 0x0000000319797223 */ /* 0x180fe2000001080a */
[-C--:B------:R-:W-:Y:S01]  /*4590*/  FFMA.FTZ R25, R49, R3.reuse, -R10 ;  /* 0x0000000331197223 */ /* 0x080fe2000001080a */
[-C--:B------:R-:W-:Y:S01]  /*45a0*/  FFMA.FTZ R49, R27, R3.reuse, -R36 ;  /* 0x000000031b317223 */ /* 0x080fe20000010824 */
[----:B------:R-:W-:Y:S01]  /*45b0*/  MUFU.EX2 R8, R14 ;  /* 0x0000000e00087308 */ /* 0x000fe20000000800 */
[-C--:B------:R-:W-:Y:S01]  /*45c0*/  FFMA.FTZ R122, R28, R3.reuse, -R10 ;  /* 0x000000031c7a7223 */ /* 0x080fe2000001080a */
[-C--:B------:R-:W-:Y:S01]  /*45d0*/  FFMA.FTZ R27, R30, R3.reuse, -R36 ;  /* 0x000000031e1b7223 */ /* 0x080fe20000010824 */
[-CC-:B------:R-:W-:Y:S01]  /*45e0*/  FFMA.FTZ R123, R29, R3.reuse, -R10.reuse ;  /* 0x000000031d7b7223 */ /* 0x180fe2000001080a */
[-C--:B------:R-:W-:Y:S01]  /*45f0*/  FFMA.FTZ R132, R48, R3.reuse, -R10 ;  /* 0x0000000330847223 */ /* 0x080fe2000001080a */
[-C--:B------:R-:W-:Y:S01]  /*4600*/  FFMA.FTZ R48, R31, R3.reuse, -R36 ;  /* 0x000000031f307223 */ /* 0x080fe20000010824 */
[-C--:B------:R-:W-:Y:S01]  /*4610*/  FFMA.FTZ R124, R32, R3.reuse, -R10 ;  /* 0x00000003207c7223 */ /* 0x080fe2000001080a */
[-C--:B------:R-:W-:Y:S01]  /*4620*/  FFMA.FTZ R125, R34, R3.reuse, -R36 ;  /* 0x00000003227d7223 */ /* 0x080fe20000010824 */
[----:B------:R-:W0:Y:S01]  /*4630*/  MUFU.EX2 R120, R120 ;  /* 0x0000007800787308 */ /* 0x000e220000000800 */
[-CC-:B------:R-:W-:Y:S01]  /*4640*/  FFMA.FTZ R33, R33, R3.reuse, -R10.reuse ;  /* 0x0000000321217223 */ /* 0x180fe2000001080a */
[-C--:B------:R-:W-:Y:S01]  /*4650*/  FFMA.FTZ R28, R45, R3.reuse, -R10 ;  /* 0x000000032d1c7223 */ /* 0x080fe2000001080a */
[-CC-:B------:R-:W-:Y:S01]  /*4660*/  FFMA.FTZ R45, R35, R3.reuse, -R36.reuse ;  /* 0x00000003232d7223 */ /* 0x180fe20000010824 */
[-C--:B------:R-:W-:Y:S01]  /*4670*/  FFMA.FTZ R127, R38, R3.reuse, -R36 ;  /* 0x00000003267f7223 */ /* 0x080fe20000010824 */
[-CC-:B------:R-:W-:Y:S01]  /*4680*/  FFMA.FTZ R32, R37, R3.reuse, -R10.reuse ;  /* 0x0000000325207223 */ /* 0x180fe2000001080a */
[-C--:B------:R-:W-:Y:S01]  /*4690*/  FFMA.FTZ R130, R44, R3.reuse, -R10 ;  /* 0x000000032c827223 */ /* 0x080fe2000001080a */
[-C--:B------:R-:W-:Y:S01]  /*46a0*/  FFMA.FTZ R44, R39, R3.reuse, -R36 ;  /* 0x00000003272c7223 */ /* 0x080fe20000010824 */
[----:B------:R-:W-:Y:S01]  /*46b0*/  MUFU.EX2 R9, R9 ;  /* 0x0000000900097308 */ /* 0x000fe20000000800 */
[-C--:B------:R-:W-:Y:S01]  /*46c0*/  FFMA.FTZ R128, R40, R3.reuse, -R10 ;  /* 0x0000000328807223 */ /* 0x080fe2000001080a */
[-C--:B------:R-:W-:Y:S01]  /*46d0*/  FFMA.FTZ R129, R42, R3.reuse, -R36 ;  /* 0x000000032a817223 */ /* 0x080fe20000010824 */
[-C--:B------:R-:W-:Y:S01]  /*46e0*/  FFMA.FTZ R29, R41, R3.reuse, -R10 ;  /* 0x00000003291d7223 */ /* 0x080fe2000001080a */
[-CC-:B------:R-:W-:Y:S01]  /*46f0*/  FFMA.FTZ R43, R43, R3.reuse, -R36.reuse ;  /* 0x000000032b2b7223 */ /* 0x180fe20000010824 */
[-CC-:B------:R-:W-:Y:S01]  /*4700*/  FFMA.FTZ R131, R46, R3.reuse, -R36.reuse ;  /* 0x000000032e837223 */ /* 0x180fe20000010824 */
[-CC-:B------:R-:W-:Y:S01]  /*4710*/  FFMA.FTZ R42, R47, R3.reuse, -R36.reuse ;  /* 0x000000032f2a7223 */ /* 0x180fe20000010824 */
[-C--:B------:R-:W-:Y:S01]  /*4720*/  FFMA.FTZ R133, R50, R3.reuse, -R36 ;  /* 0x0000000332857223 */ /* 0x080fe20000010824 */
[----:B------:R-:W1:Y:S01]  /*4730*/  MUFU.EX2 R26, R26 ;  /* 0x0000001a001a7308 */ /* 0x000e620000000800 */
[----:B0-----:R-:W-:Y:S01]  /*4740*/  FFMA.FTZ R6, R8, R6, R120 ;  /* 0x0000000608067223 */ /* 0x001fe20000010078 */
[-C--:B------:R-:W-:Y:S01]  /*4750*/  FFMA.FTZ R41, R51, R3.reuse, -R36 ;  /* 0x0000000333297223 */ /* 0x080fe20000010824 */
[-C--:B------:R-:W-:Y:S01]  /*4760*/  FFMA.FTZ R134, R52, R3.reuse, -R10 ;  /* 0x0000000334867223 */ /* 0x080fe2000001080a */
[-C--:B------:R-:W-:Y:S01]  /*4770*/  FFMA.FTZ R135, R54, R3.reuse, -R36 ;  /* 0x0000000336877223 */ /* 0x080fe20000010824 */
[-C--:B------:R-:W-:Y:S01]  /*4780*/  FFMA.FTZ R24, R53, R3.reuse, -R10 ;  /* 0x0000000335187223 */ /* 0x080fe2000001080a */
[-C--:B------:R-:W-:Y:S01]  /*4790*/  FFMA.FTZ R40, R55, R3.reuse, -R36 ;  /* 0x0000000337287223 */ /* 0x080fe20000010824 */
[-C--:B------:R-:W-:Y:S01]  /*47a0*/  FFMA.FTZ R136, R56, R3.reuse, -R10 ;  /* 0x0000000338887223 */ /* 0x080fe2000001080a */
[----:B------:R-:W0:Y:S01]  /*47b0*/  MUFU.EX2 R121, R121 ;  /* 0x0000007900797308 */ /* 0x000e220000000800 */
[-C--:B------:R-:W-:Y:S01]  /*47c0*/  FFMA.FTZ R137, R58, R3.reuse, -R36 ;  /* 0x000000033a897223 */ /* 0x080fe20000010824 */
[-C--:B------:R-:W-:Y:S01]  /*47d0*/  FFMA.FTZ R21, R57, R3.reuse, -R10 ;  /* 0x0000000339157223 */ /* 0x080fe2000001080a */
[-C--:B------:R-:W-:Y:S01]  /*47e0*/  FFMA.FTZ R39, R59, R3.reuse, -R36 ;  /* 0x000000033b277223 */ /* 0x080fe20000010824 */
[-C--:B------:R-:W-:Y:S01]  /*47f0*/  FFMA.FTZ R138, R60, R3.reuse, -R10 ;  /* 0x000000033c8a7223 */ /* 0x080fe2000001080a */
[-C--:B------:R-:W-:Y:S01]  /*4800*/  FFMA.FTZ R139, R62, R3.reuse, -R36 ;  /* 0x000000033e8b7223 */ /* 0x080fe20000010824 */
[-C--:B------:R-:W-:Y:S01]  /*4810*/  FFMA.FTZ R20, R61, R3.reuse, -R10 ;  /* 0x000000033d147223 */ /* 0x080fe2000001080a */
[----:B------:R-:W-:Y:S01]  /*4820*/  FFMA.FTZ R38, R63, R3, -R36 ;  /* 0x000000033f267223 */ /* 0x000fe20000010824 */
[----:B------:R-:W2:Y:S01]  /*4830*/  MUFU.EX2 R49, R49 ;  /* 0x0000003100317308 */ /* 0x000ea20000000800 */
[----:B-1----:R-:W-:Y:S01]  /*4840*/  FFMA.FTZ R30, R9, R5, R26 ;  /* 0x00000005091e7223 */ /* 0x002fe2000001001a */
[-C--:B------:R-:W-:Y:S01]  /*4850*/  FFMA.FTZ R140, R64, R3.reuse, -R10 ;  /* 0x00000003408c7223 */ /* 0x080fe2000001080a */
[-C--:B------:R-:W-:Y:S01]  /*4860*/  FFMA.FTZ R141, R66, R3.reuse, -R36 ;  /* 0x00000003428d7223 */ /* 0x080fe20000010824 */
[-C--:B------:R-:W-:Y:S01]  /*4870*/  FFMA.FTZ R15, R65, R3.reuse, -R10 ;  /* 0x00000003410f7223 */ /* 0x080fe2000001080a */
[-C--:B------:R-:W-:Y:S01]  /*4880*/  FFMA.FTZ R37, R67, R3.reuse, -R36 ;  /* 0x0000000343257223 */ /* 0x080fe20000010824 */
[-C--:B------:R-:W-:Y:S01]  /*4890*/  FFMA.FTZ R142, R68, R3.reuse, -R10 ;  /* 0x00000003448e7223 */ /* 0x080fe2000001080a */
[-C--:B------:R-:W-:Y:S01]  /*48a0*/  FFMA.FTZ R143, R70, R3.reuse, -R36 ;  /* 0x00000003468f7223 */ /* 0x080fe20000010824 */
[----:B------:R-:W1:Y:S01]  /*48b0*/  MUFU.EX2 R122, R122 ;  /* 0x0000007a007a7308 */ /* 0x000e620000000800 */
[----:B0-----:R-:W-:Y:S01]  /*48c0*/  FADD.FTZ R5, R121, R6 ;  /* 0x0000000679057221 */ /* 0x001fe20000010000 */
[-C--:B------:R-:W-:Y:S01]  /*48d0*/  FFMA.FTZ R14, R69, R3.reuse, -R10 ;  /* 0x00000003450e7223 */ /* 0x080fe2000001080a */
[-C--:B------:R-:W-:Y:S01]  /*48e0*/  FFMA.FTZ R35, R71, R3.reuse, -R36 ;  /* 0x0000000347237223 */ /* 0x080fe20000010824 */
[-C--:B------:R-:W-:Y:S01]  /*48f0*/  FFMA.FTZ R144, R72, R3.reuse, -R10 ;  /* 0x0000000348907223 */ /* 0x080fe2000001080a */
[-C--:B------:R-:W-:Y:S01]  /*4900*/  FFMA.FTZ R145, R74, R3.reuse, -R36 ;  /* 0x000000034a917223 */ /* 0x080fe20000010824 */
[-C--:B------:R-:W-:Y:S01]  /*4910*/  FFMA.FTZ R13, R73, R3.reuse, -R10 ;  /* 0x00000003490d7223 */ /* 0x080fe2000001080a */
[-C--:B------:R-:W-:Y:S01]  /*4920*/  FFMA.FTZ R34, R75, R3.reuse, -R36 ;  /* 0x000000034b227223 */ /* 0x080fe20000010824 */
[----:B------:R-:W0:Y:S01]  /*4930*/  MUFU.EX2 R27, R27 ;  /* 0x0000001b001b7308 */ /* 0x000e220000000800 */
[----:B--2---:R-:W-:Y:S01]  /*4940*/  FADD.FTZ R30, R49, R30 ;  /* 0x0000001e311e7221 */ /* 0x004fe20000010000 */
[-C--:B------:R-:W-:Y:S01]  /*4950*/  FFMA.FTZ R146, R76, R3.reuse, -R10 ;  /* 0x000000034c927223 */ /* 0x080fe2000001080a */
[-C--:B------:R-:W-:Y:S01]  /*4960*/  FFMA.FTZ R147, R78, R3.reuse, -R36 ;  /* 0x000000034e937223 */ /* 0x080fe20000010824 */
[-CC-:B------:R-:W-:Y:S01]  /*4970*/  FFMA.FTZ R12, R77, R3.reuse, -R10.reuse ;  /* 0x000000034d0c7223 */ /* 0x180fe2000001080a */
[-C--:B------:R-:W-:Y:S01]  /*4980*/  FFMA.FTZ R148, R80, R3.reuse, -R10 ;  /* 0x0000000350947223 */ /* 0x080fe2000001080a */
[-C--:B------:R-:W-:Y:S01]  /*4990*/  FFMA.FTZ R149, R82, R3.reuse, -R36 ;  /* 0x0000000352957223 */ /* 0x080fe20000010824 */
[-CC-:B------:R-:W-:Y:S01]  /*49a0*/  FFMA.FTZ R11, R81, R3.reuse, -R10.reuse ;  /* 0x00000003510b7223 */ /* 0x180fe2000001080a */
[----:B------:R-:W2:Y:S01]  /*49b0*/  MUFU.EX2 R123, R123 ;  /* 0x0000007b007b7308 */ /* 0x000ea20000000800 */
[----:B-1----:R-:W-:Y:S01]  /*49c0*/  FADD.FTZ R6, R122, R5 ;  /* 0x000000057a067221 */ /* 0x002fe20000010000 */
[-C--:B------:R-:W-:Y:S01]  /*49d0*/  FFMA.FTZ R150, R84, R3.reuse, -R10 ;  /* 0x0000000354967223 */ /* 0x080fe2000001080a */
[-C--:B------:R-:W-:Y:S01]  /*49e0*/  FFMA.FTZ R151, R86, R3.reuse, -R36 ;  /* 0x0000000356977223 */ /* 0x080fe20000010824 */
[----:B------:R-:W-:-:S04]  /*49f0*/  FFMA.FTZ R10, R85, R3, -R10 ;  /* 0x00000003550a7223 */ /* 0x000fc8000001080a */
        /* <DEDUP_REMOVED lines=77> */
[-CC-:B------:R-:W-:Y:S01]  /*4ed0*/  FFMA.FTZ R30, R83, R3.reuse, -R36.reuse ;  /* 0x00000003531e7223 */ /* 0x180fe20000010824 */
[----:B------:R-:W-:-:S05]  /*4ee0*/  FFMA.FTZ R36, R87, R3, -R36 ;  /* 0x0000000357247223 */ /* 0x000fca0000010824 */
        /* <DEDUP_REMOVED lines=42> */
.L_x_226:
[----:B------:R-:W-:Y:S01]  /*5190*/  ULEA UR6, UR6, UR15, 0x3 ;  /* 0x0000000f06067291 */ /* 0x000fe2000f8e183f */
[----:B------:R-:W-:Y:S01]  /*51a0*/  ISETP.GT.AND P1, PT, R4, R16, PT ;  /* 0x000000100400720c */ /* 0x000fe20003f24270 */
[----:B------:R-:W-:Y:S01]  /*51b0*/  UMOV UR7, UR38 ;  /* 0x0000002600077c82 */ /* 0x000fe20008000000 */
[----:B------:R-:W-:Y:S01]  /*51c0*/  F2FP.F16.F32.PACK_AB R120, R121, R120 ;  /* 0x000000787978723e */ /* 0x000fe200000000ff */
[----:B------:R-:W-:Y:S01]  /*51d0*/  UIADD3 UR6, UR6, 0x16860, URZ ;  /* 0x0001686006067890 */ /* 0x000fe2000fffe03f */
[----:B------:R-:W-:Y:S01]  /*51e0*/  F2FP.F16.F32.PACK_AB R122, R123, R122 ;  /* 0x0000007a7b7a723e */ /* 0x000fe200000000ff */
        /* <DEDUP_REMOVED lines=12> */
[----:B------:R-:W-:Y:S01]  /*52b0*/  UMOV UR6, UR39 ;  /* 0x0000002700067c82 */ /* 0x000fe20008000000 */
        /* <DEDUP_REMOVED lines=23> */
[----:B------:R-:W-:Y:S01]  /*5430*/  VIADD R4, R4, 0xffffffff ;  /* 0xffffffff04047836 */ /* 0x000fe20000000000 */
        /* <DEDUP_REMOVED lines=30> */
[----:B------:R-:W-:Y:S01]  /*5620*/  MOV R8, R7 ;  /* 0x0000000700087202 */ /* 0x000fe20000000f00 */
[----:B------:R-:W-:Y:S06]  /*5630*/  @P1 BRA `(.L_x_227) ;  /* 0xffffffe000781947 */ /* 0x000fec000383ffff */
.L_x_216:
[----:B------:R-:W-:Y:S06]  /*5640*/  BAR.ARV 0x8, 0x200 ;  /* 0x0208000000007b1d */ /* 0x000fec0000002000 */
[----:B------:R-:W-:Y:S05]  /*5650*/  @!P0 BRA `(.L_x_228) ;  /* 0x0000000000048947 */ /* 0x000fea0003800000 */
[----:B------:R-:W-:Y:S01]  /*5660*/  BPT.TRAP 0x1 ;  /* 0x000000040000795c */ /* 0x000fe20000300000 */
.L_x_228:
        /* <DEDUP_REMOVED lines=9> */
.L_x_229:
[----:B-1----:R-:W-:Y:S05]  /*5700*/  @P1 BRA `(.L_x_230) ;  /* 0x0000000000081947 */ /* 0x002fea0003800000 */
[----:B------:R-:W1:Y:S02]  /*5710*/  SYNCS.PHASECHK.TRANS64.TRYWAIT P1, [UR5+0x16850], R4 ;  /* 0x01685004ff0075a7 */ /* 0x000e640008020145 */
[----:B-1----:R-:W-:Y:S05]  /*5720*/  @!P1 BRA `(.L_x_231) ;  /* 0x00000088005c9947 */ /* 0x002fea0003800000 */
.L_x_230:
[----:B------:R-:W-:Y:S01]  /*5730*/  UIADD3 UR4, UR4, 0x400, URZ ;  /* 0x0000040004047890 */ /* 0x000fe2000fffe03f */
[----:B------:R-:W-:Y:S01]  /*5740*/  WARPGROUP.ARRIVE ;  /* 0x00000000000079c5 */ /* 0x000fe20000000000 */
[----:B------:R-:W-:Y:S01]  /*5750*/  UMOV UR11, 0x40000040 ;  /* 0x40000040000b7882 */ /* 0x000fe20000000000 */
[----:B-1----:R-:W1:Y:S01]  /*5760*/  SHFL.BFLY PT, R9, R6, 0x2, 0x1f ;  /* 0x0c401f0006097f89 */ /* 0x002e6200000e0000 */
[----:B------:R-:W-:Y:S01]  /*5770*/  USHF.R.U32.HI UR4, URZ, 0x4, UR4 ;  /* 0x000000043f047899 */ /* 0x000fe20008011604 */
[----:B------:R-:W-:Y:S02]  /*5780*/  IMAD.MOV.U32 R41, RZ, RZ, RZ ;  /* 0x000000ffff297224 */ /* 0x000fe400078e00ff */
[----:B0-----:R-:W0:Y:S01]  /*5790*/  SHFL.BFLY PT, R4, R5, 0x2, 0x1f ;  /* 0x0c401f0005047f89 */ /* 0x001e2200000e0000 */
[----:B------:R-:W-:Y:S01]  /*57a0*/  ULOP3.LUT UR4, UR4, 0x3fff, URZ, 0xc0, !UPT ;  /* 0x00003fff04047892 */ /* 0x000fe2000f8ec03f */
[----:B------:R-:W-:Y:S02]  /*57b0*/  IMAD.MOV.U32 R59, RZ, RZ, -0x800000 ;  /* 0xff800000ff3b7424 */ /* 0x000fe400078e00ff */
[----:B------:R-:W-:Y:S01]  /*57c0*/  IMAD.MOV.U32 R58, RZ, RZ, -0x800000 ;  /* 0xff800000ff3a7424 */ /* 0x000fe200078e00ff */
[----:B------:R-:W-:-:S04]  /*57d0*/  ULEA UR4, UR39, UR4, 0xa ;  /* 0x0000000427047291 */ /* 0x000fc8000f8e503f */
[----:B------:R-:W-:-:S03]  /*57e0*/  UIADD3 UR6, UR4, 0x80, URZ ;  /* 0x0000008004067890 */ /* 0x000fc6000fffe03f */
[----:B------:R-:W-:Y:S02]  /*57f0*/  UMOV UR10, UR4 ;  /* 0x00000004000a7c82 */ /* 0x000fe40008000000 */
[----:B------:R-:W-:Y:S01]  /*5800*/  HGMMA.64x64x16.F32 R88, R120, gdesc[UR8].tnspB, R88, gsb0 ;  /* 0x40e0000878587df0 */ /* 0x000fe20008000858 */
[----:B------:R-:W-:Y:S01]  /*5810*/  UMOV UR11, 0x40000040 ;  /* 0x40000040000b7882 */ /* 0x000fe20000000000 */
[----:B------:R-:W-:Y:S01]  /*5820*/  UMOV UR10, UR6 ;  /* 0x00000006000a7c82 */ /* 0x000fe20008000000 */
[----:B------:R-:W-:Y:S01]  /*5830*/  UIADD3 UR6, UR4, 0x100, URZ ;  /* 0x0000010004067890 */ /* 0x000fe2000fffe03f */
[----:B-1----:R-:W-:Y:S01]  /*5840*/  FADD.FTZ R9, R9, R6 ;  /* 0x0000000609097221 */ /* 0x002fe20000010000 */
[----:B------:R-:W-:Y:S02]  /*5850*/  IMAD.MOV.U32 R6, RZ, RZ, RZ ;  /* 0x000000ffff067224 */ /* 0x000fe400078e00ff */
[----:B0-----:R-:W-:Y:S02]  /*5860*/  FADD.FTZ R8, R4, R5 ;  /* 0x0000000504087221 */ /* 0x001fe40000010000 */
[----:B------:R-:W0:Y:S04]  /*5870*/  SHFL.BFLY PT, R4, R9, 0x1, 0x1f ;  /* 0x0c201f0009047f89 */ /* 0x000e2800000e0000 */
[----:B------:R-:W1:Y:S01]  /*5880*/  SHFL.BFLY PT, R11, R8, 0x1, 0x1f ;  /* 0x0c201f00080b7f89 */ /* 0x000e6200000e0000 */
[----:B0-----:R-:W-:Y:S01]  /*5890*/  FADD.FTZ R12, R9, R4 ;  /* 0x00000004090c7221 */ /* 0x001fe20000010000 */
[----:B-1----:R-:W-:-:S04]  /*58a0*/  FADD.FTZ R11, R8, R11 ;  /* 0x0000000b080b7221 */ /* 0x002fc80000010000 */
[----:B------:R-:W-:Y:S02]  /*58b0*/  FSETP.NE.FTZ.AND P1, PT, R12, RZ, PT ;  /* 0x000000ff0c00720b */ /* 0x000fe40003f35000 */
[----:B------:R-:W-:-:S11]  /*58c0*/  FSETP.NE.FTZ.AND P2, PT, R11, RZ, PT ;  /* 0x000000ff0b00720b */ /* 0x000fd60003f55000 */
[----:B------:R-:W0:Y:S01]  /*58d0*/  @P1 MUFU.LG2 R4, R12 ;  /* 0x0000000c00041308 */ /* 0x000e220000000c00 */
[C---:B------:R-:W-:Y:S01]  /*58e0*/  @P1 FMUL.FTZ R5, R3.reuse, 0.69314718246459960938 ;  /* 0x3f31721803051820 */ /* 0x040fe20000410000 */
[----:B------:R-:W-:-:S06]  /*58f0*/  @P2 FMUL.FTZ R3, R3, 0.69314718246459960938 ;  /* 0x3f31721803032820 */ /* 0x000fcc0000410000 */
[----:B------:R-:W1:Y:S08]  /*5900*/  @P2 MUFU.LG2 R10, R11 ;  /* 0x0000000b000a2308 */ /* 0x000e700000000c00 */
[----:B------:R2:W3:Y:S01]  /*5910*/  @P1 MUFU.RCP R41, R12 ;  /* 0x0000000c00291308 */ /* 0x0004e20000001000 */
[----:B0-----:R-:W-:-:S04]  /*5920*/  @P1 FMUL.FTZ R4, R4, 0.69314718246459960938 ;  /* 0x3f31721804041820 */ /* 0x001fc80000410000 */
[----:B------:R-:W-:Y:S01]  /*5930*/  @P1 FFMA.FTZ R59, R5, R0, R4 ;  /* 0x00000000053b1223 */ /* 0x000fe20000010004 */
[----:B------:R-:W-:Y:S02]  /*5940*/  WARPGROUP.DEPBAR.LE gsb0, 0x0 ;  /* 0x00008000000079c5 */ /* 0x000fe40000010000 */
[----:B------:R-:W-:Y:S01]  /*5950*/  WARPGROUP.ARRIVE ;  /* 0x00000000000079c5 */ /* 0x000fe20000000000 */
[----:B------:R2:W0:Y:S01]  /*5960*/  @P2 MUFU.RCP R6, R11 ;  /* 0x0000000b00062308 */ /* 0x0004220000001000 */
[----:B-1----:R-:W-:-:S04]  /*5970*/  @P2 FMUL.FTZ R10, R10, 0.69314718246459960938 ;  /* 0x3f3172180a0a2820 */ /* 0x002fc80000410000 */
[----:B------:R-:W-:Y:S01]  /*5980*/  HGMMA.64x64x16.F32 R88, R124, gdesc[UR8].tnspB, R88, gsb0 ;  /* 0x40e000087c587df0 */ /* 0x000fe20008000858 */
[----:B------:R-:W-:Y:S01]  /*5990*/  UMOV UR10, UR6 ;  /* 0x00000006000a7c82 */ /* 0x000fe20008000000 */
[----:B------:R-:W-:Y:S01]  /*59a0*/  UMOV UR11, 0x40000040 ;  /* 0x40000040000b7882 */ /* 0x000fe20000000000 */
[----:B------:R-:W-:Y:S01]  /*59b0*/  UIADD3 UR6, UR4, 0x180, URZ ;  /* 0x0000018004067890 */ /* 0x000fe2000fffe03f */
[----:B------:R-:W-:Y:S01]  /*59c0*/  @P2 FFMA.FTZ R58, R3, R7, R10 ;  /* 0x00000007033a2223 */ /* 0x000fe2000001000a */
        /* <DEDUP_REMOVED lines=35> */
.L_x_232:
[----:B------:R-:W2:Y:S01]  /*5c00*/  LDL.LU R0, [R1+0x18] ;  /* 0x0000180001007983 */ /* 0x000ea20000300800 */
[----:B------:R-:W-:Y:S01]  /*5c10*/  UIADD3 UR4, UR5, 0x16860, URZ ;  /* 0x0001686005047890 */ /* 0x000fe2000fffe03f */
[-C--:B------:R-:W-:Y:S01]  /*5c20*/  FMUL.FTZ R20, R88, R41.reuse ;  /* 0x0000002958147220 */ /* 0x080fe20000410000 */
[----:B------:R-:W-:Y:S01]  /*5c30*/  UIADD3 UR39, UR39, 0x1, URZ ;  /* 0x0000000127277890 */ /* 0x000fe2000fffe03f */
[-C--:B------:R-:W-:Y:S01]  /*5c40*/  FMUL.FTZ R21, R89, R41.reuse ;  /* 0x0000002959157220 */ /* 0x080fe20000410000 */
[----:B------:R-:W-:Y:S01]  /*5c50*/  UPRMT UR4, UR7, 0x654, UR4 ;  /* 0x0000065407047896 */ /* 0x000fe20008000004 */
[-C--:B------:R-:W-:Y:S01]  /*5c60*/  FMUL.FTZ R28, R92, R41.reuse ;  /* 0x000000295c1c7220 */ /* 0x080fe20000410000 */
[----:B------:R-:W-:Y:S01]  /*5c70*/  UISETP.NE.AND UP0, UPT, UR39, 0x2, UPT ;  /* 0x000000022700788c */ /* 0x000fe2000bf05270 */
        /* <DEDUP_REMOVED lines=11> */
[-C--:B------:R-:W-:Y:S01]  /*5d30*/  FMUL.FTZ R39, R113, R41.reuse ;  /* 0x0000002971277220 */ /* 0x080fe20000410000 */
[-C--:B------:R-:W-:Y:S01]  /*5d40*/  FMUL.FTZ R40, R116, R41.reuse ;  /* 0x0000002974287220 */ /* 0x080fe20000410000 */
[----:B------:R-:W-:Y:S01]  /*5d50*/  USEL UR4, URZ, 0x1, UP0 ;  /* 0x000000013f047887 */ /* 0x000fe20008000000 */
        /* <DEDUP_REMOVED lines=18> */
[----:B------:R-:W-:-:S02]  /*5e80*/  USEL UR39, UR39, URZ, UP0 ;  /* 0x0000003f27277287 */ /* 0x000fc40008000000 */
[----:B------:R-:W-:Y:S01]  /*5e90*/  ULOP3.LUT UR38, UR38, UR4, URZ, 0x3c, !UPT ;  /* 0x0000000426267292 */ /* 0x000fe2000f8e3c3f */
[----:B--2---:R-:W-:-:S05]  /*5ea0*/  VIADD R0, R0, 0x1 ;  /* 0x0000000100007836 */ /* 0x004fca0000000000 */
[----:B------:R1:W-:Y:S06]  /*5eb0*/  STL [R1+0x18], R0 ;  /* 0x0000180001007387 */ /* 0x0003ec0000100800 */
.L_x_208:
[----:B------:R-:W2:Y:S01]  /*5ec0*/  S2R R3, SR_CgaCtaId ;  /* 0x0000000000037919 */ /* 0x000ea20000008800 */
[----:B-1----:R-:W-:Y:S01]  /*5ed0*/  MOV R0, 0x400 ;  /* 0x0000040000007802 */ /* 0x002fe20000000f00 */
[----:B------:R-:W-:Y:S01]  /*5ee0*/  BSSY B0, `(.L_x_233) ;  /* 0x0000223000007945 */ /* 0x000fe20003800000 */
[----:B------:R-:W-:Y:S02]  /*5ef0*/  BAR.SYNC.DEFER_BLOCKING 0x5, 0x200 ;  /* 0x0148000000007b1d */ /* 0x000fe40000010000 */
[----:B--2---:R-:W-:-:S05]  /*5f00*/  LEA R0, R3, R0, 0x18 ;  /* 0x0000000003007211 */ /* 0x004fca00078ec0ff */
[----:B------:R1:W2:Y:S01]  /*5f10*/  LDS.128 R4, [R0+0x168d0] ;  /* 0x0168d00000047984 */ /* 0x0002a20000000c00 */
[----:B------:R-:W-:Y:S06]  /*5f20*/  BAR.ARV 0x4, 0x200 ;  /* 0x0108000000007b1d */ /* 0x000fec0000002000 */
[----:B------:R-:W-:Y:S05]  /*5f30*/  @P0 BRA `(.L_x_234) ;  /* 0x0000001400fc0947 */ /* 0x000fea0003800000 */
[----:B------:R-:W3:Y:S01]  /*5f40*/  LDL R8, [R1+0x48] ;  /* 0x0000480001087983 */ /* 0x000ee20000100800 */
[----:B------:R-:W4:Y:S01]  /*5f50*/  LDC.64 R62, c[0x0][0xc00] ;  /* 0x00030000ff3e7b82 */ /* 0x000f220000000a00 */
[----:B------:R-:W0:Y:S01]  /*5f60*/  S2R R3, SR_SWINHI ;  /* 0x0000000000037919 */ /* 0x000e220000002f00 */
[----:B------:R-:W-:Y:S01]  /*5f70*/  F2FP.F16.F32.PACK_AB R24, R21, R20 ;  /* 0x000000141518723e */ /* 0x000fe200000000ff */
[----:B------:R-:W-:Y:S01]  /*5f80*/  ULDC.64 UR4, c[0x0][0xc08] ;  /* 0x0003020000047ab9 */ /* 0x000fe20000000a00 */
[----:B------:R-:W4:Y:S01]  /*5f90*/  LDL.LU R70, [R1+0xc] ;  /* 0x00000c0001467983 */ /* 0x000f220000300800 */
[----:B------:R-:W-:Y:S02]  /*5fa0*/  F2FP.F16.F32.PACK_AB R25, R43, R42 ;  /* 0x0000002a2b19723e */ /* 0x000fe400000000ff */
[----:B------:R-:W-:Y:S01]  /*5fb0*/  F2FP.F16.F32.PACK_AB R26, R29, R28 ;  /* 0x0000001c1d1a723e */ /* 0x000fe200000000ff */
[----:B------:R-:W4:Y:S01]  /*5fc0*/  LDL R67, [R1+0x44] ;  /* 0x0000440001437983 */ /* 0x000f220000100800 */
[----:B------:R-:W-:-:S02]  /*5fd0*/  F2FP.F16.F32.PACK_AB R27, R45, R44 ;  /* 0x0000002c2d1b723e */ /* 0x000fc400000000ff */
[----:B------:R-:W-:Y:S01]  /*5fe0*/  SHF.L.U32 R65, R17, 0x2, RZ ;  /* 0x0000000211417819 */ /* 0x000fe200000006ff */
[----:B------:R-:W4:Y:S01]  /*5ff0*/  LDL R69, [R1+0x8] ;  /* 0x0000080001457983 */ /* 0x000f220000100800 */
[----:B------:R-:W-:Y:S02]  /*6000*/  MOV R56, R0 ;  /* 0x0000000000387202 */ /* 0x000fe40000000f00 */
[----:B0-----:R-:W-:Y:S01]  /*6010*/  MOV R57, R3 ;  /* 0x0000000300397202 */ /* 0x001fe20000000f00 */
[----:B------:R-:W-:Y:S02]  /*6020*/  BAR.SYNC.DEFER_BLOCKING 0x1, 0x180 ;  /* 0x0046000000007b1d */ /* 0x000fe40000010000 */
[----:B---3--:R-:W-:-:S03]  /*6030*/  IMAD.WIDE R8, R8, 0x2, R56 ;  /* 0x0000000208087825 */ /* 0x008fc600078e0238 */
[----:B------:R-:W-:-:S04]  /*6040*/  LOP3.LUT R3, R8, 0x380, RZ, 0xc0, !PT ;  /* 0x0000038008037812 */ /* 0x000fc800078ec0ff */
[----:B------:R-:W-:Y:S02]  /*6050*/  SHF.R.U64 R3, R3, 0x3, RZ ;  /* 0x0000000303037819 */ /* 0x000fe400000012ff */
[C---:B------:R-:W-:Y:S02]  /*6060*/  IADD3 R10, P0, R8.reuse, 0x60, RZ ;  /* 0x00000060080a7810 */ /* 0x040fe40007f1e0ff */
[C---:B------:R-:W-:Y:S02]  /*6070*/  IADD3 R61, P1, R8.reuse, 0x40, RZ ;  /* 0x00000040083d7810 */ /* 0x040fe40007f3e0ff */
[----:B------:R-:W-:Y:S02]  /*6080*/  IADD3 R14, P2, R8, 0x20, RZ ;  /* 0x00000020080e7810 */ /* 0x000fe40007f5e0ff */
[----:B------:R-:W-:Y:S01]  /*6090*/  LOP3.LUT R8, R3, R8, RZ, 0x3c, !PT ;  /* 0x0000000803087212 */ /* 0x000fe200078e3cff */
[--C-:B------:R-:W-:Y:S02]  /*60a0*/  IMAD.X R11, RZ, RZ, R9.reuse, P0 ;  /* 0x000000ffff0b7224 */ /* 0x100fe400000e0609 */
[--C-:B------:R-:W-:Y:S01]  /*60b0*/  IMAD.X R13, RZ, RZ, R9.reuse, P1 ;  /* 0x000000ffff0d7224 */ /* 0x100fe200008e0609 */
[----:B--2---:R-:W-:Y:S01]  /*60c0*/  MOV R4, R8 ;  /* 0x0000000800047202 */ /* 0x004fe20000000f00 */
[----:B------:R-:W-:Y:S01]  /*60d0*/  IMAD.X R15, RZ, RZ, R9, P2 ;  /* 0x000000ffff0f7224 */ /* 0x000fe200010e0609 */
[----:B------:R-:W-:-:S02]  /*60e0*/  LOP3.LUT R9, R10, 0x380, RZ, 0xc0, !PT ;  /* 0x000003800a097812 */ /* 0x000fc400078ec0ff */
[----:B------:R-:W-:Y:S02]  /*60f0*/  LOP3.LUT R8, R61, 0x380, RZ, 0xc0, !PT ;  /* 0x000003803d087812 */ /* 0x000fe400078ec0ff */
[----:B------:R-:W-:Y:S02]  /*6100*/  LOP3.LUT R3, R14, 0x380, RZ, 0xc0, !PT ;  /* 0x000003800e037812 */ /* 0x000fe400078ec0ff */
[----:B------:R-:W-:Y:S02]  /*6110*/  SHF.R.U64 R9, R9, 0x3, RZ ;  /* 0x0000000309097819 */ /* 0x000fe400000012ff */
[----:B------:R-:W-:Y:S02]  /*6120*/  SHF.R.U64 R8, R8, 0x3, RZ ;  /* 0x0000000308087819 */ /* 0x000fe400000012ff */
[----:B------:R-:W-:Y:S02]  /*6130*/  SHF.R.U64 R3, R3, 0x3, RZ ;  /* 0x0000000303037819 */ /* 0x000fe400000012ff */
[----:B------:R-:W-:-:S02]  /*6140*/  LOP3.LUT R10, R9, R10, RZ, 0x3c, !PT ;  /* 0x0000000a090a7212 */ /* 0x000fc400078e3cff */
[----:B------:R-:W-:Y:S02]  /*6150*/  LOP3.LUT R12, R8, R61, RZ, 0x3c, !PT ;  /* 0x0000003d080c7212 */ /* 0x000fe400078e3cff */
[----:B------:R-:W-:Y:S02]  /*6160*/  LOP3.LUT R14, R3, R14, RZ, 0x3c, !PT ;  /* 0x0000000e030e7212 */ /* 0x000fe400078e3cff */
[----:B------:R-:W-:Y:S01]  /*6170*/  MOV R3, R10 ;  /* 0x0000000a00037202 */ /* 0x000fe20000000f00 */
[----:B------:R0:W-:Y:S01]  /*6180*/  STSM.16.M88.4 [R4], R24 ;  /* 0x0000001804007844 */ /* 0x0001e20000000200 */
[----:B------:R-:W-:Y:S02]  /*6190*/  MOV R66, R12 ;  /* 0x0000000c00427202 */ /* 0x000fe40000000f00 */
[----:B------:R-:W-:Y:S02]  /*61a0*/  MOV R16, R14 ;  /* 0x0000000e00107202 */ /* 0x000fe40000000f00 */
        /* <DEDUP_REMOVED lines=8> */
[----:B0-----:R-:W-:Y:S02]  /*6230*/  F2FP.F16.F32.PACK_AB R24, R39, R38 ;  /* 0x000000262718723e */ /* 0x001fe400000000ff */
[----:B------:R-:W-:Y:S02]  /*6240*/  F2FP.F16.F32.PACK_AB R25, R55, R54 ;  /* 0x000000363719723e */ /* 0x000fe400000000ff */
[----:B------:R-:W-:Y:S02]  /*6250*/  F2FP.F16.F32.PACK_AB R26, R41, R40 ;  /* 0x00000028291a723e */ /* 0x000fe400000000ff */
[----:B------:R-:W-:Y:S01]  /*6260*/  F2FP.F16.F32.PACK_AB R27, R119, R118 ;  /* 0x00000076771b723e */ /* 0x000fe200000000ff */
[----:B------:R0:W-:Y:S04]  /*6270*/  STSM.16.M88.4 [R16], R8 ;  /* 0x0000000810007844 */ /* 0x0001e80000000200 */
[----:B------:R-:W-:Y:S04]  /*6280*/  STSM.16.M88.4 [R66], R12 ;  /* 0x0000000c42007844 */ /* 0x000fe80000000200 */
[----:B------:R2:W-:Y:S01]  /*6290*/  STSM.16.M88.4 [R3], R24 ;  /* 0x0000001803007844 */ /* 0x0005e20000000200 */
[----:B----4-:R-:W-:-:S04]  /*62a0*/  ISETP.NE.U32.AND P0, PT, R62, RZ, PT ;  /* 0x000000ff3e00720c */ /* 0x010fc80003f05070 */
[----:B------:R-:W-:Y:S02]  /*62b0*/  ISETP.NE.AND.EX P0, PT, R63, RZ, PT, P0 ;  /* 0x000000ff3f00720c */ /* 0x000fe40003f05300 */
[----:B------:R-:W-:Y:S01]  /*62c0*/  SHF.L.U64.HI R68, R17, 0x2, R70 ;  /* 0x0000000211447819 */ /* 0x000fe20000010246 */
[----:B------:R-:W-:Y:S01]  /*62d0*/  BAR.SYNC.DEFER_BLOCKING 0x1, 0x180 ;  /* 0x0046000000007b1d */ /* 0x000fe20000010000 */
[----:B------:R-:W-:Y:S01]  /*62e0*/  IADD3 R60, P1, R65, R62, RZ ;  /* 0x0000003e413c7210 */ /* 0x000fe20007f3e0ff */
[----:B------:R-:W-:-:S04]  /*62f0*/  IMAD.MOV.U32 R4, RZ, RZ, RZ ;  /* 0x000000ffff047224 */ /* 0x000fc800078e00ff */
[----:B------:R-:W-:Y:S02]  /*6300*/  IMAD.X R61, R68, 0x1, R63, P1 ;  /* 0x00000001443d7824 */ /* 0x000fe400008e063f */
[----:B0-----:R-:W0:Y:S08]  /*6310*/  LDC R8, c[0x0][0xad4] ;  /* 0x0002b500ff087b82 */ /* 0x001e300000000800 */
[----:B--2---:R-:W2:Y:S01]  /*6320*/  LDC R3, c[0x0][0xbe8] ;  /* 0x0002fa00ff037b82 */ /* 0x004ea20000000800 */
[----:B------:R-:W3:Y:S01]  /*6330*/  @P0 LDG.E R4, desc[UR36][R60.64] ;  /* 0x000000243c040981 */ /* 0x000ee2000c1e1900 */
[----:B------:R-:W-:-:S04]  /*6340*/  ISETP.NE.U32.AND P1, PT, RZ, UR4, PT ;  /* 0x00000004ff007c0c */ /* 0x000fc8000bf25070 */
[----:B------:R-:W-:Y:S01]  /*6350*/  ISETP.NE.AND.EX P1, PT, RZ, UR5, PT, P1 ;  /* 0x00000005ff007c0c */ /* 0x000fe2000bf25310 */
[----:B------:R-:W-:-:S12]  /*6360*/  IMAD.MOV.U32 R26, RZ, RZ, 0x9b8 ;  /* 0x000009b8ff1a7424 */ /* 0x000fd800078e00ff */
[----:B------:R-:W-:-:S04]  /*6370*/  @P1 IADD3 R64, P2, R65, UR4, RZ ;  /* 0x0000000441401c10 */ /* 0x000fc8000ff5e0ff */
[----:B------:R-:W-:Y:S02]  /*6380*/  @P1 IADD3.X R65, R68, UR5, RZ, P2, !PT ;  /* 0x0000000544411c10 */ /* 0x000fe400097fe4ff */
[----:B------:R-:W-:-:S04]  /*6390*/  ISETP.NE.AND P2, PT, R19, RZ, PT ;  /* 0x000000ff1300720c */ /* 0x000fc80003f45270 */
[----:B0-----:R-:W-:-:S04]  /*63a0*/  SEL R8, R19, R8, P2 ;  /* 0x0000000813087207 */ /* 0x001fc80001000000 */
[----:B------:R-:W-:Y:S02]  /*63b0*/  ISETP.GT.AND P3, PT, R8, 0x1, PT ;  /* 0x000000010800780c */ /* 0x000fe40003f64270 */
[----:B--2---:R-:W-:Y:S01]  /*63c0*/  ISETP.NE.AND P4, PT, R3, 0x1, PT ;  /* 0x000000010300780c */ /* 0x004fe20003f85270 */
[----:B------:R-:W-:Y:S01]  /*63d0*/  ULDC UR4, c[0x0][0xa88] ;  /* 0x0002a20000047ab9 */ /* 0x000fe20000000800 */
[----:B------:R-:W-:Y:S01]  /*63e0*/  SEL R26, R26, 0x978, P3 ;  /* 0x000009781a1a7807 */ /* 0x000fe20001800000 */
[----:B------:R-:W0:Y:S08]  /*63f0*/  LDC.64 R8, c[0x0][0xba8] ;  /* 0x0002ea00ff087b82 */ /* 0x000e300000000a00 */
[----:B------:R-:W2:Y:S01]  /*6400*/  LDC.64 R14, c[0x0][R26+0x220] ;  /* 0x000088001a0e7b82 */ /* 0x000ea20000000a00 */
[----:B------:R-:W-:Y:S01]  /*6410*/  IMAD.U32 R16, RZ, RZ, UR4 ;  /* 0x00000004ff107e24 */ /* 0x000fe2000f8e00ff */
[----:B------:R-:W-:-:S05]  /*6420*/  ISETP.NE.U32.AND P2, PT, R62, RZ, PT ;  /* 0x000000ff3e00720c */ /* 0x000fca0003f45070 */
[----:B------:R4:W5:Y:S01]  /*6430*/  @P1 LDG.E R16, desc[UR36][R64.64] ;  /* 0x0000002440101981 */ /* 0x000962000c1e1900 */
[----:B------:R-:W1:Y:S01]  /*6440*/  LDC.64 R12, c[0x0][R26+0x218] ;  /* 0x000086001a0c7b82 */ /* 0x000e620000000a00 */
[----:B------:R-:W-:-:S07]  /*6450*/  ISETP.NE.AND.EX P2, PT, R63, RZ, PT, P2 ;  /* 0x000000ff3f00720c */ /* 0x000fce0003f45320 */
[----:B------:R-:W3:Y:S01]  /*6460*/  @P4 LDC R62, c[0x0][0xbec] ;  /* 0x0002fb00ff3e4b82 */ /* 0x000ee20000000800 */
[----:B------:R-:W-:-:S07]  /*6470*/  SEL R17, R17, RZ, !P2 ;  /* 0x000000ff11117207 */ /* 0x000fce0005000000 */
[----:B----4-:R-:W4:Y:S01]  /*6480*/  @P4 LDC R65, c[0x0][0xbf0] ;  /* 0x0002fc00ff414b82 */ /* 0x010f220000000800 */
[----:B------:R-:W-:Y:S01]  /*6490*/  SEL R19, R70, RZ, !P2 ;  /* 0x000000ff46137207 */ /* 0x000fe20005000000 */
[----:B--2---:R-:W-:-:S06]  /*64a0*/  IMAD R15, R15, R17, RZ ;  /* 0x000000110f0f7224 */ /* 0x004fcc00078e02ff */
[----:B------:R-:W2:Y:S01]  /*64b0*/  LDC.64 R10, c[0x0][R26+0x228] ;  /* 0x00008a001a0a7b82 */ /* 0x000ea20000000a00 */
[----:B------:R-:W-:Y:S02]  /*64c0*/  IMAD R63, R14, R19, R15 ;  /* 0x000000130e3f7224 */ /* 0x000fe400078e020f */
[----:B-1----:R-:W-:-:S04]  /*64d0*/  IMAD.WIDE.U32 R24, R12, R18, RZ ;  /* 0x000000120c187225 */ /* 0x002fc800078e00ff */
[----:B------:R-:W-:-:S04]  /*64e0*/  IMAD.WIDE.U32 R14, R14, R17, RZ ;  /* 0x000000110e0e7225 */ /* 0x000fc800078e00ff */
[----:B------:R-:W-:Y:S01]  /*64f0*/  IMAD R67, R23, 0xc0, R67 ;  /* 0x000000c017437824 */ /* 0x000fe200078e0243 */
[----:B------:R-:W-:Y:S01]  /*6500*/  SEL R27, R69, RZ, P3 ;  /* 0x000000ff451b7207 */ /* 0x000fe20001800000 */
[----:B------:R-:W-:Y:S01]  /*6510*/  IMAD R19, R13, R18, RZ ;  /* 0x000000120d137224 */ /* 0x000fe200078e02ff */
[----:B0-----:R-:W0:Y:S01]  /*6520*/  @!P3 LDC R8, c[0x0][0xb50] ;  /* 0x0002d400ff08bb82 */ /* 0x001e220000000800 */
[----:B------:R-:W-:-:S07]  /*6530*/  IMAD.IADD R63, R15, 0x1, R63 ;  /* 0x000000010f3f7824 */ /* 0x000fce00078e023f */
[----:B------:R1:W0:Y:S01]  /*6540*/  LDC.64 R12, c[0x0][R26+0x210] ;  /* 0x000084001a0c7b82 */ /* 0x0002220000000a00 */
[----:B------:R-:W-:Y:S02]  /*6550*/  IMAD.MOV.U32 R15, RZ, RZ, R67 ;  /* 0x000000ffff0f7224 */ /* 0x000fe400078e0043 */
[----:B------:R-:W-:Y:S02]  /*6560*/  IMAD.IADD R64, R25, 0x1, R19 ;  /* 0x0000000119407824 */ /* 0x000fe400078e0213 */
[-C--:B--2---:R-:W-:Y:S02]  /*6570*/  IMAD R25, R11, R27.reuse, RZ ;  /* 0x0000001b0b197224 */ /* 0x084fe400078e02ff */
[----:B------:R-:W-:Y:S01]  /*6580*/  IMAD.WIDE.U32 R10, R10, R27, RZ ;  /* 0x0000001b0a0a7225 */ /* 0x000fe200078e00ff */
[----:B------:R-:W2:Y:S03]  /*6590*/  @!P3 LDC R9, c[0x0][0xb54] ;  /* 0x0002d500ff09bb82 */ /* 0x000ea60000000800 */
[----:B------:R-:W-:Y:S01]  /*65a0*/  IMAD.IADD R25, R11, 0x1, R25 ;  /* 0x000000010b197824 */ /* 0x000fe200078e0219 */
[--C-:B---3--:R-:W-:Y:S01]  /*65b0*/  IADD3 R24, P2, P5, R14, R24, R4.reuse ;  /* 0x000000180e187210 */ /* 0x108fe20007d5e004 */
[----:B------:R-:W-:Y:S01]  /*65c0*/  @P4 IMAD.HI.U32 R14, R67, R62, RZ ;  /* 0x0000003e430e4227 */ /* 0x000fe200078e00ff */
[----:B------:R-:W-:-:S04]  /*65d0*/  SHF.R.S32.HI R19, RZ, 0x1f, R4 ;  /* 0x0000001fff137819 */ /* 0x000fc80000011404 */
[----:B----4-:R-:W-:Y:S02]  /*65e0*/  @P4 SHF.R.U32.HI R15, RZ, R65, R14 ;  /* 0x00000041ff0f4219 */ /* 0x010fe4000001160e */
[----:B------:R-:W-:-:S03]  /*65f0*/  IADD3.X R14, R63, R64, R19, P2, P5 ;  /* 0x000000403f0e7210 */ /* 0x000fc600017ea413 */
[--C-:B-1----:R-:W-:Y:S01]  /*6600*/  IMAD.MOV R26, RZ, RZ, -R15.reuse ;  /* 0x000000ffff1a7224 */ /* 0x102fe200078e0a0f */
[----:B------:R-:W-:Y:S02]  /*6610*/  IADD3 R10, P2, P5, R15, R24, R10 ;  /* 0x000000180f0a7210 */ /* 0x000fe40007d5e00a */
[----:B------:R-:W-:Y:S01]  /*6620*/  SHF.R.S32.HI R11, RZ, 0x1f, R15 ;  /* 0x0000001fff0b7819 */ /* 0x000fe2000001140f */
[----:B------:R-:W-:-:S03]  /*6630*/  IMAD R15, R3, R26, R67 ;  /* 0x0000001a030f7224 */ /* 0x000fc600078e0243 */
[----:B------:R-:W-:Y:S01]  /*6640*/  IADD3.X R11, R11, R14, R25, P2, P5 ;  /* 0x0000000e0b0b7210 */ /* 0x000fe200017ea419 */
[----:B0-----:R-:W-:Y:S01]  /*6650*/  IMAD R13, R13, R15, RZ ;  /* 0x0000000f0d0d7224 */ /* 0x001fe200078e02ff */
[----:B------:R-:W-:-:S05]  /*6660*/  SHF.R.S32.HI R25, RZ, 0x1f, R15 ;  /* 0x0000001fff197819 */ /* 0x000fca000001140f */
[C---:B------:R-:W-:Y:S02]  /*6670*/  IMAD R25, R12.reuse, R25, R13 ;  /* 0x000000190c197224 */ /* 0x040fe400078e020d */
[----:B------:R-:W-:-:S04]  /*6680*/  IMAD.WIDE.U32 R12, R12, R15, R10 ;  /* 0x0000000f0c0c7225 */ /* 0x000fc800078e000a */
[----:B------:R-:W-:Y:S01]  /*6690*/  IMAD.IADD R10, R13, 0x1, R25 ;  /* 0x000000010d0a7824 */ /* 0x000fe200078e0219 */
[----:B------:R-:W-:-:S04]  /*66a0*/  LEA R14, P2, R12, R8, 0x2 ;  /* 0x000000080c0e7211 */ /* 0x000fc800078410ff */
[----:B--2---:R-:W-:Y:S01]  /*66b0*/  LEA.HI.X R12, R12, R9, R10, 0x2, P2 ;  /* 0x000000090c0c7211 */ /* 0x004fe200010f140a */
[----:B------:R-:W-:Y:S08]  /*66c0*/  @P1 BRA `(.L_x_235) ;  /* 0x0000000000101947 */ /* 0x000ff00003800000 */
[----:B------:R-:W-:Y:S05]  /*66d0*/  @!P0 BRA `(.L_x_235) ;  /* 0x00000000000c8947 */ /* 0x000fea0003800000 */
[----:B------:R-:W2:Y:S04]  /*66e0*/  LDG.E R9, desc[UR36][R60.64] ;  /* 0x000000243c097981 */ /* 0x000ea8000c1e1900 */
[----:B-----5:R-:W2:Y:S02]  /*66f0*/  LDG.E R16, desc[UR36][R60.64+0x4] ;  /* 0x000004243c107981 */ /* 0x020ea4000c1e1900 */
[----:B--2---:R-:W-:-:S07]  /*6700*/  IADD3 R16, -R9, R16, RZ ;  /* 0x0000001009107210 */ /* 0x004fce0007ffe1ff */
.L_x_235:
[----:B------:R-:W2:Y:S01]  /*6710*/  LDL R15, [R1+0x40] ;  /* 0x00004000010f7983 */ /* 0x000ea20000100800 */
[----:B------:R-:W0:Y:S03]  /*6720*/  S2R R8, SR_TID.X ;  /* 0x0000000000087919 */ /* 0x000e260000002100 */
[----:B------:R-:W-:Y:S04]  /*6730*/  SHFL.IDX PT, R9, R12, RZ, 0x1c1f ;  /* 0x001c1fff0c097589 */ /* 0x000fe800000e0000 */
[----:B------:R-:W-:Y:S04]  /*6740*/  SHFL.IDX PT, R10, R14, 0x1, 0x1c1f ;  /* 0x003c1f000e0a7f89 */ /* 0x000fe800000e0000 */
[----:B------:R-:W-:Y:S01]  /*6750*/  SHFL.IDX PT, R11, R12, 0x1, 0x1c1f ;  /* 0x003c1f000c0b7f89 */ /* 0x000fe200000e0000 */
[----:B0-----:R-:W-:-:S05]  /*6760*/  VIADD R24, R8, 0xffffff80 ;  /* 0xffffff8008187836 */ /* 0x001fca0000000000 */
[----:B------:R-:W-:-:S04]  /*6770*/  SHF.R.S32.HI R13, RZ, 0x1f, R24 ;  /* 0x0000001fff0d7819 */ /* 0x000fc80000011418 */
[----:B------:R-:W-:-:S04]  /*6780*/  LEA.HI R13, R13, R24, RZ, 0x7 ;  /* 0x000000180d0d7211 */ /* 0x000fc800078f38ff */
[----:B------:R-:W-:Y:S01]  /*6790*/  LOP3.LUT R13, R13, 0xffffff80, RZ, 0xc0, !PT ;  /* 0xffffff800d0d7812 */ /* 0x000fe200078ec0ff */
[----:B------:R-:W0:Y:S04]  /*67a0*/  SHFL.IDX PT, R8, R14, RZ, 0x1c1f ;  /* 0x001c1fff0e087589 */ /* 0x000e2800000e0000 */
[----:B------:R-:W-:Y:S02]  /*67b0*/  IMAD.IADD R13, R24, 0x1, -R13 ;  /* 0x00000001180d7824 */ /* 0x000fe400078e0a0d */
[----:B-----5:R-:W-:-:S03]  /*67c0*/  IMAD R16, R16, R3, RZ ;  /* 0x0000000310107224 */ /* 0x020fc600078e02ff */
[----:B------:R-:W-:Y:S01]  /*67d0*/  LOP3.LUT P0, RZ, R13, 0x3, RZ, 0xc0, !PT ;  /* 0x000000030dff7812 */ /* 0x000fe2000780c0ff */
[----:B--2---:R-:W-:-:S04]  /*67e0*/  IMAD R15, R23, 0xc0, R15 ;  /* 0x000000c0170f7824 */ /* 0x004fc800078e020f */
[C---:B------:R-:W-:Y:S01]  /*67f0*/  VIADD R13, R15.reuse, 0x8 ;  /* 0x000000080f0d7836 */ /* 0x040fe20000000000 */
[----:B------:R-:W-:-:S04]  /*6800*/  ISETP.GE.OR P1, PT, R15, R16, P0 ;  /* 0x000000100f00720c */ /* 0x000fc80000726670 */
[-C--:B------:R-:W-:Y:S02]  /*6810*/  ISETP.GE.OR P0, PT, R13, R16.reuse, P0 ;  /* 0x000000100d00720c */ /* 0x080fe40000706670 */
[----:B------:R-:W-:-:S07]  /*6820*/  ISETP.GE.AND P2, PT, R15, R16, PT ;  /* 0x000000100f00720c */ /* 0x000fce0003f46270 */
[----:B0-----:R0:W-:Y:S04]  /*6830*/  @!P1 ST.E desc[UR36][R8.64], R59 ;  /* 0x0000003b08009985 */ /* 0x0011e8000c101924 */
[----:B------:R0:W-:Y:S01]  /*6840*/  @!P0 ST.E desc[UR36][R10.64], R58 ;  /* 0x0000003a0a008985 */ /* 0x0001e2000c101924 */
[----:B------:R-:W-:Y:S01]  /*6850*/  ISETP.GE.AND P0, PT, R13, R16, PT ;  /* 0x000000100d00720c */ /* 0x000fe20003f06270 */
[----:B------:R-:W-:-:S12]  /*6860*/  @P3 BRA `(.L_x_236) ;  /* 0x0000000400b83947 */ /* 0x000fd80003800000 */
[----:B------:R-:W1:Y:S01]  /*6870*/  S2R R24, SR_TID.X ;  /* 0x0000000000187919 */ /* 0x000e620000002100 */
[----:B------:R-:W2:Y:S01]  /*6880*/  @P4 LDC R33, c[0x0][0xbec] ;  /* 0x0002fb00ff214b82 */ /* 0x000ea20000000800 */
[----:B------:R-:W-:-:S07]  /*6890*/  ULDC.64 UR4, c[0x0][0xaa0] ;  /* 0x0002a80000047ab9 */ /* 0x000fce0000000a00 */
[----:B------:R-:W3:Y:S01]  /*68a0*/  @P4 LDC R35, c[0x0][0xbf0] ;  /* 0x0002fc00ff234b82 */ /* 0x000ee20000000800 */
[----:B-1----:R-:W-:-:S05]  /*68b0*/  VIADD R24, R24, 0xffffff80 ;  /* 0xffffff8018187836 */ /* 0x002fca0000000000 */
[----:B------:R-:W-:-:S04]  /*68c0*/  SHF.R.S32.HI R60, RZ, 0x1f, R24 ;  /* 0x0000001fff3c7819 */ /* 0x000fc80000011418 */
[----:B------:R-:W-:-:S04]  /*68d0*/  LEA.HI R60, R60, R24, RZ, 0x3 ;  /* 0x000000183c3c7211 */ /* 0x000fc800078f18ff */
[----:B------:R-:W-:-:S05]  /*68e0*/  SHF.R.S32.HI R60, RZ, 0x3, R60 ;  /* 0x00000003ff3c7819 */ /* 0x000fca000001143c */
[----:B0-----:R-:W-:-:S04]  /*68f0*/  IMAD R9, R60, 0x40, R152 ;  /* 0x000000403c097824 */ /* 0x001fc800078e0298 */
[----:B------:R-:W-:-:S03]  /*6900*/  IMAD.WIDE R56, R9, 0x2, R56 ;  /* 0x0000000209387825 */ /* 0x000fc600078e0238 */
[C---:B------:R-:W-:Y:S02]  /*6910*/  IADD3 R25, P0, R56.reuse, 0x1800, RZ ;  /* 0x0000180038197810 */ /* 0x040fe40007f1e0ff */
[C---:B------:R-:W-:Y:S02]  /*6920*/  IADD3 R29, P1, R56.reuse, 0x3000, RZ ;  /* 0x00003000381d7810 */ /* 0x040fe40007f3e0ff */
[----:B------:R-:W-:Y:S02]  /*6930*/  LOP3.LUT R13, R56, 0x380, RZ, 0xc0, !PT ;  /* 0x00000380380d7812 */ /* 0x000fe400078ec0ff */
[----:B------:R-:W-:Y:S02]  /*6940*/  LOP3.LUT R24, R25, 0x380, RZ, 0xc0, !PT ;  /* 0x0000038019187812 */ /* 0x000fe400078ec0ff */
[----:B------:R-:W-:Y:S02]  /*6950*/  LOP3.LUT R28, R29, 0x380, RZ, 0xc0, !PT ;  /* 0x000003801d1c7812 */ /* 0x000fe400078ec0ff */
[----:B------:R-:W-:-:S02]  /*6960*/  SHF.R.U64 R13, R13, 0x3, RZ ;  /* 0x000000030d0d7819 */ /* 0x000fc400000012ff */
[----:B------:R-:W-:Y:S02]  /*6970*/  SHF.R.U64 R24, R24, 0x3, RZ ;  /* 0x0000000318187819 */ /* 0x000fe400000012ff */
[----:B------:R-:W-:Y:S02]  /*6980*/  SHF.R.U64 R28, R28, 0x3, RZ ;  /* 0x000000031c1c7819 */ /* 0x000fe400000012ff */
[----:B------:R-:W-:Y:S01]  /*6990*/  LOP3.LUT R12, R13, R56, RZ, 0x3c, !PT ;  /* 0x000000380d0c7212 */ /* 0x000fe200078e3cff */
[--C-:B------:R-:W-:Y:S01]  /*69a0*/  IMAD.MOV.U32 R13, RZ, RZ, R57.reuse ;  /* 0x000000ffff0d7224 */ /* 0x100fe200078e0039 */
[----:B------:R-:W-:Y:S01]  /*69b0*/  LOP3.LUT R24, R24, R25, RZ, 0x3c, !PT ;  /* 0x0000001918187212 */ /* 0x000fe200078e3cff */
[--C-:B------:R-:W-:Y:S01]  /*69c0*/  IMAD.X R25, RZ, RZ, R57.reuse, P0 ;  /* 0x000000ffff197224 */ /* 0x100fe200000e0639 */
[----:B------:R-:W-:Y:S01]  /*69d0*/  LOP3.LUT R28, R28, R29, RZ, 0x3c, !PT ;  /* 0x0000001d1c1c7212 */ /* 0x000fe200078e3cff */
[----:B------:R-:W-:Y:S02]  /*69e0*/  IMAD.X R29, RZ, RZ, R57, P1 ;  /* 0x000000ffff1d7224 */ /* 0x000fe400008e0639 */
[----:B------:R-:W4:Y:S04]  /*69f0*/  LD.E.128 R12, desc[UR36][R12.64] ;  /* 0x000000240c0c7980 */ /* 0x000f28000c101d00 */
[----:B------:R-:W4:Y:S04]  /*6a00*/  LD.E.128 R24, desc[UR36][R24.64] ;  /* 0x0000002418187980 */ /* 0x000f28000c101d00 */
[----:B------:R-:W4:Y:S01]  /*6a10*/  LD.E.128 R28, desc[UR36][R28.64] ;  /* 0x000000241c1c7980 */ /* 0x000f22000c101d00 */
[----:B------:R-:W-:Y:S01]  /*6a20*/  IMAD R19, R19, UR4, RZ ;  /* 0x0000000413137c24 */ /* 0x000fe2000f8e02ff */
[----:B------:R-:W-:Y:S01]  /*6a30*/  IADD3 R11, P0, R56, 0x4800, RZ ;  /* 0x00004800380b7810 */ /* 0x000fe20007f1e0ff */
[----:B------:R-:W-:-:S03]  /*6a40*/  IMAD.WIDE.U32 R20, R4, UR4, RZ ;  /* 0x0000000404147c25 */ /* 0x000fc6000f8e00ff */
[----:B------:R-:W-:Y:S01]  /*6a50*/  LOP3.LUT R8, R11, 0x380, RZ, 0xc0, !PT ;  /* 0x000003800b087812 */ /* 0x000fe200078ec0ff */
[----:B------:R-:W-:Y:S01]  /*6a60*/  IMAD R19, R4, UR5, R19 ;  /* 0x0000000504137c24 */ /* 0x000fe2000f8e0213 */
[----:B------:R-:W-:Y:S01]  /*6a70*/  ULDC.64 UR4, c[0x0][0xae8] ;  /* 0x0002ba0000047ab9 */ /* 0x000fe20000000a00 */
[----:B------:R-:W-:Y:S01]  /*6a80*/  IMAD R4, R22, 0x30, R60 ;  /* 0x0000003016047824 */ /* 0x000fe200078e023c */
[----:B------:R-:W-:Y:S01]  /*6a90*/  SHF.R.U64 R8, R8, 0x3, RZ ;  /* 0x0000000308087819 */ /* 0x000fe200000012ff */
[----:B------:R-:W-:Y:S02]  /*6aa0*/  IMAD.IADD R21, R21, 0x1, R19 ;  /* 0x0000000115157824 */ /* 0x000fe400078e0213 */
[----:B------:R-:W-:Y:S01]  /*6ab0*/  IMAD R32, R23, 0xc0, R4 ;  /* 0x000000c017207824 */ /* 0x000fe200078e0204 */
[----:B------:R-:W-:Y:S01]  /*6ac0*/  LOP3.LUT R8, R8, R11, RZ, 0x3c, !PT ;  /* 0x0000000b08087212 */ /* 0x000fe200078e3cff */
[----:B------:R-:W-:Y:S01]  /*6ad0*/  IMAD.WIDE.U32 R20, R18, UR4, R20 ;  /* 0x0000000412147c25 */ /* 0x000fe2000f8e0014 */
[----:B------:R-:W-:-:S03]  /*6ae0*/  SHF.R.S32.HI R19, RZ, 0x1f, R17 ;  /* 0x0000001fff137819 */ /* 0x000fc60000011411 */
[----:B--2---:R-:W-:Y:S01]  /*6af0*/  @P4 IMAD.HI.U32 R4, R32, R33, RZ ;  /* 0x0000002120044227 */ /* 0x004fe200078e00ff */
[----:B------:R-:W-:-:S03]  /*6b00*/  MOV R33, R32 ;  /* 0x0000002000217202 */ /* 0x000fc60000000f00 */
[----:B------:R-:W-:Y:S01]  /*6b10*/  IMAD R21, R18, UR5, R21 ;  /* 0x0000000512157c24 */ /* 0x000fe2000f8e0215 */
[----:B------:R-:W-:Y:S01]  /*6b20*/  ULDC.64 UR4, c[0x0][0xaf0] ;  /* 0x0002bc0000047ab9 */ /* 0x000fe20000000a00 */
[----:B---3--:R-:W-:Y:S01]  /*6b30*/  @P4 SHF.R.U32.HI R33, RZ, R35, R4 ;  /* 0x00000023ff214219 */ /* 0x008fe20000011604 */
[----:B------:R-:W-:Y:S02]  /*6b40*/  IMAD R18, R19, UR4, RZ ;  /* 0x0000000413127c24 */ /* 0x000fe4000f8e02ff */
[----:B------:R-:W-:Y:S01]  /*6b50*/  IMAD.X R9, RZ, RZ, R57, P0 ;  /* 0x000000ffff097224 */ /* 0x000fe200000e0639 */
[----:B------:R-:W-:Y:S01]  /*6b60*/  SHF.R.S32.HI R4, RZ, 0x1f, R33 ;  /* 0x0000001fff047819 */ /* 0x000fe20000011421 */
[C---:B------:R-:W-:Y:S02]  /*6b70*/  IMAD R35, R17.reuse, UR5, R18 ;  /* 0x0000000511237c24 */ /* 0x040fe4000f8e0212 */
[----:B------:R-:W-:Y:S01]  /*6b80*/  IMAD.WIDE.U32 R18, R17, UR4, R20 ;  /* 0x0000000411127c25 */ /* 0x000fe2000f8e0014 */
[----:B------:R-:W-:Y:S01]  /*6b90*/  ULDC.64 UR4, c[0x0][0xae0] ;  /* 0x0002b80000047ab9 */ /* 0x000fe20000000a00 */
[----:B------:R-:W5:Y:S02]  /*6ba0*/  LD.E.128 R8, desc[UR36][R8.64] ;  /* 0x0000002408087980 */ /* 0x000f64000c101d00 */
[----:B------:R-:W-:-:S02]  /*6bb0*/  IMAD.MOV R20, RZ, RZ, -R33 ;  /* 0x000000ffff147224 */ /* 0x000fc400078e0a21 */
[----:B------:R-:W-:Y:S01]  /*6bc0*/  IMAD R4, R4, UR4, RZ ;  /* 0x0000000404047c24 */ /* 0x000fe2000f8e02ff */
[----:B------:R-:W-:Y:S01]  /*6bd0*/  @!PT LDS RZ, [RZ] ;  /* 0x00000000fffff984 */ /* 0x000fe20000000800 */
[----:B------:R-:W-:Y:S01]  /*6be0*/  @!PT LDS RZ, [RZ] ;  /* 0x00000000fffff984 */ /* 0x000fe20000000800 */
[----:B------:R-:W-:Y:S01]  /*6bf0*/  @!PT LDS RZ, [RZ] ;  /* 0x00000000fffff984 */ /* 0x000fe20000000800 */
[----:B------:R-:W-:Y:S01]  /*6c00*/  @!PT LDS RZ, [RZ] ;  /* 0x00000000fffff984 */ /* 0x000fe20000000800 */
[----:B------:R0:W-:Y:S06]  /*6c10*/  MEMBAR.ALL.CTA ;  /* 0x0000000000007992 */ /* 0x0001ec0000008000 */
[----:B0-----:R-:W0:Y:S01]  /*6c20*/  FENCE.VIEW.ASYNC.S ;  /* 0x00000000000073c6 */ /* 0x001e220000000000 */
[----:B------:R-:W-:Y:S02]  /*6c30*/  IMAD R3, R3, R20, R32 ;  /* 0x0000001403037224 */ /* 0x000fe400078e0220 */
[----:B------:R-:W-:-:S02]  /*6c40*/  IMAD.IADD R19, R19, 0x1, R35 ;  /* 0x0000000113137824 */ /* 0x000fc400078e0223 */
[C---:B------:R-:W-:Y:S01]  /*6c50*/  IMAD R17, R33.reuse, UR5, R4 ;  /* 0x0000000521117c24 */ /* 0x040fe2000f8e0204 */
[----:B------:R-:W-:Y:S01]  /*6c60*/  SHF.R.S32.HI R4, RZ, 0x1f, R3 ;  /* 0x0000001fff047819 */ /* 0x000fe20000011403 */
[----:B------:R-:W-:Y:S01]  /*6c70*/  IMAD.WIDE.U32 R18, R33, UR4, R18 ;  /* 0x0000000421127c25 */ /* 0x000fe2000f8e0012 */
[----:B------:R-:W-:-:S03]  /*6c80*/  ULDC.64 UR4, c[0x0][0xad8] ;  /* 0x0002b60000047ab9 */ /* 0x000fc60000000a00 */
[----:B------:R-:W-:Y:S02]  /*6c90*/  IMAD.IADD R19, R19, 0x1, R17 ;  /* 0x0000000113137824 */ /* 0x000fe400078e0211 */
[----:B------:R-:W-:Y:S02]  /*6ca0*/  IMAD R4, R4, UR4, RZ ;  /* 0x0000000404047c24 */ /* 0x000fe4000f8e02ff */
[----:B------:R-:W-:-:S04]  /*6cb0*/  IMAD.WIDE.U32 R18, R3, UR4, R18 ;  /* 0x0000000403127c25 */ /* 0x000fc8000f8e0012 */
[----:B------:R-:W-:Y:S01]  /*6cc0*/  IMAD R17, R3, UR5, R4 ;  /* 0x0000000503117c24 */ /* 0x000fe2000f8e0204 */
[----:B------:R-:W-:Y:S01]  /*6cd0*/  ULDC.64 UR4, c[0x0][0xa80] ;  /* 0x0002a00000047ab9 */ /* 0x000fe20000000a00 */
[----:B------:R-:W-:Y:S01]  /*6ce0*/  IMAD R23, R23, 0xc0, R60 ;  /* 0x000000c017177824 */ /* 0x000fe200078e023c */
[C---:B------:R-:W-:Y:S01]  /*6cf0*/  LEA R4, P0, R18.reuse, UR4, 0x1 ;  /* 0x0000000412047c11 */ /* 0x040fe2000f8008ff */
[----:B------:R-:W-:Y:S01]  /*6d00*/  IMAD.IADD R3, R19, 0x1, R17 ;  /* 0x0000000113037824 */ /* 0x000fe200078e0211 */
[----:B------:R-:W-:Y:S01]  /*6d10*/  ULDC UR4, c[0x0][0xac8] ;  /* 0x0002b20000047ab9 */ /* 0x000fe20000000800 */
[C---:B------:R-:W-:Y:S01]  /*6d20*/  VIADD R17, R23.reuse, 0x60 ;  /* 0x0000006017117836 */ /* 0x040fe20000000000 */
[----:B------:R-:W-:Y:S01]  /*6d30*/  SHF.R.S32.HI R60, RZ, 0x1f, R152 ;  /* 0x0000001fff3c7819 */ /* 0x000fe20000011498 */
[----:B0-----:R-:W0:Y:S01]  /*6d40*/  SHFL.IDX PT, R21, R4, RZ, 0x181f ;  /* 0x00181fff04157589 */ /* 0x001e2200000e0000 */
[----:B------:R-:W-:Y:S01]  /*6d50*/  LEA.HI.X R34, R18, UR5, R3, 0x1, P0 ;  /* 0x0000000512227c11 */ /* 0x000fe200080f0c03 */
[----:B------:R-:W-:Y:S01]  /*6d60*/  VIADD R3, R23, 0x30 ;  /* 0x0000003017037836 */ /* 0x000fe20000000000 */
[----:B------:R-:W-:Y:S01]  /*6d70*/  ISETP.GE.AND P0, PT, R152, UR4, PT ;  /* 0x0000000498007c0c */ /* 0x000fe2000bf06270 */
[----:B------:R-:W1:Y:S01]  /*6d80*/  SHFL.IDX PT, R35, R4, 0x1, 0x181f ;  /* 0x00381f0004237f89 */ /* 0x000e6200000e0000 */
[----:B------:R-:W-:-:S02]  /*6d90*/  VIADD R0, R0, 0x16820 ;  /* 0x0001682000007836 */ /* 0x000fc40000000000 */
[-C--:B------:R-:W-:Y:S01]  /*6da0*/  ISETP.GE.OR P1, PT, R23, R16.reuse, P0 ;  /* 0x000000101700720c */ /* 0x080fe20000726670 */
[----:B------:R-:W2:Y:S01]  /*6db0*/  SHFL.IDX PT, R39, R4, 0x2, 0x181f ;  /* 0x00581f0004277f89 */ /* 0x000ea200000e0000 */
[-C--:B------:R-:W-:Y:S01]  /*6dc0*/  ISETP.GE.OR P2, PT, R3, R16.reuse, P0 ;  /* 0x000000100300720c */ /* 0x080fe20000746670 */
[----:B------:R-:W-:Y:S01]  /*6dd0*/  VIADD R3, R23, 0x90 ;  /* 0x0000009017037836 */ /* 0x000fe20000000000 */
[-C--:B------:R-:W-:Y:S01]  /*6de0*/  ISETP.GE.OR P3, PT, R17, R16.reuse, P0 ;  /* 0x000000101100720c */ /* 0x080fe20000766670 */
[----:B------:R-:W3:Y:S01]  /*6df0*/  SHFL.IDX PT, R19, R34, RZ, 0x181f ;  /* 0x00181fff22137589 */ /* 0x000ee200000e0000 */
[----:B------:R-:W-:Y:S02]  /*6e00*/  PRMT R0, RZ, 0x654, R0 ;  /* 0x00000654ff007816 */ /* 0x000fe40000000000 */
[----:B------:R-:W-:Y:S01]  /*6e10*/  ISETP.GE.OR P0, PT, R3, R16, P0 ;  /* 0x000000100300720c */ /* 0x000fe20000706670 */
[----:B------:R-:W3:Y:S01]  /*6e20*/  SHFL.IDX PT, R33, R34, 0x1, 0x181f ;  /* 0x00381f0022217f89 */ /* 0x000ee200000e0000 */
[----:B------:R1:W-:Y:S03]  /*6e30*/  SYNCS.ARRIVE.TRANS64.RED.A1T0 RZ, [R0+URZ], RZ ;  /* 0x000000ff00ff79a7 */ /* 0x0003e6000810043f */
[----:B------:R-:W3:Y:S01]  /*6e40*/  SHFL.IDX PT, R37, R34, 0x2, 0x181f ;  /* 0x00581f0022257f89 */ /* 0x000ee200000e0000 */
[----:B0-----:R-:W-:-:S03]  /*6e50*/  @!P1 LEA R18, P4, R152, R21, 0x1 ;  /* 0x0000001598129211 */ /* 0x001fc600078808ff */
[----:B------:R0:W0:Y:S01]  /*6e60*/  SHFL.IDX PT, R17, R34, 0x3, 0x181f ;  /* 0x00781f0022117f89 */ /* 0x00002200000e0000 */
[----:B-1----:R-:W-:-:S03]  /*6e70*/  @!P2 LEA R20, P5, R152, R35, 0x1 ;  /* 0x000000239814a211 */ /* 0x002fc600078a08ff */
[----:B------:R1:W0:Y:S01]  /*6e80*/  SHFL.IDX PT, R35, R4, 0x3, 0x181f ;  /* 0x00781f0004237f89 */ /* 0x00022200000e0000 */
[C---:B--2---:R-:W-:Y:S02]  /*6e90*/  @!P3 LEA R32, P6, R152.reuse, R39, 0x1 ;  /* 0x000000279820b211 */ /* 0x044fe400078c08ff */
[C-C-:B---3--:R-:W-:Y:S02]  /*6ea0*/  @!P1 LEA.HI.X R19, R152.reuse, R19, R60.reuse, 0x1, P4 ;  /* 0x0000001398139211 */ /* 0x148fe400020f0c3c */
[C-C-:B------:R-:W-:Y:S02]  /*6eb0*/  @!P2 LEA.HI.X R21, R152.reuse, R33, R60.reuse, 0x1, P5 ;  /* 0x000000219815a211 */ /* 0x140fe400028f0c3c */
[----:B------:R-:W-:Y:S01]  /*6ec0*/  @!P3 LEA.HI.X R33, R152, R37, R60, 0x1, P6 ;  /* 0x000000259821b211 */ /* 0x000fe200030f0c3c */
[----:B----4-:R1:W-:Y:S04]  /*6ed0*/  @!P1 ST.E.128 desc[UR36][R18.64], R12 ;  /* 0x0000000c12009985 */ /* 0x0103e8000c101d24 */
[----:B------:R1:W-:Y:S04]  /*6ee0*/  @!P2 ST.E.128 desc[UR36][R20.64], R24 ;  /* 0x000000181400a985 */ /* 0x0003e8000c101d24 */
[----:B------:R1:W-:Y:S01]  /*6ef0*/  @!P3 ST.E.128 desc[UR36][R32.64], R28 ;  /* 0x0000001c2000b985 */ /* 0x0003e2000c101d24 */
[----:B0-----:R-:W-:Y:S05]  /*6f00*/  @P0 BRA `(.L_x_237) ;  /* 0x0000001000800947 */ /* 0x001fea0003800000 */
[----:B-1----:R-:W-:-:S04]  /*6f10*/  LEA R12, P0, R152, R35, 0x1 ;  /* 0x00000023980c7211 */ /* 0x002fc800078008ff */
[----:B------:R-:W-:-:S05]  /*6f20*/  LEA.HI.X R13, R152, R17, R60, 0x1, P0 ;  /* 0x00000011980d7211 */ /* 0x000fca00000f0c3c */
[----:B-----5:R0:W-:Y:S01]  /*6f30*/  ST.E.128 desc[UR36][R12.64], R8 ;  /* 0x000000080c007985 */ /* 0x0201e2000c101d24 */
[----:B------:R-:W-:Y:S05]  /*6f40*/  BRA `(.L_x_237) ;  /* 0x0000001000707947 */ /* 0x000fea0003800000 */
.L_x_236:
[----:B------:R1:W5:Y:S01]  /*6f50*/  LDL R60, [R1+0x10] ;  /* 0x00001000013c7983 */ /* 0x0003620000100800 */
[----:B0-----:R-:W0:Y:S01]  /*6f60*/  @P4 LDC R10, c[0x0][0xbec] ;  /* 0x0002fb00ff0a4b82 */ /* 0x001e220000000800 */
[----:B------:R-:W-:Y:S01]  /*6f70*/  ULDC.64 UR4, c[0x0][0xb08] ;  /* 0x0002c20000047ab9 */ /* 0x000fe20000000a00 */
[----:B------:R-:W-:Y:S01]  /*6f80*/  IMAD.MOV.U32 R11, RZ, RZ, R67 ;  /* 0x000000ffff0b7224 */ /* 0x000fe200078e0043 */
[----:B------:R1:W5:Y:S01]  /*6f90*/  LDL R59, [R1+0x38] ;  /* 0x00003800013b7983 */ /* 0x0003620000100800 */
[----:B------:R-:W-:Y:S01]  /*6fa0*/  IMAD R19, R19, UR4, RZ ;  /* 0x0000000413137c24 */ /* 0x000fe2000f8e02ff */
[----:B------:R-:W-:Y:S01]  /*6fb0*/  ULDC.64 UR6, c[0x0][0xb30] ;  /* 0x0002cc0000067ab9 */ /* 0x000fe20000000a00 */
[C---:B------:R-:W-:Y:S01]  /*6fc0*/  IMAD.WIDE.U32 R8, R4.reuse, UR4, RZ ;  /* 0x0000000404087c25 */ /* 0x040fe2000f8e00ff */
[----:B------:R1:W5:Y:S01]  /*6fd0*/  LDL R58, [R1+0x4] ;  /* 0x00000400013a7983 */ /* 0x0003620000100800 */
[----:B------:R-:W2:Y:S02]  /*6fe0*/  @P4 LDC R15, c[0x0][0xbf0] ;  /* 0x0002fc00ff0f4b82 */ /* 0x000ea40000000800 */
[----:B------:R-:W-:Y:S01]  /*6ff0*/  IMAD R19, R4, UR5, R19 ;  /* 0x0000000504137c24 */ /* 0x000fe2000f8e0213 */
[----:B------:R1:W5:Y:S01]  /*7000*/  LDL R57, [R1+0x34] ;  /* 0x0000340001397983 */ /* 0x0003620000100800 */
[----:B------:R-:W-:Y:S01]  /*7010*/  ULDC.64 UR4, c[0x0][0xb38] ;  /* 0x0002ce0000047ab9 */ /* 0x000fe20000000a00 */
[----:B------:R-:W-:Y:S01]  /*7020*/  SHF.R.S32.HI R4, RZ, 0x1f, R17 ;  /* 0x0000001fff047819 */ /* 0x000fe20000011411 */
[----:B------:R-:W-:Y:S01]  /*7030*/  IMAD.IADD R9, R9, 0x1, R19 ;  /* 0x0000000109097824 */ /* 0x000fe200078e0213 */
[----:B------:R1:W5:Y:S01]  /*7040*/  LDL R56, [R1] ;  /* 0x0000000001387983 */ /* 0x0003620000100800 */
[----:B------:R-:W-:-:S04]  /*7050*/  IMAD.WIDE.U32 R8, R18, UR4, R8 ;  /* 0x0000000412087c25 */ /* 0x000fc8000f8e0008 */
[----:B------:R-:W-:Y:S01]  /*7060*/  IMAD R9, R18, UR5, R9 ;  /* 0x0000000512097c24 */ /* 0x000fe2000f8e0209 */
[----:B------:R-:W-:Y:S01]  /*7070*/  ULDC.64 UR4, c[0x0][0xb40] ;  /* 0x0002d00000047ab9 */ /* 0x000fe20000000a00 */
[----:B0-----:R-:W-:-:S04]  /*7080*/  @P4 IMAD.HI.U32 R10, R67, R10, RZ ;  /* 0x0000000a430a4227 */ /* 0x001fc800078e00ff */
[----:B------:R-:W-:Y:S02]  /*7090*/  IMAD R4, R4, UR4, RZ ;  /* 0x0000000404047c24 */ /* 0x000fe4000f8e02ff */
[----:B------:R-:W-:Y:S01]  /*70a0*/  IMAD.WIDE.U32 R8, R17, UR4, R8 ;  /* 0x0000000411087c25 */ /* 0x000fe2000f8e0008 */
[----:B--2---:R-:W-:-:S03]  /*70b0*/  @P4 SHF.R.U32.HI R11, RZ, R15, R10 ;  /* 0x0000000fff0b4219 */ /* 0x004fc6000001160a */
[----:B------:R-:W-:Y:S01]  /*70c0*/  IMAD R13, R17, UR5, R4 ;  /* 0x00000005110d7c24 */ /* 0x000fe2000f8e0204 */
[----:B------:R-:W-:Y:S01]  /*70d0*/  ULDC.64 UR4, c[0x0][0xb48] ;  /* 0x0002d20000047ab9 */ /* 0x000fe20000000a00 */
[--C-:B------:R-:W-:Y:S01]  /*70e0*/  SHF.R.S32.HI R4, RZ, 0x1f, R11.reuse ;  /* 0x0000001fff047819 */ /* 0x100fe2000001140b */
[----:B------:R-:W-:Y:S02]  /*70f0*/  IMAD.MOV R10, RZ, RZ, -R11 ;  /* 0x000000ffff0a7224 */ /* 0x000fe400078e0a0b */
[----:B------:R-:W-:Y:S02]  /*7100*/  IADD3 R9, R9, R13, RZ ;  /* 0x0000000d09097210 */ /* 0x000fe40007ffe0ff */
[----:B------:R-:W-:Y:S02]  /*7110*/  IMAD R3, R3, R10, R67 ;  /* 0x0000000a03037224 */ /* 0x000fe400078e0243 */
[----:B------:R-:W-:Y:S02]  /*7120*/  IMAD R4, R4, UR6, RZ ;  /* 0x0000000604047c24 */ /* 0x000fe4000f8e02ff */
[----:B------:R-:W-:-:S04]  /*7130*/  IMAD.WIDE.U32 R8, R69, UR4, R8 ;  /* 0x0000000445087c25 */ /* 0x000fc8000f8e0008 */
[----:B------:R-:W-:Y:S01]  /*7140*/  IMAD R9, R69, UR5, R9 ;  /* 0x0000000545097c24 */ /* 0x000fe2000f8e0209 */
[----:B------:R-:W-:Y:S01]  /*7150*/  ULDC.64 UR4, c[0x0][0xb28] ;  /* 0x0002ca0000047ab9 */ /* 0x000fe20000000a00 */
[C---:B------:R-:W-:Y:S01]  /*7160*/  IMAD R13, R11.reuse, UR7, R4 ;  /* 0x000000070b0d7c24 */ /* 0x040fe2000f8e0204 */
[----:B------:R-:W-:Y:S01]  /*7170*/  SHF.R.S32.HI R4, RZ, 0x1f, R3 ;  /* 0x0000001fff047819 */ /* 0x000fe20000011403 */
[----:B------:R-:W-:-:S04]  /*7180*/  IMAD.WIDE.U32 R8, R11, UR6, R8 ;  /* 0x000000060b087c25 */ /* 0x000fc8000f8e0008 */
[----:B------:R-:W-:Y:S02]  /*7190*/  IMAD R4, R4, UR4, RZ ;  /* 0x0000000404047c24 */ /* 0x000fe4000f8e02ff */
[----:B------:R-:W-:Y:S02]  /*71a0*/  IMAD.IADD R9, R9, 0x1, R13 ;  /* 0x0000000109097824 */ /* 0x000fe400078e020d */
[C---:B------:R-:W-:Y:S02]  /*71b0*/  IMAD R11, R3.reuse, UR5, R4 ;  /* 0x00000005030b7c24 */ /* 0x040fe4000f8e0204 */
[----:B------:R-:W-:Y:S01]  /*71c0*/  IMAD.WIDE.U32 R8, R3, UR4, R8 ;  /* 0x0000000403087c25 */ /* 0x000fe2000f8e0008 */
[----:B------:R-:W-:-:S03]  /*71d0*/  ULDC.64 UR4, c[0x0][0xb00] ;  /* 0x0002c00000047ab9 */ /* 0x000fc60000000a00 */
[----:B------:R-:W-:Y:S01]  /*71e0*/  VIADD R4, R0, 0x16820 ;  /* 0x0001682000047836 */ /* 0x000fe20000000000 */
[----:B------:R-:W-:Y:S01]  /*71f0*/  LEA R0, P1, R8, UR4, 0x2 ;  /* 0x0000000408007c11 */ /* 0x000fe2000f8210ff */
[----:B------:R-:W-:-:S03]  /*7200*/  IMAD.IADD R3, R9, 0x1, R11 ;  /* 0x0000000109037824 */ /* 0x000fc600078e020b */
[----:B------:R-:W-:Y:S02]  /*7210*/  PRMT R4, RZ, 0x654, R4 ;  /* 0x00000654ff047816 */ /* 0x000fe40000000004 */
[----:B------:R-:W-:Y:S01]  /*7220*/  LEA.HI.X R3, R8, UR5, R3, 0x2, P1 ;  /* 0x0000000508037c11 */ /* 0x000fe200088f1403 */
[----:B------:R1:W0:Y:S01]  /*7230*/  SHFL.IDX PT, R10, R0, RZ, 0x1c1f ;  /* 0x001c1fff000a7589 */ /* 0x00022200000e0000 */
[----:B------:R1:W-:Y:S01]  /*7240*/  SYNCS.ARRIVE.TRANS64.RED.A1T0 RZ, [R4+URZ], RZ ;  /* 0x000000ff04ff79a7 */ /* 0x0003e2000810043f */
[----:B------:R-:W-:Y:S02]  /*7250*/  BSSY B1, `(.L_x_238) ;  /* 0x0000028000017945 */ /* 0x000fe40003800000 */
[----:B------:R1:W2:Y:S01]  /*7260*/  SHFL.IDX PT, R11, R3, RZ, 0x1c1f ;  /* 0x001c1fff030b7589 */ /* 0x0002a200000e0000 */
[----:B------:R-:W-:Y:S02]  /*7270*/  SHF.R.S32.HI R23, RZ, 0x1f, R153 ;  /* 0x0000001fff177819 */ /* 0x000fe40000011499 */
[----:B------:R-:W-:-:S02]  /*7280*/  SHF.R.S32.HI R24, RZ, 0x1f, R154 ;  /* 0x0000001fff187819 */ /* 0x000fc4000001149a */
[----:B------:R-:W-:Y:S02]  /*7290*/  SHF.R.S32.HI R25, RZ, 0x1f, R155 ;  /* 0x0000001fff197819 */ /* 0x000fe4000001149b */
[----:B------:R-:W-:Y:S02]  /*72a0*/  SHF.R.S32.HI R26, RZ, 0x1f, R156 ;  /* 0x0000001fff1a7819 */ /* 0x000fe4000001149c */
[----:B------:R-:W-:Y:S01]  /*72b0*/  SHF.R.S32.HI R27, RZ, 0x1f, R157 ;  /* 0x0000001fff1b7819 */ /* 0x000fe2000001149d */
[----:B-1----:R-:W-:Y:S06]  /*72c0*/  @P2 BRA `(.L_x_239) ;  /* 0x0000000000802947 */ /* 0x002fec0003800000 */
[----:B------:R-:W-:Y:S02]  /*72d0*/  ULDC UR4, c[0x0][0xac8] ;  /* 0x0002b20000047ab9 */ /* 0x000fe40000000800 */
[----:B-----5:R-:W-:Y:S02]  /*72e0*/  ISETP.GE.AND P4, PT, R60, UR4, PT ;  /* 0x000000043c007c0c */ /* 0x020fe4000bf86270 */
[----:B------:R-:W-:Y:S02]  /*72f0*/  ISETP.GE.AND P2, PT, R58, UR4, PT ;  /* 0x000000043a007c0c */ /* 0x000fe4000bf46270 */
[----:B------:R-:W-:Y:S02]  /*7300*/  ISETP.GE.AND P1, PT, R56, UR4, PT ;  /* 0x0000000438007c0c */ /* 0x000fe4000bf26270 */
[----:B------:R-:W-:-:S07]  /*7310*/  ISETP.GE.AND P5, PT, R157, UR4, PT ;  /* 0x000000049d007c0c */ /* 0x000fce000bfa6270 */
[----:B0-2---:R-:W-:Y:S02]  /*7320*/  @!P4 IMAD.WIDE R8, R60, 0x4, R10 ;  /* 0x000000043c08c825 */ /* 0x005fe400078e020a */
[-C--:B------:R-:W-:Y:S02]  /*7330*/  @!P2 LEA R12, P6, R58, R10.reuse, 0x2 ;  /* 0x0000000a3a0ca211 */ /* 0x080fe400078c10ff */
[----:B------:R-:W-:Y:S01]  /*7340*/  @!P1 LEA R14, P3, R56, R10, 0x2 ;  /* 0x0000000a380e9211 */ /* 0x000fe200078610ff */
[----:B------:R0:W-:Y:S01]  /*7350*/  @!P4 ST.E.64 desc[UR36][R8.64], R20 ;  /* 0x000000140800c985 */ /* 0x0001e2000c101b24 */
[-C--:B------:R-:W-:Y:S02]  /*7360*/  @!P2 LEA.HI.X R13, R58, R11.reuse, R59, 0x2, P6 ;  /* 0x0000000b3a0da211 */ /* 0x080fe400030f143b */
[----:B------:R-:W-:Y:S02]  /*7370*/  ISETP.GE.AND P4, PT, R156, UR4, PT ;  /* 0x000000049c007c0c */ /* 0x000fe4000bf86270 */
[----:B------:R-:W-:Y:S01]  /*7380*/  @!P1 LEA.HI.X R15, R56, R11, R57, 0x2, P3 ;  /* 0x0000000b380f9211 */ /* 0x000fe200018f1439 */
[----:B------:R1:W-:Y:S01]  /*7390*/  @!P2 ST.E.64 desc[UR36][R12.64], R28 ;  /* 0x0000001c0c00a985 */ /* 0x0003e2000c101b24 */
[----:B------:R-:W-:-:S02]  /*73a0*/  ISETP.GE.AND P3, PT, R155, UR4, PT ;  /* 0x000000049b007c0c */ /* 0x000fc4000bf66270 */
[-C--:B------:R-:W-:Y:S01]  /*73b0*/  @!P5 LEA R16, P6, R157, R10.reuse, 0x2 ;  /* 0x0000000a9d10d211 */ /* 0x080fe200078c10ff */
[----:B------:R3:W-:Y:S01]  /*73c0*/  @!P1 ST.E.64 desc[UR36][R14.64], R30 ;  /* 0x0000001e0e009985 */ /* 0x0007e2000c101b24 */
[----:B------:R-:W-:Y:S02]  /*73d0*/  ISETP.GE.AND P2, PT, R154, UR4, PT ;  /* 0x000000049a007c0c */ /* 0x000fe4000bf46270 */
[----:B------:R-:W-:Y:S02]  /*73e0*/  ISETP.GE.AND P1, PT, R153, UR4, PT ;  /* 0x0000000499007c0c */ /* 0x000fe4000bf26270 */
[----:B------:R-:W-:Y:S02]  /*73f0*/  @!P5 LEA.HI.X R17, R157, R11, R27, 0x2, P6 ;  /* 0x0000000b9d11d211 */ /* 0x000fe400030f141b */
[----:B------:R-:W-:-:S03]  /*7400*/  @!P4 LEA R18, P6, R156, R10, 0x2 ;  /* 0x0000000a9c12c211 */ /* 0x000fc600078c10ff */
[----:B------:R3:W-:Y:S01]  /*7410*/  @!P5 ST.E.64 desc[UR36][R16.64], R32 ;  /* 0x000000201000d985 */ /* 0x0007e2000c101b24 */
[CC--:B0-----:R-:W-:Y:S02]  /*7420*/  @!P3 LEA R8, P5, R155.reuse, R10.reuse, 0x2 ;  /* 0x0000000a9b08b211 */ /* 0x0c1fe400078a10ff */
[-C--:B------:R-:W-:Y:S02]  /*7430*/  @!P4 LEA.HI.X R19, R156, R11.reuse, R26, 0x2, P6 ;  /* 0x0000000b9c13c211 */ /* 0x080fe400030f141a */
[CC--:B-1----:R-:W-:Y:S02]  /*7440*/  @!P2 LEA R12, P6, R154.reuse, R10.reuse, 0x2 ;  /* 0x0000000a9a0ca211 */ /* 0x0c2fe400078c10ff */
[-C--:B------:R-:W-:Y:S01]  /*7450*/  @!P3 LEA.HI.X R9, R155, R11.reuse, R25, 0x2, P5 ;  /* 0x0000000b9b09b211 */ /* 0x080fe200028f1419 */
[----:B------:R3:W-:Y:S01]  /*7460*/  @!P4 ST.E.64 desc[UR36][R18.64], R34 ;  /* 0x000000221200c985 */ /* 0x0007e2000c101b24 */
[C---:B------:R-:W-:Y:S02]  /*7470*/  @!P1 LEA R10, P5, R153.reuse, R10, 0x2 ;  /* 0x0000000a990a9211 */ /* 0x040fe400078a10ff */
[-C--:B------:R-:W-:Y:S01]  /*7480*/  @!P2 LEA.HI.X R13, R154, R11.reuse, R24, 0x2, P6 ;  /* 0x0000000b9a0da211 */ /* 0x080fe200030f1418 */
[----:B------:R3:W-:Y:S01]  /*7490*/  @!P3 ST.E.64 desc[UR36][R8.64], R36 ;  /* 0x000000240800b985 */ /* 0x0007e2000c101b24 */
[----:B------:R-:W-:-:S03]  /*74a0*/  @!P1 LEA.HI.X R11, R153, R11, R23, 0x2, P5 ;  /* 0x0000000b990b9211 */ /* 0x000fc600028f1417 */
[----:B------:R3:W-:Y:S04]  /*74b0*/  @!P2 ST.E.64 desc[UR36][R12.64], R38 ;  /* 0x000000260c00a985 */ /* 0x0007e8000c101b24 */
[----:B------:R3:W-:Y:S02]  /*74c0*/  @!P1 ST.E.64 desc[UR36][R10.64], R40 ;  /* 0x000000280a009985 */ /* 0x0007e4000c101b24 */
.L_x_239:
[----:B------:R-:W-:Y:S05]  /*74d0*/  BSYNC B1 ;  /* 0x0000000000017941 */ /* 0x000fea0003800000 */
.L_x_238:
[----:B--23--:R1:W2:Y:S04]  /*74e0*/  SHFL.IDX PT, R11, R3, 0x1, 0x1c1f ;  /* 0x003c1f00030b7f89 */ /* 0x00c2a800000e0000 */
[----:B0-----:R1:W0:Y:S01]  /*74f0*/  SHFL.IDX PT, R10, R0, 0x1, 0x1c1f ;  /* 0x003c1f00000a7f89 */ /* 0x00122200000e0000 */
[----:B------:R-:W-:Y:S05]  /*7500*/  @P0 BRA `(.L_x_237) ;  /* 0x0000000c00000947 */ /* 0x000fea0003800000 */
[----:B------:R-:W-:Y:S02]  /*7510*/  ULDC UR4, c[0x0][0xac8] ;  /* 0x0002b20000047ab9 */ /* 0x000fe40000000800 */
[----:B-----5:R-:W-:Y:S02]  /*7520*/  ISETP.GE.AND P0, PT, R60, UR4, PT ;  /* 0x000000043c007c0c */ /* 0x020fe4000bf06270 */
[----:B------:R-:W-:Y:S02]  /*7530*/  ISETP.GE.AND P5, PT, R58, UR4, PT ;  /* 0x000000043a007c0c */ /* 0x000fe4000bfa6270 */
[----:B------:R-:W-:Y:S02]  /*7540*/  ISETP.GE.AND P3, PT, R56, UR4, PT ;  /* 0x0000000438007c0c */ /* 0x000fe4000bf66270 */
[----:B------:R-:W-:Y:S02]  /*7550*/  ISETP.GE.AND P2, PT, R157, UR4, PT ;  /* 0x000000049d007c0c */ /* 0x000fe4000bf46270 */
[----:B------:R-:W-:-:S05]  /*7560*/  ISETP.GE.AND P1, PT, R156, UR4, PT ;  /* 0x000000049c007c0c */ /* 0x000fca000bf26270 */
[----:B0-2---:R-:W-:Y:S02]  /*7570*/  @!P0 IMAD.WIDE R8, R60, 0x4, R10 ;  /* 0x000000043c088825 */ /* 0x005fe400078e020a */
[-C--:B------:R-:W-:Y:S02]  /*7580*/  @!P5 LEA R12, P4, R58, R10.reuse, 0x2 ;  /* 0x0000000a3a0cd211 */ /* 0x080fe400078810ff */
[----:B------:R-:W-:Y:S01]  /*7590*/  @!P3 LEA R14, P6, R56, R10, 0x2 ;  /* 0x0000000a380eb211 */ /* 0x000fe200078c10ff */
[----:B------:R0:W-:Y:S01]  /*75a0*/  @!P0 ST.E.64 desc[UR36][R8.64], R42 ;  /* 0x0000002a08008985 */ /* 0x0001e2000c101b24 */
[----:B------:R-:W-:Y:S02]  /*75b0*/  ISETP.GE.AND P0, PT, R155, UR4, PT ;  /* 0x000000049b007c0c */ /* 0x000fe4000bf06270 */
[----:B------:R-:W-:Y:S02]  /*75c0*/  @!P5 LEA.HI.X R13, R58, R11, R59, 0x2, P4 ;  /* 0x0000000b3a0dd211 */ /* 0x000fe400020f143b */
[----:B------:R-:W-:-:S02]  /*75d0*/  ISETP.GE.AND P4, PT, R154, UR4, PT ;  /* 0x000000049a007c0c */ /* 0x000fc4000bf86270 */
[----:B------:R-:W-:Y:S01]  /*75e0*/  @!P3 LEA.HI.X R15, R56, R11, R57, 0x2, P6 ;  /* 0x0000000b380fb211 */ /* 0x000fe200030f1439 */
[----:B------:R3:W-:Y:S01]  /*75f0*/  @!P5 ST.E.64 desc[UR36][R12.64], R44 ;  /* 0x0000002c0c00d985 */ /* 0x0007e2000c101b24 */
[----:B------:R-:W-:-:S03]  /*7600*/  @!P2 LEA R16, P5, R157, R10, 0x2 ;  /* 0x0000000a9d10a211 */ /* 0x000fc600078a10ff */
[----:B------:R3:W-:Y:S01]  /*7610*/  @!P3 ST.E.64 desc[UR36][R14.64], R46 ;  /* 0x0000002e0e00b985 */ /* 0x0007e2000c101b24 */
[-C--:B------:R-:W-:Y:S02]  /*7620*/  @!P2 LEA.HI.X R17, R157, R11.reuse, R27, 0x2, P5 ;  /* 0x0000000b9d11a211 */ /* 0x080fe400028f141b */
[-C--:B0-----:R-:W-:Y:S02]  /*7630*/  @!P1 LEA R8, P6, R156, R10.reuse, 0x2 ;  /* 0x0000000a9c089211 */ /* 0x081fe400078c10ff */
[CC--:B------:R-:W-:Y:S01]  /*7640*/  @!P0 LEA R18, P3, R155.reuse, R10.reuse, 0x2 ;  /* 0x0000000a9b128211 */ /* 0x0c0fe200078610ff */
[----:B------:R3:W-:Y:S01]  /*7650*/  @!P2 ST.E.64 desc[UR36][R16.64], R48 ;  /* 0x000000301000a985 */ /* 0x0007e2000c101b24 */
[----:B------:R-:W-:Y:S02]  /*7660*/  @!P4 LEA R20, P5, R154, R10, 0x2 ;  /* 0x0000000a9a14c211 */ /* 0x000fe400078a10ff */
[-C--:B------:R-:W-:Y:S02]  /*7670*/  @!P1 LEA.HI.X R9, R156, R11.reuse, R26, 0x2, P6 ;  /* 0x0000000b9c099211 */ /* 0x080fe400030f141a */
[----:B------:R-:W-:-:S02]  /*7680*/  @!P0 LEA.HI.X R19, R155, R11, R25, 0x2, P3 ;  /* 0x0000000b9b138211 */ /* 0x000fc400018f1419 */
[----:B------:R-:W-:Y:S01]  /*7690*/  @!P4 LEA.HI.X R21, R154, R11, R24, 0x2, P5 ;  /* 0x0000000b9a15c211 */ /* 0x000fe200028f1418 */
[----:B------:R3:W-:Y:S04]  /*76a0*/  @!P1 ST.E.64 desc[UR36][R8.64], R50 ;  /* 0x0000003208009985 */ /* 0x0007e8000c101b24 */
[----:B------:R3:W-:Y:S01]  /*76b0*/  @!P0 ST.E.64 desc[UR36][R18.64], R52 ;  /* 0x0000003412008985 */ /* 0x0007e2000c101b24 */
[----:B------:R-:W-:-:S03]  /*76c0*/  ISETP.GE.AND P0, PT, R153, UR4, PT ;  /* 0x0000000499007c0c */ /* 0x000fc6000bf06270 */
[----:B------:R3:W-:Y:S10]  /*76d0*/  @!P4 ST.E.64 desc[UR36][R20.64], R54 ;  /* 0x000000361400c985 */ /* 0x0007f4000c101b24 */
[----:B------:R-:W-:Y:S05]  /*76e0*/  @P0 BRA `(.L_x_237) ;  /* 0x0000000800880947 */ /* 0x000fea0003800000 */
[----:B---3--:R-:W-:-:S04]  /*76f0*/  LEA R8, P0, R153, R10, 0x2 ;  /* 0x0000000a99087211 */ /* 0x008fc800078010ff */
[----:B------:R-:W-:-:S05]  /*7700*/  LEA.HI.X R9, R153, R11, R23, 0x2, P0 ;  /* 0x0000000b99097211 */ /* 0x000fca00000f1417 */
[----:B------:R4:W-:Y:S01]  /*7710*/  ST.E.64 desc[UR36][R8.64], R118 ;  /* 0x0000007608007985 */ /* 0x0009e2000c101b24 */
[----:B------:R-:W-:Y:S05]  /*7720*/  BRA `(.L_x_237) ;  /* 0x0000000800787947 */ /* 0x000fea0003800000 */
.L_x_234:
[----:B------:R-:W3:Y:S01]  /*7730*/  LDC.64 R10, c[0x0][0xc00] ;  /* 0x00030000ff0a7b82 */ /* 0x000ee20000000a00 */
[----:B------:R-:W-:Y:S01]  /*7740*/  ULDC.64 UR4, c[0x0][0xc08] ;  /* 0x0003020000047ab9 */ /* 0x000fe20000000a00 */
[----:B------:R-:W-:Y:S01]  /*7750*/  IMAD.MOV.U32 R3, RZ, RZ, RZ ;  /* 0x000000ffff037224 */ /* 0x000fe200078e00ff */
[----:B------:R-:W-:-:S04]  /*7760*/  ISETP.NE.U32.AND P0, PT, RZ, UR4, PT ;  /* 0x00000004ff007c0c */ /* 0x000fc8000bf05070 */
[----:B------:R-:W-:Y:S01]  /*7770*/  ISETP.NE.AND.EX P1, PT, RZ, UR5, PT, P0 ;  /* 0x00000005ff007c0c */ /* 0x000fe2000bf25300 */
[----:B------:R-:W4:Y:S01]  /*7780*/  LDC.64 R8, c[0x0][0xc00] ;  /* 0x00030000ff087b82 */ /* 0x000f220000000a00 */
[----:B---3--:R-:W-:-:S04]  /*7790*/  ISETP.NE.U32.AND P0, PT, R10, RZ, PT ;  /* 0x000000ff0a00720c */ /* 0x008fc80003f05070 */
[----:B------:R-:W-:-:S07]  /*77a0*/  ISETP.NE.AND.EX P0, PT, R11, RZ, PT, P0 ;  /* 0x000000ff0b00720c */ /* 0x000fce0003f05300 */
[----:B------:R-:W3:Y:S01]  /*77b0*/  @P1 LDC.64 R10, c[0x0][0xc08] ;  /* 0x00030200ff0a1b82 */ /* 0x000ee20000000a00 */
[----:B------:R-:W-:Y:S01]  /*77c0*/  ULDC UR4, c[0x0][0xa88] ;  /* 0x0002a20000047ab9 */ /* 0x000fe20000000800 */
[----:B----4-:R-:W-:-:S04]  /*77d0*/  IMAD.WIDE R12, R17, 0x4, R8 ;  /* 0x00000004110c7825 */ /* 0x010fc800078e0208 */
[----:B-1----:R-:W-:Y:S01]  /*77e0*/  IMAD.U32 R0, RZ, RZ, UR4 ;  /* 0x00000004ff007e24 */ /* 0x002fe2000f8e00ff */
[----:B------:R1:W5:Y:S01]  /*77f0*/  @P0 LDG.E R3, desc[UR36][R12.64] ;  /* 0x000000240c030981 */ /* 0x000362000c1e1900 */
[----:B--2---:R-:W2:Y:S01]  /*7800*/  S2R R4, SR_TID.X ;  /* 0x0000000000047919 */ /* 0x004ea20000002100 */
[----:B---3--:R-:W-:-:S05]  /*7810*/  @P1 IMAD.WIDE R8, R17, 0x4, R10 ;  /* 0x0000000411081825 */ /* 0x008fca00078e020a */
[----:B------:R1:W5:Y:S01]  /*7820*/  @P1 LDG.E R0, desc[UR36][R8.64] ;  /* 0x0000002408001981 */ /* 0x000362000c1e1900 */
[----:B------:R-:W-:-:S13]  /*7830*/  ISETP.NE.AND P2, PT, R19, RZ, PT ;  /* 0x000000ff1300720c */ /* 0x000fda0003f45270 */
[----:B------:R-:W3:Y:S01]  /*7840*/  @!P2 LDC R19, c[0x0][0xad4] ;  /* 0x0002b500ff13ab82 */ /* 0x000ee20000000800 */
[----:B--2---:R-:W-:-:S05]  /*7850*/  VIADD R28, R4, 0xffffff80 ;  /* 0xffffff80041c7836 */ /* 0x004fca0000000000 */
[----:B------:R-:W-:Y:S02]  /*7860*/  ISETP.GT.AND P3, PT, R28, 0xbf, PT ;  /* 0x000000bf1c00780c */ /* 0x000fe40003f64270 */
[----:B---3--:R-:W-:Y:S01]  /*7870*/  ISETP.GT.AND P2, PT, R19, 0x1, PT ;  /* 0x000000011300780c */ /* 0x008fe20003f44270 */
[----:B-1----:R-:W-:-:S12]  /*7880*/  @P1 BRA `(.L_x_240) ;  /* 0x0000000000101947 */ /* 0x002fd80003800000 */
[----:B------:R-:W-:Y:S05]  /*7890*/  @!P0 BRA `(.L_x_240) ;  /* 0x00000000000c8947 */ /* 0x000fea0003800000 */
[----:B------:R-:W2:Y:S04]  /*78a0*/  LDG.E R9, desc[UR36][R12.64] ;  /* 0x000000240c097981 */ /* 0x000ea8000c1e1900 */
[----:B-----5:R-:W2:Y:S02]  /*78b0*/  LDG.E R0, desc[UR36][R12.64+0x4] ;  /* 0x000004240c007981 */ /* 0x020ea4000c1e1900 */
[----:B--2---:R-:W-:-:S07]  /*78c0*/  IMAD.IADD R0, R0, 0x1, -R9 ;  /* 0x0000000100007824 */ /* 0x004fce00078e0a09 */
.L_x_240:
[----:B------:R-:W2:Y:S01]  /*78d0*/  LDL.LU R8, [R1+0xc] ;  /* 0x00000c0001087983 */ /* 0x000ea20000300800 */
[----:B------:R-:W-:Y:S01]  /*78e0*/  BSSY B1, `(.L_x_241) ;  /* 0x0000037000017945 */ /* 0x000fe20003800000 */
[----:B------:R-:W-:Y:S02]  /*78f0*/  SEL R27, R17, RZ, !P0 ;  /* 0x000000ff111b7207 */ /* 0x000fe40004000000 */
[----:B-----5:R-:W-:Y:S02]  /*7900*/  SHF.R.S32.HI R24, RZ, 0x1f, R3 ;  /* 0x0000001fff187819 */ /* 0x020fe40000011403 */
[----:B--2---:R-:W-:Y:S01]  /*7910*/  SEL R26, R8, RZ, !P0 ;  /* 0x000000ff081a7207 */ /* 0x004fe20004000000 */
[----:B------:R-:W-:Y:S06]  /*7920*/  @P3 BRA `(.L_x_242) ;  /* 0x0000000000c83947 */ /* 0x000fec0003800000 */
[----:B------:R-:W1:Y:S01]  /*7930*/  LDC R33, c[0x0][0xbe8] ;  /* 0x0002fa00ff217b82 */ /* 0x000e620000000800 */
[----:B------:R-:W-:-:S04]  /*7940*/  IMAD R4, R23, 0xc0, R4 ;  /* 0x000000c017047824 */ /* 0x000fc800078e0204 */
[----:B------:R-:W-:Y:S02]  /*7950*/  VIADD R29, R4, 0xffffff80 ;  /* 0xffffff80041d7836 */ /* 0x000fe40000000000 */
[----:B-1----:R-:W-:-:S05]  /*7960*/  IMAD R8, R0, R33, RZ ;  /* 0x0000002100087224 */ /* 0x002fca00078e02ff */
[----:B------:R-:W-:-:S13]  /*7970*/  ISETP.GE.AND P0, PT, R29, R8, PT ;  /* 0x000000081d00720c */ /* 0x000fda0003f06270 */
[----:B------:R-:W-:Y:S05]  /*7980*/  @P0 BRA `(.L_x_242) ;  /* 0x0000000000b00947 */ /* 0x000fea0003800000 */
[----:B------:R-:W2:Y:S01]  /*7990*/  LDL.LU R32, [R1+0x8] ;  /* 0x0000080001207983 */ /* 0x000ea20000300800 */
[----:B------:R-:W-:Y:S01]  /*79a0*/  ISETP.NE.AND P1, PT, R33, 0x1, PT ;  /* 0x000000012100780c */ /* 0x000fe20003f25270 */
[----:B------:R-:W-:Y:S01]  /*79b0*/  IMAD.MOV.U32 R20, RZ, RZ, 0x9b8 ;  /* 0x000009b8ff147424 */ /* 0x000fe200078e00ff */
[----:B------:R-:W-:Y:S01]  /*79c0*/  ISETP.GT.AND P0, PT, R19, 0x1, PT ;  /* 0x000000011300780c */ /* 0x000fe20003f04270 */
[----:B------:R-:W1:Y:S01]  /*79d0*/  LDC.64 R30, c[0x0][0xba8] ;  /* 0x0002ea00ff1e7b82 */ /* 0x000e620000000a00 */
[----:B------:R-:W-:Y:S02]  /*79e0*/  MOV R19, R29 ;  /* 0x0000001d00137202 */ /* 0x000fe40000000f00 */
[----:B------:R-:W-:-:S05]  /*79f0*/  SEL R20, R20, 0x978, P0 ;  /* 0x0000097814147807 */ /* 0x000fca0000000000 */
[----:B------:R-:W3:Y:S08]  /*7a00*/  LDC.64 R10, c[0x0][R20+0x220] ;  /* 0x00008800140a7b82 */ /* 0x000ef00000000a00 */
[----:B------:R-:W4:Y:S08]  /*7a10*/  @P1 LDC R4, c[0x0][0xbec] ;  /* 0x0002fb00ff041b82 */ /* 0x000f300000000800 */
[----:B------:R-:W5:Y:S08]  /*7a20*/  LDC.64 R8, c[0x0][R20+0x218] ;  /* 0x0000860014087b82 */ /* 0x000f700000000a00 */
[----:B------:R-:W1:Y:S01]  /*7a30*/  @P1 LDC R25, c[0x0][0xbf0] ;  /* 0x0002fc00ff191b82 */ /* 0x000e620000000800 */
[----:B---3--:R-:W-:-:S02]  /*7a40*/  IMAD R11, R11, R27, RZ ;  /* 0x0000001b0b0b7224 */ /* 0x008fc400078e02ff */
[----:B------:R-:W-:-:S05]  /*7a50*/  IMAD.WIDE.U32 R16, R10, R27, RZ ;  /* 0x0000001b0a107225 */ /* 0x000fca00078e00ff */
[----:B------:R-:W3:Y:S01]  /*7a60*/  LDC.64 R12, c[0x0][R20+0x228] ;  /* 0x00008a00140c7b82 */ /* 0x000ee20000000a00 */
[----:B----4-:R-:W-:-:S07]  /*7a70*/  @P1 IMAD.HI.U32 R4, R29, R4, RZ ;  /* 0x000000041d041227 */ /* 0x010fce00078e00ff */
[----:B0-----:R-:W0:Y:S01]  /*7a80*/  LDC.64 R14, c[0x0][R20+0x210] ;  /* 0x00008400140e7b82 */ /* 0x001e220000000a00 */
[-C--:B-----5:R-:W-:Y:S02]  /*7a90*/  IMAD R21, R9, R18.reuse, RZ ;  /* 0x0000001209157224 */ /* 0x0a0fe400078e02ff */
[----:B------:R-:W-:-:S04]  /*7aa0*/  IMAD.WIDE.U32 R8, R8, R18, RZ ;  /* 0x0000001208087225 */ /* 0x000fc800078e00ff */
[----:B------:R-:W-:Y:S01]  /*7ab0*/  IMAD.IADD R21, R9, 0x1, R21 ;  /* 0x0000000109157824 */ /* 0x000fe200078e0215 */
[----:B-1----:R-:W-:Y:S01]  /*7ac0*/  @P1 SHF.R.U32.HI R19, RZ, R25, R4 ;  /* 0x00000019ff131219 */ /* 0x002fe20000011604 */
[----:B------:R-:W-:Y:S01]  /*7ad0*/  IMAD R25, R10, R26, R11 ;  /* 0x0000001a0a197224 */ /* 0x000fe200078e020b */
[----:B------:R-:W1:Y:S01]  /*7ae0*/  @!P0 LDC R30, c[0x0][0xb50] ;  /* 0x0002d400ff1e8b82 */ /* 0x000e620000000800 */
[----:B------:R-:W-:Y:S02]  /*7af0*/  IADD3 R4, P1, P3, R16, R8, R3 ;  /* 0x0000000810047210 */ /* 0x000fe40007b3e003 */
[----:B------:R-:W-:Y:S02]  /*7b00*/  IMAD.MOV R10, RZ, RZ, -R19 ;  /* 0x000000ffff0a7224 */ /* 0x000fe400078e0a13 */
[----:B------:R-:W-:-:S03]  /*7b10*/  IMAD.IADD R25, R17, 0x1, R25 ;  /* 0x0000000111197824 */ /* 0x000fc600078e0219 */
[----:B------:R-:W4:Y:S01]  /*7b20*/  @!P0 LDC R31, c[0x0][0xb54] ;  /* 0x0002d500ff1f8b82 */ /* 0x000f220000000800 */
[----:B--2---:R-:W-:-:S05]  /*7b30*/  SEL R11, R32, RZ, P0 ;  /* 0x000000ff200b7207 */ /* 0x004fca0000000000 */
[----:B---3--:R-:W-:-:S04]  /*7b40*/  IMAD.WIDE.U32 R8, R12, R11, RZ ;  /* 0x0000000b0c087225 */ /* 0x008fc800078e00ff */
[----:B------:R-:W-:Y:S02]  /*7b50*/  IMAD R13, R13, R11, RZ ;  /* 0x0000000b0d0d7224 */ /* 0x000fe400078e02ff */
[----:B------:R-:W-:Y:S01]  /*7b60*/  IMAD R11, R33, R10, R29 ;  /* 0x0000000a210b7224 */ /* 0x000fe200078e021d */
[----:B------:R-:W-:Y:S01]  /*7b70*/  IADD3.X R10, R25, R21, R24, P1, P3 ;  /* 0x00000015190a7210 */ /* 0x000fe20000fe6418 */
[----:B------:R-:W-:Y:S01]  /*7b80*/  IMAD.IADD R13, R9, 0x1, R13 ;  /* 0x00000001090d7824 */ /* 0x000fe200078e020d */
[----:B------:R-:W-:Y:S01]  /*7b90*/  IADD3 R8, P0, P1, R19, R4, R8 ;  /* 0x0000000413087210 */ /* 0x000fe2000791e008 */
[----:B0-----:R-:W-:Y:S01]  /*7ba0*/  IMAD R4, R15, R11, RZ ;  /* 0x0000000b0f047224 */ /* 0x001fe200078e02ff */
[----:B------:R-:W-:-:S04]  /*7bb0*/  SHF.R.S32.HI R19, RZ, 0x1f, R19 ;  /* 0x0000001fff137819 */ /* 0x000fc80000011413 */
[----:B------:R-:W-:Y:S02]  /*7bc0*/  IADD3.X R9, R19, R10, R13, P0, P1 ;  /* 0x0000000a13097210 */ /* 0x000fe400007e240d */
[----:B------:R-:W-:Y:S01]  /*7bd0*/  SHF.R.S32.HI R13, RZ, 0x1f, R11 ;  /* 0x0000001fff0d7819 */ /* 0x000fe2000001140b */
[----:B------:R-:W-:-:S04]  /*7be0*/  IMAD.WIDE.U32 R8, R14, R11, R8 ;  /* 0x0000000b0e087225 */ /* 0x000fc800078e0008 */
[----:B------:R-:W-:Y:S01]  /*7bf0*/  IMAD R13, R14, R13, R4 ;  /* 0x0000000d0e0d7224 */ /* 0x000fe200078e0204 */
[----:B-1----:R-:W-:-:S03]  /*7c00*/  LEA R10, P0, R8, R30, 0x2 ;  /* 0x0000001e080a7211 */ /* 0x002fc600078010ff */
[----:B------:R-:W-:Y:S02]  /*7c10*/  IMAD.IADD R4, R9, 0x1, R13 ;  /* 0x0000000109047824 */ /* 0x000fe400078e020d */
[----:B------:R-:W-:-:S03]  /*7c20*/  IMAD.MOV.U32 R9, RZ, RZ, -0x800000 ;  /* 0xff800000ff097424 */ /* 0x000fc600078e00ff */
[----:B----4-:R-:W-:-:S05]  /*7c30*/  LEA.HI.X R11, R8, R31, R4, 0x2, P0 ;  /* 0x0000001f080b7211 */ /* 0x010fca00000f1404 */
[----:B------:R1:W-:Y:S02]  /*7c40*/  STG.E desc[UR36][R10.64], R9 ;  /* 0x000000090a007986 */ /* 0x0003e4000c101924 */
.L_x_242:
[----:B------:R-:W-:Y:S05]  /*7c50*/  BSYNC B1 ;  /* 0x0000000000017941 */ /* 0x000fea0003800000 */
.L_x_241:
[----:B------:R-:W-:Y:S05]  /*7c60*/  @P2 BRA `(.L_x_237) ;  /* 0x0000000400282947 */ /* 0x000fea0003800000 */
[----:B------:R-:W2:Y:S01]  /*7c70*/  LDC R15, c[0x0][0xbe8] ;  /* 0x0002fa00ff0f7b82 */ /* 0x000ea20000000800 */
[----:B------:R-:W-:Y:S01]  /*7c80*/  SHF.R.S32.HI R16, RZ, 0x1f, R28 ;  /* 0x0000001fff107819 */ /* 0x000fe2000001141c */
[----:B------:R-:W-:Y:S01]  /*7c90*/  ULDC.64 UR4, c[0x0][0xaa0] ;  /* 0x0002a80000047ab9 */ /* 0x000fe20000000a00 */
[----:B------:R-:W-:Y:S01]  /*7ca0*/  ULDC.64 UR6, c[0x0][0xaf0] ;  /* 0x0002bc0000067ab9 */ /* 0x000fe20000000a00 */
[----:B------:R-:W-:Y:S01]  /*7cb0*/  IMAD R4, R24, UR4, RZ ;  /* 0x0000000418047c24 */ /* 0x000fe2000f8e02ff */
[----:B------:R-:W-:Y:S01]  /*7cc0*/  LEA.HI R16, R16, R28, RZ, 0x3 ;  /* 0x0000001c10107211 */ /* 0x000fe200078f18ff */
[----:B-1----:R-:W-:-:S03]  /*7cd0*/  IMAD.WIDE.U32 R8, R3, UR4, RZ ;  /* 0x0000000403087c25 */ /* 0x002fc6000f8e00ff */
[----:B------:R-:W-:Y:S01]  /*7ce0*/  SHF.R.S32.HI R16, RZ, 0x3, R16 ;  /* 0x00000003ff107819 */ /* 0x000fe20000011410 */
[----:B------:R-:W-:Y:S01]  /*7cf0*/  IMAD R11, R3, UR5, R4 ;  /* 0x00000005030b7c24 */ /* 0x000fe2000f8e0204 */
[----:B------:R-:W-:Y:S01]  /*7d00*/  ULDC.64 UR4, c[0x0][0xae8] ;  /* 0x0002ba0000047ab9 */ /* 0x000fe20000000a00 */
[----:B------:R-:W-:Y:S02]  /*7d10*/  IMAD R10, R26, UR6, RZ ;  /* 0x000000061a0a7c24 */ /* 0x000fe4000f8e02ff */
[----:B------:R-:W-:Y:S02]  /*7d20*/  IMAD R4, R22, 0x30, R16 ;  /* 0x0000003016047824 */ /* 0x000fe400078e0210 */
[----:B------:R-:W-:Y:S02]  /*7d30*/  IMAD.IADD R9, R9, 0x1, R11 ;  /* 0x0000000109097824 */ /* 0x000fe400078e020b */
[----:B------:R-:W-:Y:S02]  /*7d40*/  IMAD R12, R23, 0xc0, R4 ;  /* 0x000000c0170c7824 */ /* 0x000fe400078e0204 */
[----:B------:R-:W-:Y:S01]  /*7d50*/  IMAD.WIDE.U32 R8, R18, UR4, R8 ;  /* 0x0000000412087c25 */ /* 0x000fe2000f8e0008 */
[----:B--2---:R-:W-:-:S03]  /*7d60*/  ISETP.NE.AND P0, PT, R15, 0x1, PT ;  /* 0x000000010f00780c */ /* 0x004fc60003f05270 */
[----:B------:R-:W-:Y:S02]  /*7d70*/  IMAD.MOV.U32 R3, RZ, RZ, R12 ;  /* 0x000000ffff037224 */ /* 0x000fe400078e000c */
[----:B------:R-:W-:Y:S01]  /*7d80*/  IMAD R9, R18, UR5, R9 ;  /* 0x0000000512097c24 */ /* 0x000fe2000f8e0209 */
[----:B------:R-:W-:Y:S01]  /*7d90*/  ULDC.64 UR4, c[0x0][0xae0] ;  /* 0x0002b80000047ab9 */ /* 0x000fe20000000a00 */
[----:B------:R-:W-:-:S06]  /*7da0*/  IMAD.WIDE.U32 R8, R27, UR6, R8 ;  /* 0x000000061b087c25 */ /* 0x000fcc000f8e0008 */
[----:B------:R-:W1:Y:S08]  /*7db0*/  @P0 LDC R13, c[0x0][0xbec] ;  /* 0x0002fb00ff0d0b82 */ /* 0x000e700000000800 */
[----:B------:R-:W2:Y:S01]  /*7dc0*/  @P0 LDC R17, c[0x0][0xbf0] ;  /* 0x0002fc00ff110b82 */ /* 0x000ea20000000800 */
[----:B-1----:R-:W-:-:S04]  /*7dd0*/  @P0 IMAD.HI.U32 R4, R12, R13, RZ ;  /* 0x0000000d0c040227 */ /* 0x002fc800078e00ff */
[----:B------:R-:W-:Y:S02]  /*7de0*/  IMAD R13, R27, UR7, R10 ;  /* 0x000000071b0d7c24 */ /* 0x000fe4000f8e020a */
[----:B------:R-:W-:Y:S01]  /*7df0*/  IMAD R27, R0, R15, RZ ;  /* 0x0000000f001b7224 */ /* 0x000fe200078e02ff */
[----:B--2---:R-:W-:Y:S01]  /*7e00*/  @P0 SHF.R.U32.HI R3, RZ, R17, R4 ;  /* 0x00000011ff030219 */ /* 0x004fe20000011604 */
[----:B------:R-:W-:-:S03]  /*7e10*/  IMAD.IADD R9, R9, 0x1, R13 ;  /* 0x0000000109097824 */ /* 0x000fc600078e020d */
[--C-:B------:R-:W-:Y:S01]  /*7e20*/  SHF.R.S32.HI R4, RZ, 0x1f, R3.reuse ;  /* 0x0000001fff047819 */ /* 0x100fe20000011403 */
[----:B------:R-:W-:Y:S02]  /*7e30*/  IMAD.MOV R11, RZ, RZ, -R3 ;  /* 0x000000ffff0b7224 */ /* 0x000fe400078e0a03 */
[----:B------:R-:W-:-:S04]  /*7e40*/  IMAD.WIDE.U32 R8, R3, UR4, R8 ;  /* 0x0000000403087c25 */ /* 0x000fc8000f8e0008 */
[----:B------:R-:W-:Y:S02]  /*7e50*/  IMAD R11, R15, R11, R12 ;  /* 0x0000000b0f0b7224 */ /* 0x000fe400078e020c */
[----:B------:R-:W-:-:S04]  /*7e60*/  IMAD R4, R4, UR4, RZ ;  /* 0x0000000404047c24 */ /* 0x000fc8000f8e02ff */
[----:B------:R-:W-:Y:S01]  /*7e70*/  IMAD R13, R3, UR5, R4 ;  /* 0x00000005030d7c24 */ /* 0x000fe2000f8e0204 */
[----:B------:R-:W-:Y:S01]  /*7e80*/  SHF.R.S32.HI R4, RZ, 0x1f, R11 ;  /* 0x0000001fff047819 */ /* 0x000fe2000001140b */
[----:B------:R-:W-:-:S03]  /*7e90*/  ULDC.64 UR4, c[0x0][0xad8] ;  /* 0x0002b60000047ab9 */ /* 0x000fc60000000a00 */
[----:B------:R-:W-:Y:S01]  /*7ea0*/  IADD3 R9, R9, R13, RZ ;  /* 0x0000000d09097210 */ /* 0x000fe20007ffe0ff */
[----:B------:R-:W-:-:S04]  /*7eb0*/  IMAD R4, R4, UR4, RZ ;  /* 0x0000000404047c24 */ /* 0x000fc8000f8e02ff */
[C---:B------:R-:W-:Y:S02]  /*7ec0*/  IMAD R3, R11.reuse, UR5, R4 ;  /* 0x000000050b037c24 */ /* 0x040fe4000f8e0204 */
[----:B------:R-:W-:Y:S01]  /*7ed0*/  IMAD.WIDE.U32 R8, R11, UR4, R8 ;  /* 0x000000040b087c25 */ /* 0x000fe2000f8e0008 */
[----:B------:R-:W-:-:S03]  /*7ee0*/  ULDC.64 UR4, c[0x0][0xa80] ;  /* 0x0002a00000047ab9 */ /* 0x000fc60000000a00 */
[----:B------:R-:W-:Y:S01]  /*7ef0*/  IMAD.IADD R3, R9, 0x1, R3 ;  /* 0x0000000109037824 */ /* 0x000fe200078e0203 */
[C---:B------:R-:W-:Y:S01]  /*7f00*/  LEA R9, P0, R8.reuse, UR4, 0x1 ;  /* 0x0000000408097c11 */ /* 0x040fe2000f8008ff */
[----:B------:R-:W-:Y:S01]  /*7f10*/  ULDC UR4, c[0x0][0xac8] ;  /* 0x0002b20000047ab9 */ /* 0x000fe20000000800 */
[----:B------:R-:W-:Y:S01]  /*7f20*/  IMAD R4, R23, 0xc0, R16 ;  /* 0x000000c017047824 */ /* 0x000fe200078e0210 */
[----:B------:R-:W-:Y:S02]  /*7f30*/  SHF.R.S32.HI R16, RZ, 0x1f, R152 ;  /* 0x0000001fff107819 */ /* 0x000fe40000011498 */
[----:B0-----:R-:W-:Y:S01]  /*7f40*/  LEA.HI.X R14, R8, UR5, R3, 0x1, P0 ;  /* 0x00000005080e7c11 */ /* 0x001fe200080f0c03 */
[----:B------:R-:W0:Y:S01]  /*7f50*/  SHFL.IDX PT, R13, R9, RZ, 0x181f ;  /* 0x00181fff090d7589 */ /* 0x000e2200000e0000 */
[----:B------:R-:W-:Y:S01]  /*7f60*/  ISETP.GE.AND P0, PT, R152, UR4, PT ;  /* 0x0000000498007c0c */ /* 0x000fe2000bf06270 */
[C---:B------:R-:W-:Y:S02]  /*7f70*/  VIADD R0, R4.reuse, 0x30 ;  /* 0x0000003004007836 */ /* 0x040fe40000000000 */
[----:B------:R-:W1:Y:S01]  /*7f80*/  SHFL.IDX PT, R17, R9, 0x1, 0x181f ;  /* 0x00381f0009117f89 */ /* 0x000e6200000e0000 */
[C---:B------:R-:W-:Y:S01]  /*7f90*/  VIADD R3, R4.reuse, 0x60 ;  /* 0x0000006004037836 */ /* 0x040fe20000000000 */
[CC--:B------:R-:W-:Y:S01]  /*7fa0*/  ISETP.GE.OR P3, PT, R4.reuse, R27.reuse, P0 ;  /* 0x0000001b0400720c */ /* 0x0c0fe20000766670 */
[----:B------:R-:W-:Y:S01]  /*7fb0*/  VIADD R4, R4, 0x90 ;  /* 0x0000009004047836 */ /* 0x000fe20000000000 */
[----:B------:R-:W2:Y:S01]  /*7fc0*/  SHFL.IDX PT, R21, R9, 0x2, 0x181f ;  /* 0x00581f0009157f89 */ /* 0x000ea200000e0000 */
[----:B------:R-:W-:-:S02]  /*7fd0*/  ISETP.GE.OR P2, PT, R0, R27, P0 ;  /* 0x0000001b0000720c */ /* 0x000fc40000746670 */
[-C--:B------:R-:W-:Y:S01]  /*7fe0*/  ISETP.GE.OR P1, PT, R3, R27.reuse, P0 ;  /* 0x0000001b0300720c */ /* 0x080fe20000726670 */
[----:B------:R-:W3:Y:S01]  /*7ff0*/  SHFL.IDX PT, R11, R14, RZ, 0x181f ;  /* 0x00181fff0e0b7589 */ /* 0x000ee200000e0000 */
[----:B------:R-:W-:-:S03]  /*8000*/  ISETP.GE.OR P0, PT, R4, R27, P0 ;  /* 0x0000001b0400720c */ /* 0x000fc60000706670 */
[----:B------:R3:W4:Y:S04]  /*8010*/  SHFL.IDX PT, R25, R9, 0x3, 0x181f ;  /* 0x00781f0009197f89 */ /* 0x00072800000e0000 */
[----:B------:R-:W5:Y:S04]  /*8020*/  SHFL.IDX PT, R15, R14, 0x1, 0x181f ;  /* 0x00381f000e0f7f89 */ /* 0x000f6800000e0000 */
[----:B------:R-:W5:Y:S01]  /*8030*/  SHFL.IDX PT, R19, R14, 0x2, 0x181f ;  /* 0x00581f000e137f89 */ /* 0x000f6200000e0000 */
[----:B0-----:R-:W-:-:S03]  /*8040*/  @!P3 LEA R8, P6, R152, R13, 0x1 ;  /* 0x0000000d9808b211 */ /* 0x001fc600078c08ff */
[----:B------:R4:W0:Y:S01]  /*8050*/  SHFL.IDX PT, R23, R14, 0x3, 0x181f ;  /* 0x00781f000e177f89 */ /* 0x00082200000e0000 */
[C---:B-1----:R-:W-:Y:S02]  /*8060*/  @!P2 LEA R10, P5, R152.reuse, R17, 0x1 ;  /* 0x00000011980aa211 */ /* 0x042fe400078a08ff */
[C---:B--2---:R-:W-:Y:S02]  /*8070*/  @!P1 LEA R12, P4, R152.reuse, R21, 0x1 ;  /* 0x00000015980c9211 */ /* 0x044fe400078808ff */
[C---:B---3--:R-:W-:Y:S02]  /*8080*/  @!P3 LEA.HI.X R9, R152.reuse, R11, R16, 0x1, P6 ;  /* 0x0000000b9809b211 */ /* 0x048fe400030f0c10 */
[----:B----4-:R-:W-:-:S03]  /*8090*/  @!P0 LEA R14, P6, R152, R25, 0x1 ;  /* 0x00000019980e8211 */ /* 0x010fc600078c08ff */
[----:B------:R1:W-:Y:S01]  /*80a0*/  @!P3 ST.E.128 desc[UR36][R8.64], RZ ;  /* 0x000000ff0800b985 */ /* 0x0003e2000c101d24 */
[C-C-:B-----5:R-:W-:Y:S02]  /*80b0*/  @!P2 LEA.HI.X R11, R152.reuse, R15, R16.reuse, 0x1, P5 ;  /* 0x0000000f980ba211 */ /* 0x160fe400028f0c10 */
[----:B------:R-:W-:-:S03]  /*80c0*/  @!P1 LEA.HI.X R13, R152, R19, R16, 0x1, P4 ;  /* 0x00000013980d9211 */ /* 0x000fc600020f0c10 */
[----:B------:R1:W-:Y:S01]  /*80d0*/  @!P2 ST.E.128 desc[UR36][R10.64], RZ ;  /* 0x000000ff0a00a985 */ /* 0x0003e2000c101d24 */
[----:B0-----:R-:W-:-:S03]  /*80e0*/  @!P0 LEA.HI.X R15, R152, R23, R16, 0x1, P6 ;  /* 0x00000017980f8211 */ /* 0x001fc600030f0c10 */
[----:B------:R1:W-:Y:S04]  /*80f0*/  @!P1 ST.E.128 desc[UR36][R12.64], RZ ;  /* 0x000000ff0c009985 */ /* 0x0003e8000c101d24 */
[----:B------:R1:W-:Y:S02]  /*8100*/  @!P0 ST.E.128 desc[UR36][R14.64], RZ ;  /* 0x000000ff0e008985 */ /* 0x0003e4000c101d24 */
.L_x_237:
[----:B------:R-:W-:Y:S05]  /*8110*/  BSYNC B0 ;  /* 0x0000000000007941 */ /* 0x000fea0003800000 */
.L_x_233:
[----:B------:R-:W-:Y:S02]  /*8120*/  ULDC UR4, c[0x0][0xc3c] ;  /* 0x00030f0000047ab9 */ /* 0x000fe40000000800 */
[----:B------:R-:W-:-:S13]  /*8130*/  ISETP.GE.AND P0, PT, R7, UR4, PT ;  /* 0x0000000407007c0c */ /* 0x000fda000bf06270 */
[----:B------:R-:W-:Y:S05]  /*8140*/  @!P0 BRA `(.L_x_243) ;  /* 0xffffff8c00508947 */ /* 0x000fea000383ffff */
[----:B------:R-:W-:Y:S05]  /*8150*/  EXIT ;  /* 0x000000000000794d */ /* 0x000fea0003800000 */
.L_x_204:
[----:B------:R-:W-:-:S08]  /*8160*/  NOP ;  /* 0x0000000000007918 */ /* 0x000fd00000000000 */
[----:B------:R-:W0:-:S00]  /*8170*/  USETMAXREG.DEALLOC.CTAPOOL 0x20 ;  /* 0x00000020000079c8 */ /* 0x000e0000080e0500 */
[----:B0-----:R-:W2:Y:S01]  /*8180*/  LDL.LU R2, [R1+0x4] ;  /* 0x0000040001027983 */ /* 0x001ea20000300800 */
[----:B------:R-:W-:-:S06]  /*8190*/  LOP3.LUT R0, R0, 0x3, RZ, 0xc0, !PT ;  /* 0x0000000300007812 */ /* 0x000fcc00078ec0ff */
[----:B------:R-:W0:Y:S02]  /*81a0*/  SHFL.IDX PT, R0, R0, RZ, 0x1f ;  /* 0x00001fff00007589 */ /* 0x000e2400000e0000 */
[----:B0-----:R-:W-:Y:S01]  /*81b0*/  ISETP.NE.AND P0, PT, R0, RZ, PT ;  /* 0x000000ff0000720c */ /* 0x001fe20003f05270 */
[----:B------:R-:W-:Y:S01]  /*81c0*/  IMAD.MOV.U32 R0, RZ, RZ, RZ ;  /* 0x000000ffff007224 */ /* 0x000fe200078e00ff */
[----:B--2---:R-:W-:-:S11]  /*81d0*/  LOP3.LUT R2, R2, 0xffffffef, RZ, 0xc0, !PT ;  /* 0xffffffef02027812 */ /* 0x004fd600078ec0ff */
[----:B------:R-:W-:-:S05]  /*81e0*/  @P0 LOP3.LUT R2, R2, 0x10, RZ, 0xfc, !PT ;  /* 0x0000001002020812 */ /* 0x000fca00078efcff */
[----:B------:R0:W-:Y:S01]  /*81f0*/  STL [R1+0x4], R2 ;  /* 0x0000040201007387 */ /* 0x0001e20000100800 */
[----:B------:R-:W-:Y:S05]  /*8200*/  @!P0 BRA `(.L_x_244) ;  /* 0x00000000001c8947 */ /* 0x000fea0003800000 */
[----:B------:R-:W1:Y:S08]  /*8210*/  S2UR UR5, SR_CgaCtaId ;  /* 0x00000000000579c3 */ /* 0x000e700000008800 */
[----:B------:R-:W-:Y:S06]  /*8220*/  BAR.SYNC.DEFER_BLOCKING 0x5, 0x200 ;  /* 0x0148000000007b1d */ /* 0x000fec0000010000 */
[----:B------:R-:W-:-:S02]  /*8230*/  UMOV UR4, 0x400 ;  /* 0x0000040000047882 */ /* 0x000fc40000000000 */
[----:B-1----:R-:W-:-:S09]  /*8240*/  ULEA UR4, UR5, UR4, 0x18 ;  /* 0x0000000405047291 */ /* 0x002fd2000f8ec03f */
[----:B------:R-:W1:Y:S01]  /*8250*/  LDS.128 R16, [UR4+0x168d0] ;  /* 0x0168d004ff107984 */ /* 0x000e620008000c00 */
[----:B------:R-:W-:Y:S06]  /*8260*/  BAR.ARV 0x4, 0x200 ;  /* 0x0108000000007b1d */ /* 0x000fec0000002000 */
[----:B------:R-:W-:Y:S05]  /*8270*/  BRA `(.L_x_245) ;  /* 0x0000000800907947 */ /* 0x000fea0003800000 */
.L_x_244:
[----:B0-----:R-:W0:Y:S01]  /*8280*/  S2R R2, SR_TID.X ;  /* 0x0000000000027919 */ /* 0x001e220000002100 */
[----:B------:R-:W-:Y:S01]  /*8290*/  ULDC UR4, c[0x0][0xc3c] ;  /* 0x00030f0000047ab9 */ /* 0x000fe20000000800 */
[----:B------:R-:W-:Y:S01]  /*82a0*/  IMAD.MOV.U32 R9, RZ, RZ, RZ ;  /* 0x000000ffff097224 */ /* 0x000fe200078e00ff */
[----:B------:R-:W1:Y:S01]  /*82b0*/  S2UR UR6, SR_CTAID.X ;  /* 0x00000000000679c3 */ /* 0x000e620000002500 */
[----:B------:R-:W-:Y:S01]  /*82c0*/  ULDC UR5, c[0x0][0xc38] ;  /* 0x00030e0000057ab9 */ /* 0x000fe20000000800 */
[----:B0-----:R-:W-:-:S04]  /*82d0*/  LOP3.LUT R7, R2, 0x1f, RZ, 0xc0, !PT ;  /* 0x0000001f02077812 */ /* 0x001fc800078ec0ff */
[----:B------:R-:W-:-:S04]  /*82e0*/  ISETP.NE.AND P0, PT, R7, 0x1f, PT ;  /* 0x0000001f0700780c */ /* 0x000fc80003f05270 */
[----:B------:R-:W-:-:S13]  /*82f0*/  ISETP.GE.OR P1, PT, R7, UR4, !P0 ;  /* 0x0000000407007c0c */ /* 0x000fda000c726670 */
[----:B------:R-:W0:Y:S08]  /*8300*/  @!P1 LDC.64 R4, c[0x0][0xc80] ;  /* 0x00032000ff049b82 */ /* 0x000e300000000a00 */
[----:B------:R-:W2:Y:S01]  /*8310*/  @!P1 LDC.64 R2, c[0x0][0xc78] ;  /* 0x00031e00ff029b82 */ /* 0x000ea20000000a00 */
[----:B0-----:R-:W-:-:S05]  /*8320*/  @!P1 IMAD.WIDE.U32 R4, R7, 0x4, R4 ;  /* 0x0000000407049825 */ /* 0x001fca00078e0004 */
[----:B------:R-:W3:Y:S01]  /*8330*/  @!P1 LDG.E R0, desc[UR36][R4.64] ;  /* 0x0000002404009981 */ /* 0x000ee2000c1e1900 */
[----:B--2---:R-:W-:-:S05]  /*8340*/  @!P1 IMAD.WIDE.U32 R2, R7, 0x4, R2 ;  /* 0x0000000407029825 */ /* 0x004fca00078e0002 */
[----:B------:R-:W3:Y:S01]  /*8350*/  @!P1 LDG.E R9, desc[UR36][R2.64] ;  /* 0x0000002402099981 */ /* 0x000ee2000c1e1900 */
[C---:B------:R-:W-:Y:S02]  /*8360*/  ISETP.NE.AND P1, PT, R7.reuse, RZ, PT ;  /* 0x000000ff0700720c */ /* 0x040fe40003f25270 */
[C---:B------:R-:W-:Y:S02]  /*8370*/  ISETP.GE.U32.AND P2, PT, R7.reuse, 0x2, PT ;  /* 0x000000020700780c */ /* 0x040fe40003f46070 */
[C---:B------:R-:W-:Y:S02]  /*8380*/  ISETP.GE.U32.AND P3, PT, R7.reuse, 0x4, PT ;  /* 0x000000040700780c */ /* 0x040fe40003f66070 */
[C---:B------:R-:W-:Y:S02]  /*8390*/  ISETP.GE.U32.AND P4, PT, R7.reuse, 0x8, PT ;  /* 0x000000080700780c */ /* 0x040fe40003f86070 */
[----:B------:R-:W-:Y:S01]  /*83a0*/  ISETP.GE.U32.AND P5, PT, R7, 0x10, PT ;  /* 0x000000100700780c */ /* 0x000fe20003fa6070 */
[----:B------:R-:W-:Y:S01]  /*83b0*/  UMOV UR4, URZ ;  /* 0x0000003f00047c82 */ /* 0x000fe20008000000 */
[----:B---3--:R-:W-:-:S05]  /*83c0*/  IMAD R6, R0, R9, RZ ;  /* 0x0000000900067224 */ /* 0x008fca00078e02ff */
[----:B------:R-:W0:Y:S02]  /*83d0*/  SHFL.UP PT, R8, R6, 0x1, RZ ;  /* 0x0420000006087989 */ /* 0x000e2400000e00ff */
[----:B0-----:R-:W-:-:S05]  /*83e0*/  SEL R11, R8, RZ, P1 ;  /* 0x000000ff080b7207 */ /* 0x001fca0000800000 */
[----:B------:R-:W-:-:S05]  /*83f0*/  IMAD.IADD R11, R6, 0x1, R11 ;  /* 0x00000001060b7824 */ /* 0x000fca00078e020b */
        /* <DEDUP_REMOVED lines=10> */
[----:B0-----:R-:W-:-:S04]  /*84a0*/  SEL R5, R2, RZ, P5 ;  /* 0x000000ff02057207 */ /* 0x001fc80002800000 */
[----:B------:R-:W-:-:S05]  /*84b0*/  IADD3 R2, R4, R5, RZ ;  /* 0x0000000504027210 */ /* 0x000fca0007ffe0ff */
[----:B------:R-:W0:Y:S02]  /*84c0*/  SHFL.IDX PT, R6, R2, 0x1f, 0x1f ;  /* 0x03e01f0002067f89 */ /* 0x000e2400000e0000 */
[----:B0-----:R-:W-:-:S05]  /*84d0*/  IMAD R6, R6, UR5, RZ ;  /* 0x0000000506067c24 */ /* 0x001fca000f8e02ff */
[----:B-1----:R-:W-:Y:S01]  /*84e0*/  ISETP.GT.AND P6, PT, R6, UR6, PT ;  /* 0x0000000606007c0c */ /* 0x002fe2000bfc4270 */
[----:B------:R-:W-:-:S12]  /*84f0*/  IMAD.MOV.U32 R3, RZ, RZ, R6 ;  /* 0x000000ffff037224 */ /* 0x000fd800078e0006 */
[----:B------:R-:W-:Y:S05]  /*8500*/  @P6 BRA `(.L_x_246) ;  /* 0x0000000000986947 */ /* 0x000fea0003800000 */
[----:B------:R-:W-:Y:S01]  /*8510*/  IMAD.MOV.U32 R6, RZ, RZ, R3 ;  /* 0x000000ffff067224 */ /* 0x000fe200078e0003 */
[----:B------:R-:W-:Y:S01]  /*8520*/  UMOV UR4, URZ ;  /* 0x0000003f00047c82 */ /* 0x000fe20008000000 */
[----:B------:R-:W-:-:S05]  /*8530*/  ULDC UR5, c[0x0][0xc38] ;  /* 0x00030e0000057ab9 */ /* 0x000fca0000000800 */
.L_x_248:
[----:B------:R-:W0:Y:S01]  /*8540*/  LDC R0, c[0x0][0xc3c] ;  /* 0x00030f00ff007b82 */ /* 0x000e220000000800 */
[----:B------:R-:W-:-:S06]  /*8550*/  UIADD3 UR4, UR4, 0x1f, URZ ;  /* 0x0000001f04047890 */ /* 0x000fcc000fffe03f */
[----:B0-----:R-:W-:-:S13]  /*8560*/  ISETP.LE.AND P6, PT, R0, UR4, PT ;  /* 0x0000000400007c0c */ /* 0x001fda000bfc3270 */
[----:B------:R-:W-:Y:S05]  /*8570*/  @P6 BRA `(.L_x_247) ;  /* 0x0000000400a46947 */ /* 0x000fea0003800000 */
[----:B------:R-:W-:-:S05]  /*8580*/  VIADD R9, R7, UR4 ;  /* 0x0000000407097c36 */ /* 0x000fca0008000000 */
[----:B------:R-:W-:Y:S01]  /*8590*/  ISETP.GE.OR P6, PT, R9, R0, !P0 ;  /* 0x000000000900720c */ /* 0x000fe200047c6670 */
[----:B------:R-:W-:-:S12]  /*85a0*/  IMAD.MOV.U32 R0, RZ, RZ, RZ ;  /* 0x000000ffff007224 */ /* 0x000fd800078e00ff */
[----:B------:R-:W0:Y:S08]  /*85b0*/  @!P6 LDC.64 R4, c[0x0][0xc80] ;  /* 0x00032000ff04eb82 */ /* 0x000e300000000a00 */
[----:B------:R-:W1:Y:S01]  /*85c0*/  @!P6 LDC.64 R2, c[0x0][0xc78] ;  /* 0x00031e00ff02eb82 */ /* 0x000e620000000a00 */
[----:B0-----:R-:W-:-:S05]  /*85d0*/  @!P6 IMAD.WIDE R4, R9, 0x4, R4 ;  /* 0x000000040904e825 */ /* 0x001fca00078e0204 */
[----:B------:R-:W2:Y:S01]  /*85e0*/  @!P6 LDG.E R0, desc[UR36][R4.64] ;  /* 0x000000240400e981 */ /* 0x000ea2000c1e1900 */
[----:B-1----:R-:W-:-:S04]  /*85f0*/  @!P6 IMAD.WIDE R2, R9, 0x4, R2 ;  /* 0x000000040902e825 */ /* 0x002fc800078e0202 */
[----:B------:R-:W-:-:S06]  /*8600*/  IMAD.MOV.U32 R9, RZ, RZ, RZ ;  /* 0x000000ffff097224 */ /* 0x000fcc00078e00ff */
[----:B------:R-:W2:Y:S02]  /*8610*/  @!P6 LDG.E R9, desc[UR36][R2.64] ;  /* 0x000000240209e981 */ /* 0x000ea4000c1e1900 */
[----:B--2---:R-:W-:-:S05]  /*8620*/  IMAD R13, R0, R9, RZ ;  /* 0x00000009000d7224 */ /* 0x004fca00078e02ff */
        /* <DEDUP_REMOVED lines=15> */
[----:B------:R-:W0:Y:S02]  /*8720*/  SHFL.IDX PT, R4, R2, 0x1f, 0x1f ;  /* 0x03e01f0002047f89 */ /* 0x000e2400000e0000 */
[----:B0-----:R-:W-:-:S05]  /*8730*/  IMAD R3, R4, UR5, RZ ;  /* 0x0000000504037c24 */ /* 0x001fca000f8e02ff */
[----:B------:R-:W-:-:S04]  /*8740*/  IADD3 R6, R3, R6, RZ ;  /* 0x0000000603067210 */ /* 0x000fc80007ffe0ff */
[----:B------:R-:W-:-:S13]  /*8750*/  ISETP.GT.AND P6, PT, R6, UR6, PT ;  /* 0x0000000606007c0c */ /* 0x000fda000bfc4270 */
[----:B------:R-:W-:Y:S05]  /*8760*/  @!P6 BRA `(.L_x_248) ;  /* 0xfffffffc0074e947 */ /* 0x000fea000383ffff */
.L_x_246:
[----:B------:R-:W-:Y:S02]  /*8770*/  IMAD.IADD R11, R6, 0x1, -R3 ;  /* 0x00000001060b7824 */ /* 0x000fe400078e0a03 */
[----:B------:R-:W-:Y:S02]  /*8780*/  IMAD.MOV.U32 R16, RZ, RZ, RZ ;  /* 0x000000ffff107224 */ /* 0x000fe400078e00ff */
[----:B------:R-:W-:-:S05]  /*8790*/  IMAD R3, R2, UR5, R11 ;  /* 0x0000000502037c24 */ /* 0x000fca000f8e020b */
[----:B------:R-:W-:-:S13]  /*87a0*/  ISETP.GT.AND P0, PT, R3, UR6, PT ;  /* 0x0000000603007c0c */ /* 0x000fda000bf04270 */
[----:B------:R-:W-:-:S04]  /*87b0*/  VOTE.ANY R5, PT, !P0 ;  /* 0x0000000000057806 */ /* 0x000fc800040e0100 */
[----:B------:R-:W0:Y:S01]  /*87c0*/  POPC R19, R5 ;  /* 0x0000000500137309 */ /* 0x000e220000000000 */
[----:B------:R-:W-:Y:S01]  /*87d0*/  ISETP.NE.AND P0, PT, R5, RZ, PT ;  /* 0x000000ff0500720c */ /* 0x000fe20003f05270 */
[----:B0-----:R-:W0:Y:S04]  /*87e0*/  SHFL.IDX PT, R0, R0, R19, 0x1f ;  /* 0x00001f1300007589 */ /* 0x001e2800000e0000 */
[----:B------:R-:W1:Y:S01]  /*87f0*/  SHFL.IDX PT, R9, R9, R19, 0x1f ;  /* 0x00001f1309097589 */ /* 0x000e6200000e0000 */
[----:B0-----:R-:W-:-:S04]  /*8800*/  IABS R4, R0 ;  /* 0x0000000000047213 */ /* 0x001fc80000000000 */
[----:B------:R-:W0:Y:S01]  /*8810*/  I2F.RP R6, R4 ;  /* 0x0000000400067306 */ /* 0x000e220000209400 */
[----:B-1----:R-:W-:-:S07]  /*8820*/  IABS R8, R9 ;  /* 0x0000000900087213 */ /* 0x002fce0000000000 */
[----:B0-----:R-:W0:Y:S02]  /*8830*/  MUFU.RCP R6, R6 ;  /* 0x0000000600067308 */ /* 0x001e240000001000 */
[----:B0-----:R-:W-:-:S06]  /*8840*/  VIADD R3, R6, 0xffffffe ;  /* 0x0ffffffe06037836 */ /* 0x001fcc0000000000 */
[----:B------:R-:W0:Y:S02]  /*8850*/  F2I.FTZ.U32.TRUNC.NTZ R3, R3 ;  /* 0x0000000300037305 */ /* 0x000e24000021f000 */
[----:B0-----:R-:W-:Y:S01]  /*8860*/  IMAD.MOV R13, RZ, RZ, -R3 ;  /* 0x000000ffff0d7224 */ /* 0x001fe200078e0a03 */
[----:B------:R-:W-:Y:S06]  /*8870*/  @!P0 BRA `(.L_x_249) ;  /* 0x0000000000088947 */ /* 0x000fec0003800000 */
[----:B------:R-:W-:-:S05]  /*8880*/  VIADD R5, R19, 0xffffffff ;  /* 0xffffffff13057836 */ /* 0x000fca0000000000 */
[----:B------:R0:W1:Y:S02]  /*8890*/  SHFL.IDX PT, R16, R2, R5, 0x1f ;  /* 0x00001f0502107589 */ /* 0x00006400000e0000 */
.L_x_249:
[----:B-1----:R-:W-:Y:S02]  /*88a0*/  IMAD R16, R16, UR5, R11 ;  /* 0x0000000510107c24 */ /* 0x002fe4000f8e020b */
[----:B------:R-:W-:Y:S02]  /*88b0*/  IMAD R11, R13, R4, RZ ;  /* 0x000000040d0b7224 */ /* 0x000fe400078e02ff */
[----:B0-----:R-:W-:Y:S01]  /*88c0*/  IMAD.MOV.U32 R2, RZ, RZ, RZ ;  /* 0x000000ffff027224 */ /* 0x001fe200078e00ff */
[----:B------:R-:W-:Y:S01]  /*88d0*/  IADD3 R17, -R16, UR6, RZ ;  /* 0x0000000610117c10 */ /* 0x000fe2000fffe1ff */
[----:B------:R-:W-:Y:S01]  /*88e0*/  IMAD.MOV.U32 R5, RZ, RZ, R8 ;  /* 0x000000ffff057224 */ /* 0x000fe200078e0008 */
[----:B------:R-:W-:Y:S01]  /*88f0*/  IABS R8, R0 ;  /* 0x0000000000087213 */ /* 0x000fe20000000000 */
[----:B------:R-:W-:Y:S01]  /*8900*/  IMAD.HI.U32 R2, R3, R11, R2 ;  /* 0x0000000b03027227 */ /* 0x000fe200078e0002 */
[----:B------:R-:W-:Y:S01]  /*8910*/  IABS R3, R17 ;  /* 0x0000001100037213 */ /* 0x000fe20000000000 */
[----:B------:R-:W0:Y:S02]  /*8920*/  I2F.RP R6, R5 ;  /* 0x0000000500067306 */ /* 0x000e240000209400 */
[----:B------:R-:W-:-:S02]  /*8930*/  IMAD.MOV R8, RZ, RZ, -R8 ;  /* 0x000000ffff087224 */ /* 0x000fc400078e0a08 */
[----:B------:R-:W-:-:S04]  /*8940*/  IMAD.HI.U32 R2, R2, R3, RZ ;  /* 0x0000000302027227 */ /* 0x000fc800078e00ff */
[----:B------:R-:W-:Y:S02]  /*8950*/  IMAD R3, R2, R8, R3 ;  /* 0x0000000802037224 */ /* 0x000fe400078e0203 */
[----:B------:R-:W-:-:S03]  /*8960*/  VIADD R19, R19, UR4 ;  /* 0x0000000413137c36 */ /* 0x000fc60008000000 */
[----:B------:R-:W-:Y:S01]  /*8970*/  ISETP.GT.U32.AND P1, PT, R4, R3, PT ;  /* 0x000000030400720c */ /* 0x000fe20003f24070 */
[----:B0-----:R-:W0:-:S12]  /*8980*/  MUFU.RCP R6, R6 ;  /* 0x0000000600067308 */ /* 0x001e180000001000 */
[----:B------:R-:W-:Y:S01]  /*8990*/  @!P1 IMAD.IADD R3, R3, 0x1, -R4 ;  /* 0x0000000103039824 */ /* 0x000fe200078e0a04 */
[----:B------:R-:W-:Y:S02]  /*89a0*/  @!P1 IADD3 R2, R2, 0x1, RZ ;  /* 0x0000000102029810 */ /* 0x000fe40007ffe0ff */
[----:B------:R-:W-:Y:S02]  /*89b0*/  ISETP.NE.AND P1, PT, R0, RZ, PT ;  /* 0x000000ff0000720c */ /* 0x000fe40003f25270 */
[----:B------:R-:W-:Y:S01]  /*89c0*/  ISETP.GE.U32.AND P0, PT, R3, R4, PT ;  /* 0x000000040300720c */ /* 0x000fe20003f06070 */
[----:B0-----:R-:W-:Y:S01]  /*89d0*/  VIADD R8, R6, 0xffffffe ;  /* 0x0ffffffe06087836 */ /* 0x001fe20000000000 */
[----:B------:R-:W-:-:S03]  /*89e0*/  LOP3.LUT R4, R17, R0, RZ, 0x3c, !PT ;  /* 0x0000000011047212 */ /* 0x000fc600078e3cff */
[----:B------:R0:W1:Y:S01]  /*89f0*/  F2I.FTZ.U32.TRUNC.NTZ R3, R8 ;  /* 0x0000000800037305 */ /* 0x000062000021f000 */
[----:B------:R-:W-:-:S07]  /*8a00*/  ISETP.GE.AND P2, PT, R4, RZ, PT ;  /* 0x000000ff0400720c */ /* 0x000fce0003f46270 */
[----:B------:R-:W-:Y:S01]  /*8a10*/  @P0 VIADD R2, R2, 0x1 ;  /* 0x0000000102020836 */ /* 0x000fe20000000000 */
[----:B0-----:R-:W-:-:S03]  /*8a20*/  IABS R8, R9 ;  /* 0x0000000900087213 */ /* 0x001fc60000000000 */
[----:B------:R-:W-:Y:S02]  /*8a30*/  IMAD.MOV.U32 R6, RZ, RZ, R2 ;  /* 0x000000ffff067224 */ /* 0x000fe400078e0002 */
[----:B------:R-:W-:Y:S02]  /*8a40*/  IMAD.MOV R8, RZ, RZ, -R8 ;  /* 0x000000ffff087224 */ /* 0x000fe400078e0a08 */
[----:B-1----:R-:W-:Y:S02]  /*8a50*/  IMAD.MOV R2, RZ, RZ, -R3 ;  /* 0x000000ffff027224 */ /* 0x002fe400078e0a03 */
[----:B------:R-:W-:Y:S01]  /*8a60*/  @!P2 IMAD.MOV R6, RZ, RZ, -R6 ;  /* 0x000000ffff06a224 */ /* 0x000fe200078e0a06 */
[----:B------:R-:W-:Y:S01]  /*8a70*/  @!P1 LOP3.LUT R6, RZ, R0, RZ, 0x33, !PT ;  /* 0x00000000ff069212 */ /* 0x000fe200078e33ff */
[----:B------:R-:W-:Y:S02]  /*8a80*/  IMAD R11, R2, R5, RZ ;  /* 0x00000005020b7224 */ /* 0x000fe400078e02ff */
[----:B------:R-:W-:Y:S01]  /*8a90*/  IMAD.MOV.U32 R2, RZ, RZ, RZ ;  /* 0x000000ffff027224 */ /* 0x000fe200078e00ff */
[-C--:B------:R-:W-:Y:S01]  /*8aa0*/  IABS R4, R6.reuse ;  /* 0x0000000600047213 */ /* 0x080fe20000000000 */
[----:B------:R-:W-:-:S02]  /*8ab0*/  IMAD R0, R0, R6, RZ ;  /* 0x0000000600007224 */ /* 0x000fc400078e02ff */
[----:B------:R-:W-:-:S04]  /*8ac0*/  IMAD.HI.U32 R2, R3, R11, R2 ;  /* 0x0000000b03027227 */ /* 0x000fc800078e0002 */
[----:B------:R-:W-:Y:S02]  /*8ad0*/  IMAD.MOV.U32 R3, RZ, RZ, R4 ;  /* 0x000000ffff037224 */ /* 0x000fe400078e0004 */
[----:B------:R-:W-:Y:S02]  /*8ae0*/  IMAD.MOV.U32 R4, RZ, RZ, R8 ;  /* 0x000000ffff047224 */ /* 0x000fe400078e0008 */
[----:B------:R-:W-:-:S04]  /*8af0*/  IMAD.HI.U32 R2, R2, R3, RZ ;  /* 0x0000000302027227 */ /* 0x000fc800078e00ff */
[----:B------:R-:W-:Y:S01]  /*8b00*/  IMAD R4, R2, R4, R3 ;  /* 0x0000000402047224 */ /* 0x000fe200078e0203 */
[----:B------:R-:W-:Y:S01]  /*8b10*/  LOP3.LUT R3, R6, R9, RZ, 0x3c, !PT ;  /* 0x0000000906037212 */ /* 0x000fe200078e3cff */
[----:B------:R-:W-:-:S03]  /*8b20*/  IMAD.IADD R17, R17, 0x1, -R0 ;  /* 0x0000000111117824 */ /* 0x000fc600078e0a00 */
[----:B------:R-:W-:Y:S02]  /*8b30*/  ISETP.GT.U32.AND P1, PT, R5, R4, PT ;  /* 0x000000040500720c */ /* 0x000fe40003f24070 */
[----:B------:R-:W-:-:S11]  /*8b40*/  ISETP.GE.AND P2, PT, R3, RZ, PT ;  /* 0x000000ff0300720c */ /* 0x000fd60003f46270 */
[----:B------:R-:W-:Y:S02]  /*8b50*/  @!P1 IMAD.IADD R4, R4, 0x1, -R5 ;  /* 0x0000000104049824 */ /* 0x000fe400078e0a05 */
[----:B------:R-:W-:Y:S01]  /*8b60*/  @!P1 VIADD R2, R2, 0x1 ;  /* 0x0000000102029836 */ /* 0x000fe20000000000 */
[----:B------:R-:W-:Y:S02]  /*8b70*/  ISETP.NE.AND P1, PT, R9, RZ, PT ;  /* 0x000000ff0900720c */ /* 0x000fe40003f25270 */
[----:B------:R-:W-:-:S13]  /*8b80*/  ISETP.GE.U32.AND P0, PT, R4, R5, PT ;  /* 0x000000050400720c */ /* 0x000fda0003f06070 */
[----:B------:R-:W-:-:S05]  /*8b90*/  @P0 IADD3 R2, R2, 0x1, RZ ;  /* 0x0000000102020810 */ /* 0x000fca0007ffe0ff */
[----:B------:R-:W-:Y:S01]  /*8ba0*/  @!P2 IMAD.MOV R2, RZ, RZ, -R2 ;  /* 0x000000ffff02a224 */ /* 0x000fe200078e0a02 */
[----:B------:R-:W-:-:S05]  /*8bb0*/  @!P1 LOP3.LUT R2, RZ, R9, RZ, 0x33, !PT ;  /* 0x00000009ff029212 */ /* 0x000fca00078e33ff */
[----:B------:R-:W-:-:S04]  /*8bc0*/  IMAD.MOV R18, RZ, RZ, -R2 ;  /* 0x000000ffff127224 */ /* 0x000fc800078e0a02 */
[C---:B------:R-:W-:Y:S02]  /*8bd0*/  IMAD R18, R9.reuse, R18, R6 ;  /* 0x0000001209127224 */ /* 0x040fe400078e0206 */
[----:B------:R-:W-:-:S04]  /*8be0*/  IMAD R9, R9, 0x1000000, R2 ;  /* 0x0100000009097824 */ /* 0x000fc800078e0202 */
[----:B------:R-:W-:Y:S01]  /*8bf0*/  IMAD R18, R18, 0x10000, R9 ;  /* 0x0001000012127824 */ /* 0x000fe200078e0209 */
[----:B------:R-:W-:Y:S06]  /*8c00*/  BRA `(.L_x_250) ;  /* 0x0000000000147947 */ /* 0x000fec0003800000 */
.L_x_247:
[----:B------:R-:W-:Y:S01]  /*8c10*/  ULDC UR4, c[0x0][0xc3c] ;  /* 0x00030f0000047ab9 */ /* 0x000fe20000000800 */
[----:B------:R-:W-:Y:S02]  /*8c20*/  IMAD.MOV.U32 R17, RZ, RZ, RZ ;  /* 0x000000ffff117224 */ /* 0x000fe400078e00ff */
[----:B------:R-:W-:Y:S02]  /*8c30*/  IMAD.U32 R16, RZ, RZ, UR6 ;  /* 0x00000006ff107e24 */ /* 0x000fe4000f8e00ff */
[----:B------:R-:W-:Y:S02]  /*8c40*/  IMAD.MOV.U32 R18, RZ, RZ, RZ ;  /* 0x000000ffff127224 */ /* 0x000fe400078e00ff */
[----:B------:R-:W-:-:S07]  /*8c50*/  IMAD.U32 R19, RZ, RZ, UR4 ;  /* 0x00000004ff137e24 */ /* 0x000fce000f8e00ff */
.L_x_250:
[----:B------:R-:W-:-:S13]  /*8c60*/  ISETP.NE.AND P0, PT, R7, RZ, PT ;  /* 0x000000ff0700720c */ /* 0x000fda0003f05270 */
[----:B------:R-:W0:Y:S01]  /*8c70*/  @!P0 S2R R3, SR_CgaCtaId ;  /* 0x0000000000038919 */ /* 0x000e220000008800 */
[----:B------:R-:W-:-:S04]  /*8c80*/  @!P0 MOV R0, 0x400 ;  /* 0x0000040000008802 */ /* 0x000fc80000000f00 */
[----:B0-----:R-:W-:-:S05]  /*8c90*/  @!P0 LEA R0, R3, R0, 0x18 ;  /* 0x0000000003008211 */ /* 0x001fca00078ec0ff */
[----:B------:R0:W-:Y:S01]  /*8ca0*/  @!P0 STS.128 [R0+0x168d0], R16 ;  /* 0x0168d01000008388 */ /* 0x0001e20000000c00 */
[----:B------:R-:W-:Y:S06]  /*8cb0*/  BAR.ARV 0x5, 0x200 ;  /* 0x0148000000007b1d */ /* 0x000fec0000002000 */
.L_x_245:
[----:B------:R2:W-:Y:S01]  /*8cc0*/  STL [R1+0x3c], RZ ;  /* 0x00003cff01007387 */ /* 0x0005e20000100800 */
[----:B------:R-:W-:Y:S01]  /*8cd0*/  ULDC UR4, c[0x0][0xc3c] ;  /* 0x00030f0000047ab9 */ /* 0x000fe20000000800 */
[----:B------:R-:W-:Y:S01]  /*8ce0*/  MOV R27, 0x1 ;  /* 0x00000001001b7802 */ /* 0x000fe20000000f00 */
[----:B------:R-:W-:Y:S01]  /*8cf0*/  IMAD.MOV.U32 R25, RZ, RZ, RZ ;  /* 0x000000ffff197224 */ /* 0x000fe200078e00ff */
[----:B-1----:R-:W-:-:S13]  /*8d00*/  ISETP.GE.AND P0, PT, R19, UR4, PT ;  /* 0x0000000413007c0c */ /* 0x002fda000bf06270 */
[----:B--2---:R-:W-:Y:S05]  /*8d10*/  @P0 BRA `(.L_x_251) ;  /* 0x0000004c009c0947 */ /* 0x004fea0003800000 */
[----:B------:R-:W2:Y:S01]  /*8d20*/  LDL R5, [R1+0x28] ;  /* 0x0000280001057983 */ /* 0x000ea20000100800 */
[----:B------:R-:W1:Y:S01]  /*8d30*/  S2R R3, SR_TID.X ;  /* 0x0000000000037919 */ /* 0x000e620000002100 */
[----:B------:R-:W3:Y:S01]  /*8d40*/  S2UR UR5, SR_CgaCtaId ;  /* 0x00000000000579c3 */ /* 0x000ee20000008800 */
[----:B------:R-:W-:Y:S01]  /*8d50*/  UMOV UR4, 0x400 ;  /* 0x0000040000047882 */ /* 0x000fe20000000000 */
[C---:B-1----:R-:W-:Y:S01]  /*8d60*/  IMAD.SHL.U32 R28, R3.reuse, 0x8, RZ ;  /* 0x00000008031c7824 */ /* 0x042fe200078e00ff */
[C---:B------:R-:W-:Y:S01]  /*8d70*/  LOP3.LUT R4, R3.reuse, 0x7f, RZ, 0xc0, !PT ;  /* 0x0000007f03047812 */ /* 0x040fe200078ec0ff */
[----:B0-----:R-:W-:-:S03]  /*8d80*/  IMAD.SHL.U32 R2, R3, 0x10, RZ ;  /* 0x0000001003027824 */ /* 0x001fc600078e00ff */
[----:B------:R-:W-:Y:S01]  /*8d90*/  LOP3.LUT R0, R28, 0x1f8, RZ, 0xc0, !PT ;  /* 0x000001f81c007812 */ /* 0x000fe200078ec0ff */
[----:B---3--:R-:W-:-:S03]  /*8da0*/  ULEA UR4, UR5, UR4, 0x18 ;  /* 0x0000000405047291 */ /* 0x008fc6000f8ec03f */
[----:B------:R-:W-:-:S03]  /*8db0*/  LOP3.LUT R3, R0, 0x38, R3, 0x78, !PT ;  /* 0x0000003800037812 */ /* 0x000fc600078e7803 */
[----:B------:R-:W-:Y:S01]  /*8dc0*/  IMAD.U32 R22, RZ, RZ, UR4 ;  /* 0x00000004ff167e24 */ /* 0x000fe2000f8e00ff */
[----:B------:R-:W-:Y:S02]  /*8dd0*/  LOP3.LUT R2, R2, 0x70, RZ, 0xc0, !PT ;  /* 0x0000007002027812 */ /* 0x000fe400078ec0ff */
[----:B------:R-:W-:Y:S01]  /*8de0*/  SHF.R.U32.HI R4, RZ, 0x3, R4 ;  /* 0x00000003ff047819 */ /* 0x000fe20000011604 */
[----:B------:R-:W-:Y:S01]  /*8df0*/  BSSY B8, `(.L_x_251) ;  /* 0x00004d9000087945 */ /* 0x000fe20003800000 */
[----:B------:R-:W-:Y:S02]  /*8e00*/  IMAD.MOV.U32 R27, RZ, RZ, 0x1 ;  /* 0x00000001ff1b7424 */ /* 0x000fe400078e00ff */
[----:B------:R-:W-:Y:S01]  /*8e10*/  IMAD.MOV.U32 R25, RZ, RZ, RZ ;  /* 0x000000ffff197224 */ /* 0x000fe200078e00ff */
[----:B------:R-:W-:Y:S01]  /*8e20*/  LOP3.LUT R2, R4, R2, RZ, 0xfc, !PT ;  /* 0x0000000204027212 */ /* 0x000fe200078efcff */
[----:B------:R-:W-:Y:S01]  /*8e30*/  ULDC UR38, c[0x0][0xc] ;  /* 0x0000030000267ab9 */ /* 0x000fe20000000800 */
[----:B--2---:R-:W-:-:S05]  /*8e40*/  LOP3.LUT R0, R5, 0x2, RZ, 0xfc, !PT ;  /* 0x0000000205007812 */ /* 0x004fca00078efcff */
[----:B------:R0:W-:Y:S02]  /*8e50*/  STL [R1+0x48], R0 ;  /* 0x0000480001007387 */ /* 0x0001e40000100800 */
[----:B0-----:R-:W-:Y:S02]  /*8e60*/  LOP3.LUT R0, R3, 0x200, R28, 0xf8, !PT ;  /* 0x0000020003007812 */ /* 0x001fe400078ef81c */
[----:B------:R0:W-:Y:S03]  /*8e70*/  STL [R1+0x3c], RZ ;  /* 0x00003cff01007387 */ /* 0x0001e60000100800 */
[----:B------:R-:W-:-:S05]  /*8e80*/  IMAD R0, R0, 0x2, R22 ;  /* 0x0000000200007824 */ /* 0x000fca00078e0216 */
[----:B------:R0:W-:Y:S01]  /*8e90*/  STL [R1+0x1c], R0 ;  /* 0x00001c0001007387 */ /* 0x0001e20000100800 */
[----:B------:R-:W-:-:S07]  /*8ea0*/  LOP3.LUT R28, R28, 0x38, RZ, 0xc0, !PT ;  /* 0x000000381c1c7812 */ /* 0x000fce00078ec0ff */
.L_x_312:
[----:B------:R-:W1:Y:S01]  /*8eb0*/  LDC.64 R2, c[0x0][0xc88] ;  /* 0x00032200ff027b82 */ /* 0x000e620000000a00 */
[----:B0-2---:R-:W2:Y:S01]  /*8ec0*/  LDL.LU R0, [R1+0x4] ;  /* 0x0000040001007983 */ /* 0x005ea20000300800 */
[----:B-1----:R-:W-:-:S05]  /*8ed0*/  IMAD.WIDE R2, R19, 0x4, R2 ;  /* 0x0000000413027825 */ /* 0x002fca00078e0202 */
[----:B------:R-:W3:Y:S01]  /*8ee0*/  LDG.E R29, desc[UR36][R2.64] ;  /* 0x00000024021d7981 */ /* 0x000ee2000c1e1900 */
[----:B------:R-:W-:Y:S05]  /*8ef0*/  YIELD ;  /* 0x0000000000007946 */ /* 0x000fea0003800000 */
[----:B------:R-:W-:Y:S01]  /*8f00*/  ULDC.64 UR4, c[0x0][0xa28] ;  /* 0x00028a0000047ab9 */ /* 0x000fe20000000a00 */
[----:B------:R-:W-:Y:S01]  /*8f10*/  IMAD.MOV.U32 R6, RZ, RZ, RZ ;  /* 0x000000ffff067224 */ /* 0x000fe200078e00ff */
[----:B------:R-:W-:Y:S01]  /*8f20*/  ISETP.NE.U32.AND P0, PT, RZ, UR4, PT ;  /* 0x00000004ff007c0c */ /* 0x000fe2000bf05070 */
[----:B------:R-:W-:-:S03]  /*8f30*/  ULDC.64 UR6, c[0x0][0xa18] ;  /* 0x0002860000067ab9 */ /* 0x000fc60000000a00 */
[----:B------:R-:W-:Y:S02]  /*8f40*/  ISETP.NE.AND.EX P0, PT, RZ, UR5, PT, P0 ;  /* 0x00000005ff007c0c */ /* 0x000fe4000bf05300 */
[----:B--2---:R-:W-:Y:S02]  /*8f50*/  LOP3.LUT R0, R0, 0xfffffff7, RZ, 0xc0, !PT ;  /* 0xfffffff700007812 */ /* 0x004fe400078ec0ff */
[----:B---3--:R-:W-:-:S09]  /*8f60*/  SHF.R.S32.HI R4, RZ, 0x1f, R29 ;  /* 0x0000001fff047819 */ /* 0x008fd2000001141d */
[C---:B------:R-:W-:Y:S01]  /*8f70*/  @P0 LEA R2, P1, R29.reuse, UR4, 0x2 ;  /* 0x000000041d020c11 */ /* 0x040fe2000f8210ff */
[C---:B------:R-:W-:Y:S01]  /*8f80*/  IMAD.SHL.U32 R23, R29.reuse, 0x4, RZ ;  /* 0x000000041d177824 */ /* 0x040fe200078e00ff */
[C-C-:B------:R-:W-:Y:S01]  /*8f90*/  SHF.L.U64.HI R24, R29.reuse, 0x2, R4.reuse ;  /* 0x000000021d187819 */ /* 0x140fe20000010204 */
[----:B------:R0:W-:Y:S01]  /*8fa0*/  STL [R1+0x2c], R4 ;  /* 0x00002c0401007387 */ /* 0x0001e20000100800 */
[----:B------:R-:W-:Y:S01]  /*8fb0*/  @P0 LEA.HI.X R3, R29, UR5, R4, 0x2, P1 ;  /* 0x000000051d030c11 */ /* 0x000fe200088f1404 */
[----:B------:R-:W-:-:S04]  /*8fc0*/  ULDC.64 UR4, c[0x0][0xa00] ;  /* 0x0002800000047ab9 */ /* 0x000fc80000000a00 */
[----:B------:R1:W2:Y:S01]  /*8fd0*/  @P0 LDG.E R6, desc[UR36][R2.64] ;  /* 0x0000002402060981 */ /* 0x0002a2000c1e1900 */
[----:B------:R-:W-:-:S04]  /*8fe0*/  ISETP.NE.U32.AND P0, PT, RZ, UR4, PT ;  /* 0x00000004ff007c0c */ /* 0x000fc8000bf05070 */
[----:B------:R-:W-:Y:S02]  /*8ff0*/  ISETP.NE.AND.EX P2, PT, RZ, UR5, PT, P0 ;  /* 0x00000005ff007c0c */ /* 0x000fe4000bf45300 */
[----:B------:R-:W-:Y:S02]  /*9000*/  ISETP.NE.U32.AND P0, PT, RZ, UR6, PT ;  /* 0x00000006ff007c0c */ /* 0x000fe4000bf05070 */
[----:B-1----:R-:W-:Y:S02]  /*9010*/  IADD3 R2, P1, R23, UR4, RZ ;  /* 0x0000000417027c10 */ /* 0x002fe4000ff3e0ff */
[----:B------:R-:W-:Y:S02]  /*9020*/  ISETP.NE.AND.EX P0, PT, RZ, UR7, PT, P0 ;  /* 0x00000007ff007c0c */ /* 0x000fe4000bf05300 */
[----:B------:R-:W-:Y:S01]  /*9030*/  IADD3.X R3, R24, UR5, RZ, P1, !PT ;  /* 0x0000000518037c10 */ /* 0x000fe20008ffe4ff */
[----:B------:R-:W-:-:S04]  /*9040*/  ULDC.64 UR4, c[0x0][0x418] ;  /* 0x0001060000047ab9 */ /* 0x000fc80000000a00 */
[----:B------:R-:W-:-:S05]  /*9050*/  @P2 LOP3.LUT R0, R0, 0x8, RZ, 0xfc, !PT ;  /* 0x0000000800002812 */ /* 0x000fca00078efcff */
[----:B------:R1:W-:Y:S01]  /*9060*/  STL [R1+0x4], R0 ;  /* 0x0000040001007387 */ /* 0x0003e20000100800 */
[----:B0-----:R-:W-:-:S04]  /*9070*/  @P0 IADD3 R4, P1, R23, UR6, RZ ;  /* 0x0000000617040c10 */ /* 0x001fc8000ff3e0ff */
[----:B------:R-:W-:Y:S01]  /*9080*/  @P0 IADD3.X R5, R24, UR7, RZ, P1, !PT ;  /* 0x0000000718050c10 */ /* 0x000fe20008ffe4ff */
[----:B-1----:R-:W-:-:S04]  /*9090*/  IMAD.MOV.U32 R0, RZ, RZ, RZ ;  /* 0x000000ffff007224 */ /* 0x002fc800078e00ff */
[----:B------:R-:W3:Y:S04]  /*90a0*/  @P0 LDG.E R4, desc[UR36][R4.64] ;  /* 0x0000002404040981 */ /* 0x000ee8000c1e1900 */
[----:B------:R-:W4:Y:S01]  /*90b0*/  @P2 LDG.E R0, desc[UR36][R2.64] ;  /* 0x0000002402002981 */ /* 0x000f22000c1e1900 */
[----:B------:R-:W-:-:S03]  /*90c0*/  UISETP.NE.U32.AND UP0, UPT, UR4, URZ, UPT ;  /* 0x0000003f0400728c */ /* 0x000fc6000bf05070 */
[----:B------:R-:W-:Y:S01]  /*90d0*/  ULDC UR4, c[0x0][0x424] ;  /* 0x0001090000047ab9 */ /* 0x000fe20000000800 */
[----:B------:R-:W-:-:S03]  /*90e0*/  UISETP.NE.AND.EX UP0, UPT, UR5, URZ, UPT, UP0 ;  /* 0x0000003f0500728c */ /* 0x000fc6000bf05300 */
[----:B------:R-:W-:Y:S01]  /*90f0*/  ULDC UR5, c[0x0][0x2f0] ;  /* 0x0000bc0000057ab9 */ /* 0x000fe20000000800 */
[----:B------:R-:W-:-:S04]  /*9100*/  USEL UR4, UR4, 0x1, UP0 ;  /* 0x0000000104047887 */ /* 0x000fc80008000000 */
[----:B------:R-:W-:Y:S01]  /*9110*/  UIMAD UR4, UR4, UR5, URZ ;  /* 0x00000005040472a4 */ /* 0x000fe2000f8e023f */
[----:B----4-:R0:W-:Y:S04]  /*9120*/  STL [R1+0x20], R0 ;  /* 0x0000200001007387 */ /* 0x0101e80000100800 */
[----:B--2---:R1:W-:Y:S04]  /*9130*/  STL [R1+0x14], R6 ;  /* 0x0000140601007387 */ /* 0x0043e80000100800 */
[----:B---3--:R1:W-:Y:S01]  /*9140*/  @P0 STL [R1+0x30], R4 ;  /* 0x0000300401000387 */ /* 0x0083e20000100800 */
[----:B0-----:R-:W-:Y:S01]  /*9150*/  MOV R0, UR4 ;  /* 0x0000000400007c02 */ /* 0x001fe20008000f00 */
[----:B------:R-:W-:Y:S06]  /*9160*/  @P0 BRA `(.L_x_252) ;  /* 0x0000000000200947 */ /* 0x000fec0003800000 */
[----:B------:R-:W-:Y:S02]  /*9170*/  ULDC UR4, c[0x0][0x288] ;  /* 0x0000a20000047ab9 */ /* 0x000fe40000000800 */
[----:B-1----:R-:W-:-:S05]  /*9180*/  IMAD.U32 R4, RZ, RZ, UR4 ;  /* 0x00000004ff047e24 */ /* 0x002fca000f8e00ff */
[----:B------:R0:W-:Y:S01]  /*9190*/  STL [R1+0x30], R4 ;  /* 0x0000300401007387 */ /* 0x0001e20000100800 */
[----:B------:R-:W-:Y:S05]  /*91a0*/  @!P2 BRA `(.L_x_252) ;  /* 0x000000000010a947 */ /* 0x000fea0003800000 */
[----:B0-----:R-:W2:Y:S04]  /*91b0*/  LDG.E R4, desc[UR36][R2.64] ;  /* 0x0000002402047981 */ /* 0x001ea8000c1e1900 */
[----:B------:R-:W2:Y:S02]  /*91c0*/  LDG.E R5, desc[UR36][R2.64+0x4] ;  /* 0x0000042402057981 */ /* 0x000ea4000c1e1900 */
[----:B--2---:R-:W-:-:S05]  /*91d0*/  IMAD.IADD R2, R5, 0x1, -R4 ;  /* 0x0000000105027824 */ /* 0x004fca00078e0a04 */
[----:B------:R2:W-:Y:S02]  /*91e0*/  STL [R1+0x30], R2 ;  /* 0x0000300201007387 */ /* 0x0005e40000100800 */
.L_x_252:
[----:B01----:R-:W-:Y:S01]  /*91f0*/  IMAD.MOV.U32 R4, RZ, RZ, R29 ;  /* 0x000000ffff047224 */ /* 0x003fe200078e001d */
[----:B------:R-:W-:Y:S02]  /*9200*/  ULDC.64 UR4, c[0x0][0xa20] ;  /* 0x0002880000047ab9 */ /* 0x000fe40000000a00 */
[----:B------:R-:W-:Y:S02]  /*9210*/  ISETP.NE.U32.AND P0, PT, RZ, UR4, PT ;  /* 0x00000004ff007c0c */ /* 0x000fe4000bf05070 */
[----:B------:R0:W-:Y:S02]  /*9220*/  STL [R1], R4 ;  /* 0x0000000401007387 */ /* 0x0001e40000100800 */
[----:B------:R-:W-:-:S13]  /*9230*/  ISETP.NE.AND.EX P0, PT, RZ, UR5, PT, P0 ;  /* 0x00000005ff007c0c */ /* 0x000fda000bf05300 */
[----:B0-----:R-:W-:Y:S05]  /*9240*/  @!P0 BRA `(.L_x_253) ;  /* 0x0000000000108947 */ /* 0x001fea0003800000 */
[----:B--2---:R-:W-:-:S04]  /*9250*/  IADD3 R2, P0, R23, UR4, RZ ;  /* 0x0000000417027c10 */ /* 0x004fc8000ff1e0ff */
[----:B------:R-:W-:-:S05]  /*9260*/  IADD3.X R3, R24, UR5, RZ, P0, !PT ;  /* 0x0000000518037c10 */ /* 0x000fca00087fe4ff */
[----:B------:R0:W5:Y:S01]  /*9270*/  LDG.E R0, desc[UR36][R2.64] ;  /* 0x0000002402007981 */ /* 0x000162000c1e1900 */
[----:B------:R-:W-:Y:S05]  /*9280*/  BRA `(.L_x_254) ;  /* 0x0000000000247947 */ /* 0x000fea0003800000 */
.L_x_253:
[----:B------:R-:W-:Y:S02]  /*9290*/  ULDC.64 UR4, c[0x0][0xa08] ;  /* 0x0002820000047ab9 */ /* 0x000fe40000000a00 */
[----:B------:R-:W-:-:S04]  /*92a0*/  ISETP.NE.U32.AND P0, PT, RZ, UR4, PT ;  /* 0x00000004ff007c0c */ /* 0x000fc8000bf05070 */
[----:B------:R-:W-:-:S13]  /*92b0*/  ISETP.NE.AND.EX P0, PT, RZ, UR5, PT, P0 ;  /* 0x00000005ff007c0c */ /* 0x000fda000bf05300 */
[----:B------:R-:W-:Y:S05]  /*92c0*/  @!P0 BRA `(.L_x_254) ;  /* 0x0000000000148947 */ /* 0x000fea0003800000 */
[----:B--2---:R-:W0:Y:S02]  /*92d0*/  LDC.64 R2, c[0x0][0xa08] ;  /* 0x00028200ff027b82 */ /* 0x004e240000000a00 */
[----:B0-----:R-:W-:-:S05]  /*92e0*/  IMAD.WIDE R2, R4, 0x4, R2 ;  /* 0x0000000404027825 */ /* 0x001fca00078e0202 */
[----:B------:R-:W2:Y:S04]  /*92f0*/  LDG.E R0, desc[UR36][R2.64] ;  /* 0x0000002402007981 */ /* 0x000ea8000c1e1900 */
[----:B------:R-:W2:Y:S02]  /*9300*/  LDG.E R2, desc[UR36][R2.64+0x4] ;  /* 0x0000042402027981 */ /* 0x000ea4000c1e1900 */
[----:B--2---:R-:W-:-:S07]  /*9310*/  IMAD.IADD R0, R2, 0x1, -R0 ;  /* 0x0000000102007824 */ /* 0x004fce00078e0a00 */
.L_x_254:
[----:B0----5:R-:W-:Y:S01]  /*9320*/  IMAD.IADD R3, R0, 0x1, -R6 ;  /* 0x0000000100037824 */ /* 0x021fe200078e0a06 */
[C---:B--2---:R-:W-:Y:S01]  /*9330*/  LOP3.LUT R2, R18.reuse, 0xff000000, RZ, 0xc0, !PT ;  /* 0xff00000012027812 */ /* 0x044fe200078ec0ff */
[----:B------:R-:W-:Y:S01]  /*9340*/  BSSY B0, `(.L_x_255) ;  /* 0x0000029000007945 */ /* 0x000fe20003800000 */
[----:B------:R-:W-:Y:S01]  /*9350*/  LOP3.LUT R4, R18, 0xff0000, RZ, 0xc0, !PT ;  /* 0x00ff000012047812 */ /* 0x000fe200078ec0ff */
[C---:B------:R-:W-:Y:S01]  /*9360*/  VIADD R0, R3.reuse, 0x7f ;  /* 0x0000007f03007836 */ /* 0x040fe20000000000 */
[----:B------:R0:W-:Y:S01]  /*9370*/  STL [R1+0xc], R3 ;  /* 0x00000c0301007387 */ /* 0x0001e20000100800 */
[----:B------:R-:W-:Y:S02]  /*9380*/  ISETP.GE.AND P0, PT, R3, 0x1, PT ;  /* 0x000000010300780c */ /* 0x000fe40003f06270 */
[----:B------:R-:W-:-:S04]  /*9390*/  SHF.R.U32.HI R2, RZ, 0x8, R2 ;  /* 0x00000008ff027819 */ /* 0x000fc80000011602 */
[----:B------:R-:W-:Y:S02]  /*93a0*/  LEA.HI R4, R4, R2, RZ, 0x10 ;  /* 0x0000000204047211 */ /* 0x000fe400078f80ff */
[----:B------:R-:W-:-:S04]  /*93b0*/  SHF.R.S32.HI R2, RZ, 0x1f, R0 ;  /* 0x0000001fff027819 */ /* 0x000fc80000011400 */
[----:B------:R-:W-:Y:S01]  /*93c0*/  LEA.HI R0, R2, R0, RZ, 0x7 ;  /* 0x0000000002007211 */ /* 0x000fe200078f38ff */
[----:B------:R-:W-:-:S03]  /*93d0*/  IMAD.MOV.U32 R2, RZ, RZ, RZ ;  /* 0x000000ffff027224 */ /* 0x000fc600078e00ff */
[----:B------:R-:W-:Y:S01]  /*93e0*/  SHF.R.S32.HI R0, RZ, 0x7, R0 ;  /* 0x00000007ff007819 */ /* 0x000fe20000011400 */
[----:B0-----:R-:W-:Y:S06]  /*93f0*/  @!P0 BRA `(.L_x_256) ;  /* 0x0000000000748947 */ /* 0x001fec0003800000 */
[----:B------:R-:W-:-:S04]  /*9400*/  SHF.R.U32.HI R5, RZ, 0x10, R4 ;  /* 0x00000010ff057819 */ /* 0x000fc80000011604 */
[----:B------:R-:W-:-:S13]  /*9410*/  ISETP.NE.AND P0, PT, R5, RZ, PT ;  /* 0x000000ff0500720c */ /* 0x000fda0003f05270 */
[----:B------:R-:W0:Y:S02]  /*9420*/  @!P0 LDC R5, c[0x0][0x9f0] ;  /* 0x00027c00ff058b82 */ /* 0x000e240000000800 */
[----:B0-----:R-:W-:Y:S02]  /*9430*/  IABS R7, R5 ;  /* 0x0000000500077213 */ /* 0x001fe40000000000 */
[----:B------:R-:W-:Y:S02]  /*9440*/  IADD3 R6, R5, -0x1, R0 ;  /* 0xffffffff05067810 */ /* 0x000fe40007ffe000 */
[----:B------:R-:W0:Y:S08]  /*9450*/  I2F.RP R2, R7 ;  /* 0x0000000700027306 */ /* 0x000e300000209400 */
[----:B0-----:R-:W0:Y:S02]  /*9460*/  MUFU.RCP R2, R2 ;  /* 0x0000000200027308 */ /* 0x001e240000001000 */
[----:B0-----:R-:W-:-:S06]  /*9470*/  VIADD R2, R2, 0xffffffe ;  /* 0x0ffffffe02027836 */ /* 0x001fcc0000000000 */
[----:B------:R0:W1:Y:S02]  /*9480*/  F2I.FTZ.U32.TRUNC.NTZ R3, R2 ;  /* 0x0000000200037305 */ /* 0x000064000021f000 */
[----:B0-----:R-:W-:-:S04]  /*9490*/  LOP3.LUT R2, R6, R5, RZ, 0x3c, !PT ;  /* 0x0000000506027212 */ /* 0x001fc800078e3cff */
[----:B------:R-:W-:Y:S01]  /*94a0*/  ISETP.GE.AND P2, PT, R2, RZ, PT ;  /* 0x000000ff0200720c */ /* 0x000fe20003f46270 */
[----:B-1----:R-:W-:-:S04]  /*94b0*/  IMAD.MOV R2, RZ, RZ, -R3 ;  /* 0x000000ffff027224 */ /* 0x002fc800078e0a03 */
[----:B------:R-:W-:Y:S02]  /*94c0*/  IMAD R8, R2, R7, RZ ;  /* 0x0000000702087224 */ /* 0x000fe400078e02ff */
[----:B------:R-:W-:-:S04]  /*94d0*/  IMAD.MOV.U32 R2, RZ, RZ, RZ ;  /* 0x000000ffff027224 */ /* 0x000fc800078e00ff */
[----:B------:R-:W-:Y:S01]  /*94e0*/  IMAD.HI.U32 R8, R3, R8, R2 ;  /* 0x0000000803087227 */ /* 0x000fe200078e0002 */
[----:B------:R-:W-:Y:S02]  /*94f0*/  IABS R2, R6 ;  /* 0x0000000600027213 */ /* 0x000fe40000000000 */
[----:B------:R-:W-:-:S03]  /*9500*/  IABS R3, R5 ;  /* 0x0000000500037213 */ /* 0x000fc60000000000 */
[----:B------:R-:W-:Y:S01]  /*9510*/  IMAD.HI.U32 R8, R8, R2, RZ ;  /* 0x0000000208087227 */ /* 0x000fe200078e00ff */
[----:B------:R-:W-:-:S05]  /*9520*/  IADD3 R3, RZ, -R3, RZ ;  /* 0x80000003ff037210 */ /* 0x000fca0007ffe0ff */
[----:B------:R-:W-:-:S05]  /*9530*/  IMAD R2, R8, R3, R2 ;  /* 0x0000000308027224 */ /* 0x000fca00078e0202 */
[----:B------:R-:W-:-:S13]  /*9540*/  ISETP.GT.U32.AND P1, PT, R7, R2, PT ;  /* 0x000000020700720c */ /* 0x000fda0003f24070 */
[----:B------:R-:W-:Y:S02]  /*9550*/  @!P1 IMAD.IADD R2, R2, 0x1, -R7 ;  /* 0x0000000102029824 */ /* 0x000fe400078e0a07 */
[----:B------:R-:W-:Y:S01]  /*9560*/  @!P1 VIADD R8, R8, 0x1 ;  /* 0x0000000108089836 */ /* 0x000fe20000000000 */
[----:B------:R-:W-:Y:S02]  /*9570*/  ISETP.NE.AND P1, PT, R5, RZ, PT ;  /* 0x000000ff0500720c */ /* 0x000fe40003f25270 */
[----:B------:R-:W-:-:S13]  /*9580*/  ISETP.GE.U32.AND P0, PT, R2, R7, PT ;  /* 0x000000070200720c */ /* 0x000fda0003f06070 */
[----:B------:R-:W-:-:S04]  /*9590*/  @P0 VIADD R8, R8, 0x1 ;  /* 0x0000000108080836 */ /* 0x000fc80000000000 */
[----:B------:R-:W-:-:S04]  /*95a0*/  IMAD.MOV.U32 R2, RZ, RZ, R8 ;  /* 0x000000ffff027224 */ /* 0x000fc800078e0008 */
[----:B------:R-:W-:Y:S01]  /*95b0*/  @!P2 IMAD.MOV R2, RZ, RZ, -R2 ;  /* 0x000000ffff02a224 */ /* 0x000fe200078e0a02 */
[----:B------:R-:W-:-:S07]  /*95c0*/  @!P1 LOP3.LUT R2, RZ, R5, RZ, 0x33, !PT ;  /* 0x00000005ff029212 */ /* 0x000fce00078e33ff */
.L_x_256:
[----:B------:R-:W-:Y:S05]  /*95d0*/  BSYNC B0 ;  /* 0x0000000000007941 */ /* 0x000fea0003800000 */
.L_x_255:
[----:B------:R-:W-:Y:S01]  /*95e0*/  LOP3.LUT R4, R4, 0xff, RZ, 0xc0, !PT ;  /* 0x000000ff04047812 */ /* 0x000fe200078ec0ff */
[----:B------:R-:W-:Y:S04]  /*95f0*/  BSSY B7, `(.L_x_257) ;  /* 0x0000395000077945 */ /* 0x000fe80003800000 */
[----:B------:R-:W-:-:S05]  /*9600*/  IMAD R3, R4, R2, RZ ;  /* 0x0000000204037224 */ /* 0x000fca00078e02ff */
[----:B------:R-:W-:Y:S01]  /*9610*/  VIADDMNMX R0, R3, R2, R0, PT ;  /* 0x0000000203007246 */ /* 0x000fe20003800100 */
[----:B------:R0:W-:Y:S03]  /*9620*/  STL [R1+0x10], R3 ;  /* 0x0000100301007387 */ /* 0x0001e60000100800 */
[----:B------:R-:W-:Y:S01]  /*9630*/  ISETP.GT.AND P0, PT, R0, R3, PT ;  /* 0x000000030000720c */ /* 0x000fe20003f04270 */
[----:B------:R0:W-:-:S12]  /*9640*/  STL [R1+0x34], R0 ;  /* 0x0000340001007387 */ /* 0x0001d80000100800 */
[----:B0-----:R-:W-:Y:S05]  /*9650*/  @P0 BRA `(.L_x_258) ;  /* 0x0000000000440947 */ /* 0x001fea0003800000 */
[----:B------:R-:W0:Y:S02]  /*9660*/  S2R R3, SR_TID.X ;  /* 0x0000000000037919 */ /* 0x000e240000002100 */
[----:B0-----:R-:W-:-:S04]  /*9670*/  LOP3.LUT R3, R3, 0x7f, RZ, 0xc0, !PT ;  /* 0x0000007f03037812 */ /* 0x001fc800078ec0ff */
[----:B------:R-:W-:-:S13]  /*9680*/  ISETP.NE.AND P0, PT, R3, RZ, PT ;  /* 0x000000ff0300720c */ /* 0x000fda0003f05270 */
[----:B------:R-:W-:Y:S05]  /*9690*/  @P0 BRA `(.L_x_259) ;  /* 0x0000003800280947 */ /* 0x000fea0003800000 */
[----:B------:R-:W0:Y:S01]  /*96a0*/  S2R R5, SR_LANEID ;  /* 0x0000000000057919 */ /* 0x000e220000000000 */
[----:B------:R-:W-:Y:S01]  /*96b0*/  VOTEU.ANY UR4, UPT, PT ;  /* 0x0000000000047886 */ /* 0x000fe200038e0100 */
[----:B------:R-:W1:Y:S01]  /*96c0*/  LDC.64 R2, c[0x0][0xc60] ;  /* 0x00031800ff027b82 */ /* 0x000e620000000a00 */
[----:B------:R-:W0:Y:S02]  /*96d0*/  FLO.U32 R0, UR4 ;  /* 0x0000000400007d00 */ /* 0x000e2400080e0000 */
[----:B0-----:R-:W-:-:S06]  /*96e0*/  ISETP.EQ.U32.AND P0, PT, R0, R5, PT ;  /* 0x000000050000720c */ /* 0x001fcc0003f02070 */
[----:B------:R-:W1:Y:S07]  /*96f0*/  POPC R5, UR4 ;  /* 0x0000000400057d09 */ /* 0x000e6e0008000000 */
[----:B-1----:R-:W2:Y:S01]  /*9700*/  @P0 ATOMG.E.ADD.STRONG.GPU PT, R3, desc[UR36][R2.64], R5 ;  /* 0x00000005020309a8 */ /* 0x002ea200081ee1e4 */
[----:B------:R-:W0:Y:S02]  /*9710*/  S2R R4, SR_LTMASK ;  /* 0x0000000000047919 */ /* 0x000e240000003900 */
[----:B0-----:R-:W-:-:S04]  /*9720*/  LOP3.LUT R4, R4, UR4, RZ, 0xc0, !PT ;  /* 0x0000000404047c12 */ /* 0x001fc8000f8ec0ff */
[----:B------:R-:W0:Y:S01]  /*9730*/  POPC R7, R4 ;  /* 0x0000000400077309 */ /* 0x000e220000000000 */
[----:B--2---:R-:W0:Y:S02]  /*9740*/  SHFL.IDX PT, R0, R3, R0, 0x1f ;  /* 0x00001f0003007589 */ /* 0x004e2400000e0000 */
[----:B0-----:R-:W-:Y:S01]  /*9750*/  IADD3 R16, R0, UR38, R7 ;  /* 0x0000002600107c10 */ /* 0x001fe2000fffe007 */
[----:B------:R-:W-:Y:S06]  /*9760*/  BRA `(.L_x_259) ;  /* 0x0000003400f47947 */ /* 0x000fec0003800000 */
.L_x_258:
[----:B------:R-:W-:Y:S01]  /*9770*/  VIADD R0, R22, 0xe400 ;  /* 0x0000e40016007836 */ /* 0x000fe20000000000 */
[----:B------:R-:W-:Y:S04]  /*9780*/  BSSY B6, `(.L_x_260) ;  /* 0x0000013000067945 */ /* 0x000fe80003800000 */
[----:B------:R-:W-:-:S13]  /*9790*/  LOP3.LUT P0, RZ, R0, 0x3ff, RZ, 0xc0, !PT ;  /* 0x000003ff00ff7812 */ /* 0x000fda000780c0ff */
[----:B------:R-:W-:Y:S05]  /*97a0*/  @!P0 BRA `(.L_x_261) ;  /* 0x0000000000408947 */ /* 0x000fea0003800000 */
[----:B------:R-:W-:Y:S01]  /*97b0*/  MOV R2, 0x0 ;  /* 0x0000000000027802 */ /* 0x000fe20000000f00 */
[----:B------:R-:W-:Y:S01]  /*97c0*/  ULDC.64 UR6, c[0x4][0x88] ;  /* 0x0100220000067ab9 */ /* 0x000fe20000000a00 */
[----:B------:R-:W-:Y:S01]  /*97d0*/  ULDC.64 UR8, c[0x4][0x90] ;  /* 0x0100240000087ab9 */ /* 0x000fe20000000a00 */
[----:B------:R-:W-:Y:S01]  /*97e0*/  ULDC.64 UR4, c[0x4][0x8] ;  /* 0x0100020000047ab9 */ /* 0x000fe20000000a00 */
[----:B------:R-:W-:Y:S01]  /*97f0*/  IMAD.U32 R4, RZ, RZ, UR6 ;  /* 0x00000006ff047e24 */ /* 0x000fe2000f8e00ff */
[----:B------:R-:W-:Y:S01]  /*9800*/  MOV R10, UR4 ;  /* 0x00000004000a7c02 */ /* 0x000fe20008000f00 */
[----:B------:R-:W0:Y:S01]  /*9810*/  LDC.64 R2, c[0x4][R2] ;  /* 0x0100000002027b82 */ /* 0x000e220000000a00 */
[----:B------:R-:W-:Y:S02]  /*9820*/  IMAD.U32 R5, RZ, RZ, UR7 ;  /* 0x00000007ff057e24 */ /* 0x000fe4000f8e00ff */
[----:B------:R-:W-:Y:S02]  /*9830*/  IMAD.U32 R6, RZ, RZ, UR8 ;  /* 0x00000008ff067e24 */ /* 0x000fe4000f8e00ff */
[----:B------:R-:W-:-:S02]  /*9840*/  IMAD.U32 R7, RZ, RZ, UR9 ;  /* 0x00000009ff077e24 */ /* 0x000fc4000f8e00ff */
[----:B------:R-:W-:Y:S02]  /*9850*/  IMAD.U32 R11, RZ, RZ, UR5 ;  /* 0x00000005ff0b7e24 */ /* 0x000fe4000f8e00ff */
[----:B------:R-:W-:Y:S02]  /*9860*/  IMAD.MOV.U32 R8, RZ, RZ, 0x70 ;  /* 0x00000070ff087424 */ /* 0x000fe400078e00ff */
[----:B------:R-:W-:Y:S02]  /*9870*/  IMAD.MOV.U32 R12, RZ, RZ, 0x1 ;  /* 0x00000001ff0c7424 */ /* 0x000fe400078e00ff */
[----:B------:R-:W-:-:S07]  /*9880*/  IMAD.MOV.U32 R13, RZ, RZ, RZ ;  /* 0x000000ffff0d7224 */ /* 0x000fce00078e00ff */
[----:B------:R-:W-:-:S07]  /*9890*/  LEPC R20, `(.L_x_261) ;  /* 0x000000001014794e */ /* 0x000fce0000000000 */
[----:B0-----:R-:W-:Y:S05]  /*98a0*/  CALL.ABS.NOINC R2 ;  /* 0x0000000002007343 */ /* 0x001fea0003c00000 */
.L_x_261:
[----:B------:R-:W-:Y:S05]  /*98b0*/  BSYNC B6 ;  /* 0x0000000000067941 */ /* 0x000fea0003800000 */
.L_x_260:
        /* <DEDUP_REMOVED lines=8> */
[----:B------:R0:W1:Y:S01]  /*9940*/  LDC.64 R2, c[0x4][R26] ;  /* 0x010000001a027b82 */ /* 0x0000620000000a00 */
[----:B------:R-:W-:Y:S01]  /*9950*/  IMAD.U32 R4, RZ, RZ, UR6 ;  /* 0x00000006ff047e24 */ /* 0x000fe2000f8e00ff */
[----:B------:R-:W-:Y:S01]  /*9960*/  MOV R11, UR5 ;  /* 0x00000005000b7c02 */ /* 0x000fe20008000f00 */
        /* <DEDUP_REMOVED lines=9> */
.L_x_264:
[----:B------:R0:W1:Y:S01]  /*9a00*/  LDC.64 R2, c[0x4][R26] ;  /* 0x010000001a027b82 */ /* 0x0000620000000a00 */
[----:B------:R-:W-:Y:S01]  /*9a10*/  ULDC.64 UR6, c[0x4][0x88] ;  /* 0x0100220000067ab9 */ /* 0x000fe20000000a00 */
[----:B------:R-:W-:Y:S01]  /*9a20*/  ULDC.64 UR8, c[0x4][0x90] ;  /* 0x0100240000087ab9 */ /* 0x000fe20000000a00 */
[----:B------:R-:W-:Y:S01]  /*9a30*/  ULDC.64 UR4, c[0x4][0x18] ;  /* 0x0100060000047ab9 */ /* 0x000fe20000000a00 */
[----:B------:R-:W-:Y:S01]  /*9a40*/  IMAD.U32 R4, RZ, RZ, UR6 ;  /* 0x00000006ff047e24 */ /* 0x000fe2000f8e00ff */
[----:B------:R-:W-:Y:S01]  /*9a50*/  MOV R12, 0x1 ;  /* 0x00000001000c7802 */ /* 0x000fe20000000f00 */
[----:B------:R-:W-:Y:S02]  /*9a60*/  IMAD.U32 R5, RZ, RZ, UR7 ;  /* 0x00000007ff057e24 */ /* 0x000fe4000f8e00ff */
[----:B------:R-:W-:Y:S02]  /*9a70*/  IMAD.U32 R6, RZ, RZ, UR8 ;  /* 0x00000008ff067e24 */ /* 0x000fe4000f8e00ff */
[----:B------:R-:W-:-:S02]  /*9a80*/  IMAD.U32 R7, RZ, RZ, UR9 ;  /* 0x00000009ff077e24 */ /* 0x000fc4000f8e00ff */
[----:B------:R-:W-:Y:S02]  /*9a90*/  IMAD.U32 R10, RZ, RZ, UR4 ;  /* 0x00000004ff0a7e24 */ /* 0x000fe4000f8e00ff */
[----:B------:R-:W-:Y:S02]  /*9aa0*/  IMAD.U32 R11, RZ, RZ, UR5 ;  /* 0x00000005ff0b7e24 */ /* 0x000fe4000f8e00ff */
[----:B------:R-:W-:Y:S02]  /*9ab0*/  IMAD.MOV.U32 R8, RZ, RZ, 0x70 ;  /* 0x00000070ff087424 */ /* 0x000fe400078e00ff */
[----:B0-----:R-:W-:-:S07]  /*9ac0*/  IMAD.MOV.U32 R13, RZ, RZ, RZ ;  /* 0x000000ffff0d7224 */ /* 0x001fce00078e00ff */
[----:B------:R-:W-:-:S07]  /*9ad0*/  LEPC R20, `(.L_x_263) ;  /* 0x000000001014794e */ /* 0x000fce0000000000 */
[----:B-1----:R-:W-:Y:S05]  /*9ae0*/  CALL.ABS.NOINC R2 ;  /* 0x0000000002007343 */ /* 0x002fea0003c00000 */
.L_x_263:
[----:B------:R-:W-:Y:S05]  /*9af0*/  BSYNC B6 ;  /* 0x0000000000067941 */ /* 0x000fea0003800000 */
.L_x_262:
[----:B------:R-:W2:Y:S01]  /*9b00*/  LDL R21, [R1] ;  /* 0x0000000001157983 */ /* 0x000ea20000100800 */
[----:B------:R-:W-:Y:S01]  /*9b10*/  ULDC.64 UR4, c[0x0][0x9f8] ;  /* 0x00027e0000047ab9 */ /* 0x000fe20000000a00 */
[----:B------:R-:W0:Y:S01]  /*9b20*/  LDC R6, c[0x0][0x430] ;  /* 0x00010c00ff067b82 */ /* 0x000e220000000800 */
[----:B------:R-:W-:Y:S01]  /*9b30*/  ISETP.NE.U32.AND P0, PT, RZ, UR4, PT ;  /* 0x00000004ff007c0c */ /* 0x000fe2000bf05070 */
[----:B------:R-:W3:Y:S03]  /*9b40*/  LDL R26, [R1+0x34] ;  /* 0x00003400011a7983 */ /* 0x000ee60000100800 */
[----:B------:R-:W-:Y:S01]  /*9b50*/  ISETP.NE.AND.EX P0, PT, RZ, UR5, PT, P0 ;  /* 0x00000005ff007c0c */ /* 0x000fe2000bf05300 */
[----:B------:R-:W4:Y:S04]  /*9b60*/  LDL R5, [R1+0xc] ;  /* 0x00000c0001057983 */ /* 0x000f280000100800 */
[----:B------:R-:W4:Y:S01]  /*9b70*/  LDL R4, [R1+0x14] ;  /* 0x0000140001047983 */ /* 0x000f220000100800 */
[----:B------:R-:W1:Y:S07]  /*9b80*/  S2R R7, SR_TID.X ;  /* 0x0000000000077919 */ /* 0x000e6e0000002100 */
[----:B------:R-:W-:Y:S01]  /*9b90*/  @P0 IADD3 R2, P1, R23, UR4, RZ ;  /* 0x0000000417020c10 */ /* 0x000fe2000ff3e0ff */
[----:B------:R-:W1:Y:S03]  /*9ba0*/  S2R R0, SR_TID.X ;  /* 0x0000000000007919 */ /* 0x000e660000002100 */
[----:B------:R-:W-:Y:S01]  /*9bb0*/  @P0 IADD3.X R3, R24, UR5, RZ, P1, !PT ;  /* 0x0000000518030c10 */ /* 0x000fe20008ffe4ff */
[----:B------:R-:W4:Y:S01]  /*9bc0*/  LDL.LU R20, [R1+0x4] ;  /* 0x0000040001147983 */ /* 0x000f220000300800 */
[----:B0-----:R-:W-:-:S03]  /*9bd0*/  ISETP.NE.AND P2, PT, R6, 0x1, PT ;  /* 0x000000010600780c */ /* 0x001fc60003f45270 */
[----:B------:R-:W4:Y:S04]  /*9be0*/  LDL R9, [R1+0x48] ;  /* 0x0000480001097983 */ /* 0x000f280000100800 */
[----:B--2---:R0:W2:Y:S01]  /*9bf0*/  @P0 LDG.E R21, desc[UR36][R2.64] ;  /* 0x0000002402150981 */ /* 0x0040a2000c1e1900 */
[----:B-1----:R-:W-:Y:S01]  /*9c00*/  IMAD.SHL.U32 R7, R7, 0x10, RZ ;  /* 0x0000001007077824 */ /* 0x002fe200078e00ff */
[----:B------:R-:W-:Y:S01]  /*9c10*/  LOP3.LUT R0, R0, 0x7f, RZ, 0xc0, !PT ;  /* 0x0000007f00007812 */ /* 0x000fe200078ec0ff */
[----:B---3--:R-:W-:-:S03]  /*9c20*/  VIADD R26, R26, 0xffffffff ;  /* 0xffffffff1a1a7836 */ /* 0x008fc60000000000 */
[----:B0-----:R-:W0:Y:S01]  /*9c30*/  @P2 LDC R3, c[0x0][0x434] ;  /* 0x00010d00ff032b82 */ /* 0x001e220000000800 */
[----:B------:R-:W-:Y:S01]  /*9c40*/  IMAD.SHL.U32 R8, R26, 0x80, RZ ;  /* 0x000000801a087824 */ /* 0x000fe200078e00ff */
[----:B------:R-:W-:Y:S02]  /*9c50*/  SHF.R.U32.HI R0, RZ, 0x3, R0 ;  /* 0x00000003ff007819 */ /* 0x000fe40000011600 */
[----:B------:R-:W-:-:S04]  /*9c60*/  LOP3.LUT R7, R7, 0x70, RZ, 0xc0, !PT ;  /* 0x0000007007077812 */ /* 0x000fc800078ec0ff */
[----:B------:R-:W1:Y:S01]  /*9c70*/  @P2 LDC R2, c[0x0][0x438] ;  /* 0x00010e00ff022b82 */ /* 0x000e620000000800 */
[----:B------:R-:W-:Y:S01]  /*9c80*/  LOP3.LUT R0, R8, R0, R7, 0xfe, !PT ;  /* 0x0000000008007212 */ /* 0x000fe200078efe07 */
[----:B--2---:R-:W-:Y:S03]  /*9c90*/  @P0 STL [R1], R21 ;  /* 0x0000001501000387 */ /* 0x004fe60000100800 */
[C---:B----4-:R-:W-:Y:S01]  /*9ca0*/  ISETP.GE.AND P0, PT, R0.reuse, R5, PT ;  /* 0x000000050000720c */ /* 0x050fe20003f06270 */
[----:B------:R-:W-:-:S04]  /*9cb0*/  IMAD.IADD R0, R0, 0x1, R4 ;  /* 0x0000000100007824 */ /* 0x000fc800078e0204 */
[----:B0-----:R-:W-:-:S04]  /*9cc0*/  @P2 IMAD.HI.U32 R3, R0, R3, RZ ;  /* 0x0000000300032227 */ /* 0x001fc800078e00ff */
[----:B------:R-:W-:Y:S01]  /*9cd0*/  IMAD.MOV.U32 R4, RZ, RZ, R0 ;  /* 0x000000ffff047224 */ /* 0x000fe200078e0000 */
[----:B-1----:R-:W-:-:S03]  /*9ce0*/  @P2 SHF.R.U32.HI R4, RZ, R2, R3 ;  /* 0x00000002ff042219 */ /* 0x002fc60000011603 */
[----:B------:R-:W0:Y:S02]  /*9cf0*/  @!P0 LDC.64 R2, c[0x0][0x428] ;  /* 0x00010a00ff028b82 */ /* 0x000e240000000a00 */
[----:B------:R-:W-:-:S04]  /*9d00*/  IMAD.MOV R5, RZ, RZ, -R4 ;  /* 0x000000ffff057224 */ /* 0x000fc800078e0a04 */
[----:B------:R-:W-:Y:S01]  /*9d10*/  IMAD R0, R6, R5, R0 ;  /* 0x0000000506007224 */ /* 0x000fe200078e0200 */
[----:B------:R-:W-:Y:S02]  /*9d20*/  SHF.R.S32.HI R6, RZ, 0x1f, R21 ;  /* 0x0000001fff067819 */ /* 0x000fe40000011415 */
[----:B------:R-:W-:-:S03]  /*9d30*/  @!P0 SHF.R.S32.HI R5, RZ, 0x1f, R4 ;  /* 0x0000001fff058819 */ /* 0x000fc60000011404 */
[-C--:B0-----:R-:W-:Y:S02]  /*9d40*/  @!P0 IMAD R7, R6, R2.reuse, RZ ;  /* 0x0000000206078224 */ /* 0x081fe400078e02ff */
[----:B------:R-:W-:-:S04]  /*9d50*/  @!P0 IMAD.WIDE.U32 R4, R21, R2, R4 ;  /* 0x0000000215048225 */ /* 0x000fc800078e0004 */
[----:B------:R-:W-:Y:S02]  /*9d60*/  @!P0 IMAD R7, R21, R3, R7 ;  /* 0x0000000315078224 */ /* 0x000fe400078e0207 */
[----:B------:R-:W0:Y:S01]  /*9d70*/  @!P0 LDC.64 R2, c[0x0][0x418] ;  /* 0x00010600ff028b82 */ /* 0x000e220000000a00 */
[----:B------:R0:W-:Y:S01]  /*9d80*/  STL [R1+0x18], R6 ;  /* 0x0000180601007387 */ /* 0x0001e20000100800 */
[----:B------:R-:W-:Y:S01]  /*9d90*/  @!P0 IMAD.IADD R7, R5, 0x1, R7 ;  /* 0x0000000105078824 */ /* 0x000fe200078e0207 */
[----:B0-----:R-:W-:Y:S01]  /*9da0*/  @!P0 LEA R6, P1, R4, R2, 0x2 ;  /* 0x0000000204068211 */ /* 0x001fe200078210ff */
[----:B------:R-:W-:-:S03]  /*9db0*/  IMAD.MOV.U32 R2, RZ, RZ, RZ ;  /* 0x000000ffff027224 */ /* 0x000fc600078e00ff */
[----:B------:R-:W-:-:S05]  /*9dc0*/  @!P0 LEA.HI.X R7, R4, R3, R7, 0x2, P1 ;  /* 0x0000000304078211 */ /* 0x000fca00008f1407 */
[----:B------:R0:W5:Y:S01]  /*9dd0*/  @!P0 LDG.E R2, desc[UR36][R6.64] ;  /* 0x0000002406028981 */ /* 0x000162000c1e1900 */
[----:B------:R-:W-:-:S04]  /*9de0*/  LOP3.LUT R20, R20, 0xfffffffb, RZ, 0xc0, !PT ;  /* 0xfffffffb14147812 */ /* 0x000fc800078ec0ff */
[----:B------:R-:W-:Y:S02]  /*9df0*/  @P2 LOP3.LUT R20, R20, 0x4, RZ, 0xfc, !PT ;  /* 0x0000000414142812 */ /* 0x000fe400078efcff */
[----:B------:R-:W-:Y:S02]  /*9e00*/  ISETP.NE.AND P2, PT, R9, 0x3, PT ;  /* 0x000000030900780c */ /* 0x000fe40003f45270 */
[----:B------:R-:W-:-:S11]  /*9e10*/  LOP3.LUT R20, R20, 0xfffffffd, RZ, 0xc0, !PT ;  /* 0xfffffffd14147812 */ /* 0x000fd600078ec0ff */
[----:B------:R-:W-:-:S05]  /*9e20*/  @P2 LOP3.LUT R20, R20, 0x2, RZ, 0xfc, !PT ;  /* 0x0000000214142812 */ /* 0x000fca00078efcff */
[----:B------:R0:W-:Y:S01]  /*9e30*/  STL [R1+0x4], R20 ;  /* 0x0000041401007387 */ /* 0x0001e20000100800 */
[----:B------:R-:W-:-:S03]  /*9e40*/  UMOV UR4, 0xffffffff ;  /* 0xffffffff00047882 */ /* 0x000fc60000000000 */
[----:B------:R-:W-:Y:S05]  /*9e50*/  BRA.DIV UR4, `(.L_x_265) ;  /* 0x0000004204a87947 */ /* 0x000fea000b800000 */
.L_x_329:
[----:B------:R-:W-:Y:S01]  /*9e60*/  LOP3.LUT R24, R18, 0xffff, RZ, 0xc0, !PT ;  /* 0x0000ffff12187812 */ /* 0x000fe200078ec0ff */
[----:B------:R-:W-:Y:S06]  /*9e70*/  @!P2 BRA `(.L_x_266) ;  /* 0x000000000004a947 */ /* 0x000fec0003800000 */
[----:B------:R-:W-:Y:S01]  /*9e80*/  BPT.TRAP 0x1 ;  /* 0x000000040000795c */ /* 0x000fe20000300000 */
.L_x_266:
[----:B0-----:R-:W-:Y:S01]  /*9e90*/  SHF.R.S32.HI R6, RZ, 0x1f, R0 ;  /* 0x0000001fff067819 */ /* 0x001fe20000011400 */
[----:B------:R-:W-:Y:S01]  /*9ea0*/  ULDC.64 UR4, c[0x0][0x328] ;  /* 0x0000ca0000047ab9 */ /* 0x000fe20000000a00 */
[----:B-----5:R-:W-:Y:S01]  /*9eb0*/  SHF.R.S32.HI R7, RZ, 0x1f, R2 ;  /* 0x0000001fff077819 */ /* 0x020fe20000011402 */
[----:B------:R-:W-:Y:S01]  /*9ec0*/  IMAD.WIDE.U32 R4, R0, UR4, RZ ;  /* 0x0000000400047c25 */ /* 0x000fe2000f8e00ff */
[----:B------:R-:W-:Y:S01]  /*9ed0*/  ULDC.64 UR6, c[0x0][0x318] ;  /* 0x0000c60000067ab9 */ /* 0x000fe20000000a00 */
[----:B------:R-:W-:Y:S02]  /*9ee0*/  BSSY B0, `(.L_x_267) ;  /* 0x0000012000007945 */ /* 0x000fe40003800000 */
[----:B------:R-:W-:-:S04]  /*9ef0*/  IMAD R3, R6, UR4, RZ ;  /* 0x0000000406037c24 */ /* 0x000fc8000f8e02ff */
[----:B------:R-:W-:Y:S01]  /*9f00*/  IMAD R3, R0, UR5, R3 ;  /* 0x0000000500037c24 */ /* 0x000fe2000f8e0203 */
[----:B------:R-:W-:-:S03]  /*9f10*/  ULDC.64 UR4, c[0x0][0x338] ;  /* 0x0000ce0000047ab9 */ /* 0x000fc60000000a00 */
[----:B------:R-:W-:Y:S02]  /*9f20*/  IMAD.IADD R5, R5, 0x1, R3 ;  /* 0x0000000105057824 */ /* 0x000fe400078e0203 */
[----:B------:R-:W-:Y:S02]  /*9f30*/  IMAD R3, R7, UR4, RZ ;  /* 0x0000000407037c24 */ /* 0x000fe4000f8e02ff */
[----:B------:R-:W-:-:S04]  /*9f40*/  IMAD.WIDE.U32 R4, R2, UR4, R4 ;  /* 0x0000000402047c25 */ /* 0x000fc8000f8e0004 */
[----:B------:R-:W-:Y:S01]  /*9f50*/  IMAD R3, R2, UR5, R3 ;  /* 0x0000000502037c24 */ /* 0x000fe2000f8e0203 */
[----:B------:R-:W-:-:S04]  /*9f60*/  ULDC.64 UR4, c[0x0][0x330] ;  /* 0x0000cc0000047ab9 */ /* 0x000fc80000000a00 */
[----:B------:R-:W-:Y:S01]  /*9f70*/  IADD3 R5, R5, R3, RZ ;  /* 0x0000000305057210 */ /* 0x000fe20007ffe0ff */
[----:B------:R-:W-:Y:S02]  /*9f80*/  IMAD R3, R25, 0x8, R22 ;  /* 0x0000000819037824 */ /* 0x000fe400078e0216 */
[----:B------:R-:W-:-:S04]  /*9f90*/  IMAD.WIDE.U32 R4, R24, UR4, R4 ;  /* 0x0000000418047c25 */ /* 0x000fc8000f8e0004 */
[----:B------:R-:W-:Y:S01]  /*9fa0*/  IMAD R23, R24, UR5, R5 ;  /* 0x0000000518177c24 */ /* 0x000fe2000f8e0205 */
[----:B------:R-:W-:-:S04]  /*9fb0*/  LEA R18, P0, R4, UR6, 0x1 ;  /* 0x0000000604127c11 */ /* 0x000fc8000f8008ff */
[----:B------:R-:W-:Y:S02]  /*9fc0*/  LEA.HI.X R23, R4, UR7, R23, 0x1, P0 ;  /* 0x0000000704177c11 */ /* 0x000fe400080f0c17 */
[----:B------:R-:W-:-:S06]  /*9fd0*/  SHF.L.U32 R4, R27, 0x1f, RZ ;  /* 0x0000001f1b047819 */ /* 0x000fcc00000006ff */
[----:B------:R-:W0:Y:S02]  /*9fe0*/  SYNCS.PHASECHK.TRANS64.TRYWAIT P0, [R3+URZ+0x16840], R4 ;  /* 0x01684004030075a7 */ /* 0x000e24000800017f */
[----:B0-----:R-:W-:Y:S05]  /*9ff0*/  @!P0 BRA `(.L_x_268) ;  /* 0x0000004000748947 */ /* 0x001fea0003800000 */
.L_x_330:
[----:B------:R-:W-:Y:S05]  /*a000*/  BSYNC B0 ;  /* 0x0000000000007941 */ /* 0x000fea0003800000 */
.L_x_267:
[----:B------:R-:W2:Y:S01]  /*a010*/  LDL R11, [R1+0xc] ;  /* 0x00000c00010b7983 */ /* 0x000ea20000100800 */
[----:B------:R-:W-:Y:S01]  /*a020*/  ULDC.64 UR4, c[0x0][0x300] ;  /* 0x0000c00000047ab9 */ /* 0x000fe20000000a00 */
[----:B------:R-:W-:Y:S02]  /*a030*/  ULDC.64 UR6, c[0x0][0x2e8] ;  /* 0x0000ba0000067ab9 */ /* 0x000fe40000000a00 */
[----:B------:R-:W3:Y:S01]  /*a040*/  LDL.LU R9, [R1+0x4] ;  /* 0x0000040001097983 */ /* 0x000ee20000300800 */
[----:B------:R-:W-:Y:S02]  /*a050*/  IMAD R6, R6, UR4, RZ ;  /* 0x0000000406067c24 */ /* 0x000fe4000f8e02ff */
[C---:B0-----:R-:W-:Y:S01]  /*a060*/  IMAD.WIDE.U32 R4, R0.reuse, UR4, RZ ;  /* 0x0000000400047c25 */ /* 0x041fe2000f8e00ff */
[----:B------:R-:W0:Y:S03]  /*a070*/  S2R R10, SR_TID.X ;  /* 0x00000000000a7919 */ /* 0x000e260000002100 */
[----:B------:R-:W-:Y:S01]  /*a080*/  IMAD R6, R0, UR5, R6 ;  /* 0x0000000500067c24 */ /* 0x000fe2000f8e0206 */
[----:B------:R-:W-:Y:S01]  /*a090*/  ULDC.64 UR4, c[0x0][0x310] ;  /* 0x0000c40000047ab9 */ /* 0x000fe20000000a00 */
[----:B------:R-:W1:Y:S01]  /*a0a0*/  S2R R12, SR_TID.X ;  /* 0x00000000000c7919 */ /* 0x000e620000002100 */
[----:B------:R-:W-:-:S02]  /*a0b0*/  IMAD R7, R7, UR4, RZ ;  /* 0x0000000407077c24 */ /* 0x000fc4000f8e02ff */
[----:B------:R-:W-:Y:S02]  /*a0c0*/  IMAD.IADD R5, R5, 0x1, R6 ;  /* 0x0000000105057824 */ /* 0x000fe400078e0206 */
[C---:B------:R-:W-:Y:S02]  /*a0d0*/  IMAD R7, R2.reuse, UR5, R7 ;  /* 0x0000000502077c24 */ /* 0x040fe4000f8e0207 */
[----:B------:R-:W-:Y:S01]  /*a0e0*/  IMAD.WIDE.U32 R4, R2, UR4, R4 ;  /* 0x0000000402047c25 */ /* 0x000fe2000f8e0004 */
[----:B------:R-:W-:-:S03]  /*a0f0*/  ULDC.64 UR4, c[0x0][0x308] ;  /* 0x0000c20000047ab9 */ /* 0x000fc60000000a00 */
[----:B------:R-:W-:Y:S02]  /*a100*/  IMAD.IADD R5, R5, 0x1, R7 ;  /* 0x0000000105057824 */ /* 0x000fe400078e0207 */
[----:B------:R-:W-:Y:S01]  /*a110*/  IMAD.WIDE.U32 R4, R24, UR4, R4 ;  /* 0x0000000418047c25 */ /* 0x000fe2000f8e0004 */
[----:B------:R-:W-:Y:S02]  /*a120*/  ULDC UR4, c[0x0][0x2f4] ;  /* 0x0000bd0000047ab9 */ /* 0x000fe40000000800 */
[----:B------:R-:W-:Y:S01]  /*a130*/  ISETP.GE.AND P2, PT, R28, UR4, PT ;  /* 0x000000041c007c0c */ /* 0x000fe2000bf46270 */
[----:B------:R-:W-:Y:S01]  /*a140*/  IMAD R2, R24, UR5, R5 ;  /* 0x0000000518027c24 */ /* 0x000fe2000f8e0205 */
[----:B------:R-:W-:Y:S01]  /*a150*/  LEA R0, P0, R4, UR6, 0x1 ;  /* 0x0000000604007c11 */ /* 0x000fe2000f8008ff */
[----:B------:R-:W-:-:S03]  /*a160*/  UMOV UR4, 0xffffffff ;  /* 0xffffffff00047882 */ /* 0x000fc60000000000 */
[----:B------:R-:W-:Y:S02]  /*a170*/  LEA.HI.X R2, R4, UR7, R2, 0x1, P0 ;  /* 0x0000000704027c11 */ /* 0x000fe400080f0c02 */
[----:B0-----:R-:W-:-:S04]  /*a180*/  LOP3.LUT R10, R10, 0x7f, RZ, 0xc0, !PT ;  /* 0x0000007f0a0a7812 */ /* 0x001fc800078ec0ff */
[----:B------:R-:W-:-:S04]  /*a190*/  SHF.R.U32.HI R10, RZ, 0x3, R10 ;  /* 0x00000003ff0a7819 */ /* 0x000fc8000001160a */
[----:B--2---:R-:W-:Y:S01]  /*a1a0*/  IADD3 R4, -R10, R11, -R8 ;  /* 0x0000000b0a047210 */ /* 0x004fe20007ffe908 */
[C---:B-1----:R-:W-:Y:S02]  /*a1b0*/  IMAD.SHL.U32 R10, R12.reuse, 0x8, RZ ;  /* 0x000000080c0a7824 */ /* 0x042fe400078e00ff */
[----:B------:R-:W-:Y:S01]  /*a1c0*/  IMAD.SHL.U32 R11, R12, 0x8, RZ ;  /* 0x000000080c0b7824 */ /* 0x000fe200078e00ff */
[----:B---3--:R-:W-:Y:S02]  /*a1d0*/  LOP3.LUT R9, R9, 0xfffffffe, RZ, 0xc0, !PT ;  /* 0xfffffffe09097812 */ /* 0x008fe400078ec0ff */
[----:B------:R-:W-:Y:S02]  /*a1e0*/  LOP3.LUT R10, R10, 0x1f8, RZ, 0xc0, !PT ;  /* 0x000001f80a0a7812 */ /* 0x000fe400078ec0ff */
[----:B------:R-:W-:Y:S02]  /*a1f0*/  @P2 LOP3.LUT R9, R9, 0x1, RZ, 0xfc, !PT ;  /* 0x0000000109092812 */ /* 0x000fe400078efcff */
[----:B------:R-:W-:-:S02]  /*a200*/  LOP3.LUT R10, R10, 0x38, R12, 0x78, !PT ;  /* 0x000000380a0a7812 */ /* 0x000fc400078e780c */
[----:B------:R-:W-:Y:S01]  /*a210*/  ISETP.GE.AND P0, PT, R4, 0x1, PT ;  /* 0x000000010400780c */ /* 0x000fe20003f06270 */
[----:B------:R0:W-:Y:S01]  /*a220*/  STL [R1+0x4], R9 ;  /* 0x0000040901007387 */ /* 0x0001e20000100800 */
[----:B------:R-:W-:-:S05]  /*a230*/  LOP3.LUT R10, R10, 0x200, R11, 0xf8, !PT ;  /* 0x000002000a0a7812 */ /* 0x000fca00078ef80b */
[----:B------:R-:W-:Y:S01]  /*a240*/  IMAD R5, R25, 0x2000, R10 ;  /* 0x0000200019057824 */ /* 0x000fe200078e020a */
[----:B------:R-:W-:Y:S06]  /*a250*/  BRA.DIV UR4, `(.L_x_269) ;  /* 0x0000003e04f07947 */ /* 0x000fec000b800000 */
[----:B------:R-:W1:Y:S01]  /*a260*/  SHFL.IDX PT, R7, R0, RZ, 0x181f ;  /* 0x00181fff00077589 */ /* 0x000e6200000e0000 */
[----:B------:R-:W-:-:S03]  /*a270*/  @P0 IMAD R8, R5, 0x2, R22 ;  /* 0x0000000205080824 */ /* 0x000fc600078e0216 */
[----:B------:R-:W2:Y:S01]  /*a280*/  SHFL.IDX PT, R6, R2, RZ, 0x181f ;  /* 0x00181fff02067589 */ /* 0x000ea200000e0000 */
[----:B-1----:R-:W-:-:S05]  /*a290*/  @P0 LEA R7, P1, R28, R7, 0x1 ;  /* 0x000000071c070211 */ /* 0x002fca00078208ff */
[----:B--2---:R-:W-:Y:S01]  /*a2a0*/  @P0 IMAD.X R6, RZ, RZ, R6, P1 ;  /* 0x000000ffff060224 */ /* 0x004fe200008e0606 */
[----:B------:R-:W-:-:S04]  /*a2b0*/  ISETP.GE.AND P1, PT, R4, 0x11, PT ;  /* 0x000000110400780c */ /* 0x000fc80003f26270 */
[----:B------:R-:W-:-:S04]  /*a2c0*/  @P0 LOP3.LUT R7, R7, R6, RZ, 0x3c, !PT ;  /* 0x0000000607070212 */ /* 0x000fc800078e3cff */
[----:B------:R-:W-:-:S04]  /*a2d0*/  @P0 LOP3.LUT R6, R7, R6, RZ, 0x3c, !PT ;  /* 0x0000000607060212 */ /* 0x000fc800078e3cff */
[----:B------:R-:W-:-:S05]  /*a2e0*/  @P0 LOP3.LUT R7, R7, R6, RZ, 0x3c, !PT ;  /* 0x0000000607070212 */ /* 0x000fca00078e3cff */
[----:B------:R-:W-:Y:S01]  /*a2f0*/  @!PT LDS RZ, [RZ] ;  /* 0x00000000fffff984 */ /* 0x000fe20000000800 */
[----:B------:R1:W-:Y:S04]  /*a300*/  @P0 LDGSTS.E.BYPASS.LTC128B.128 [R8+0xe400], desc[UR36][R6.64], !P2 ;  /* 0x0e40000006080fae */ /* 0x0003e8000d101d64 */
[----:B-1----:R-:W1:Y:S01]  /*a310*/  SHFL.IDX PT, R7, R0, 0x1, 0x181f ;  /* 0x00381f0000077f89 */ /* 0x002e6200000e0000 */
[----:B------:R-:W-:-:S03]  /*a320*/  @P1 IMAD R8, R5, 0x2, R22 ;  /* 0x0000000205081824 */ /* 0x000fc600078e0216 */
[----:B------:R-:W2:Y:S01]  /*a330*/  SHFL.IDX PT, R6, R2, 0x1, 0x181f ;  /* 0x00381f0002067f89 */ /* 0x000ea200000e0000 */
[----:B-1----:R-:W-:-:S05]  /*a340*/  @P1 LEA R7, P0, R28, R7, 0x1 ;  /* 0x000000071c071211 */ /* 0x002fca00078008ff */
[----:B--2---:R-:W-:-:S05]  /*a350*/  @P1 IMAD.X R6, RZ, RZ, R6, P0 ;  /* 0x000000ffff061224 */ /* 0x004fca00000e0606 */
[----:B------:R-:W-:-:S04]  /*a360*/  @P1 LOP3.LUT R7, R7, R6, RZ, 0x3c, !PT ;  /* 0x0000000607071212 */ /* 0x000fc800078e3cff */
[----:B------:R-:W-:-:S04]  /*a370*/  @P1 LOP3.LUT R6, R7, R6, RZ, 0x3c, !PT ;  /* 0x0000000607061212 */ /* 0x000fc800078e3cff */
[----:B------:R-:W-:-:S05]  /*a380*/  @P1 LOP3.LUT R7, R7, R6, RZ, 0x3c, !PT ;  /* 0x0000000607071212 */ /* 0x000fca00078e3cff */
[----:B------:R1:W-:Y:S01]  /*a390*/  @P1 LDGSTS.E.BYPASS.LTC128B.128 [R8+0xec00], desc[UR36][R6.64], !P2 ;  /* 0x0ec0000006081fae */ /* 0x0003e2000d101d64 */
[----:B------:R-:W-:-:S03]  /*a3a0*/  ISETP.GE.AND P1, PT, R4, 0x21, PT ;  /* 0x000000210400780c */ /* 0x000fc60003f26270 */
[----:B-1----:R-:W1:Y:S10]  /*a3b0*/  SHFL.IDX PT, R7, R0, 0x2, 0x181f ;  /* 0x00581f0000077f89 */ /* 0x002e7400000e0000 */
[----:B------:R-:W-:Y:S01]  /*a3c0*/  @P1 IMAD R8, R5, 0x2, R22 ;  /* 0x0000000205081824 */ /* 0x000fe200078e0216 */
[----:B------:R-:W2:Y:S01]  /*a3d0*/  SHFL.IDX PT, R6, R2, 0x2, 0x181f ;  /* 0x00581f0002067f89 */ /* 0x000ea200000e0000 */
[----:B-1----:R-:W-:-:S04]  /*a3e0*/  @P1 LEA R7, P0, R28, R7, 0x1 ;  /* 0x000000071c071211 */ /* 0x002fc800078008ff */
[----:B--2---:R-:W-:-:S04]  /*a3f0*/  @P1 IADD3.X R6, RZ, R6, RZ, P0, !PT ;  /* 0x00000006ff061210 */ /* 0x004fc800007fe4ff */
        /* <DEDUP_REMOVED lines=37> */
[----:B------:R-:W2:Y:S04]  /*a650*/  SHFL.IDX PT, R6, R2, 0x6, 0x181f ;  /* 0x00d81f0002067f89 */ /* 0x000ea800000e0000 */
[----:B------:R-:W3:Y:S04]  /*a660*/  SHFL.IDX PT, R2, R2, 0x7, 0x181f ;  /* 0x00f81f0002027f89 */ /* 0x000ee800000e0000 */
[----:B------:R-:W4:Y:S01]  /*a670*/  SHFL.IDX PT, R0, R0, 0x7, 0x181f ;  /* 0x00f81f0000007f89 */ /* 0x000f2200000e0000 */
[----:B-1----:R-:W-:-:S05]  /*a680*/  @P1 LEA R7, P0, R28, R7, 0x1 ;  /* 0x000000071c071211 */ /* 0x002fca00078008ff */
[----:B--2---:R-:W-:-:S05]  /*a690*/  @P1 IMAD.X R6, RZ, RZ, R6, P0 ;  /* 0x000000ffff061224 */ /* 0x004fca00000e0606 */
[----:B------:R-:W-:-:S04]  /*a6a0*/  @P1 LOP3.LUT R7, R7, R6, RZ, 0x3c, !PT ;  /* 0x0000000607071212 */ /* 0x000fc800078e3cff */
[----:B------:R-:W-:-:S04]  /*a6b0*/  @P1 LOP3.LUT R6, R7, R6, RZ, 0x3c, !PT ;  /* 0x0000000607061212 */ /* 0x000fc800078e3cff */
[----:B------:R-:W-:-:S05]  /*a6c0*/  @P1 LOP3.LUT R7, R7, R6, RZ, 0x3c, !PT ;  /* 0x0000000607071212 */ /* 0x000fca00078e3cff */
[----:B---34-:R1:W-:Y:S02]  /*a6d0*/  @P1 LDGSTS.E.BYPASS.LTC128B.128 [R8+0x11400], desc[UR36][R6.64], !P2 ;  /* 0x1140000006081fae */ /* 0x0183e4000d101d64 */
.L_x_348:
[----:B------:R-:W-:-:S13]  /*a6e0*/  ISETP.GE.AND P0, PT, R4, 0x71, PT ;  /* 0x000000710400780c */ /* 0x000fda0003f06270 */
[----:B-1----:R-:W-:Y:S02]  /*a6f0*/  @P0 LEA R6, P1, R28, R0, 0x1 ;  /* 0x000000001c060211 */ /* 0x002fe400078208ff */
[----:B------:R-:W-:-:S03]  /*a700*/  @P0 LEA R5, R5, R22, 0x1 ;  /* 0x0000001605050211 */ /* 0x000fc600078e08ff */
[----:B------:R-:W-:-:S05]  /*a710*/  @P0 IMAD.X R7, RZ, RZ, R2, P1 ;  /* 0x000000ffff070224 */ /* 0x000fca00008e0602 */
[----:B------:R-:W-:Y:S01]  /*a720*/  @!PT LDS RZ, [RZ] ;  /* 0x00000000fffff984 */ /* 0x000fe20000000800 */
[----:B------:R-:W-:Y:S01]  /*a730*/  @!PT LDS RZ, [RZ] ;  /* 0x00000000fffff984 */ /* 0x000fe20000000800 */
[----:B------:R-:W-:Y:S01]  /*a740*/  @!PT LDS RZ, [RZ] ;  /* 0x00000000fffff984 */ /* 0x000fe20000000800 */
[----:B------:R1:W-:Y:S01]  /*a750*/  @P0 LDGSTS.E.BYPASS.LTC128B.128 [R5+0x11c00], desc[UR36][R6.64], !P2 ;  /* 0x11c0000006050fae */ /* 0x0003e2000d101d64 */
[----:B------:R-:W-:Y:S01]  /*a760*/  PLOP3.LUT P0, PT, PT, PT, PT, 0x80, 0x0 ;  /* 0x000000000000781c */ /* 0x000fe20003f0f070 */
[----:B------:R-:W-:-:S12]  /*a770*/  NOP ;  /* 0x0000000000007918 */ /* 0x000fd80000000000 */
.L_x_270:
[----:B------:R-:W-:Y:S02]  /*a780*/  PLOP3.LUT P1, PT, P1, P0, PT, 0xa2, 0x0 ;  /* 0x000000000000781c */ /* 0x000fe40000f21472 */
[----:B------:R-:W-:-:S08]  /*a790*/  @P0 R2UR P1, UR4, R3 ;  /* 0x00000000030402ca */ /* 0x000fd00000020000 */
[----:B------:R-:W-:-:S05]  /*a7a0*/  @P0 PLOP3.LUT P0, PT, P1, PT, PT, 0x80, 0x0 ;  /* 0x000000000000081c */ /* 0x000fca0000f0f070 */
[----:B------:R-:W-:Y:S01]  /*a7b0*/  @!P1 SYNCS.ARRIVE.TRANS64.RED.A0T1 RZ, [UR4+0x16830], RZ ;  /* 0x016830ffffff99a7 */ /* 0x000fe20008200404 */
[----:B------:R-:W-:Y:S07]  /*a7c0*/  @!P1 ARRIVES.LDGSTSBAR.64.TRANSCNT [UR4+0x16830] ;  /* 0x01683000ff0099b0 */ /* 0x000fee0008000a84 */
[----:B------:R-:W-:Y:S05]  /*a7d0*/  @P0 BRA.U.ANY `(.L_x_270) ;  /* 0xfffffffd00e80947 */ /* 0x000fea000393ffff */
[----:B------:R-:W-:Y:S01]  /*a7e0*/  NOP ;  /* 0x0000000000007918 */ /* 0x000fe20000000000 */
[----:B------:R-:W2:Y:S02]  /*a7f0*/  LDL R0, [R1+0x48] ;  /* 0x0000480001007983 */ /* 0x000ea40000100800 */
[----:B--2---:R-:W-:-:S13]  /*a800*/  ISETP.NE.AND P2, PT, R0, 0x3, PT ;  /* 0x000000030000780c */ /* 0x004fda0003f45270 */
[----:B------:R-:W-:Y:S05]  /*a810*/  @!P2 BRA `(.L_x_271) ;  /* 0x000000000004a947 */ /* 0x000fea0003800000 */
[----:B------:R-:W-:Y:S01]  /*a820*/  BPT.TRAP 0x1 ;  /* 0x000000040000795c */ /* 0x000fe20000300000 */
.L_x_271:
[----:B------:R2:W5:Y:S01]  /*a830*/  LDL R0, [R1+0x4] ;  /* 0x0000040001007983 */ /* 0x0005620000100800 */
[----:B------:R2:W-:Y:S03]  /*a840*/  SYNCS.ARRIVE.TRANS64.A1T0 RZ, [R3+URZ+0x16830], RZ ;  /* 0x016830ff03ff79a7 */ /* 0x0005e6000810003f */
[----:B-1----:R2:W5:Y:S04]  /*a850*/  LDL.LU R5, [R1+0x20] ;  /* 0x0000200001057983 */ /* 0x0025680000300800 */
[----:B------:R2:W5:Y:S02]  /*a860*/  LDL.LU R4, [R1+0x2c] ;  /* 0x00002c0001047983 */ /* 0x0005640000300800 */
[----:B------:R-:W-:Y:S05]  /*a870*/  WARPSYNC.ALL ;  /* 0x0000000000007948 */ /* 0x000fea0003800000 */
[----:B------:R-:W-:Y:S01]  /*a880*/  ULDC.64 UR4, c[0x0][0x298] ;  /* 0x0000a60000047ab9 */ /* 0x000fe20000000a00 */
[----:B------:R-:W-:Y:S01]  /*a890*/  VIADD R2, R22, 0x8400 ;  /* 0x0000840016027836 */ /* 0x000fe20000000000 */
[----:B------:R-:W-:Y:S01]  /*a8a0*/  BSSY B6, `(.L_x_272) ;  /* 0x000001f000067945 */ /* 0x000fe20003800000 */
[----:B------:R-:W-:Y:S03]  /*a8b0*/  BAR.SYNC.DEFER_BLOCKING 0x8, 0x200 ;  /* 0x0208000000007b1d */ /* 0x000fe60000010000 */
[----:B------:R-:W-:-:S02]  /*a8c0*/  LOP3.LUT P0, RZ, R2, 0x3ff, RZ, 0xc0, !PT ;  /* 0x000003ff02ff7812 */ /* 0x000fc4000780c0ff */
[----:B-----5:R-:W-:Y:S02]  /*a8d0*/  LOP3.LUT P1, RZ, R0, 0x8, RZ, 0xc0, !PT ;  /* 0x0000000800ff7812 */ /* 0x020fe4000782c0ff */
[----:B------:R-:W-:Y:S01]  /*a8e0*/  SHF.R.S32.HI R0, RZ, 0x1f, R5 ;  /* 0x0000001fff007819 */ /* 0x000fe20000011405 */
[----:B--2---:R-:W-:Y:S01]  /*a8f0*/  IMAD.WIDE.U32 R2, R5, UR4, RZ ;  /* 0x0000000405027c25 */ /* 0x004fe2000f8e00ff */
[----:B------:R-:W-:Y:S02]  /*a900*/  SEL R29, R29, RZ, !P1 ;  /* 0x000000ff1d1d7207 */ /* 0x000fe40004800000 */
[----:B------:R-:W-:Y:S01]  /*a910*/  SEL R4, R4, RZ, !P1 ;  /* 0x000000ff04047207 */ /* 0x000fe20004800000 */
[----:B------:R-:W-:Y:S01]  /*a920*/  IMAD R0, R0, UR4, RZ ;  /* 0x0000000400007c24 */ /* 0x000fe2000f8e02ff */
[----:B------:R1:W-:Y:S03]  /*a930*/  STL.64 [R1+0x20], R2 ;  /* 0x0000200201007387 */ /* 0x0003e60000100a00 */
[----:B------:R-:W-:Y:S01]  /*a940*/  IMAD R0, R5, UR5, R0 ;  /* 0x0000000505007c24 */ /* 0x000fe2000f8e0200 */
[----:B------:R1:W-:Y:S03]  /*a950*/  STL [R1+0x38], R4 ;  /* 0x0000380401007387 */ /* 0x0003e60000100800 */
[----:B------:R-:W-:-:S05]  /*a960*/  IMAD.IADD R0, R3, 0x1, R0 ;  /* 0x0000000103007824 */ /* 0x000fca00078e0200 */
[----:B------:R1:W-:Y:S01]  /*a970*/  STL [R1+0x2c], R0 ;  /* 0x00002c0001007387 */ /* 0x0003e20000100800 */
[----:B------:R-:W-:Y:S05]  /*a980*/  @!P0 BRA `(.L_x_273) ;  /* 0x0000000000408947 */ /* 0x000fea0003800000 */
[----:B-1----:R-:W-:Y:S01]  /*a990*/  MOV R2, 0x0 ;  /* 0x0000000000027802 */ /* 0x002fe20000000f00 */
[----:B------:R-:W-:Y:S01]  /*a9a0*/  ULDC.64 UR6, c[0x4][0x88] ;  /* 0x0100220000067ab9 */ /* 0x000fe20000000a00 */
[----:B------:R-:W-:Y:S01]  /*a9b0*/  ULDC.64 UR8, c[0x4][0x90] ;  /* 0x0100240000087ab9 */ /* 0x000fe20000000a00 */
[----:B------:R-:W-:Y:S01]  /*a9c0*/  ULDC.64 UR4, c[0x4][0x20] ;  /* 0x0100080000047ab9 */ /* 0x000fe20000000a00 */
[----:B------:R-:W-:Y:S01]  /*a9d0*/  IMAD.U32 R4, RZ, RZ, UR6 ;  /* 0x00000006ff047e24 */ /* 0x000fe2000f8e00ff */
[----:B------:R-:W-:Y:S01]  /*a9e0*/  MOV R13, RZ ;  /* 0x000000ff000d7202 */ /* 0x000fe20000000f00 */
[----:B------:R-:W1:Y:S01]  /*a9f0*/  LDC.64 R2, c[0x4][R2] ;  /* 0x0100000002027b82 */ /* 0x000e620000000a00 */
[----:B------:R-:W-:Y:S02]  /*aa00*/  IMAD.U32 R5, RZ, RZ, UR7 ;  /* 0x00000007ff057e24 */ /* 0x000fe4000f8e00ff */
[----:B------:R-:W-:Y:S02]  /*aa10*/  IMAD.U32 R6, RZ, RZ, UR8 ;  /* 0x00000008ff067e24 */ /* 0x000fe4000f8e00ff */
[----:B------:R-:W-:-:S02]  /*aa20*/  IMAD.U32 R7, RZ, RZ, UR9 ;  /* 0x00000009ff077e24 */ /* 0x000fc4000f8e00ff */
[----:B------:R-:W-:Y:S02]  /*aa30*/  IMAD.U32 R10, RZ, RZ, UR4 ;  /* 0x00000004ff0a7e24 */ /* 0x000fe4000f8e00ff */
[----:B------:R-:W-:Y:S02]  /*aa40*/  IMAD.U32 R11, RZ, RZ, UR5 ;  /* 0x00000005ff0b7e24 */ /* 0x000fe4000f8e00ff */
[----:B------:R-:W-:Y:S02]  /*aa50*/  IMAD.MOV.U32 R8, RZ, RZ, 0x70 ;  /* 0x00000070ff087424 */ /* 0x000fe400078e00ff */
[----:B------:R-:W-:-:S07]  /*aa60*/  IMAD.MOV.U32 R12, RZ, RZ, 0x1 ;  /* 0x00000001ff0c7424 */ /* 0x000fce00078e00ff */
[----:B------:R-:W-:-:S07]  /*aa70*/  LEPC R20, `(.L_x_273) ;  /* 0x000000001014794e */ /* 0x000fce0000000000 */
[----:B01----:R-:W-:Y:S05]  /*aa80*/  CALL.ABS.NOINC R2 ;  /* 0x0000000002007343 */ /* 0x003fea0003c00000 */
.L_x_273:
[----:B------:R-:W-:Y:S05]  /*aa90*/  BSYNC B6 ;  /* 0x0000000000067941 */ /* 0x000fea0003800000 */
.L_x_272:
[----:B-1----:R-:W2:Y:S01]  /*aaa0*/  LDL.LU R2, [R1+0x2c] ;  /* 0x00002c0001027983 */ /* 0x002ea20000300800 */
[----:B0-----:R-:W0:Y:S01]  /*aab0*/  LDC R9, c[0x0][0x448] ;  /* 0x00011200ff097b82 */ /* 0x001e220000000800 */
[----:B------:R-:W-:Y:S01]  /*aac0*/  ULDC.64 UR4, c[0x0][0x2d8] ;  /* 0x0000b60000047ab9 */ /* 0x000fe20000000a00 */
[----:B------:R-:W-:Y:S01]  /*aad0*/  ULDC.64 UR6, c[0x0][0x2e0] ;  /* 0x0000b80000067ab9 */ /* 0x000fe20000000a00 */
[----:B------:R-:W3:Y:S01]  /*aae0*/  LDL.LU.64 R20, [R1+0x20] ;  /* 0x0000200001147983 */ /* 0x000ee20000300a00 */
[----:B------:R-:W-:-:S03]  /*aaf0*/  ULDC.64 UR8, c[0x0][0x280] ;  /* 0x0000a00000087ab9 */ /* 0x000fc60000000a00 */
[----:B------:R-:W4:Y:S04]  /*ab00*/  LDL.LU R0, [R1+0x38] ;  /* 0x0000380001007983 */ /* 0x000f280000300800 */
[----:B------:R1:W5:Y:S01]  /*ab10*/  LDL R10, [R1+0x1c] ;  /* 0x00001c00010a7983 */ /* 0x0003620000100800 */
[----:B0-----:R-:W-:-:S13]  /*ab20*/  ISETP.NE.AND P0, PT, R9, 0x1, PT ;  /* 0x000000010900780c */ /* 0x001fda0003f05270 */
[----:B------:R-:W0:Y:S08]  /*ab30*/  @P0 LDC R4, c[0x0][0x44c] ;  /* 0x00011300ff040b82 */ /* 0x000e300000000800 */
[----:B------:R-:W1:Y:S08]  /*ab40*/  @P0 LDC R5, c[0x0][0x450] ;  /* 0x00011400ff050b82 */ /* 0x000e700000000800 */
[----:B------:R-:W1:Y:S01]  /*ab50*/  @P0 LDC R8, c[0x0][0x450] ;  /* 0x00011400ff080b82 */ /* 0x000e620000000800 */
[----:B--2---:R-:W-:Y:S01]  /*ab60*/  IMAD.MOV.U32 R3, RZ, RZ, R2 ;  /* 0x000000ffff037224 */ /* 0x004fe200078e0002 */
[----:B---3--:R-:W2:Y:S01]  /*ab70*/  S2R R21, SR_TID.X ;  /* 0x0000000000157919 */ /* 0x008ea20000002100 */
[----:B------:R-:W-:-:S02]  /*ab80*/  IMAD.MOV.U32 R2, RZ, RZ, R20 ;  /* 0x000000ffff027224 */ /* 0x000fc400078e0014 */
[----:B------:R-:W3:Y:S02]  /*ab90*/  S2R R20, SR_TID.X ;  /* 0x0000000000147919 */ /* 0x000ee40000002100 */
[----:B------:R-:W-:-:S04]  /*aba0*/  IMAD.WIDE.U32 R2, R24, UR4, R2 ;  /* 0x0000000418027c25 */ /* 0x000fc8000f8e0002 */
[----:B------:R-:W-:Y:S01]  /*abb0*/  IMAD R3, R24, UR5, R3 ;  /* 0x0000000518037c24 */ /* 0x000fe2000f8e0203 */
[----:B------:R-:W-:Y:S01]  /*abc0*/  ULDC.64 UR4, c[0x0][0x2d0] ;  /* 0x0000b40000047ab9 */ /* 0x000fe20000000a00 */
[----:B----4-:R-:W-:Y:S02]  /*abd0*/  IMAD R0, R0, UR6, RZ ;  /* 0x0000000600007c24 */ /* 0x010fe4000f8e02ff */
[----:B------:R-:W-:-:S04]  /*abe0*/  IMAD.WIDE.U32 R2, R29, UR6, R2 ;  /* 0x000000061d027c25 */ /* 0x000fc8000f8e0002 */
[----:B------:R-:W-:Y:S01]  /*abf0*/  IMAD R0, R29, UR7, R0 ;  /* 0x000000071d007c24 */ /* 0x000fe2000f8e0200 */
[----:B------:R-:W-:-:S03]  /*ac00*/  ULDC.64 UR6, c[0x0][0x2c8] ;  /* 0x0000b20000067ab9 */ /* 0x000fc60000000a00 */
[----:B------:R-:W-:Y:S02]  /*ac10*/  IMAD.IADD R3, R3, 0x1, R0 ;  /* 0x0000000103037824 */ /* 0x000fe400078e0200 */
[----:B--2---:R-:W-:Y:S01]  /*ac20*/  IMAD.SHL.U32 R21, R21, 0x10, RZ ;  /* 0x0000001015157824 */ /* 0x004fe200078e00ff */
[----:B---3--:R-:W-:-:S04]  /*ac30*/  LOP3.LUT R20, R20, 0x7f, RZ, 0xc0, !PT ;  /* 0x0000007f14147812 */ /* 0x008fc800078ec0ff */
[----:B------:R-:W-:Y:S02]  /*ac40*/  LOP3.LUT R21, R21, 0x70, RZ, 0xc0, !PT ;  /* 0x0000007015157812 */ /* 0x000fe400078ec0ff */
[----:B------:R-:W-:-:S04]  /*ac50*/  SHF.R.U32.HI R20, RZ, 0x3, R20 ;  /* 0x00000003ff147819 */ /* 0x000fc80000011614 */
[----:B------:R-:W-:Y:S02]  /*ac60*/  LOP3.LUT R20, R20, R21, RZ, 0xfc, !PT ;  /* 0x0000001514147212 */ /* 0x000fe400078efcff */
[----:B------:R2:W5:Y:S03]  /*ac70*/  LDL R21, [R1+0x30] ;  /* 0x0000300001157983 */ /* 0x0005660000100800 */
[----:B------:R-:W-:-:S04]  /*ac80*/  IMAD R6, R17, 0xc0, R20 ;  /* 0x000000c011067824 */ /* 0x000fc800078e0214 */
[----:B0-----:R-:W-:-:S04]  /*ac90*/  @P0 IMAD.HI.U32 R0, R6, R4, RZ ;  /* 0x0000000406000227 */ /* 0x001fc800078e00ff */
[----:B------:R-:W-:Y:S01]  /*aca0*/  IMAD.MOV.U32 R4, RZ, RZ, R6 ;  /* 0x000000ffff047224 */ /* 0x000fe200078e0006 */
[----:B-1----:R-:W-:-:S04]  /*acb0*/  @P0 SHF.R.U32.HI R4, RZ, R5, R0 ;  /* 0x00000005ff040219 */ /* 0x002fc80000011600 */
[----:B------:R-:W-:-:S05]  /*acc0*/  SHF.R.S32.HI R0, RZ, 0x1f, R4 ;  /* 0x0000001fff007819 */ /* 0x000fca0000011404 */
[----:B------:R-:W-:-:S04]  /*acd0*/  IMAD R0, R0, UR4, RZ ;  /* 0x0000000400007c24 */ /* 0x000fc8000f8e02ff */
[C---:B------:R-:W-:Y:S02]  /*ace0*/  IMAD R7, R4.reuse, UR5, R0 ;  /* 0x0000000504077c24 */ /* 0x040fe4000f8e0200 */
[----:B------:R-:W-:Y:S02]  /*acf0*/  IMAD.MOV R0, RZ, RZ, -R4 ;  /* 0x000000ffff007224 */ /* 0x000fe400078e0a04 */
[----:B------:R-:W-:-:S04]  /*ad00*/  IMAD.WIDE.U32 R4, R4, UR4, R2 ;  /* 0x0000000404047c25 */ /* 0x000fc8000f8e0002 */
[----:B------:R-:W-:Y:S02]  /*ad10*/  IMAD R0, R9, R0, R6 ;  /* 0x0000000009007224 */ /* 0x000fe400078e0206 */
[----:B------:R-:W-:-:S03]  /*ad20*/  IMAD.IADD R5, R5, 0x1, R7 ;  /* 0x0000000105057824 */ /* 0x000fc600078e0207 */
[----:B------:R-:W-:-:S05]  /*ad30*/  SHF.R.S32.HI R7, RZ, 0x1f, R0 ;  /* 0x0000001fff077819 */ /* 0x000fca0000011400 */
[----:B------:R-:W-:Y:S02]  /*ad40*/  IMAD R7, R7, UR6, RZ ;  /* 0x0000000607077c24 */ /* 0x000fe4000f8e02ff */
[----:B------:R-:W-:-:S04]  /*ad50*/  IMAD.WIDE.U32 R4, R0, UR6, R4 ;  /* 0x0000000600047c25 */ /* 0x000fc8000f8e0004 */
[----:B------:R-:W-:-:S04]  /*ad60*/  IMAD R7, R0, UR7, R7 ;  /* 0x0000000700077c24 */ /* 0x000fc8000f8e0207 */
[----:B------:R-:W-:Y:S02]  /*ad70*/  IMAD.IADD R5, R5, 0x1, R7 ;  /* 0x0000000105057824 */ /* 0x000fe400078e0207 */
[----:B------:R-:W0:Y:S01]  /*ad80*/  @P0 LDC R7, c[0x0][0x44c] ;  /* 0x00011300ff070b82 */ /* 0x000e220000000800 */
[----:B------:R-:W-:-:S04]  /*ad90*/  LEA R0, P1, R4, UR8, 0x1 ;  /* 0x0000000804007c11 */ /* 0x000fc8000f8208ff */
[----:B------:R-:W-:Y:S01]  /*ada0*/  LEA.HI.X R4, R4, UR9, R5, 0x1, P1 ;  /* 0x0000000904047c11 */ /* 0x000fe200088f0c05 */
[----:B------:R-:W-:-:S04]  /*adb0*/  VIADD R5, R6, 0x80 ;  /* 0x0000008006057836 */ /* 0x000fc80000000000 */
[----:B------:R-:W-:Y:S01]  /*adc0*/  IMAD.MOV.U32 R6, RZ, RZ, R5 ;  /* 0x000000ffff067224 */ /* 0x000fe200078e0005 */
[----:B------:R-:W1:Y:S01]  /*add0*/  S2R R20, SR_TID.X ;  /* 0x0000000000147919 */ /* 0x000e620000002100 */
[----:B0-----:R-:W-:-:S05]  /*ade0*/  @P0 IMAD.HI.U32 R7, R5, R7, RZ ;  /* 0x0000000705070227 */ /* 0x001fca00078e00ff */
[----:B------:R-:W-:-:S04]  /*adf0*/  @P0 SHF.R.U32.HI R6, RZ, R8, R7 ;  /* 0x00000008ff060219 */ /* 0x000fc80000011607 */
[----:B------:R-:W-:-:S05]  /*ae00*/  IADD3 R7, -R6, RZ, RZ ;  /* 0x000000ff06077210 */ /* 0x000fca0007ffe1ff */
[----:B------:R-:W-:Y:S01]  /*ae10*/  IMAD R5, R9, R7, R5 ;  /* 0x0000000709057224 */ /* 0x000fe200078e0205 */
[----:B------:R-:W-:Y:S01]  /*ae20*/  SHF.R.S32.HI R7, RZ, 0x1f, R6 ;  /* 0x0000001fff077819 */ /* 0x000fe20000011406 */
[----:B------:R-:W-:-:S04]  /*ae30*/  IMAD.WIDE.U32 R2, R6, UR4, R2 ;  /* 0x0000000406027c25 */ /* 0x000fc8000f8e0002 */
[----:B------:R-:W-:Y:S01]  /*ae40*/  IMAD R7, R7, UR4, RZ ;  /* 0x0000000407077c24 */ /* 0x000fe2000f8e02ff */
[----:B------:R-:W-:-:S03]  /*ae50*/  ULDC UR4, c[0x0][0x2b8] ;  /* 0x0000ae0000047ab9 */ /* 0x000fc60000000800 */
[----:B------:R-:W-:Y:S01]  /*ae60*/  IMAD R7, R6, UR5, R7 ;  /* 0x0000000506077c24 */ /* 0x000fe2000f8e0207 */
[----:B------:R-:W-:-:S03]  /*ae70*/  SHF.R.S32.HI R6, RZ, 0x1f, R5 ;  /* 0x0000001fff067819 */ /* 0x000fc60000011405 */
[----:B------:R-:W-:Y:S02]  /*ae80*/  IMAD.IADD R3, R3, 0x1, R7 ;  /* 0x0000000103037824 */ /* 0x000fe400078e0207 */
[----:B------:R-:W-:Y:S02]  /*ae90*/  IMAD R6, R6, UR6, RZ ;  /* 0x0000000606067c24 */ /* 0x000fe4000f8e02ff */
[----:B------:R-:W-:-:S04]  /*aea0*/  IMAD.WIDE.U32 R2, R5, UR6, R2 ;  /* 0x0000000605027c25 */ /* 0x000fc8000f8e0002 */
[----:B------:R-:W-:Y:S01]  /*aeb0*/  IMAD R6, R5, UR7, R6 ;  /* 0x0000000705067c24 */ /* 0x000fe2000f8e0206 */
[----:B------:R-:W-:-:S03]  /*aec0*/  LEA R5, P1, R2, UR8, 0x1 ;  /* 0x0000000802057c11 */ /* 0x000fc6000f8208ff */
[----:B------:R-:W-:Y:S01]  /*aed0*/  IMAD.IADD R6, R3, 0x1, R6 ;  /* 0x0000000103067824 */ /* 0x000fe200078e0206 */
[----:B------:R-:W-:Y:S01]  /*aee0*/  ISETP.GE.AND P0, PT, R28, UR4, PT ;  /* 0x000000041c007c0c */ /* 0x000fe2000bf06270 */
[----:B------:R-:W-:Y:S01]  /*aef0*/  UMOV UR4, 0xffffffff ;  /* 0xffffffff00047882 */ /* 0x000fe20000000000 */
[----:B-1----:R-:W-:Y:S02]  /*af00*/  LOP3.LUT R20, R20, 0x7f, RZ, 0xc0, !PT ;  /* 0x0000007f14147812 */ /* 0x002fe400078ec0ff */
[----:B------:R-:W-:Y:S02]  /*af10*/  LEA.HI.X R2, R2, UR9, R6, 0x1, P1 ;  /* 0x0000000902027c11 */ /* 0x000fe400088f0c06 */
[----:B------:R-:W-:Y:S01]  /*af20*/  SHF.R.U32.HI R20, RZ, 0x3, R20 ;  /* 0x00000003ff147819 */ /* 0x000fe20000011614 */
[----:B--2---:R-:W-:Y:S06]  /*af30*/  BRA.DIV UR4, `(.L_x_274) ;  /* 0x0000003e04687947 */ /* 0x004fec000b800000 */
[----:B------:R-:W0:Y:S01]  /*af40*/  SHFL.IDX PT, R7, R0, RZ, 0x181f ;  /* 0x00181fff00077589 */ /* 0x000e2200000e0000 */
[----:B-----5:R-:W-:Y:S02]  /*af50*/  IMAD R3, R21, R9, RZ ;  /* 0x0000000915037224 */ /* 0x020fe400078e02ff */
[----:B------:R-:W-:Y:S01]  /*af60*/  IMAD R17, R17, 0xc0, R20 ;  /* 0x000000c011117824 */ /* 0x000fe200078e0214 */
[----:B------:R-:W1:Y:S04]  /*af70*/  SHFL.IDX PT, R6, R4, RZ, 0x181f ;  /* 0x00181fff04067589 */ /* 0x000e6800000e0000 */
[----:B------:R-:W-:-:S13]  /*af80*/  ISETP.GE.AND P2, PT, R17, R3, PT ;  /* 0x000000031100720c */ /* 0x000fda0003f46270 */
[----:B0-----:R-:W-:-:S05]  /*af90*/  @!P2 LEA R7, P1, R28, R7, 0x1 ;  /* 0x000000071c07a211 */ /* 0x001fca00078208ff */
[----:B-1----:R-:W-:-:S05]  /*afa0*/  @!P2 IMAD.X R6, RZ, RZ, R6, P1 ;  /* 0x000000ffff06a224 */ /* 0x002fca00008e0606 */
[----:B------:R-:W-:-:S04]  /*afb0*/  @!P2 LOP3.LUT R7, R7, R6, RZ, 0x3c, !PT ;  /* 0x000000060707a212 */ /* 0x000fc800078e3cff */
[----:B------:R-:W-:-:S04]  /*afc0*/  @!P2 LOP3.LUT R6, R7, R6, RZ, 0x3c, !PT ;  /* 0x000000060706a212 */ /* 0x000fc800078e3cff */
[----:B------:R-:W-:-:S05]  /*afd0*/  @!P2 LOP3.LUT R7, R7, R6, RZ, 0x3c, !PT ;  /* 0x000000060707a212 */ /* 0x000fca00078e3cff */
[----:B------:R-:W-:Y:S01]  /*afe0*/  @!PT LDS RZ, [RZ] ;  /* 0x00000000fffff984 */ /* 0x000fe20000000800 */
[----:B------:R0:W-:Y:S02]  /*aff0*/  @!P2 LDGSTS.E.BYPASS.LTC128B.128 [R10+0x8400], desc[UR36][R6.64], !P0 ;  /* 0x08400000060aafae */ /* 0x0001e4000c101d64 */
[----:B0-----:R-:W-:Y:S02]  /*b000*/  VIADD R6, R17, 0x10 ;  /* 0x0000001011067836 */ /* 0x001fe40000000000 */
[----:B------:R-:W0:Y:S03]  /*b010*/  SHFL.IDX PT, R7, R0, 0x1, 0x181f ;  /* 0x00381f0000077f89 */ /* 0x000e2600000e0000 */
[----:B------:R-:W-:Y:S02]  /*b020*/  ISETP.GE.AND P1, PT, R6, R3, PT ;  /* 0x000000030600720c */ /* 0x000fe40003f26270 */
[----:B------:R-:W1:Y:S11]  /*b030*/  SHFL.IDX PT, R6, R4, 0x1, 0x181f ;  /* 0x00381f0004067f89 */ /* 0x000e7600000e0000 */
[----:B0-----:R-:W-:-:S05]  /*b040*/  @!P1 LEA R7, P2, R28, R7, 0x1 ;  /* 0x000000071c079211 */ /* 0x001fca00078408ff */
[----:B-1----:R-:W-:-:S05]  /*b050*/  @!P1 IMAD.X R6, RZ, RZ, R6, P2 ;  /* 0x000000ffff069224 */ /* 0x002fca00010e0606 */
[----:B------:R-:W-:-:S04]  /*b060*/  @!P1 LOP3.LUT R7, R7, R6, RZ, 0x3c, !PT ;  /* 0x0000000607079212 */ /* 0x000fc800078e3cff */
[----:B------:R-:W-:-:S04]  /*b070*/  @!P1 LOP3.LUT R6, R7, R6, RZ, 0x3c, !PT ;  /* 0x0000000607069212 */ /* 0x000fc800078e3cff */
[----:B------:R-:W-:-:S05]  /*b080*/  @!P1 LOP3.LUT R7, R7, R6, RZ, 0x3c, !PT ;  /* 0x0000000607079212 */ /* 0x000fca00078e3cff */
        /* <DEDUP_REMOVED lines=25> */
[----:B0-----:R-:W-:-:S04]  /*b220*/  @!P1 LEA R7, P2, R28, R7, 0x1 ;  /* 0x000000071c079211 */ /* 0x001fc800078408ff */
[----:B-1----:R-:W-:-:S04]  /*b230*/  @!P1 IADD3.X R6, RZ, R6, RZ, P2, !PT ;  /* 0x00000006ff069210 */ /* 0x002fc800017fe4ff */
        /* <DEDUP_REMOVED lines=17> */
[----:B------:R-:W1:Y:S04]  /*b350*/  SHFL.IDX PT, R6, R4, 0x6, 0x181f ;  /* 0x00d81f0004067f89 */ /* 0x000e6800000e0000 */
[----:B------:R-:W-:Y:S07]  /*b360*/  SHFL.IDX PT, R4, R4, 0x7, 0x181f ;  /* 0x00f81f0004047f89 */ /* 0x000fee00000e0000 */
[----:B0-----:R-:W-:-:S05]  /*b370*/  @!P1 LEA R7, P2, R28, R7, 0x1 ;  /* 0x000000071c079211 */ /* 0x001fca00078408ff */
[----:B-1----:R-:W-:-:S05]  /*b380*/  @!P1 IMAD.X R6, RZ, RZ, R6, P2 ;  /* 0x000000ffff069224 */ /* 0x002fca00010e0606 */
[----:B------:R-:W-:-:S04]  /*b390*/  @!P1 LOP3.LUT R7, R7, R6, RZ, 0x3c, !PT ;  /* 0x0000000607079212 */ /* 0x000fc800078e3cff */
[----:B------:R-:W-:-:S04]  /*b3a0*/  @!P1 LOP3.LUT R6, R7, R6, RZ, 0x3c, !PT ;  /* 0x0000000607069212 */ /* 0x000fc800078e3cff */
[----:B------:R-:W-:-:S05]  /*b3b0*/  @!P1 LOP3.LUT R7, R7, R6, RZ, 0x3c, !PT ;  /* 0x0000000607079212 */ /* 0x000fca00078e3cff */
[----:B------:R0:W-:Y:S04]  /*b3c0*/  @!P1 LDGSTS.E.BYPASS.LTC128B.128 [R10+0xb400], desc[UR36][R6.64], !P0 ;  /* 0x0b400000060a9fae */ /* 0x0001e8000c101d64 */
[----:B0-----:R0:W1:Y:S02]  /*b3d0*/  SHFL.IDX PT, R6, R0, 0x7, 0x181f ;  /* 0x00f81f0000067f89 */ /* 0x00106400000e0000 */
[----:B0-----:R-:W-:-:S05]  /*b3e0*/  VIADD R0, R17, 0x80 ;  /* 0x0000008011007836 */ /* 0x001fca0000000000 */
[----:B------:R-:W-:Y:S01]  /*b3f0*/  ISETP.GE.AND P1, PT, R0, R3, PT ;  /* 0x000000030000720c */ /* 0x000fe20003f26270 */
[----:B------:R-:W-:-:S05]  /*b400*/  VIADD R0, R17, 0x70 ;  /* 0x0000007011007836 */ /* 0x000fca0000000000 */
[----:B------:R-:W-:Y:S02]  /*b410*/  ISETP.GE.AND P2, PT, R0, R3, PT ;  /* 0x000000030000720c */ /* 0x000fe40003f46270 */
[----:B------:R-:W-:Y:S11]  /*b420*/  SHFL.IDX PT, R0, R2, RZ, 0x181f ;  /* 0x00181fff02007589 */ /* 0x000ff600000e0000 */
[----:B-1----:R-:W-:-:S05]  /*b430*/  @!P2 LEA R6, P3, R28, R6, 0x1 ;  /* 0x000000061c06a211 */ /* 0x002fca00078608ff */
[----:B------:R-:W-:Y:S02]  /*b440*/  @!P2 IMAD.X R7, RZ, RZ, R4, P3 ;  /* 0x000000ffff07a224 */ /* 0x000fe400018e0604 */
[----:B------:R-:W0:Y:S04]  /*b450*/  SHFL.IDX PT, R4, R5, RZ, 0x181f ;  /* 0x00181fff05047589 */ /* 0x000e2800000e0000 */
[----:B------:R1:W-:Y:S01]  /*b460*/  @!P2 LDGSTS.E.BYPASS.LTC128B.128 [R10+0xbc00], desc[UR36][R6.64], !P0 ;  /* 0x0bc00000060aafae */ /* 0x0003e2000c101d64 */
[----:B0-----:R-:W-:-:S05]  /*b470*/  @!P1 LEA R4, P3, R28, R4, 0x1 ;  /* 0x000000041c049211 */ /* 0x001fca00078608ff */
[----:B------:R-:W-:Y:S02]  /*b480*/  @!P1 IMAD.X R0, RZ, RZ, R0, P3 ;  /* 0x000000ffff009224 */ /* 0x000fe400018e0600 */
[----:B-1----:R-:W-:Y:S02]  /*b490*/  @!P1 IMAD.MOV.U32 R6, RZ, RZ, R4 ;  /* 0x000000ffff069224 */ /* 0x002fe400078e0004 */
[----:B------:R-:W-:Y:S01]  /*b4a0*/  @!P1 IMAD.MOV.U32 R7, RZ, RZ, R0 ;  /* 0x000000ffff079224 */ /* 0x000fe200078e0000 */
[----:B------:R-:W-:-:S04]  /*b4b0*/  IADD3 R0, R17, 0x90, RZ ;  /* 0x0000009011007810 */ /* 0x000fc80007ffe0ff */
[----:B------:R0:W-:Y:S01]  /*b4c0*/  @!P1 LDGSTS.E.BYPASS.LTC128B.128 [R10+0xc400], desc[UR36][R6.64], !P0 ;  /* 0x0c400000060a9fae */ /* 0x0001e2000c101d64 */
[----:B------:R-:W-:-:S03]  /*b4d0*/  ISETP.GE.AND P1, PT, R0, R3, PT ;  /* 0x000000030000720c */ /* 0x000fc60003f26270 */
[----:B------:R-:W-:Y:S04]  /*b4e0*/  SHFL.IDX PT, R0, R2, 0x1, 0x181f ;  /* 0x00381f0002007f89 */ /* 0x000fe800000e0000 */
[----:B0-----:R-:W0:Y:S06]  /*b4f0*/  SHFL.IDX PT, R6, R5, 0x1, 0x181f ;  /* 0x00381f0005067f89 */ /* 0x001e2c00000e0000 */
[----:B0-----:R-:W-:-:S05]  /*b500*/  @!P1 LEA R6, P2, R28, R6, 0x1 ;  /* 0x000000061c069211 */ /* 0x001fca00078408ff */
[----:B------:R-:W-:-:S04]  /*b510*/  @!P1 IMAD.X R0, RZ, RZ, R0, P2 ;  /* 0x000000ffff009224 */ /* 0x000fc800010e0600 */
[----:B------:R-:W-:Y:S02]  /*b520*/  @!P1 IMAD.MOV.U32 R7, RZ, RZ, R0 ;  /* 0x000000ffff079224 */ /* 0x000fe400078e0000 */
[----:B------:R-:W-:-:S03]  /*b530*/  VIADD R0, R17, 0xa0 ;  /* 0x000000a011007836 */ /* 0x000fc60000000000 */
[----:B------:R0:W-:Y:S02]  /*b540*/  @!P1 LDGSTS.E.BYPASS.LTC128B.128 [R10+0xcc00], desc[UR36][R6.64], !P0 ;  /* 0x0cc00000060a9fae */ /* 0x0001e4000c101d64 */
[----:B------:R-:W-:Y:S02]  /*b550*/  ISETP.GE.AND P2, PT, R0, R3, PT ;  /* 0x000000030000720c */ /* 0x000fe40003f46270 */
[----:B------:R-:W-:Y:S04]  /*b560*/  SHFL.IDX PT, R0, R2, 0x2, 0x181f ;  /* 0x00581f0002007f89 */ /* 0x000fe800000e0000 */
[----:B0-----:R-:W0:Y:S07]  /*b570*/  SHFL.IDX PT, R6, R5, 0x2, 0x181f ;  /* 0x00581f0005067f89 */ /* 0x001e2e00000e0000 */
[----:B0-----:R-:W-:-:S05]  /*b580*/  @!P2 LEA R6, P1, R28, R6, 0x1 ;  /* 0x000000061c06a211 */ /* 0x001fca00078208ff */
[----:B------:R-:W-:-:S04]  /*b590*/  @!P2 IMAD.X R0, RZ, RZ, R0, P1 ;  /* 0x000000ffff00a224 */ /* 0x000fc800008e0600 */
[----:B------:R-:W-:Y:S02]  /*b5a0*/  @!P2 IMAD.MOV.U32 R7, RZ, RZ, R0 ;  /* 0x000000ffff07a224 */ /* 0x000fe400078e0000 */
[----:B------:R0:W1:Y:S04]  /*b5b0*/  SHFL.IDX PT, R0, R2, 0x3, 0x181f ;  /* 0x00781f0002007f89 */ /* 0x00006800000e0000 */
[----:B------:R0:W-:Y:S04]  /*b5c0*/  @!P2 LDGSTS.E.BYPASS.LTC128B.128 [R10+0xd400], desc[UR36][R6.64], !P0 ;  /* 0x0d400000060aafae */ /* 0x0001e8000c101d64 */
[----:B------:R0:W2:Y:S02]  /*b5d0*/  SHFL.IDX PT, R2, R5, 0x3, 0x181f ;  /* 0x00781f0005027f89 */ /* 0x0000a400000e0000 */
.L_x_373:
[----:B------:R-:W-:-:S05]  /*b5e0*/  VIADD R17, R17, 0xb0 ;  /* 0x000000b011117836 */ /* 0x000fca0000000000 */
[----:B------:R-:W-:-:S13]  /*b5f0*/  ISETP.GE.AND P1, PT, R17, R3, PT ;  /* 0x000000031100720c */ /* 0x000fda0003f26270 */
[----:B0-2---:R-:W-:-:S05]  /*b600*/  @!P1 LEA R2, P2, R28, R2, 0x1 ;  /* 0x000000021c029211 */ /* 0x005fca00078408ff */
[----:B-1----:R-:W-:-:S05]  /*b610*/  @!P1 IMAD.X R3, RZ, RZ, R0, P2 ;  /* 0x000000ffff039224 */ /* 0x002fca00010e0600 */
[----:B------:R-:W-:Y:S01]  /*b620*/  @!PT LDS RZ, [RZ] ;  /* 0x00000000fffff984 */ /* 0x000fe20000000800 */
[----:B------:R-:W-:Y:S01]  /*b630*/  @!PT LDS RZ, [RZ] ;  /* 0x00000000fffff984 */ /* 0x000fe20000000800 */
[----:B------:R-:W-:Y:S01]  /*b640*/  @!PT LDS RZ, [RZ] ;  /* 0x00000000fffff984 */ /* 0x000fe20000000800 */
[----:B------:R0:W-:Y:S01]  /*b650*/  @!P1 LDGSTS.E.BYPASS.LTC128B.128 [R10+0xdc00], desc[UR36][R2.64], !P0 ;  /* 0x0dc00000020a9fae */ /* 0x0001e2000c101d64 */
[----:B------:R-:W-:Y:S01]  /*b660*/  PLOP3.LUT P0, PT, PT, PT, PT, 0x80, 0x0 ;  /* 0x000000000000781c */ /* 0x000fe20003f0f070 */
[----:B------:R-:W-:-:S12]  /*b670*/  NOP ;  /* 0x0000000000007918 */ /* 0x000fd80000000000 */
.L_x_275:
[----:B------:R-:W-:Y:S02]  /*b680*/  PLOP3.LUT P1, PT, P1, P0, PT, 0xa2, 0x0 ;  /* 0x000000000000781c */ /* 0x000fe40000f21472 */
[----:B------:R-:W-:-:S08]  /*b690*/  @P0 R2UR P1, UR4, R22 ;  /* 0x00000000160402ca */ /* 0x000fd00000020000 */
[----:B------:R-:W-:-:S05]  /*b6a0*/  @P0 PLOP3.LUT P0, PT, P1, PT, PT, 0x80, 0x0 ;  /* 0x000000000000081c */ /* 0x000fca0000f0f070 */
[----:B------:R-:W-:Y:S01]  /*b6b0*/  @!P1 SYNCS.ARRIVE.TRANS64.RED.A0T1 RZ, [UR4+0x16800], RZ ;  /* 0x016800ffffff99a7 */ /* 0x000fe20008200404 */
[----:B------:R-:W-:Y:S07]  /*b6c0*/  @!P1 ARRIVES.LDGSTSBAR.64.TRANSCNT [UR4+0x16800] ;  /* 0x01680000ff0099b0 */ /* 0x000fee0008000a84 */
[----:B------:R-:W-:Y:S05]  /*b6d0*/  @P0 BRA.U.ANY `(.L_x_275) ;  /* 0xfffffffd00e80947 */ /* 0x000fea000393ffff */
[----:B0-----:R-:W2:Y:S02]  /*b6e0*/  LDL.LU R2, [R1+0x3c] ;  /* 0x00003c0001027983 */ /* 0x001ea40000300800 */
[----:B--2---:R-:W-:-:S05]  /*b6f0*/  VIADD R2, R2, 0x1 ;  /* 0x0000000102027836 */ /* 0x004fca0000000000 */
[----:B------:R0:W-:Y:S01]  /*b700*/  STL [R1+0x3c], R2 ;  /* 0x00003c0201007387 */ /* 0x0001e20000100800 */
[----:B------:R-:W-:-:S04]  /*b710*/  LEA.HI R0, R2, R2, RZ, 0x1 ;  /* 0x0000000202007211 */ /* 0x000fc800078f08ff */
[----:B------:R-:W-:-:S05]  /*b720*/  LOP3.LUT R0, R0, 0xfffffffe, RZ, 0xc0, !PT ;  /* 0xfffffffe00007812 */ /* 0x000fca00078ec0ff */
[----:B------:R-:W-:-:S05]  /*b730*/  IMAD.IADD R0, R2, 0x1, -R0 ;  /* 0x0000000102007824 */ /* 0x000fca00078e0a00 */
[----:B------:R-:W-:Y:S01]  /*b740*/  SHF.L.U32 R0, R0, 0x1f, RZ ;  /* 0x0000001f00007819 */ /* 0x000fe200000006ff */
[----:B------:R-:W-:Y:S01]  /*b750*/  NOP ;  /* 0x0000000000007918 */ /* 0x000fe20000000000 */
[----:B------:R0:W-:Y:S01]  /*b760*/  SYNCS.ARRIVE.TRANS64.A1T0 RZ, [R22+URZ+0x16800], RZ ;  /* 0x016800ff16ff79a7 */ /* 0x0001e2000810003f */
[----:B------:R-:W-:Y:S01]  /*b770*/  BSSY B0, `(.L_x_276) ;  /* 0x0000003000007945 */ /* 0x000fe20003800000 */
[----:B------:R-:W1:Y:S03]  /*b780*/  SYNCS.PHASECHK.TRANS64.TRYWAIT P0, [R22+URZ+0x16820], R0 ;  /* 0x01682000160075a7 */ /* 0x000e66000800017f */
[----:B01----:R-:W-:Y:S05]  /*b790*/  @!P0 BRA `(.L_x_277) ;  /* 0x0000004400348947 */ /* 0x003fea0003800000 */
.L_x_374:
[----:B------:R-:W-:Y:S05]  /*b7a0*/  BSYNC B0 ;  /* 0x0000000000007941 */ /* 0x000fea0003800000 */
.L_x_276:
[----:B------:R-:W2:Y:S04]  /*b7b0*/  LDL.LU R3, [R1+0x34] ;  /* 0x0000340001037983 */ /* 0x000ea80000300800 */
[----:B------:R-:W3:Y:S01]  /*b7c0*/  LDL R2, [R1+0x10] ;  /* 0x0000100001027983 */ /* 0x000ee20000100800 */
[----:B------:R-:W-:Y:S01]  /*b7d0*/  BSSY B0, `(.L_x_278) ;  /* 0x0000102000007945 */ /* 0x000fe20003800000 */
[----:B--2---:R-:W-:-:S05]  /*b7e0*/  VIADD R7, R3, 0xfffffffe ;  /* 0xfffffffe03077836 */ /* 0x004fca0000000000 */
[----:B---3--:R-:W-:-:S13]  /*b7f0*/  ISETP.GE.AND P0, PT, R7, R2, PT ;  /* 0x000000020700720c */ /* 0x008fda0003f06270 */
[----:B------:R-:W-:Y:S05]  /*b800*/  @!P0 BRA `(.L_x_279) ;  /* 0x0000000c00f88947 */ /* 0x000fea0003800000 */
[----:B------:R-:W-:Y:S01]  /*b810*/  ULDC UR4, c[0x0][0x2f4] ;  /* 0x0000bd0000047ab9 */ /* 0x000fe20000000800 */
[----:B------:R-:W-:Y:S01]  /*b820*/  MOV R17, R27 ;  /* 0x0000001b00117202 */ /* 0x000fe20000000f00 */
[----:B------:R-:W-:Y:S01]  /*b830*/  IMAD.MOV.U32 R6, RZ, RZ, R25 ;  /* 0x000000ffff067224 */ /* 0x000fe200078e0019 */
[----:B------:R-:W-:Y:S01]  /*b840*/  ISETP.GE.AND P1, PT, R28, UR4, PT ;  /* 0x000000041c007c0c */ /* 0x000fe2000bf26270 */
[----:B------:R-:W-:-:S12]  /*b850*/  IMAD.MOV.U32 R29, RZ, RZ, R26 ;  /* 0x000000ffff1d7224 */ /* 0x000fd800078e001a */
.L_x_292:
[----:B------:R-:W2:Y:S01]  /*b860*/  LDL R10, [R1+0x14] ;  /* 0x00001400010a7983 */ /* 0x000ea20000100800 */
[----:B------:R-:W1:Y:S03]  /*b870*/  LDC R3, c[0x0][0x430] ;  /* 0x00010c00ff037b82 */ /* 0x000e660000000800 */
[----:B------:R-:W3:Y:S04]  /*b880*/  LDL R9, [R1+0x18] ;  /* 0x0000180001097983 */ /* 0x000ee80000100800 */
[----:B------:R-:W4:Y:S01]  /*b890*/  LDL R5, [R1] ;  /* 0x0000000001057983 */ /* 0x000f220000100800 */
[----:B------:R-:W0:Y:S03]  /*b8a0*/  S2R R2, SR_TID.X ;  /* 0x0000000000027919 */ /* 0x000e260000002100 */
[----:B------:R-:W5:Y:S01]  /*b8b0*/  LDL R8, [R1+0x48] ;  /* 0x0000480001087983 */ /* 0x000f620000100800 */
[----:B-1----:R-:W-:-:S13]  /*b8c0*/  ISETP.NE.AND P0, PT, R3, 0x1, PT ;  /* 0x000000010300780c */ /* 0x002fda0003f05270 */
[----:B------:R-:W1:Y:S01]  /*b8d0*/  @P0 LDC R4, c[0x0][0x434] ;  /* 0x00010d00ff040b82 */ /* 0x000e620000000800 */
[----:B0-----:R-:W-:-:S04]  /*b8e0*/  LOP3.LUT R0, R2, 0x7f, RZ, 0xc0, !PT ;  /* 0x0000007f02007812 */ /* 0x001fc800078ec0ff */
[----:B------:R-:W-:-:S03]  /*b8f0*/  SHF.R.U32.HI R3, RZ, 0x3, R0 ;  /* 0x00000003ff037819 */ /* 0x000fc60000011600 */
[----:B------:R-:W0:Y:S01]  /*b900*/  @P0 LDC R0, c[0x0][0x438] ;  /* 0x00010e00ff000b82 */ /* 0x000e220000000800 */
[----:B------:R-:W-:Y:S02]  /*b910*/  IMAD.SHL.U32 R2, R2, 0x10, RZ ;  /* 0x0000001002027824 */ /* 0x000fe400078e00ff */
[----:B------:R-:W-:-:S03]  /*b920*/  IMAD R3, R7, 0x80, R3 ;  /* 0x0000008007037824 */ /* 0x000fc600078e0203 */
[----:B------:R-:W-:Y:S01]  /*b930*/  LOP3.LUT R2, R2, 0x70, RZ, 0xc0, !PT ;  /* 0x0000007002027812 */ /* 0x000fe200078ec0ff */
[----:B------:R-:W-:Y:S05]  /*b940*/  YIELD ;  /* 0x0000000000007946 */ /* 0x000fea0003800000 */
[----:B------:R-:W-:Y:S01]  /*b950*/  ULDC UR4, c[0x0][0x430] ;  /* 0x00010c0000047ab9 */ /* 0x000fe20000000800 */
[----:B--2---:R-:W-:-:S05]  /*b960*/  IADD3 R3, R2, R3, R10 ;  /* 0x0000000302037210 */ /* 0x004fca0007ffe00a */
[----:B-1----:R-:W-:-:S04]  /*b970*/  @P0 IMAD.HI.U32 R4, R3, R4, RZ ;  /* 0x0000000403040227 */ /* 0x002fc800078e00ff */
[----:B------:R-:W-:Y:S01]  /*b980*/  IMAD.MOV.U32 R2, RZ, RZ, R3 ;  /* 0x000000ffff027224 */ /* 0x000fe200078e0003 */
[----:B0-----:R-:W-:-:S05]  /*b990*/  @P0 SHF.R.U32.HI R2, RZ, R0, R4 ;  /* 0x00000000ff020219 */ /* 0x001fca0000011604 */
[----:B------:R-:W-:-:S04]  /*b9a0*/  IMAD.MOV R0, RZ, RZ, -R2 ;  /* 0x000000ffff007224 */ /* 0x000fc800078e0a02 */
[----:B------:R-:W-:Y:S01]  /*b9b0*/  IMAD R0, R0, UR4, R3 ;  /* 0x0000000400007c24 */ /* 0x000fe2000f8e0203 */
[----:B------:R-:W-:Y:S01]  /*b9c0*/  ULDC.64 UR4, c[0x0][0x428] ;  /* 0x00010a0000047ab9 */ /* 0x000fe20000000a00 */
[----:B------:R-:W-:Y:S01]  /*b9d0*/  SHF.R.S32.HI R3, RZ, 0x1f, R2 ;  /* 0x0000001fff037819 */ /* 0x000fe20000011402 */
[----:B---3--:R-:W-:-:S04]  /*b9e0*/  IMAD R4, R9, UR4, RZ ;  /* 0x0000000409047c24 */ /* 0x008fc8000f8e02ff */
[C---:B----4-:R-:W-:Y:S02]  /*b9f0*/  IMAD R4, R5.reuse, UR5, R4 ;  /* 0x0000000505047c24 */ /* 0x050fe4000f8e0204 */
[----:B------:R-:W-:Y:S01]  /*ba00*/  IMAD.WIDE.U32 R2, R5, UR4, R2 ;  /* 0x0000000405027c25 */ /* 0x000fe2000f8e0002 */
[----:B------:R-:W-:-:S03]  /*ba10*/  ULDC.64 UR4, c[0x0][0x418] ;  /* 0x0001060000047ab9 */ /* 0x000fc60000000a00 */
[----:B------:R-:W-:Y:S01]  /*ba20*/  IMAD.IADD R3, R4, 0x1, R3 ;  /* 0x0000000104037824 */ /* 0x000fe200078e0203 */
[----:B------:R-:W-:-:S04]  /*ba30*/  LEA R4, P0, R2, UR4, 0x2 ;  /* 0x0000000402047c11 */ /* 0x000fc8000f8010ff */
[----:B------:R-:W-:-:S05]  /*ba40*/  LEA.HI.X R5, R2, UR5, R3, 0x2, P0 ;  /* 0x0000000502057c11 */ /* 0x000fca00080f1403 */
[----:B------:R-:W2:Y:S01]  /*ba50*/  LDG.E R4, desc[UR36][R4.64] ;  /* 0x0000002404047981 */ /* 0x000ea2000c1e1900 */
[----:B-----5:R-:W-:Y:S01]  /*ba60*/  ISETP.NE.AND P2, PT, R8, 0x3, PT ;  /* 0x000000030800780c */ /* 0x020fe20003f45270 */
[----:B------:R-:W-:-:S05]  /*ba70*/  VIADD R25, R6, 0x1 ;  /* 0x0000000106197836 */ /* 0x000fca0000000000 */
[----:B------:R-:W-:-:S04]  /*ba80*/  ISETP.NE.AND P0, PT, R25, 0x2, PT ;  /* 0x000000021900780c */ /* 0x000fc80003f05270 */
[----:B------:R-:W-:Y:S01]  /*ba90*/  SEL R27, RZ, 0x1, P0 ;  /* 0x00000001ff1b7807 */ /* 0x000fe20000000000 */
[----:B------:R-:W-:Y:S01]  /*baa0*/  IMAD.MOV.U32 R26, RZ, RZ, R7 ;  /* 0x000000ffff1a7224 */ /* 0x000fe200078e0007 */
[----:B------:R-:W-:Y:S02]  /*bab0*/  SEL R25, R25, RZ, P0 ;  /* 0x000000ff19197207 */ /* 0x000fe40000000000 */
[----:B------:R-:W-:Y:S02]  /*bac0*/  LOP3.LUT R27, R17, R27, RZ, 0x3c, !PT ;  /* 0x0000001b111b7212 */ /* 0x000fe400078e3cff */
[----:B--2---:R-:W-:Y:S01]  /*bad0*/  SHF.R.S32.HI R21, RZ, 0x1f, R4 ;  /* 0x0000001fff157819 */ /* 0x004fe20000011404 */
[----:B------:R-:W-:Y:S06]  /*bae0*/  @!P2 BRA `(.L_x_280) ;  /* 0x000000000004a947 */ /* 0x000fec0003800000 */
[----:B------:R-:W-:Y:S01]  /*baf0*/  BPT.TRAP 0x1 ;  /* 0x000000040000795c */ /* 0x000fe20000300000 */
.L_x_280:
[----:B------:R-:W-:Y:S01]  /*bb00*/  IMAD R5, R25, 0x8, R22 ;  /* 0x0000000819057824 */ /* 0x000fe200078e0216 */
[----:B------:R-:W-:Y:S01]  /*bb10*/  SHF.L.U32 R2, R27, 0x1f, RZ ;  /* 0x0000001f1b027819 */ /* 0x000fe200000006ff */
[----:B------:R-:W-:Y:S03]  /*bb20*/  BSSY B1, `(.L_x_281) ;  /* 0x0000003000017945 */ /* 0x000fe60003800000 */
[----:B------:R-:W0:Y:S02]  /*bb30*/  SYNCS.PHASECHK.TRANS64.TRYWAIT P0, [R5+URZ+0x16840], R2 ;  /* 0x01684002050075a7 */ /* 0x000e24000800017f */
[----:B0-----:R-:W-:Y:S05]  /*bb40*/  @!P0 BRA `(.L_x_282) ;  /* 0x00000040005c8947 */ /* 0x001fea0003800000 */
.L_x_375:
[----:B------:R-:W-:Y:S05]  /*bb50*/  BSYNC B1 ;  /* 0x0000000000017941 */ /* 0x000fea0003800000 */
.L_x_281:
[----:B------:R-:W2:Y:S01]  /*bb60*/  LDL R3, [R1+0x4] ;  /* 0x0000040001037983 */ /* 0x000ea20000100800 */
[----:B------:R-:W-:Y:S01]  /*bb70*/  SHF.R.S32.HI R20, RZ, 0x1f, R0 ;  /* 0x0000001fff147819 */ /* 0x000fe20000011400 */
[----:B------:R-:W-:Y:S01]  /*bb80*/  ULDC.64 UR4, c[0x0][0x300] ;  /* 0x0000c00000047ab9 */ /* 0x000fe20000000a00 */
[----:B------:R-:W-:Y:S01]  /*bb90*/  ULDC.64 UR6, c[0x0][0x2e8] ;  /* 0x0000ba0000067ab9 */ /* 0x000fe20000000a00 */
[----:B------:R-:W1:Y:S02]  /*bba0*/  S2R R8, SR_TID.X ;  /* 0x0000000000087919 */ /* 0x000e640000002100 */
[----:B------:R-:W-:-:S04]  /*bbb0*/  IMAD R7, R20, UR4, RZ ;  /* 0x0000000414077c24 */ /* 0x000fc8000f8e02ff */
[----:B------:R-:W-:Y:S02]  /*bbc0*/  IMAD R7, R0, UR5, R7 ;  /* 0x0000000500077c24 */ /* 0x000fe4000f8e0207 */
[C---:B-1----:R-:W-:Y:S02]  /*bbd0*/  IMAD.SHL.U32 R9, R8.reuse, 0x8, RZ ;  /* 0x0000000808097824 */ /* 0x042fe400078e00ff */
[----:B------:R-:W-:-:S03]  /*bbe0*/  IMAD.SHL.U32 R11, R8, 0x8, RZ ;  /* 0x00000008080b7824 */ /* 0x000fc600078e00ff */
[----:B------:R-:W-:-:S04]  /*bbf0*/  LOP3.LUT R9, R9, 0x1f8, RZ, 0xc0, !PT ;  /* 0x000001f809097812 */ /* 0x000fc800078ec0ff */
[----:B------:R-:W-:-:S04]  /*bc00*/  LOP3.LUT R9, R9, 0x38, R8, 0x78, !PT ;  /* 0x0000003809097812 */ /* 0x000fc800078e7808 */
[----:B------:R-:W-:-:S05]  /*bc10*/  LOP3.LUT R9, R9, 0x200, R11, 0xf8, !PT ;  /* 0x0000020009097812 */ /* 0x000fca00078ef80b */
[----:B------:R-:W-:Y:S01]  /*bc20*/  IMAD R9, R25, 0x2000, R9 ;  /* 0x0000200019097824 */ /* 0x000fe200078e0209 */
[----:B--2---:R-:W-:Y:S01]  /*bc30*/  LOP3.LUT P2, RZ, R3, 0x1, RZ, 0xc0, !PT ;  /* 0x0000000103ff7812 */ /* 0x004fe2000784c0ff */
[----:B0-----:R-:W-:Y:S01]  /*bc40*/  IMAD.WIDE.U32 R2, R0, UR4, RZ ;  /* 0x0000000400027c25 */ /* 0x001fe2000f8e00ff */
[----:B------:R-:W-:-:S04]  /*bc50*/  ULDC.64 UR4, c[0x0][0x310] ;  /* 0x0000c40000047ab9 */ /* 0x000fc80000000a00 */
[----:B------:R-:W-:Y:S01]  /*bc60*/  IADD3 R3, R3, R7, RZ ;  /* 0x0000000703037210 */ /* 0x000fe20007ffe0ff */
[----:B------:R-:W-:-:S04]  /*bc70*/  IMAD R7, R21, UR4, RZ ;  /* 0x0000000415077c24 */ /* 0x000fc8000f8e02ff */
[C---:B------:R-:W-:Y:S02]  /*bc80*/  IMAD R7, R4.reuse, UR5, R7 ;  /* 0x0000000504077c24 */ /* 0x040fe4000f8e0207 */
[----:B------:R-:W-:Y:S01]  /*bc90*/  IMAD.WIDE.U32 R2, R4, UR4, R2 ;  /* 0x0000000404027c25 */ /* 0x000fe2000f8e0002 */
[----:B------:R-:W-:-:S03]  /*bca0*/  ULDC.64 UR4, c[0x0][0x308] ;  /* 0x0000c20000047ab9 */ /* 0x000fc60000000a00 */
[----:B------:R-:W-:Y:S02]  /*bcb0*/  IMAD.IADD R3, R3, 0x1, R7 ;  /* 0x0000000103037824 */ /* 0x000fe400078e0207 */
[----:B------:R-:W-:Y:S01]  /*bcc0*/  IMAD.WIDE.U32 R2, R24, UR4, R2 ;  /* 0x0000000418027c25 */ /* 0x000fe2000f8e0002 */
[----:B------:R-:W-:-:S03]  /*bcd0*/  UMOV UR4, 0xffffffff ;  /* 0xffffffff00047882 */ /* 0x000fc60000000000 */
[----:B------:R-:W-:Y:S01]  /*bce0*/  IMAD R10, R24, UR5, R3 ;  /* 0x00000005180a7c24 */ /* 0x000fe2000f8e0203 */
[----:B------:R-:W-:-:S04]  /*bcf0*/  LEA R8, P0, R2, UR6, 0x1 ;  /* 0x0000000602087c11 */ /* 0x000fc8000f8008ff */
[----:B------:R-:W-:Y:S01]  /*bd00*/  LEA.HI.X R10, R2, UR7, R10, 0x1, P0 ;  /* 0x00000007020a7c11 */ /* 0x000fe200080f0c0a */
[----:B------:R-:W-:Y:S08]  /*bd10*/  BRA.DIV UR4, `(.L_x_283) ;  /* 0x0000003e04fc7947 */ /* 0x000ff0000b800000 */
[----:B------:R-:W0:Y:S01]  /*bd20*/  SHFL.IDX PT, R2, R8, RZ, 0x181f ;  /* 0x00181fff08027589 */ /* 0x000e2200000e0000 */
[----:B------:R-:W-:Y:S02]  /*bd30*/  IMAD.SHL.U32 R7, R28, 0x2, RZ ;  /* 0x000000021c077824 */ /* 0x000fe400078e00ff */
[----:B------:R-:W-:Y:S01]  /*bd40*/  IMAD R9, R9, 0x2, R22 ;  /* 0x0000000209097824 */ /* 0x000fe200078e0216 */
[----:B------:R-:W1:Y:S02]  /*bd50*/  SHFL.IDX PT, R3, R10, RZ, 0x181f ;  /* 0x00181fff0a037589 */ /* 0x000e6400000e0000 */
[----:B0-----:R-:W-:-:S05]  /*bd60*/  IADD3 R2, P0, R2, R7, RZ ;  /* 0x0000000702027210 */ /* 0x001fca0007f1e0ff */
[----:B-1----:R-:W-:-:S05]  /*bd70*/  IMAD.X R3, RZ, RZ, R3, P0 ;  /* 0x000000ffff037224 */ /* 0x002fca00000e0603 */
[----:B------:R-:W-:Y:S01]  /*bd80*/  @!PT LDS RZ, [RZ] ;  /* 0x00000000fffff984 */ /* 0x000fe20000000800 */
        /* <DEDUP_REMOVED lines=31> */
[----:B------:R0:W-:Y:S04]  /*bf80*/  LDGSTS.E.BYPASS.LTC128B.128 [R9+0x11400], desc[UR36][R2.64], !P2 ;  /* 0x1140000002097fae */ /* 0x0001e8000d101d64 */
[----:B0-2---:R0:W1:Y:S02]  /*bf90*/  SHFL.IDX PT, R2, R8, 0x7, 0x181f ;  /* 0x00f81f0008027f89 */ /* 0x00506400000e0000 */
.L_x_393:
[----:B-1----:R-:W-:-:S05]  /*bfa0*/  IADD3 R2, P0, R2, R7, RZ ;  /* 0x0000000702027210 */ /* 0x002fca0007f1e0ff */
[----:B------:R-:W-:Y:S01]  /*bfb0*/  IMAD.X R3, RZ, RZ, R10, P0 ;  /* 0x000000ffff037224 */ /* 0x000fe200000e060a */
[----:B------:R-:W-:-:S04]  /*bfc0*/  PLOP3.LUT P0, PT, PT, PT, PT, 0x80, 0x0 ;  /* 0x000000000000781c */ /* 0x000fc80003f0f070 */
[----:B------:R-:W-:Y:S01]  /*bfd0*/  @!PT LDS RZ, [RZ] ;  /* 0x00000000fffff984 */ /* 0x000fe20000000800 */
[----:B------:R-:W-:Y:S01]  /*bfe0*/  @!PT LDS RZ, [RZ] ;  /* 0x00000000fffff984 */ /* 0x000fe20000000800 */
[----:B------:R-:W-:Y:S01]  /*bff0*/  @!PT LDS RZ, [RZ] ;  /* 0x00000000fffff984 */ /* 0x000fe20000000800 */
[----:B------:R1:W-:Y:S01]  /*c000*/  LDGSTS.E.BYPASS.LTC128B.128 [R9+0x11c00], desc[UR36][R2.64], !P2 ;  /* 0x11c0000002097fae */ /* 0x0003e2000d101d64 */
[----:B------:R-:W-:-:S08]  /*c010*/  NOP ;  /* 0x0000000000007918 */ /* 0x000fd00000000000 */
.L_x_284:
[----:B------:R-:W-:Y:S02]  /*c020*/  PLOP3.LUT P2, PT, P2, P0, PT, 0xa2, 0x0 ;  /* 0x000000000000781c */ /* 0x000fe40001741472 */
[----:B------:R-:W-:-:S08]  /*c030*/  @P0 R2UR P2, UR4, R5 ;  /* 0x00000000050402ca */ /* 0x000fd00000040000 */
[----:B------:R-:W-:-:S05]  /*c040*/  @P0 PLOP3.LUT P0, PT, P2, PT, PT, 0x80, 0x0 ;  /* 0x000000000000081c */ /* 0x000fca000170f070 */
[----:B------:R-:W-:Y:S01]  /*c050*/  @!P2 SYNCS.ARRIVE.TRANS64.RED.A0T1 RZ, [UR4+0x16830], RZ ;  /* 0x016830ffffffa9a7 */ /* 0x000fe20008200404 */
[----:B------:R-:W-:Y:S07]  /*c060*/  @!P2 ARRIVES.LDGSTSBAR.64.TRANSCNT [UR4+0x16830] ;  /* 0x01683000ff00a9b0 */ /* 0x000fee0008000a84 */
[----:B------:R-:W-:Y:S05]  /*c070*/  @P0 BRA.U.ANY `(.L_x_284) ;  /* 0xfffffffd00e80947 */ /* 0x000fea000393ffff */
[----:B------:R-:W-:Y:S01]  /*c080*/  NOP ;  /* 0x0000000000007918 */ /* 0x000fe20000000000 */
[----:B-1----:R-:W2:Y:S02]  /*c090*/  LDL R2, [R1+0x48] ;  /* 0x0000480001027983 */ /* 0x002ea40000100800 */
[----:B--2---:R-:W-:-:S13]  /*c0a0*/  ISETP.NE.AND P3, PT, R2, 0x3, PT ;  /* 0x000000030200780c */ /* 0x004fda0003f65270 */
[----:B------:R-:W-:Y:S05]  /*c0b0*/  @!P3 BRA `(.L_x_285) ;  /* 0x000000000004b947 */ /* 0x000fea0003800000 */
[----:B------:R-:W-:Y:S01]  /*c0c0*/  BPT.TRAP 0x1 ;  /* 0x000000040000795c */ /* 0x000fe20000300000 */
.L_x_285:
[----:B------:R1:W-:Y:S01]  /*c0d0*/  SYNCS.ARRIVE.TRANS64.A1T0 RZ, [R5+URZ+0x16830], RZ ;  /* 0x016830ff05ff79a7 */ /* 0x0003e2000810003f */
[----:B------:R-:W-:Y:S05]  /*c0e0*/  @!P3 BRA `(.L_x_286) ;  /* 0x000000000004b947 */ /* 0x000fea0003800000 */
[----:B------:R-:W-:Y:S01]  /*c0f0*/  BPT.TRAP 0x1 ;  /* 0x000000040000795c */ /* 0x000fe20000300000 */
.L_x_286:
[----:B------:R-:W-:Y:S01]  /*c100*/  SHF.L.U32 R2, R17, 0x1f, RZ ;  /* 0x0000001f11027819 */ /* 0x000fe200000006ff */
[----:B-1----:R-:W-:Y:S01]  /*c110*/  IMAD R5, R6, 0x8, R22 ;  /* 0x0000000806057824 */ /* 0x002fe200078e0216 */
[----:B------:R-:W-:Y:S03]  /*c120*/  BSSY B1, `(.L_x_287) ;  /* 0x0000003000017945 */ /* 0x000fe60003800000 */
[----:B------:R-:W1:Y:S02]  /*c130*/  SYNCS.PHASECHK.TRANS64.TRYWAIT P0, [R5+URZ+0x16860], R2 ;  /* 0x01686002050075a7 */ /* 0x000e64000800017f */
[----:B-1----:R-:W-:Y:S05]  /*c140*/  @!P0 BRA `(.L_x_288) ;  /* 0x0000004400208947 */ /* 0x002fea0003800000 */
.L_x_394:
[----:B------:R-:W-:Y:S05]  /*c150*/  BSYNC B1 ;  /* 0x0000000000017941 */ /* 0x000fea0003800000 */
.L_x_287:
[----:B0-----:R-:W2:Y:S01]  /*c160*/  LDL R8, [R1+0xc] ;  /* 0x00000c0001087983 */ /* 0x001ea20000100800 */
[----:B------:R-:W0:Y:S01]  /*c170*/  S2R R11, SR_TID.X ;  /* 0x00000000000b7919 */ /* 0x000e220000002100 */
[----:B------:R-:W-:Y:S01]  /*c180*/  UMOV UR4, 0xffffffff ;  /* 0xffffffff00047882 */ /* 0x000fe20000000000 */
[C---:B0-----:R-:W-:Y:S01]  /*c190*/  IMAD.SHL.U32 R9, R11.reuse, 0x8, RZ ;  /* 0x000000080b097824 */ /* 0x041fe200078e00ff */
[C---:B------:R-:W-:Y:S01]  /*c1a0*/  LOP3.LUT R3, R11.reuse, 0x7f, RZ, 0xc0, !PT ;  /* 0x0000007f0b037812 */ /* 0x040fe200078ec0ff */
[----:B------:R-:W-:-:S03]  /*c1b0*/  IMAD.SHL.U32 R10, R11, 0x8, RZ ;  /* 0x000000080b0a7824 */ /* 0x000fc600078e00ff */
[----:B------:R-:W-:-:S04]  /*c1c0*/  LOP3.LUT R9, R9, 0x1f8, RZ, 0xc0, !PT ;  /* 0x000001f809097812 */ /* 0x000fc800078ec0ff */
[----:B------:R-:W-:Y:S02]  /*c1d0*/  LOP3.LUT R9, R9, 0x38, R11, 0x78, !PT ;  /* 0x0000003809097812 */ /* 0x000fe400078e780b */
[----:B------:R-:W-:Y:S02]  /*c1e0*/  SHF.R.U32.HI R3, RZ, 0x3, R3 ;  /* 0x00000003ff037819 */ /* 0x000fe40000011603 */
[----:B------:R-:W-:-:S05]  /*c1f0*/  LOP3.LUT R9, R9, 0x200, R10, 0xf8, !PT ;  /* 0x0000020009097812 */ /* 0x000fca00078ef80a */
[----:B------:R-:W-:Y:S02]  /*c200*/  IMAD R6, R6, 0x2000, R9 ;  /* 0x0000200006067824 */ /* 0x000fe400078e0209 */
[----:B--2---:R-:W-:-:S04]  /*c210*/  IMAD R8, R29, -0x80, R8 ;  /* 0xffffff801d087824 */ /* 0x004fc800078e0208 */
[----:B------:R-:W-:Y:S01]  /*c220*/  IMAD.IADD R8, R8, 0x1, -R3 ;  /* 0x0000000108087824 */ /* 0x000fe200078e0a03 */
[----:B------:R-:W-:Y:S06]  /*c230*/  BRA.DIV UR4, `(.L_x_289) ;  /* 0x0000004204f87947 */ /* 0x000fec000b800000 */
[----:B-1----:R-:W0:Y:S01]  /*c240*/  SHFL.IDX PT, R2, R18, RZ, 0x181f ;  /* 0x00181fff12027589 */ /* 0x002e2200000e0000 */
[----:B------:R-:W-:Y:S01]  /*c250*/  ISETP.LT.OR P0, PT, R8, 0x1, P1 ;  /* 0x000000010800780c */ /* 0x000fe20000f01670 */
[----:B------:R-:W-:Y:S02]  /*c260*/  IMAD R6, R6, 0x2, R22 ;  /* 0x0000000206067824 */ /* 0x000fe400078e0216 */
[----:B------:R-:W1:Y:S01]  /*c270*/  SHFL.IDX PT, R3, R23, RZ, 0x181f ;  /* 0x00181fff17037589 */ /* 0x000e6200000e0000 */
[----:B0-----:R-:W-:-:S05]  /*c280*/  IADD3 R2, P2, R2, R7, RZ ;  /* 0x0000000702027210 */ /* 0x001fca0007f5e0ff */
[----:B-1----:R-:W-:-:S05]  /*c290*/  IMAD.X R3, RZ, RZ, R3, P2 ;  /* 0x000000ffff037224 */ /* 0x002fca00010e0603 */
[----:B------:R-:W-:Y:S01]  /*c2a0*/  @!PT LDS RZ, [RZ] ;  /* 0x00000000fffff984 */ /* 0x000fe20000000800 */
[----:B------:R0:W-:Y:S01]  /*c2b0*/  LDGSTS.E.BYPASS.LTC128B.128 [R6+0x400], desc[UR36][R2.64], !P0 ;  /* 0x0040000002067fae */ /* 0x0001e2000c101d64 */
[----:B------:R-:W-:-:S03]  /*c2c0*/  ISETP.LT.OR P0, PT, R8, 0x11, P1 ;  /* 0x000000110800780c */ /* 0x000fc60000f01670 */
[----:B0-----:R-:W0:Y:S04]  /*c2d0*/  SHFL.IDX PT, R2, R18, 0x1, 0x181f ;  /* 0x00381f0012027f89 */ /* 0x001e2800000e0000 */
[----:B------:R-:W1:Y:S01]  /*c2e0*/  SHFL.IDX PT, R3, R23, 0x1, 0x181f ;  /* 0x00381f0017037f89 */ /* 0x000e6200000e0000 */
[----:B0-----:R-:W-:-:S04]  /*c2f0*/  IADD3 R2, P2, R2, R7, RZ ;  /* 0x0000000702027210 */ /* 0x001fc80007f5e0ff */
[----:B-1----:R-:W-:-:S05]  /*c300*/  IADD3.X R3, RZ, R3, RZ, P2, !PT ;  /* 0x00000003ff037210 */ /* 0x002fca00017fe4ff */
[----:B------:R0:W-:Y:S01]  /*c310*/  LDGSTS.E.BYPASS.LTC128B.128 [R6+0xc00], desc[UR36][R2.64], !P0 ;  /* 0x00c0000002067fae */ /* 0x0001e2000c101d64 */
[----:B------:R-:W-:-:S03]  /*c320*/  ISETP.LT.OR P0, PT, R8, 0x21, P1 ;  /* 0x000000210800780c */ /* 0x000fc60000f01670 */
[----:B0-----:R-:W0:Y:S04]  /*c330*/  SHFL.IDX PT, R2, R18, 0x2, 0x181f ;  /* 0x00581f0012027f89 */ /* 0x001e2800000e0000 */
[----:B------:R-:W1:Y:S01]  /*c340*/  SHFL.IDX PT, R3, R23, 0x2, 0x181f ;  /* 0x00581f0017037f89 */ /* 0x000e6200000e0000 */
[----:B0-----:R-:W-:-:S05]  /*c350*/  IADD3 R2, P2, R2, R7, RZ ;  /* 0x0000000702027210 */ /* 0x001fca0007f5e0ff */
[----:B-1----:R-:W-:-:S05]  /*c360*/  IMAD.X R3, RZ, RZ, R3, P2 ;  /* 0x000000ffff037224 */ /* 0x002fca00010e0603 */
        /* <DEDUP_REMOVED lines=21> */
[----:B------:R-:W1:Y:S04]  /*c4c0*/  SHFL.IDX PT, R3, R23, 0x6, 0x181f ;  /* 0x00d81f0017037f89 */ /* 0x000e6800000e0000 */
[----:B------:R-:W2:Y:S01]  /*c4d0*/  SHFL.IDX PT, R23, R23, 0x7, 0x181f ;  /* 0x00f81f0017177f89 */ /* 0x000ea200000e0000 */
[----:B0-----:R-:W-:-:S05]  /*c4e0*/  IADD3 R2, P2, R2, R7, RZ ;  /* 0x0000000702027210 */ /* 0x001fca0007f5e0ff */
[----:B-1----:R-:W-:-:S05]  /*c4f0*/  IMAD.X R3, RZ, RZ, R3, P2 ;  /* 0x000000ffff037224 */ /* 0x002fca00010e0603 */
[----:B------:R0:W-:Y:S04]  /*c500*/  LDGSTS.E.BYPASS.LTC128B.128 [R6+0x3400], desc[UR36][R2.64], !P0 ;  /* 0x0340000002067fae */ /* 0x0001e8000c101d64 */
[----:B0-2---:R0:W1:Y:S02]  /*c510*/  SHFL.IDX PT, R2, R18, 0x7, 0x181f ;  /* 0x00f81f0012027f89 */ /* 0x00506400000e0000 */
.L_x_412:
[----:B------:R-:W-:Y:S01]  /*c520*/  ISETP.LT.OR P0, PT, R8, 0x71, P1 ;  /* 0x000000710800780c */ /* 0x000fe20000f01670 */
[----:B------:R-:W-:Y:S01]  /*c530*/  ULDC.64 UR4, c[0x0][0x328] ;  /* 0x0000ca0000047ab9 */ /* 0x000fe20000000a00 */
[----:B-1----:R-:W-:Y:S01]  /*c540*/  IADD3 R2, P2, R2, R7, RZ ;  /* 0x0000000702027210 */ /* 0x002fe20007f5e0ff */
[----:B------:R-:W-:-:S04]  /*c550*/  ULDC.64 UR6, c[0x0][0x318] ;  /* 0x0000c60000067ab9 */ /* 0x000fc80000000a00 */
[----:B------:R-:W-:-:S06]  /*c560*/  IMAD.X R3, RZ, RZ, R23, P2 ;  /* 0x000000ffff037224 */ /* 0x000fcc00010e0617 */
[----:B------:R-:W-:Y:S01]  /*c570*/  @!PT LDS RZ, [RZ] ;  /* 0x00000000fffff984 */ /* 0x000fe20000000800 */
[----:B------:R-:W-:Y:S01]  /*c580*/  @!PT LDS RZ, [RZ] ;  /* 0x00000000fffff984 */ /* 0x000fe20000000800 */
[----:B------:R-:W-:Y:S01]  /*c590*/  @!PT LDS RZ, [RZ] ;  /* 0x00000000fffff984 */ /* 0x000fe20000000800 */
[----:B------:R1:W-:Y:S01]  /*c5a0*/  LDGSTS.E.BYPASS.LTC128B.128 [R6+0x3c00], desc[UR36][R2.64], !P0 ;  /* 0x03c0000002067fae */ /* 0x0003e2000c101d64 */
[----:B------:R-:W-:Y:S01]  /*c5b0*/  PLOP3.LUT P0, PT, PT, PT, PT, 0x80, 0x0 ;  /* 0x000000000000781c */ /* 0x000fe20003f0f070 */
[----:B-1----:R-:W-:Y:S02]  /*c5c0*/  IMAD R6, R20, UR4, RZ ;  /* 0x0000000414067c24 */ /* 0x002fe4000f8e02ff */
[----:B------:R-:W-:-:S04]  /*c5d0*/  IMAD.WIDE.U32 R2, R0, UR4, RZ ;  /* 0x0000000400027c25 */ /* 0x000fc8000f8e00ff */
[----:B------:R-:W-:Y:S01]  /*c5e0*/  IMAD R6, R0, UR5, R6 ;  /* 0x0000000500067c24 */ /* 0x000fe2000f8e0206 */
[----:B------:R-:W-:Y:S01]  /*c5f0*/  ULDC.64 UR4, c[0x0][0x338] ;  /* 0x0000ce0000047ab9 */ /* 0x000fe20000000a00 */
[----:B------:R-:W-:Y:S02]  /*c600*/  NOP ;  /* 0x0000000000007918 */ /* 0x000fe40000000000 */
[----:B------:R-:W-:Y:S02]  /*c610*/  IMAD.IADD R3, R3, 0x1, R6 ;  /* 0x0000000103037824 */ /* 0x000fe400078e0206 */
[----:B------:R-:W-:-:S04]  /*c620*/  IMAD.WIDE.U32 R2, R4, UR4, R2 ;  /* 0x0000000404027c25 */ /* 0x000fc8000f8e0002 */
[----:B------:R-:W-:-:S04]  /*c630*/  IMAD R0, R21, UR4, RZ ;  /* 0x0000000415007c24 */ /* 0x000fc8000f8e02ff */
[----:B------:R-:W-:Y:S01]  /*c640*/  IMAD R0, R4, UR5, R0 ;  /* 0x0000000504007c24 */ /* 0x000fe2000f8e0200 */
[----:B------:R-:W-:-:S03]  /*c650*/  ULDC.64 UR4, c[0x0][0x330] ;  /* 0x0000cc0000047ab9 */ /* 0x000fc60000000a00 */
[----:B------:R-:W-:Y:S02]  /*c660*/  IMAD.IADD R3, R3, 0x1, R0 ;  /* 0x0000000103037824 */ /* 0x000fe400078e0200 */
[----:B------:R-:W-:-:S04]  /*c670*/  IMAD.WIDE.U32 R2, R24, UR4, R2 ;  /* 0x0000000418027c25 */ /* 0x000fc8000f8e0002 */
[----:B------:R-:W-:Y:S01]  /*c680*/  IMAD R0, R24, UR5, R3 ;  /* 0x0000000518007c24 */ /* 0x000fe2000f8e0203 */
[----:B0-----:R-:W-:-:S04]  /*c690*/  LEA R18, P2, R2, UR6, 0x1 ;  /* 0x0000000602127c11 */ /* 0x001fc8000f8408ff */
[----:B------:R-:W-:-:S09]  /*c6a0*/  LEA.HI.X R0, R2, UR7, R0, 0x1, P2 ;  /* 0x0000000702007c11 */ /* 0x000fd200090f0c00 */
.L_x_290:
[----:B------:R-:W-:Y:S02]  /*c6b0*/  PLOP3.LUT P2, PT, P2, P0, PT, 0xa2, 0x0 ;  /* 0x000000000000781c */ /* 0x000fe40001741472 */
[----:B------:R-:W-:-:S08]  /*c6c0*/  @P0 R2UR P2, UR4, R5 ;  /* 0x00000000050402ca */ /* 0x000fd00000040000 */
[----:B------:R-:W-:-:S05]  /*c6d0*/  @P0 PLOP3.LUT P0, PT, P2, PT, PT, 0x80, 0x0 ;  /* 0x000000000000081c */ /* 0x000fca000170f070 */
[----:B------:R-:W-:Y:S01]  /*c6e0*/  @!P2 SYNCS.ARRIVE.TRANS64.RED.A0T1 RZ, [UR4+0x16850], RZ ;  /* 0x016850ffffffa9a7 */ /* 0x000fe20008200404 */
[----:B------:R-:W-:Y:S07]  /*c6f0*/  @!P2 ARRIVES.LDGSTSBAR.64.TRANSCNT [UR4+0x16850] ;  /* 0x01685000ff00a9b0 */ /* 0x000fee0008000a84 */
[----:B------:R-:W-:Y:S05]  /*c700*/  @P0 BRA.U.ANY `(.L_x_290) ;  /* 0xfffffffd00e80947 */ /* 0x000fea000393ffff */
[----:B------:R-:W-:Y:S01]  /*c710*/  NOP ;  /* 0x0000000000007918 */ /* 0x000fe20000000000 */
[----:B------:R-:W2:Y:S01]  /*c720*/  LDL R2, [R1+0x48] ;  /* 0x0000480001027983 */ /* 0x000ea20000100800 */
[----:B------:R-:W-:Y:S01]  /*c730*/  IMAD.MOV.U32 R23, RZ, RZ, R0 ;  /* 0x000000ffff177224 */ /* 0x000fe200078e0000 */
[----:B--2---:R-:W-:-:S13]  /*c740*/  ISETP.NE.AND P3, PT, R2, 0x3, PT ;  /* 0x000000030200780c */ /* 0x004fda0003f65270 */
[----:B------:R-:W-:Y:S05]  /*c750*/  @!P3 BRA `(.L_x_291) ;  /* 0x000000000004b947 */ /* 0x000fea0003800000 */
[----:B------:R-:W-:Y:S01]  /*c760*/  BPT.TRAP 0x1 ;  /* 0x000000040000795c */ /* 0x000fe20000300000 */
.L_x_291:
[----:B------:R-:W2:Y:S01]  /*c770*/  LDL R0, [R1+0x10] ;  /* 0x0000100001007983 */ /* 0x000ea20000100800 */
[----:B------:R1:W-:Y:S01]  /*c780*/  SYNCS.ARRIVE.TRANS64.A1T0 RZ, [R5+URZ+0x16850], RZ ;  /* 0x016850ff05ff79a7 */ /* 0x0003e2000810003f */
[C---:B------:R-:W-:Y:S01]  /*c790*/  VIADD R7, R26.reuse, 0xffffffff ;  /* 0xffffffff1a077836 */ /* 0x040fe20000000000 */
[----:B------:R-:W-:Y:S01]  /*c7a0*/  MOV R17, R27 ;  /* 0x0000001b00117202 */ /* 0x000fe20000000f00 */
[----:B------:R-:W-:Y:S02]  /*c7b0*/  IMAD.MOV.U32 R6, RZ, RZ, R25 ;  /* 0x000000ffff067224 */ /* 0x000fe400078e0019 */
[----:B------:R-:W-:Y:S01]  /*c7c0*/  IMAD.MOV.U32 R29, RZ, RZ, R26 ;  /* 0x000000ffff1d7224 */ /* 0x000fe200078e001a */
[----:B--2---:R-:W-:-:S13]  /*c7d0*/  ISETP.GT.AND P0, PT, R26, R0, PT ;  /* 0x000000001a00720c */ /* 0x004fda0003f04270 */
[----:B-1----:R-:W-:Y:S05]  /*c7e0*/  @P0 BRA `(.L_x_292) ;  /* 0xfffffff0001c0947 */ /* 0x002fea000383ffff */
.L_x_279:
[----:B------:R-:W-:Y:S05]  /*c7f0*/  BSYNC B0 ;  /* 0x0000000000007941 */ /* 0x000fea0003800000 */
.L_x_278:
[----:B0-----:R-:W0:Y:S01]  /*c800*/  S2R R0, SR_TID.X ;  /* 0x0000000000007919 */ /* 0x001e220000002100 */
[----:B------:R-:W-:Y:S01]  /*c810*/  BSSY B0, `(.L_x_293) ;  /* 0x0000010000007945 */ /* 0x000fe20003800000 */
        /* <DEDUP_REMOVED lines=14> */
[----:B0-----:R-:W-:-:S07]  /*c900*/  IADD3 R16, R0, UR38, R7 ;  /* 0x0000002600107c10 */ /* 0x001fce000fffe007 */
.L_x_294:
[----:B------:R-:W-:Y:S05]  /*c910*/  BSYNC B0 ;  /* 0x0000000000007941 */ /* 0x000fea0003800000 */
.L_x_293:
[----:B------:R-:W2:Y:S02]  /*c920*/  LDL R0, [R1+0x48] ;  /* 0x0000480001007983 */ /* 0x000ea40000100800 */
[----:B--2---:R-:W-:-:S13]  /*c930*/  ISETP.NE.AND P0, PT, R0, 0x3, PT ;  /* 0x000000030000780c */ /* 0x004fda0003f05270 */
[----:B------:R-:W-:Y:S05]  /*c940*/  @!P0 BRA `(.L_x_295) ;  /* 0x0000000000048947 */ /* 0x000fea0003800000 */
[----:B------:R-:W-:Y:S01]  /*c950*/  BPT.TRAP 0x1 ;  /* 0x000000040000795c */ /* 0x000fe20000300000 */
.L_x_295:
[----:B------:R-:W2:Y:S01]  /*c960*/  LDL.LU R2, [R1+0xc] ;  /* 0x00000c0001027983 */ /* 0x000ea20000300800 */
[----:B------:R-:W-:Y:S01]  /*c970*/  IMAD R0, R25, 0x8, R22 ;  /* 0x0000000819007824 */ /* 0x000fe200078e0216 */
[----:B------:R-:W-:Y:S01]  /*c980*/  SHF.L.U32 R3, R27, 0x1f, RZ ;  /* 0x0000001f1b037819 */ /* 0x000fe200000006ff */
[----:B------:R-:W-:Y:S03]  /*c990*/  BSSY B0, `(.L_x_296) ;  /* 0x0000004000007945 */ /* 0x000fe60003800000 */
[----:B------:R-:W0:Y:S01]  /*c9a0*/  SYNCS.PHASECHK.TRANS64.TRYWAIT P0, [R0+URZ+0x16860], R3 ;  /* 0x01686003000075a7 */ /* 0x000e22000800017f */
[----:B--2---:R-:W-:Y:S01]  /*c9b0*/  IMAD R6, R26, -0x80, R2 ;  /* 0xffffff801a067824 */ /* 0x004fe200078e0202 */
[----:B0-----:R-:W-:Y:S06]  /*c9c0*/  @!P0 BRA `(.L_x_297) ;  /* 0x00000044005c8947 */ /* 0x001fec0003800000 */
.L_x_413:
[----:B------:R-:W-:Y:S05]  /*c9d0*/  BSYNC B0 ;  /* 0x0000000000007941 */ /* 0x000fea0003800000 */
.L_x_296:
[----:B------:R-:W1:Y:S01]  /*c9e0*/  S2R R7, SR_TID.X ;  /* 0x0000000000077919 */ /* 0x000e620000002100 */
[----:B------:R-:W-:Y:S02]  /*c9f0*/  ULDC UR4, c[0x0][0x2f4] ;  /* 0x0000bd0000047ab9 */ /* 0x000fe40000000800 */
[----:B------:R-:W-:Y:S01]  /*ca00*/  ISETP.GE.AND P0, PT, R28, UR4, PT ;  /* 0x000000041c007c0c */ /* 0x000fe2000bf06270 */
[----:B------:R-:W-:Y:S01]  /*ca10*/  UMOV UR4, 0xffffffff ;  /* 0xffffffff00047882 */ /* 0x000fe20000000000 */
[C---:B-1----:R-:W-:Y:S01]  /*ca20*/  IMAD.SHL.U32 R2, R7.reuse, 0x8, RZ ;  /* 0x0000000807027824 */ /* 0x042fe200078e00ff */
[C---:B------:R-:W-:Y:S01]  /*ca30*/  LOP3.LUT R5, R7.reuse, 0x7f, RZ, 0xc0, !PT ;  /* 0x0000007f07057812 */ /* 0x040fe200078ec0ff */
[----:B------:R-:W-:-:S03]  /*ca40*/  IMAD.SHL.U32 R4, R7, 0x8, RZ ;  /* 0x0000000807047824 */ /* 0x000fc600078e00ff */
[----:B------:R-:W-:Y:S02]  /*ca50*/  LOP3.LUT R2, R2, 0x1f8, RZ, 0xc0, !PT ;  /* 0x000001f802027812 */ /* 0x000fe400078ec0ff */
[----:B------:R-:W-:Y:S02]  /*ca60*/  SHF.R.U32.HI R5, RZ, 0x3, R5 ;  /* 0x00000003ff057819 */ /* 0x000fe40000011605 */
[----:B------:R-:W-:-:S03]  /*ca70*/  LOP3.LUT R2, R2, 0x38, R7, 0x78, !PT ;  /* 0x0000003802027812 */ /* 0x000fc600078e7807 */
[----:B------:R-:W-:Y:S01]  /*ca80*/  IMAD.IADD R6, R6, 0x1, -R5 ;  /* 0x0000000106067824 */ /* 0x000fe200078e0a05 */
[----:B------:R-:W-:-:S05]  /*ca90*/  LOP3.LUT R2, R2, 0x200, R4, 0xf8, !PT ;  /* 0x0000020002027812 */ /* 0x000fca00078ef804 */
[----:B------:R-:W-:Y:S01]  /*caa0*/  IMAD R4, R25, 0x2000, R2 ;  /* 0x0000200019047824 */ /* 0x000fe200078e0202 */
[----:B------:R-:W-:Y:S06]  /*cab0*/  BRA.DIV UR4, `(.L_x_298) ;  /* 0x0000004604347947 */ /* 0x000fec000b800000 */
[----:B------:R-:W1:Y:S01]  /*cac0*/  SHFL.IDX PT, R14, R18, RZ, 0x181f ;  /* 0x00181fff120e7589 */ /* 0x000e6200000e0000 */
[----:B------:R-:W-:Y:S01]  /*cad0*/  IMAD.SHL.U32 R5, R28, 0x2, RZ ;  /* 0x000000021c057824 */ /* 0x000fe200078e00ff */
[----:B------:R-:W-:Y:S01]  /*cae0*/  ISETP.LT.OR P1, PT, R6, 0x1, P0 ;  /* 0x000000010600780c */ /* 0x000fe20000721670 */
[----:B------:R-:W-:Y:S01]  /*caf0*/  IMAD R4, R4, 0x2, R22 ;  /* 0x0000000204047824 */ /* 0x000fe200078e0216 */
[----:B0-----:R-:W0:Y:S02]  /*cb00*/  SHFL.IDX PT, R3, R23, RZ, 0x181f ;  /* 0x00181fff17037589 */ /* 0x001e2400000e0000 */
[----:B-1----:R-:W-:Y:S02]  /*cb10*/  IADD3 R2, P2, R14, R5, RZ ;  /* 0x000000050e027210 */ /* 0x002fe40007f5e0ff */
[----:B------:R-:W1:Y:S03]  /*cb20*/  SHFL.IDX PT, R14, R18, 0x1, 0x181f ;  /* 0x00381f00120e7f89 */ /* 0x000e6600000e0000 */
[----:B0-----:R-:W-:-:S05]  /*cb30*/  IMAD.X R3, RZ, RZ, R3, P2 ;  /* 0x000000ffff037224 */ /* 0x001fca00010e0603 */
[----:B------:R0:W-:Y:S01]  /*cb40*/  LDGSTS.E.BYPASS.LTC128B.128 [R4+0x400], desc[UR36][R2.64], !P1 ;  /* 0x0040000002047fae */ /* 0x0001e2000c901d64 */
[----:B------:R-:W-:-:S03]  /*cb50*/  ISETP.LT.OR P1, PT, R6, 0x11, P0 ;  /* 0x000000110600780c */ /* 0x000fc60000721670 */
[----:B0-----:R-:W0:Y:S01]  /*cb60*/  SHFL.IDX PT, R3, R23, 0x1, 0x181f ;  /* 0x00381f0017037f89 */ /* 0x001e2200000e0000 */
[----:B-1----:R-:W-:-:S03]  /*cb70*/  IADD3 R2, P2, R14, R5, RZ ;  /* 0x000000050e027210 */ /* 0x002fc60007f5e0ff */
[----:B------:R-:W1:Y:S01]  /*cb80*/  SHFL.IDX PT, R14, R18, 0x2, 0x181f ;  /* 0x00581f00120e7f89 */ /* 0x000e6200000e0000 */
[----:B0-----:R-:W-:-:S05]  /*cb90*/  IADD3.X R3, RZ, R3, RZ, P2, !PT ;  /* 0x00000003ff037210 */ /* 0x001fca00017fe4ff */
[----:B------:R0:W-:Y:S01]  /*cba0*/  LDGSTS.E.BYPASS.LTC128B.128 [R4+0xc00], desc[UR36][R2.64], !P1 ;  /* 0x00c0000002047fae */ /* 0x0001e2000c901d64 */
[----:B------:R-:W-:-:S03]  /*cbb0*/  ISETP.LT.OR P1, PT, R6, 0x21, P0 ;  /* 0x000000210600780c */ /* 0x000fc60000721670 */
[----:B0-----:R-:W0:Y:S01]  /*cbc0*/  SHFL.IDX PT, R3, R23, 0x2, 0x181f ;  /* 0x00581f0017037f89 */ /* 0x001e2200000e0000 */
[----:B-1----:R-:W-:-:S03]  /*cbd0*/  IADD3 R2, P2, R14, R5, RZ ;  /* 0x000000050e027210 */ /* 0x002fc60007f5e0ff */
[----:B------:R-:W1:Y:S02]  /*cbe0*/  SHFL.IDX PT, R14, R18, 0x3, 0x181f ;  /* 0x00781f00120e7f89 */ /* 0x000e6400000e0000 */
[----:B0-----:R-:W-:-:S05]  /*cbf0*/  IMAD.X R3, RZ, RZ, R3, P2 ;  /* 0x000000ffff037224 */ /* 0x001fca00010e0603 */
        /* <DEDUP_REMOVED lines=22> */
[----:B------:R-:W1:Y:S04]  /*cd60*/  SHFL.IDX PT, R23, R23, 0x7, 0x181f ;  /* 0x00f81f0017177f89 */ /* 0x000e6800000e0000 */
[----:B------:R2:W3:Y:S01]  /*cd70*/  SHFL.IDX PT, R14, R18, 0x7, 0x181f ;  /* 0x00f81f00120e7f89 */ /* 0x0004e200000e0000 */
[----:B0-----:R-:W-:-:S05]  /*cd80*/  IMAD.X R3, RZ, RZ, R3, P2 ;  /* 0x000000ffff037224 */ /* 0x001fca00010e0603 */
[----:B-1----:R2:W-:Y:S02]  /*cd90*/  LDGSTS.E.BYPASS.LTC128B.128 [R4+0x3400], desc[UR36][R2.64], !P1 ;  /* 0x0340000002047fae */ /* 0x0025e4000c901d64 */
.L_x_431:
[----:B------:R-:W-:Y:S02]  /*cda0*/  ISETP.LT.OR P0, PT, R6, 0x71, P0 ;  /* 0x000000710600780c */ /* 0x000fe40000701670 */
[----:B--23--:R-:W-:-:S05]  /*cdb0*/  IADD3 R2, P1, R14, R5, RZ ;  /* 0x000000050e027210 */ /* 0x00cfca0007f3e0ff */
[----:B------:R-:W-:-:S06]  /*cdc0*/  IMAD.X R3, RZ, RZ, R23, P1 ;  /* 0x000000ffff037224 */ /* 0x000fcc00008e0617 */
[----:B------:R-:W-:Y:S01]  /*cdd0*/  @!PT LDS RZ, [RZ] ;  /* 0x00000000fffff984 */ /* 0x000fe20000000800 */
[----:B------:R-:W-:Y:S01]  /*cde0*/  @!PT LDS RZ, [RZ] ;  /* 0x00000000fffff984 */ /* 0x000fe20000000800 */
[----:B------:R-:W-:Y:S01]  /*cdf0*/  @!PT LDS RZ, [RZ] ;  /* 0x00000000fffff984 */ /* 0x000fe20000000800 */
[----:B------:R0:W-:Y:S01]  /*ce00*/  LDGSTS.E.BYPASS.LTC128B.128 [R4+0x3c00], desc[UR36][R2.64], !P0 ;  /* 0x03c0000002047fae */ /* 0x0001e2000c101d64 */
[----:B------:R-:W-:Y:S01]  /*ce10*/  PLOP3.LUT P0, PT, PT, PT, PT, 0x80, 0x0 ;  /* 0x000000000000781c */ /* 0x000fe20003f0f070 */
[----:B------:R-:W-:-:S12]  /*ce20*/  NOP ;  /* 0x0000000000007918 */ /* 0x000fd80000000000 */
.L_x_299:
[----:B------:R-:W-:Y:S02]  /*ce30*/  PLOP3.LUT P1, PT, P1, P0, PT, 0xa2, 0x0 ;  /* 0x000000000000781c */ /* 0x000fe40000f21472 */
[----:B------:R-:W-:-:S08]  /*ce40*/  @P0 R2UR P1, UR4, R0 ;  /* 0x00000000000402ca */ /* 0x000fd00000020000 */
[----:B------:R-:W-:-:S05]  /*ce50*/  @P0 PLOP3.LUT P0, PT, P1, PT, PT, 0x80, 0x0 ;  /* 0x000000000000081c */ /* 0x000fca0000f0f070 */
[----:B------:R-:W-:Y:S01]  /*ce60*/  @!P1 SYNCS.ARRIVE.TRANS64.RED.A0T1 RZ, [UR4+0x16850], RZ ;  /* 0x016850ffffff99a7 */ /* 0x000fe20008200404 */
[----:B------:R-:W-:Y:S07]  /*ce70*/  @!P1 ARRIVES.LDGSTSBAR.64.TRANSCNT [UR4+0x16850] ;  /* 0x01685000ff0099b0 */ /* 0x000fee0008000a84 */
[----:B------:R-:W-:Y:S05]  /*ce80*/  @P0 BRA.U.ANY `(.L_x_299) ;  /* 0xfffffffd00e80947 */ /* 0x000fea000393ffff */
[----:B------:R-:W-:Y:S01]  /*ce90*/  NOP ;  /* 0x0000000000007918 */ /* 0x000fe20000000000 */
[----:B0-----:R-:W2:Y:S02]  /*cea0*/  LDL R2, [R1+0x48] ;  /* 0x0000480001027983 */ /* 0x001ea40000100800 */
[----:B--2---:R-:W-:-:S13]  /*ceb0*/  ISETP.NE.AND P2, PT, R2, 0x3, PT ;  /* 0x000000030200780c */ /* 0x004fda0003f45270 */
[----:B------:R-:W-:Y:S05]  /*cec0*/  @!P2 BRA `(.L_x_300) ;  /* 0x000000000004a947 */ /* 0x000fea0003800000 */
[----:B------:R-:W-:Y:S01]  /*ced0*/  BPT.TRAP 0x1 ;  /* 0x000000040000795c */ /* 0x000fe20000300000 */
.L_x_300:
[----:B------:R-:W-:Y:S01]  /*cee0*/  VIADD R25, R25, 0x1 ;  /* 0x0000000119197836 */ /* 0x000fe20000000000 */
[----:B------:R0:W-:Y:S04]  /*cef0*/  SYNCS.ARRIVE.TRANS64.A1T0 RZ, [R0+URZ+0x16850], RZ ;  /* 0x016850ff00ff79a7 */ /* 0x0001e8000810003f */
[----:B------:R-:W-:-:S04]  /*cf00*/  ISETP.NE.AND P0, PT, R25, 0x2, PT ;  /* 0x000000021900780c */ /* 0x000fc80003f05270 */
[----:B0-----:R-:W-:Y:S02]  /*cf10*/  SEL R0, RZ, 0x1, P0 ;  /* 0x00000001ff007807 */ /* 0x001fe40000000000 */
[----:B------:R-:W-:Y:S02]  /*cf20*/  SEL R25, R25, RZ, P0 ;  /* 0x000000ff19197207 */ /* 0x000fe40000000000 */
[----:B------:R-:W-:-:S07]  /*cf30*/  LOP3.LUT R27, R27, R0, RZ, 0x3c, !PT ;  /* 0x000000001b1b7212 */ /* 0x000fce00078e3cff */
.L_x_259:
[----:B------:R-:W-:Y:S05]  /*cf40*/  BSYNC B7 ;  /* 0x0000000000077941 */ /* 0x000fea0003800000 */
.L_x_257:
[----:B------:R-:W2:Y:S02]  /*cf50*/  LDL R0, [R1+0x4] ;  /* 0x0000040001007983 */ /* 0x000ea40000100800 */
[----:B--2---:R-:W-:-:S13]  /*cf60*/  LOP3.LUT P0, RZ, R0, 0x10, RZ, 0xc0, !PT ;  /* 0x0000001000ff7812 */ /* 0x004fda000780c0ff */
[----:B------:R-:W-:Y:S05]  /*cf70*/  @!P0 BRA `(.L_x_301) ;  /* 0x0000000000248947 */ /* 0x000fea0003800000 */
[----:B------:R-:W-:Y:S05]  /*cf80*/  WARPSYNC.ALL ;  /* 0x0000000000007948 */ /* 0x000fea0003800000 */
[----:B------:R-:W0:Y:S08]  /*cf90*/  S2UR UR5, SR_CgaCtaId ;  /* 0x00000000000579c3 */ /* 0x000e300000008800 */
[----:B------:R-:W-:Y:S06]  /*cfa0*/  BAR.SYNC.DEFER_BLOCKING 0x5, 0x200 ;  /* 0x0148000000007b1d */ /* 0x000fec0000010000 */
[----:B------:R-:W-:-:S02]  /*cfb0*/  UMOV UR4, 0x400 ;  /* 0x0000040000047882 */ /* 0x000fc40000000000 */
[----:B0-----:R-:W-:-:S06]  /*cfc0*/  ULEA UR4, UR5, UR4, 0x18 ;  /* 0x0000000405047291 */ /* 0x001fcc000f8ec03f */
[----:B------:R-:W-:-:S05]  /*cfd0*/  IMAD.U32 R22, RZ, RZ, UR4 ;  /* 0x00000004ff167e24 */ /* 0x000fca000f8e00ff */
[----:B------:R0:W1:Y:S01]  /*cfe0*/  LDS.128 R16, [R22+0x168d0] ;  /* 0x0168d00016107984 */ /* 0x0000620000000c00 */
[----:B------:R-:W-:Y:S06]  /*cff0*/  BAR.ARV 0x4, 0x200 ;  /* 0x0108000000007b1d */ /* 0x000fec0000002000 */
[----:B------:R-:W-:Y:S05]  /*d000*/  BRA `(.L_x_302) ;  /* 0x0000000800d07947 */ /* 0x000fea0003800000 */
.L_x_301:
[----:B------:R-:W0:Y:S01]  /*d010*/  S2R R0, SR_TID.X ;  /* 0x0000000000007919 */ /* 0x000e220000002100 */
[----:B------:R-:W-:Y:S01]  /*d020*/  UMOV UR4, 0xffffffff ;  /* 0xffffffff00047882 */ /* 0x000fe20000000000 */
[----:B0-----:R-:W-:-:S04]  /*d030*/  LOP3.LUT R9, R0, 0x1f, RZ, 0xc0, !PT ;  /* 0x0000001f00097812 */ /* 0x001fc800078ec0ff */
[----:B------:R-:W-:Y:S01]  /*d040*/  ISETP.NE.AND P0, PT, R9, 0x1f, PT ;  /* 0x0000001f0900780c */ /* 0x000fe20003f05270 */
[----:B------:R-:W-:-:S12]  /*d050*/  BRA.DIV UR4, `(.L_x_303) ;  /* 0x0000004604f87947 */ /* 0x000fd8000b800000 */
[----:B------:R-:W-:Y:S01]  /*d060*/  IMAD.IADD R7, R19, 0x1, R9 ;  /* 0x0000000113077824 */ /* 0x000fe200078e0209 */
[----:B------:R-:W-:-:S04]  /*d070*/  ULDC UR4, c[0x0][0xc3c] ;  /* 0x00030f0000047ab9 */ /* 0x000fc80000000800 */
[----:B------:R-:W-:-:S13]  /*d080*/  ISETP.GE.OR P1, PT, R7, UR4, !P0 ;  /* 0x0000000407007c0c */ /* 0x000fda000c726670 */
[----:B------:R-:W0:Y:S08]  /*d090*/  @!P1 LDC.64 R2, c[0x0][0xc80] ;  /* 0x00032000ff029b82 */ /* 0x000e300000000a00 */
[----:B------:R-:W1:Y:S01]  /*d0a0*/  @!P1 LDC.64 R4, c[0x0][0xc78] ;  /* 0x00031e00ff049b82 */ /* 0x000e620000000a00 */
[----:B0-----:R-:W-:-:S05]  /*d0b0*/  @!P1 IMAD.WIDE R2, R7, 0x4, R2 ;  /* 0x0000000407029825 */ /* 0x001fca00078e0202 */
[----:B------:R1:W2:Y:S02]  /*d0c0*/  @!P1 LDG.E R8, desc[UR36][R2.64] ;  /* 0x0000002402089981 */ /* 0x0002a4000c1e1900 */
[----:B-1----:R-:W-:-:S05]  /*d0d0*/  @!P1 IMAD.WIDE R2, R7, 0x4, R4 ;  /* 0x0000000407029825 */ /* 0x002fca00078e0204 */
[----:B------:R-:W3:Y:S01]  /*d0e0*/  @!P1 LDG.E R5, desc[UR36][R2.64] ;  /* 0x0000002402059981 */ /* 0x000ee2000c1e1900 */
[----:B------:R-:W-:Y:S01]  /*d0f0*/  IMAD.MOV.U32 R7, RZ, RZ, RZ ;  /* 0x000000ffff077224 */ /* 0x000fe200078e00ff */
[C---:B------:R-:W-:Y:S01]  /*d100*/  ISETP.GE.U32.AND P2, PT, R9.reuse, 0x2, PT ;  /* 0x000000020900780c */ /* 0x040fe20003f46070 */
[----:B------:R-:W-:Y:S01]  /*d110*/  IMAD.MOV.U32 R4, RZ, RZ, RZ ;  /* 0x000000ffff047224 */ /* 0x000fe200078e00ff */
[C---:B------:R-:W-:Y:S01]  /*d120*/  ISETP.GE.U32.AND P3, PT, R9.reuse, 0x4, PT ;  /* 0x000000040900780c */ /* 0x040fe20003f66070 */
[----:B------:R-:W-:Y:S01]  /*d130*/  SHFL.IDX PT, R0, R16, RZ, 0x1f ;  /* 0x00001fff10007589 */ /* 0x000fe200000e0000 */
[C---:B------:R-:W-:Y:S02]  /*d140*/  ISETP.GE.U32.AND P4, PT, R9.reuse, 0x8, PT ;  /* 0x000000080900780c */ /* 0x040fe40003f86070 */
[C---:B------:R-:W-:Y:S01]  /*d150*/  ISETP.GE.U32.AND P5, PT, R9.reuse, 0x10, PT ;  /* 0x000000100900780c */ /* 0x040fe20003fa6070 */
[----:B------:R0:W-:Y:S02]  /*d160*/  SHFL.IDX PT, R6, R16, 0x1, 0x1f ;  /* 0x00201f0010067f89 */ /* 0x0001e400000e0000 */
[----:B0-----:R-:W-:Y:S01]  /*d170*/  IMAD.MOV.U32 R16, RZ, RZ, RZ ;  /* 0x000000ffff107224 */ /* 0x001fe200078e00ff */
[----:B--2---:R-:W-:Y:S01]  /*d180*/  @!P1 MOV R7, R8 ;  /* 0x0000000800079202 */ /* 0x004fe20000000f00 */
[----:B---3--:R-:W-:Y:S01]  /*d190*/  @!P1 IMAD.MOV.U32 R4, RZ, RZ, R5 ;  /* 0x000000ffff049224 */ /* 0x008fe200078e0005 */
[----:B------:R-:W-:-:S03]  /*d1a0*/  ISETP.NE.AND P1, PT, R9, RZ, PT ;  /* 0x000000ff0900720c */ /* 0x000fc60003f25270 */
[----:B------:R-:W-:-:S05]  /*d1b0*/  IMAD R13, R4, R7, RZ ;  /* 0x00000007040d7224 */ /* 0x000fca00078e02ff */
        /* <DEDUP_REMOVED lines=15> */
[----:B------:R0:W1:Y:S02]  /*d2b0*/  SHFL.IDX PT, R14, R3, 0x1f, 0x1f ;  /* 0x03e01f00030e7f89 */ /* 0x00006400000e0000 */
.L_x_441:
[----:B------:R-:W-:Y:S02]  /*d2c0*/  ULDC UR4, c[0x0][0xc38] ;  /* 0x00030e0000047ab9 */ /* 0x000fe40000000800 */
[----:B------:R-:W-:-:S04]  /*d2d0*/  IMAD.U32 R2, RZ, RZ, UR4 ;  /* 0x00000004ff027e24 */ /* 0x000fc8000f8e00ff */
[----:B-1----:R-:W-:-:S04]  /*d2e0*/  IMAD R5, R14, R2, RZ ;  /* 0x000000020e057224 */ /* 0x002fc800078e02ff */
[----:B------:R-:W-:-:S05]  /*d2f0*/  IMAD.IADD R6, R6, 0x1, R5 ;  /* 0x0000000106067824 */ /* 0x000fca00078e0205 */
[----:B------:R-:W-:-:S13]  /*d300*/  ISETP.GT.AND P6, PT, R6, R0, PT ;  /* 0x000000000600720c */ /* 0x000fda0003fc4270 */
[----:B------:R-:W-:Y:S05]  /*d310*/  @P6 BRA `(.L_x_304) ;  /* 0x0000000000a46947 */ /* 0x000fea0003800000 */
.L_x_307:
[----:B------:R-:W1:Y:S01]  /*d320*/  LDC R2, c[0x0][0xc3c] ;  /* 0x00030f00ff027b82 */ /* 0x000e620000000800 */
[----:B------:R-:W-:-:S04]  /*d330*/  IADD3 R19, R19, 0x1f, RZ ;  /* 0x0000001f13137810 */ /* 0x000fc80007ffe0ff */
[----:B-1----:R-:W-:-:S13]  /*d340*/  ISETP.GE.AND P6, PT, R19, R2, PT ;  /* 0x000000021300720c */ /* 0x002fda0003fc6270 */
[----:B------:R-:W-:Y:S05]  /*d350*/  @P6 BRA `(.L_x_305) ;  /* 0x0000000400b86947 */ /* 0x000fea0003800000 */
[----:B0-----:R-:W0:Y:S01]  /*d360*/  S2R R3, SR_TID.X ;  /* 0x0000000000037919 */ /* 0x001e220000002100 */
[----:B------:R-:W-:Y:S01]  /*d370*/  IMAD.MOV.U32 R7, RZ, RZ, RZ ;  /* 0x000000ffff077224 */ /* 0x000fe200078e00ff */
[----:B0-----:R-:W-:-:S05]  /*d380*/  LOP3.LUT R3, R3, 0x1f, RZ, 0xc0, !PT ;  /* 0x0000001f03037812 */ /* 0x001fca00078ec0ff */
[----:B------:R-:W-:-:S05]  /*d390*/  IMAD.IADD R9, R19, 0x1, R3 ;  /* 0x0000000113097824 */ /* 0x000fca00078e0203 */
[----:B------:R-:W-:-:S13]  /*d3a0*/  ISETP.GE.OR P6, PT, R9, R2, !P0 ;  /* 0x000000020900720c */ /* 0x000fda00047c6670 */
[----:B------:R-:W0:Y:S08]  /*d3b0*/  @!P6 LDC.64 R2, c[0x0][0xc80] ;  /* 0x00032000ff02eb82 */ /* 0x000e300000000a00 */
[----:B------:R-:W1:Y:S01]  /*d3c0*/  @!P6 LDC.64 R4, c[0x0][0xc78] ;  /* 0x00031e00ff04eb82 */ /* 0x000e620000000a00 */
[----:B0-----:R-:W-:-:S05]  /*d3d0*/  @!P6 IMAD.WIDE R2, R9, 0x4, R2 ;  /* 0x000000040902e825 */ /* 0x001fca00078e0202 */
[----:B------:R1:W2:Y:S02]  /*d3e0*/  @!P6 LDG.E R7, desc[UR36][R2.64] ;  /* 0x000000240207e981 */ /* 0x0002a4000c1e1900 */
[----:B-1----:R-:W-:-:S04]  /*d3f0*/  @!P6 IMAD.WIDE R2, R9, 0x4, R4 ;  /* 0x000000040902e825 */ /* 0x002fc800078e0204 */
[----:B------:R-:W-:-:S06]  /*d400*/  IMAD.MOV.U32 R4, RZ, RZ, RZ ;  /* 0x000000ffff047224 */ /* 0x000fcc00078e00ff */
[----:B------:R-:W2:Y:S01]  /*d410*/  @!P6 LDG.E R4, desc[UR36][R2.64] ;  /* 0x000000240204e981 */ /* 0x000ea2000c1e1900 */
[----:B------:R-:W-:Y:S01]  /*d420*/  UMOV UR4, 0xffffffff ;  /* 0xffffffff00047882 */ /* 0x000fe20000000000 */
[----:B--2---:R-:W-:Y:S02]  /*d430*/  IMAD R13, R4, R7, RZ ;  /* 0x00000007040d7224 */ /* 0x004fe400078e02ff */
[----:B------:R-:W-:Y:S05]  /*d440*/  BRA.DIV UR4, `(.L_x_306) ;  /* 0x0000004a04387947 */ /* 0x000fea000b800000 */
        /* <DEDUP_REMOVED lines=16> */
.L_x_449:
[----:B------:R-:W-:Y:S02]  /*d550*/  ULDC UR4, c[0x0][0xc38] ;  /* 0x00030e0000047ab9 */ /* 0x000fe40000000800 */
[----:B------:R-:W-:-:S04]  /*d560*/  IMAD.U32 R2, RZ, RZ, UR4 ;  /* 0x00000004ff027e24 */ /* 0x000fc8000f8e00ff */
[----:B-1----:R-:W-:-:S04]  /*d570*/  IMAD R5, R14, R2, RZ ;  /* 0x000000020e057224 */ /* 0x002fc800078e02ff */
[----:B------:R-:W-:-:S05]  /*d580*/  IMAD.IADD R6, R5, 0x1, R6 ;  /* 0x0000000105067824 */ /* 0x000fca00078e0206 */
[----:B------:R-:W-:-:S13]  /*d590*/  ISETP.GT.AND P6, PT, R6, R0, PT ;  /* 0x000000000600720c */ /* 0x000fda0003fc4270 */
[----:B------:R-:W-:Y:S05]  /*d5a0*/  @!P6 BRA `(.L_x_307) ;  /* 0xfffffffc005ce947 */ /* 0x000fea000383ffff */
.L_x_304:
[----:B------:R-:W-:Y:S01]  /*d5b0*/  IADD3 R6, -R5, R6, RZ ;  /* 0x0000000605067210 */ /* 0x000fe20007ffe1ff */
[----:B------:R-:W-:-:S04]  /*d5c0*/  UMOV UR4, 0xffffffff ;  /* 0xffffffff00047882 */ /* 0x000fc80000000000 */
[----:B------:R-:W-:-:S05]  /*d5d0*/  IMAD R5, R3, R2, R6 ;  /* 0x0000000203057224 */ /* 0x000fca00078e0206 */
[----:B------:R-:W-:Y:S01]  /*d5e0*/  ISETP.GT.AND P6, PT, R5, R0, PT ;  /* 0x000000000500720c */ /* 0x000fe20003fc4270 */
[----:B------:R-:W-:-:S12]  /*d5f0*/  BRA.DIV UR4, `(.L_x_308) ;  /* 0x0000004a04847947 */ /* 0x000fd8000b800000 */
[----:B------:R-:W-:-:S04]  /*d600*/  VOTE.ANY R8, PT, !P6 ;  /* 0x0000000000087806 */ /* 0x000fc800070e0100 */
[----:B------:R-:W1:Y:S02]  /*d610*/  POPC R5, R8 ;  /* 0x0000000800057309 */ /* 0x000e640000000000 */
[----:B-1----:R1:W2:Y:S04]  /*d620*/  SHFL.IDX PT, R7, R7, R5, 0x1f ;  /* 0x00001f0507077589 */ /* 0x0022a800000e0000 */
[----:B------:R1:W3:Y:S02]  /*d630*/  SHFL.IDX PT, R4, R4, R5, 0x1f ;  /* 0x00001f0504047589 */ /* 0x0002e400000e0000 */
.L_x_454:
[----:B------:R-:W-:-:S13]  /*d640*/  ISETP.NE.AND P0, PT, R8, RZ, PT ;  /* 0x000000ff0800720c */ /* 0x000fda0003f05270 */
[----:B------:R-:W-:Y:S05]  /*d650*/  @!P0 BRA `(.L_x_309) ;  /* 0x0000000000108947 */ /* 0x000fea0003800000 */
[----:B------:R-:W-:Y:S01]  /*d660*/  UMOV UR4, 0xffffffff ;  /* 0xffffffff00047882 */ /* 0x000fe20000000000 */
[----:B------:R-:W-:Y:S02]  /*d670*/  VIADD R12, R5, 0xffffffff ;  /* 0xffffffff050c7836 */ /* 0x000fe40000000000 */
[----:B------:R-:W-:Y:S05]  /*d680*/  BRA.DIV UR4, `(.L_x_310) ;  /* 0x0000004a04bc7947 */ /* 0x000fea000b800000 */
[----:B------:R4:W0:Y:S02]  /*d690*/  SHFL.IDX PT, R16, R3, R12, 0x1f ;  /* 0x00001f0c03107589 */ /* 0x00082400000e0000 */
.L_x_309:
[-C--:B--2---:R-:W-:Y:S01]  /*d6a0*/  IABS R8, R7.reuse ;  /* 0x0000000700087213 */ /* 0x084fe20000000000 */
[----:B0-----:R-:W-:Y:S01]  /*d6b0*/  IMAD R16, R16, R2, R6 ;  /* 0x0000000210107224 */ /* 0x001fe200078e0206 */
[----:B------:R-:W-:Y:S01]  /*d6c0*/  IABS R6, R7 ;  /* 0x0000000700067213 */ /* 0x000fe20000000000 */
[----:B------:R-:W-:Y:S01]  /*d6d0*/  IMAD.MOV.U32 R2, RZ, RZ, RZ ;  /* 0x000000ffff027224 */ /* 0x000fe200078e00ff */
[----:B------:R-:W0:Y:S01]  /*d6e0*/  I2F.RP R9, R8 ;  /* 0x0000000800097306 */ /* 0x000e220000209400 */
[----:B------:R-:W-:Y:S02]  /*d6f0*/  IMAD.IADD R0, R0, 0x1, -R16 ;  /* 0x0000000100007824 */ /* 0x000fe400078e0a10 */
[----:B------:R-:W-:Y:S01]  /*d700*/  IMAD.MOV R10, RZ, RZ, -R6 ;  /* 0x000000ffff0a7224 */ /* 0x000fe200078e0a06 */
[----:B---3--:R-:W-:Y:S01]  /*d710*/  IABS R6, R4 ;  /* 0x0000000400067213 */ /* 0x008fe20000000000 */
[----:B------:R-:W-:-:S03]  /*d720*/  IMAD.IADD R19, R5, 0x1, R19 ;  /* 0x0000000105137824 */ /* 0x000fc600078e0213 */
[----:B0-----:R-:W4:Y:S02]  /*d730*/  MUFU.RCP R9, R9 ;  /* 0x0000000900097308 */ /* 0x001f240000001000 */
[----:B----4-:R-:W-:-:S06]  /*d740*/  VIADD R3, R9, 0xffffffe ;  /* 0x0ffffffe09037836 */ /* 0x010fcc0000000000 */
[----:B------:R-:W0:Y:S02]  /*d750*/  F2I.FTZ.U32.TRUNC.NTZ R3, R3 ;  /* 0x0000000300037305 */ /* 0x000e24000021f000 */
[----:B0-----:R-:W-:-:S04]  /*d760*/  IMAD.MOV R11, RZ, RZ, -R3 ;  /* 0x000000ffff0b7224 */ /* 0x001fc800078e0a03 */
[----:B------:R-:W-:-:S04]  /*d770*/  IMAD R11, R11, R8, RZ ;  /* 0x000000080b0b7224 */ /* 0x000fc800078e02ff */
[----:B------:R-:W-:Y:S01]  /*d780*/  IMAD.HI.U32 R2, R3, R11, R2 ;  /* 0x0000000b03027227 */ /* 0x000fe200078e0002 */
[----:B------:R-:W-:-:S05]  /*d790*/  IABS R11, R0 ;  /* 0x00000000000b7213 */ /* 0x000fca0000000000 */
[----:B------:R-:W-:-:S04]  /*d7a0*/  IMAD.HI.U32 R9, R2, R11, RZ ;  /* 0x0000000b02097227 */ /* 0x000fc800078e00ff */
[----:B------:R-:W-:Y:S02]  /*d7b0*/  IMAD R11, R9, R10, R11 ;  /* 0x0000000a090b7224 */ /* 0x000fe400078e020b */
[----:B------:R-:W0:Y:S01]  /*d7c0*/  I2F.RP R10, R6 ;  /* 0x00000006000a7306 */ /* 0x000e220000209400 */
[----:B------:R-:W-:Y:S02]  /*d7d0*/  IMAD.MOV.U32 R2, RZ, RZ, RZ ;  /* 0x000000ffff027224 */ /* 0x000fe400078e00ff */
[----:B------:R-:W-:-:S05]  /*d7e0*/  ISETP.GT.U32.AND P1, PT, R8, R11, PT ;  /* 0x0000000b0800720c */ /* 0x000fca0003f24070 */
[----:B0-----:R-:W0:Y:S08]  /*d7f0*/  MUFU.RCP R10, R10 ;  /* 0x0000000a000a7308 */ /* 0x001e300000001000 */
[----:B------:R-:W-:Y:S01]  /*d800*/  @!P1 IMAD.IADD R11, R11, 0x1, -R8 ;  /* 0x000000010b0b9824 */ /* 0x000fe200078e0a08 */
[----:B------:R-:W-:Y:S02]  /*d810*/  @!P1 IADD3 R9, R9, 0x1, RZ ;  /* 0x0000000109099810 */ /* 0x000fe40007ffe0ff */
[----:B------:R-:W-:-:S02]  /*d820*/  ISETP.NE.AND P1, PT, R7, RZ, PT ;  /* 0x000000ff0700720c */ /* 0x000fc40003f25270 */
[----:B------:R-:W-:Y:S02]  /*d830*/  ISETP.GE.U32.AND P0, PT, R11, R8, PT ;  /* 0x000000080b00720c */ /* 0x000fe40003f06070 */
[----:B------:R-:W-:-:S05]  /*d840*/  IABS R8, R4 ;  /* 0x0000000400087213 */ /* 0x000fca0000000000 */
[----:B------:R-:W-:Y:S02]  /*d850*/  IMAD.MOV R8, RZ, RZ, -R8 ;  /* 0x000000ffff087224 */ /* 0x000fe400078e0a08 */
[----:B0-----:R-:W-:-:S04]  /*d860*/  VIADD R12, R10, 0xffffffe ;  /* 0x0ffffffe0a0c7836 */ /* 0x001fc80000000000 */
[----:B------:R-:W-:Y:S01]  /*d870*/  @P0 VIADD R9, R9, 0x1 ;  /* 0x0000000109090836 */ /* 0x000fe20000000000 */
[----:B------:R-:W0:Y:S02]  /*d880*/  F2I.FTZ.U32.TRUNC.NTZ R3, R12 ;  /* 0x0000000c00037305 */ /* 0x000e24000021f000 */
[----:B0-----:R-:W-:-:S04]  /*d890*/  IMAD.MOV R11, RZ, RZ, -R3 ;  /* 0x000000ffff0b7224 */ /* 0x001fc800078e0a03 */
[----:B------:R-:W-:-:S04]  /*d8a0*/  IMAD R11, R11, R6, RZ ;  /* 0x000000060b0b7224 */ /* 0x000fc800078e02ff */
[----:B------:R-:W-:Y:S01]  /*d8b0*/  IMAD.HI.U32 R2, R3, R11, R2 ;  /* 0x0000000b03027227 */ /* 0x000fe200078e0002 */
[----:B------:R-:W-:-:S04]  /*d8c0*/  LOP3.LUT R3, R0, R7, RZ, 0x3c, !PT ;  /* 0x0000000700037212 */ /* 0x000fc800078e3cff */
[----:B------:R-:W-:-:S13]  /*d8d0*/  ISETP.GE.AND P2, PT, R3, RZ, PT ;  /* 0x000000ff0300720c */ /* 0x000fda0003f46270 */
[----:B------:R-:W-:Y:S01]  /*d8e0*/  @!P2 IMAD.MOV R9, RZ, RZ, -R9 ;  /* 0x000000ffff09a224 */ /* 0x000fe200078e0a09 */
[----:B------:R-:W-:-:S04]  /*d8f0*/  @!P1 LOP3.LUT R9, RZ, R7, RZ, 0x33, !PT ;  /* 0x00000007ff099212 */ /* 0x000fc800078e33ff */
[-C--:B------:R-:W-:Y:S01]  /*d900*/  IABS R3, R9.reuse ;  /* 0x0000000900037213 */ /* 0x080fe20000000000 */
[----:B------:R-:W-:-:S04]  /*d910*/  IMAD R7, R7, R9, RZ ;  /* 0x0000000907077224 */ /* 0x000fc800078e02ff */
[----:B------:R-:W-:Y:S01]  /*d920*/  IMAD.HI.U32 R2, R2, R3, RZ ;  /* 0x0000000302027227 */ /* 0x000fe200078e00ff */
[----:B------:R-:W-:-:S03]  /*d930*/  IADD3 R17, R0, -R7, RZ ;  /* 0x8000000700117210 */ /* 0x000fc60007ffe0ff */
[----:B------:R-:W-:-:S05]  /*d940*/  IMAD R3, R2, R8, R3 ;  /* 0x0000000802037224 */ /* 0x000fca00078e0203 */
[----:B------:R-:W-:-:S13]  /*d950*/  ISETP.GT.U32.AND P1, PT, R6, R3, PT ;  /* 0x000000030600720c */ /* 0x000fda0003f24070 */
[----:B------:R-:W-:Y:S02]  /*d960*/  @!P1 IMAD.IADD R3, R3, 0x1, -R6 ;  /* 0x0000000103039824 */ /* 0x000fe400078e0a06 */
[----:B------:R-:W-:Y:S01]  /*d970*/  @!P1 VIADD R2, R2, 0x1 ;  /* 0x0000000102029836 */ /* 0x000fe20000000000 */
[----:B------:R-:W-:Y:S02]  /*d980*/  ISETP.NE.AND P1, PT, R4, RZ, PT ;  /* 0x000000ff0400720c */ /* 0x000fe40003f25270 */
[----:B------:R-:W-:Y:S02]  /*d990*/  ISETP.GE.U32.AND P0, PT, R3, R6, PT ;  /* 0x000000060300720c */ /* 0x000fe40003f06070 */
[----:B------:R-:W-:-:S04]  /*d9a0*/  LOP3.LUT R3, R9, R4, RZ, 0x3c, !PT ;  /* 0x0000000409037212 */ /* 0x000fc800078e3cff */
[----:B------:R-:W-:-:S07]  /*d9b0*/  ISETP.GE.AND P2, PT, R3, RZ, PT ;  /* 0x000000ff0300720c */ /* 0x000fce0003f46270 */
[----:B------:R-:W-:-:S06]  /*d9c0*/  @P0 VIADD R2, R2, 0x1 ;  /* 0x0000000102020836 */ /* 0x000fcc0000000000 */
[----:B------:R-:W-:Y:S01]  /*d9d0*/  @!P2 IMAD.MOV R2, RZ, RZ, -R2 ;  /* 0x000000ffff02a224 */ /* 0x000fe200078e0a02 */
[----:B------:R-:W-:-:S05]  /*d9e0*/  @!P1 LOP3.LUT R2, RZ, R4, RZ, 0x33, !PT ;  /* 0x00000004ff029212 */ /* 0x000fca00078e33ff */
[--C-:B------:R-:W-:Y:S02]  /*d9f0*/  IMAD.MOV R3, RZ, RZ, -R2.reuse ;  /* 0x000000ffff037224 */ /* 0x100fe400078e0a02 */
[C---:B------:R-:W-:Y:S02]  /*da00*/  IMAD R2, R4.reuse, 0x1000000, R2 ;  /* 0x0100000004027824 */ /* 0x040fe400078e0202 */
[----:B------:R-:W-:-:S04]  /*da10*/  IMAD R9, R4, R3, R9 ;  /* 0x0000000304097224 */ /* 0x000fc800078e0209 */
[----:B------:R-:W-:Y:S01]  /*da20*/  IMAD R18, R9, 0x10000, R2 ;  /* 0x0001000009127824 */ /* 0x000fe200078e0202 */
[----:B------:R-:W-:Y:S06]  /*da30*/  BRA `(.L_x_311) ;  /* 0x00000000001c7947 */ /* 0x000fec0003800000 */
.L_x_305:
[----:B------:R-:W-:Y:S01]  /*da40*/  UMOV UR4, URZ ;  /* 0x0000003f00047c82 */ /* 0x000fe20008000000 */
[----:B------:R-:W-:Y:S01]  /*da50*/  UMOV UR5, URZ ;  /* 0x0000003f00057c82 */ /* 0x000fe20008000000 */
[----:B------:R-:W-:Y:S01]  /*da60*/  ULDC UR6, c[0x0][0xc3c] ;  /* 0x00030f0000067ab9 */ /* 0x000fe20000000800 */
[----:B------:R-:W-:Y:S02]  /*da70*/  IMAD.MOV.U32 R16, RZ, RZ, R0 ;  /* 0x000000ffff107224 */ /* 0x000fe400078e0000 */
[----:B------:R-:W-:Y:S02]  /*da80*/  IMAD.U32 R17, RZ, RZ, UR4 ;  /* 0x00000004ff117e24 */ /* 0x000fe4000f8e00ff */
[----:B------:R-:W-:Y:S02]  /*da90*/  IMAD.U32 R18, RZ, RZ, UR5 ;  /* 0x00000005ff127e24 */ /* 0x000fe4000f8e00ff */
[----:B------:R-:W-:-:S07]  /*daa0*/  IMAD.U32 R19, RZ, RZ, UR6 ;  /* 0x00000006ff137e24 */ /* 0x000fce000f8e00ff */
.L_x_311:
[----:B------:R-:W2:Y:S01]  /*dab0*/  S2R R0, SR_TID.X ;  /* 0x0000000000007919 */ /* 0x000ea20000002100 */
[----:B------:R-:W-:Y:S05]  /*dac0*/  WARPSYNC.ALL ;  /* 0x0000000000007948 */ /* 0x000fea0003800000 */
[----:B------:R-:W-:Y:S01]  /*dad0*/  BAR.SYNC.DEFER_BLOCKING 0x4, 0x200 ;  /* 0x0108000000007b1d */ /* 0x000fe20000010000 */
[----:B--2---:R-:W-:-:S04]  /*dae0*/  LOP3.LUT R0, R0, 0x1f, RZ, 0xc0, !PT ;  /* 0x0000001f00007812 */ /* 0x004fc800078ec0ff */
[----:B------:R-:W-:-:S13]  /*daf0*/  ISETP.NE.AND P0, PT, R0, RZ, PT ;  /* 0x000000ff0000720c */ /* 0x000fda0003f05270 */
[----:B0-----:R-:W0:Y:S01]  /*db00*/  @!P0 S2R R3, SR_CgaCtaId ;  /* 0x0000000000038919 */ /* 0x001e220000008800 */
[----:B------:R-:W-:-:S04]  /*db10*/  @!P0 MOV R0, 0x400 ;  /* 0x0000040000008802 */ /* 0x000fc80000000f00 */
[----:B0-----:R-:W-:-:S05]  /*db20*/  @!P0 LEA R22, R3, R0, 0x18 ;  /* 0x0000000003168211 */ /* 0x001fca00078ec0ff */
[----:B------:R2:W-:Y:S01]  /*db30*/  @!P0 STS.128 [R22+0x168d0], R16 ;  /* 0x0168d01016008388 */ /* 0x0005e20000000c00 */
[----:B------:R-:W-:Y:S06]  /*db40*/  BAR.ARV 0x5, 0x200 ;  /* 0x0148000000007b1d */ /* 0x000fec0000002000 */
.L_x_302:
[----:B------:R-:W-:Y:S02]  /*db50*/  ULDC UR4, c[0x0][0xc3c] ;  /* 0x00030f0000047ab9 */ /* 0x000fe40000000800 */
[----:B-1----:R-:W-:-:S13]  /*db60*/  ISETP.GE.AND P0, PT, R19, UR4, PT ;  /* 0x0000000413007c0c */ /* 0x002fda000bf06270 */
[----:B------:R-:W-:Y:S05]  /*db70*/  @!P0 BRA `(.L_x_312) ;  /* 0xffffffb000cc8947 */ /* 0x000fea000383ffff */
[----:B------:R-:W-:Y:S05]  /*db80*/  BSYNC B8 ;  /* 0x0000000000087941 */ /* 0x000fea0003800000 */
.L_x_251:
[----:B0-----:R-:W3:Y:S01]  /*db90*/  LDL.LU R0, [R1+0x3c] ;  /* 0x00003c0001007983 */ /* 0x001ee20000300800 */
[----:B------:R-:W-:Y:S01]  /*dba0*/  BSSY B0, `(.L_x_313) ;  /* 0x000000b000007945 */ /* 0x000fe20003800000 */
[----:B------:R-:W0:Y:S01]  /*dbb0*/  S2R R5, SR_CgaCtaId ;  /* 0x0000000000057919 */ /* 0x000e220000008800 */
[----:B---3--:R-:W-:-:S05]  /*dbc0*/  VIADD R0, R0, 0x1 ;  /* 0x0000000100007836 */ /* 0x008fca0000000000 */
[----:B------:R-:W-:-:S04]  /*dbd0*/  LEA.HI R2, R0, R0, RZ, 0x1 ;  /* 0x0000000000027211 */ /* 0x000fc800078f08ff */
[----:B------:R-:W-:Y:S02]  /*dbe0*/  LOP3.LUT R3, R2, 0xfffffffe, RZ, 0xc0, !PT ;  /* 0xfffffffe02037812 */ /* 0x000fe400078ec0ff */
[----:B------:R-:W-:-:S03]  /*dbf0*/  MOV R2, 0x400 ;  /* 0x0000040000027802 */ /* 0x000fc60000000f00 */
[----:B------:R-:W-:Y:S01]  /*dc00*/  IMAD.IADD R0, R0, 0x1, -R3 ;  /* 0x0000000100007824 */ /* 0x000fe200078e0a03 */
[----:B0-----:R-:W-:-:S04]  /*dc10*/  LEA R5, R5, R2, 0x18 ;  /* 0x0000000205057211 */ /* 0x001fc800078ec0ff */
[----:B------:R-:W-:-:S04]  /*dc20*/  SHF.L.U32 R0, R0, 0x1f, RZ ;  /* 0x0000001f00007819 */ /* 0x000fc800000006ff */
[----:B------:R-:W0:Y:S02]  /*dc30*/  SYNCS.PHASECHK.TRANS64.TRYWAIT P0, [R5+URZ+0x16820], R0 ;  /* 0x01682000050075a7 */ /* 0x000e24000800017f */
[----:B0-----:R-:W-:Y:S05]  /*dc40*/  @!P0 BRA `(.L_x_314) ;  /* 0x0000004400748947 */ /* 0x001fea0003800000 */
.L_x_457:
[----:B------:R-:W-:Y:S05]  /*dc50*/  BSYNC B0 ;  /* 0x0000000000007941 */ /* 0x000fea0003800000 */
.L_x_313:
[----:B------:R-:W-:-:S03]  /*dc60*/  UMOV UR4, 0xffffffff ;  /* 0xffffffff00047882 */ /* 0x000fc60000000000 */
[----:B------:R-:W-:Y:S05]  /*dc70*/  BRA.DIV UR4, `(.L_x_315) ;  /* 0x00000046047c7947 */ /* 0x000fea000b800000 */
[----:B0-----:R-:W0:Y:S02]  /*dc80*/  S2R R0, SR_TID.X ;  /* 0x0000000000007919 */ /* 0x001e240000002100 */
[----:B0-----:R-:W-:-:S04]  /*dc90*/  SHF.R.U32.HI R0, RZ, 0x5, R0 ;  /* 0x00000005ff007819 */ /* 0x001fc80000011600 */
[----:B------:R-:W-:-:S05]  /*dca0*/  LOP3.LUT R0, R0, 0x3, RZ, 0xc0, !PT ;  /* 0x0000000300007812 */ /* 0x000fca00078ec0ff */
[----:B------:R0:W1:Y:S02]  /*dcb0*/  SHFL.IDX PT, R14, R0, RZ, 0x1f ;  /* 0x00001fff000e7589 */ /* 0x00006400000e0000 */
.L_x_460:
[----:B-1----:R-:W-:Y:S01]  /*dcc0*/  ISETP.NE.AND P0, PT, R14, RZ, PT ;  /* 0x000000ff0e00720c */ /* 0x002fe20003f05270 */
[----:B------:R-:W-:-:S12]  /*dcd0*/  BSSY B0, `(.L_x_316) ;  /* 0x0000024000007945 */ /* 0x000fd80003800000 */
[----:B------:R-:W-:Y:S05]  /*dce0*/  @P0 BRA `(.L_x_317) ;  /* 0x0000000000880947 */ /* 0x000fea0003800000 */
[----:B------:R-:W-:-:S03]  /*dcf0*/  UMOV UR4, 0xffffffff ;  /* 0xffffffff00047882 */ /* 0x000fc60000000000 */
[----:B------:R-:W-:Y:S05]  /*dd00*/  BRA.DIV UR4, `(.L_x_318) ;  /* 0x00000046048c7947 */ /* 0x000fea000b800000 */
[----:B------:R-:W-:-:S13]  /*dd10*/  ELECT P6, URZ, PT ;  /* 0x00000000003f782f */ /* 0x000fda00038c0000 */
.L_x_463:
[----:B------:R-:W-:Y:S05]  /*dd20*/  @!P6 BRA `(.L_x_317) ;  /* 0x000000000078e947 */ /* 0x000fea0003800000 */
[----:B0-----:R-:W3:Y:S02]  /*dd30*/  LDL.LU R0, [R1+0x28] ;  /* 0x0000280001007983 */ /* 0x001ee40000300800 */
[----:B---3--:R-:W-:-:S04]  /*dd40*/  LOP3.LUT R0, R0, 0x2, RZ, 0xfc, !PT ;  /* 0x0000000200007812 */ /* 0x008fc800078efcff */
[----:B------:R-:W-:-:S13]  /*dd50*/  ISETP.NE.AND P0, PT, R0, 0x3, PT ;  /* 0x000000030000780c */ /* 0x000fda0003f05270 */
[----:B------:R-:W-:Y:S05]  /*dd60*/  @!P0 BRA `(.L_x_319) ;  /* 0x0000000000048947 */ /* 0x000fea0003800000 */
[----:B------:R-:W-:Y:S01]  /*dd70*/  BPT.TRAP 0x1 ;  /* 0x000000040000795c */ /* 0x000fe20000300000 */
.L_x_319:
[----:B------:R-:W-:Y:S01]  /*dd80*/  IMAD R3, R25, 0x8, R5 ;  /* 0x0000000819037824 */ /* 0x000fe200078e0205 */
[----:B------:R-:W-:Y:S01]  /*dd90*/  SHF.L.U32 R2, R27, 0x1f, RZ ;  /* 0x0000001f1b027819 */ /* 0x000fe200000006ff */
[----:B------:R-:W-:-:S03]  /*dda0*/  VIADD R25, R25, 0x1 ;  /* 0x0000000119197836 */ /* 0x000fc60000000000 */
[----:B------:R-:W0:Y:S02]  /*ddb0*/  SYNCS.PHASECHK.TRANS64.TRYWAIT P1, [R3+URZ+0x16840], R2 ;  /* 0x01684002030075a7 */ /* 0x000e24000802017f */
[----:B------:R-:W-:-:S04]  /*ddc0*/  ISETP.NE.AND P2, PT, R25, 0x2, PT ;  /* 0x000000021900780c */ /* 0x000fc80003f45270 */
[----:B------:R-:W-:Y:S01]  /*ddd0*/  SEL R0, RZ, 0x1, P2 ;  /* 0x00000001ff007807 */ /* 0x000fe20001000000 */
[----:B0-----:R-:W-:Y:S08]  /*dde0*/  @!P1 BRA `(.L_x_320) ;  /* 0x0000004400749947 */ /* 0x001ff00003800000 */
.L_x_464:
[----:B------:R-:W-:Y:S02]  /*ddf0*/  SEL R25, R25, RZ, P2 ;  /* 0x000000ff19197207 */ /* 0x000fe40001000000 */
[----:B------:R-:W-:Y:S01]  /*de00*/  LOP3.LUT R0, R27, R0, RZ, 0x3c, !PT ;  /* 0x000000001b007212 */ /* 0x000fe200078e3cff */
[----:B------:R-:W-:Y:S06]  /*de10*/  @!P0 BRA `(.L_x_321) ;  /* 0x0000000000048947 */ /* 0x000fec0003800000 */
[----:B------:R-:W-:Y:S01]  /*de20*/  BPT.TRAP 0x1 ;  /* 0x000000040000795c */ /* 0x000fe20000300000 */
.L_x_321:
[----:B------:R-:W-:Y:S02]  /*de30*/  LEA R25, R25, R5, 0x3 ;  /* 0x0000000519197211 */ /* 0x000fe400078e18ff */
[----:B------:R-:W-:-:S04]  /*de40*/  SHF.L.U32 R0, R0, 0x1f, RZ ;  /* 0x0000001f00007819 */ /* 0x000fc800000006ff */
[----:B------:R-:W1:Y:S02]  /*de50*/  SYNCS.PHASECHK.TRANS64.TRYWAIT P1, [R25+URZ+0x16840], R0 ;  /* 0x01684000190075a7 */ /* 0x000e64000802017f */
[----:B-1----:R-:W-:Y:S05]  /*de60*/  @!P1 BRA `(.L_x_322) ;  /* 0x0000004400689947 */ /* 0x002fea0003800000 */
.L_x_465:
[----:B------:R-:W-:Y:S05]  /*de70*/  @!P0 BRA `(.L_x_323) ;  /* 0x0000000000048947 */ /* 0x000fea0003800000 */
[----:B------:R-:W-:Y:S01]  /*de80*/  BPT.TRAP 0x1 ;  /* 0x000000040000795c */ /* 0x000fe20000300000 */
.L_x_323:
[----:B------:R-:W3:Y:S02]  /*de90*/  SYNCS.PHASECHK.TRANS64.TRYWAIT P1, [R3+URZ+0x16860], R2 ;  /* 0x01686002030075a7 */ /* 0x000ee4000802017f */
[----:B---3--:R-:W-:Y:S05]  /*dea0*/  @!P1 BRA `(.L_x_324) ;  /* 0x00000044006c9947 */ /* 0x008fea0003800000 */
.L_x_466:
[----:B------:R-:W-:Y:S05]  /*deb0*/  @!P0 BRA `(.L_x_325) ;  /* 0x0000000000048947 */ /* 0x000fea0003800000 */
[----:B------:R-:W-:Y:S01]  /*dec0*/  BPT.TRAP 0x1 ;  /* 0x000000040000795c */ /* 0x000fe20000300000 */
.L_x_325:
[----:B----4-:R4:W0:Y:S02]  /*ded0*/  SYNCS.PHASECHK.TRANS64.TRYWAIT P0, [R25+URZ+0x16860], R0 ;  /* 0x01686000190075a7 */ /* 0x010824000800017f */
[----:B0-----:R-:W-:Y:S05]  /*dee0*/  @!P0 NANOSLEEP.SYNCS 0x989680 ;  /* 0x009896800000895d */ /* 0x001fea0003900000 */
[----:B------:R-:W0:Y:S02]  /*def0*/  @!P0 SYNCS.PHASECHK.TRANS64 P0, [R25+URZ+0x16860], R0 ;  /* 0x01686000190085a7 */ /* 0x000e24000800007f */
[----:B0-----:R-:W-:Y:S05]  /*df00*/  @!P0 BRA `(.L_x_325) ;  /* 0xfffffffc00f08947 */ /* 0x001fea000383ffff */
.L_x_317:
[----:B------:R-:W-:Y:S05]  /*df10*/  BSYNC B0 ;  /* 0x0000000000007941 */ /* 0x000fea0003800000 */
.L_x_316:
[----:B------:R-:W-:Y:S05]  /*df20*/  EXIT ;  /* 0x000000000000794d */ /* 0x000fea0003800000 */
.L_x_210:
[----:B-1----:R-:W-:-:S04]  /*df30*/  IMAD.U32 R3, RZ, RZ, UR43 ;  /* 0x0000002bff037e24 */ /* 0x002fc8000f8e00ff */
[----:B------:R1:W2:Y:S03]  /*df40*/  SYNCS.PHASECHK.TRANS64.TRYWAIT P1, [R3+URZ+0x16800], R0 ;  /* 0x01680000030075a7 */ /* 0x0002a6000802017f */
[----:B--2---:R-:W-:Y:S05]  /*df50*/  @!P1 NANOSLEEP.SYNCS 0x989680 ;  /* 0x009896800000995d */ /* 0x004fea0003900000 */
[----:B------:R-:W2:Y:S02]  /*df60*/  @!P1 SYNCS.PHASECHK.TRANS64 P1, [R3+URZ+0x16800], R0 ;  /* 0x01680000030095a7 */ /* 0x000ea4000802007f */
[----:B--2---:R-:W-:Y:S05]  /*df70*/  @!P1 BRA `(.L_x_210) ;  /* 0xfffffffc00ec9947 */ /* 0x004fea000383ffff */
[----:B------:R-:W-:Y:S05]  /*df80*/  BRA `(.L_x_326) ;  /* 0xffffff38000c7947 */ /* 0x000fea000383ffff */
.L_x_214:
[----:B--2---:R2:W3:Y:S02]  /*df90*/  SYNCS.PHASECHK.TRANS64.TRYWAIT P1, [R4+URZ+0x16830], R3 ;  /* 0x01683003040075a7 */ /* 0x0044e4000802017f */
[----:B---3--:R-:W-:Y:S05]  /*dfa0*/  @!P1 NANOSLEEP.SYNCS 0x989680 ;  /* 0x009896800000995d */ /* 0x008fea0003900000 */
[----:B------:R-:W3:Y:S02]  /*dfb0*/  @!P1 SYNCS.PHASECHK.TRANS64 P1, [R4+URZ+0x16830], R3 ;  /* 0x01683003040095a7 */ /* 0x000ee4000802007f */
[----:B---3--:R-:W-:Y:S05]  /*dfc0*/  @!P1 BRA `(.L_x_214) ;  /* 0xfffffffc00f09947 */ /* 0x008fea000383ffff */
[----:B------:R-:W-:Y:S05]  /*dfd0*/  BRA `(.L_x_213) ;  /* 0xffffff38002c7947 */ /* 0x000fea000383ffff */
.L_x_220:
[----:B-1----:R-:W-:-:S04]  /*dfe0*/  IMAD.U32 R3, RZ, RZ, UR10 ;  /* 0x0000000aff037e24 */ /* 0x002fc8000f8e00ff */
[----:B------:R1:W2:Y:S03]  /*dff0*/  SYNCS.PHASECHK.TRANS64.TRYWAIT P1, [R3+URZ+0x16830], R0 ;  /* 0x01683000030075a7 */ /* 0x0002a6000802017f */
[----:B--2---:R-:W-:Y:S05]  /*e000*/  @!P1 NANOSLEEP.SYNCS 0x989680 ;  /* 0x009896800000995d */ /* 0x004fea0003900000 */
[----:B------:R-:W2:Y:S02]  /*e010*/  @!P1 SYNCS.PHASECHK.TRANS64 P1, [R3+URZ+0x16830], R0 ;  /* 0x01683000030095a7 */ /* 0x000ea4000802007f */
[----:B--2---:R-:W-:Y:S05]  /*e020*/  @!P1 BRA `(.L_x_220) ;  /* 0xfffffffc00ec9947 */ /* 0x004fea000383ffff */
[----:B------:R-:W-:Y:S05]  /*e030*/  BRA `(.L_x_217) ;  /* 0xffffff5800507947 */ /* 0x000fea000383ffff */
.L_x_224:
[----:B-1----:R-:W-:-:S04]  /*e040*/  IMAD.U32 R3, RZ, RZ, UR10 ;  /* 0x0000000aff037e24 */ /* 0x002fc8000f8e00ff */
[----:B------:R1:W2:Y:S03]  /*e050*/  SYNCS.PHASECHK.TRANS64.TRYWAIT P1, [R3+URZ+0x16850], R0 ;  /* 0x01685000030075a7 */ /* 0x0002a6000802017f */
[----:B--2---:R-:W-:Y:S05]  /*e060*/  @!P1 NANOSLEEP.SYNCS 0x989680 ;  /* 0x009896800000995d */ /* 0x004fea0003900000 */
[----:B------:R-:W2:Y:S02]  /*e070*/  @!P1 SYNCS.PHASECHK.TRANS64 P1, [R3+URZ+0x16850], R0 ;  /* 0x01685000030095a7 */ /* 0x000ea4000802007f */
[----:B--2---:R-:W-:Y:S05]  /*e080*/  @!P1 BRA `(.L_x_224) ;  /* 0xfffffffc00ec9947 */ /* 0x004fea000383ffff */
[----:B------:R-:W-:Y:S05]  /*e090*/  BRA `(.L_x_221) ;  /* 0xffffff5800e87947 */ /* 0x000fea000383ffff */
.L_x_231:
[----:B-1----:R-:W-:-:S04]  /*e0a0*/  IMAD.U32 R9, RZ, RZ, UR5 ;  /* 0x00000005ff097e24 */ /* 0x002fc8000f8e00ff */
[----:B------:R1:W2:Y:S03]  /*e0b0*/  SYNCS.PHASECHK.TRANS64.TRYWAIT P1, [R9+URZ+0x16850], R4 ;  /* 0x01685004090075a7 */ /* 0x0002a6000802017f */
[----:B--2---:R-:W-:Y:S05]  /*e0c0*/  @!P1 NANOSLEEP.SYNCS 0x989680 ;  /* 0x009896800000995d */ /* 0x004fea0003900000 */
[----:B------:R-:W2:Y:S02]  /*e0d0*/  @!P1 SYNCS.PHASECHK.TRANS64 P1, [R9+URZ+0x16850], R4 ;  /* 0x01685004090095a7 */ /* 0x000ea4000802007f */
[----:B--2---:R-:W-:Y:S05]  /*e0e0*/  @!P1 BRA `(.L_x_231) ;  /* 0xfffffffc00ec9947 */ /* 0x004fea000383ffff */
[----:B------:R-:W-:Y:S05]  /*e0f0*/  BRA `(.L_x_230) ;  /* 0xffffff74008c7947 */ /* 0x000fea000383ffff */
.L_x_265:
[----:B0-----:R-:W0:Y:S01]  /*e100*/  S2R R20, SR_TID.X ;  /* 0x0000000000147919 */ /* 0x001e220000002100 */
[----:B------:R-:W-:Y:S01]  /*e110*/  BSSY B0, `(.L_x_327) ;  /* 0x000000a000007945 */ /* 0x000fe20003800000 */
[----:B------:R-:W-:Y:S02]  /*e120*/  IMAD.MOV.U32 R12, RZ, RZ, RZ ;  /* 0x000000ffff0c7224 */ /* 0x000fe400078e00ff */
[----:B------:R-:W-:Y:S02]  /*e130*/  IMAD.MOV.U32 R11, RZ, RZ, 0x1f ;  /* 0x0000001fff0b7424 */ /* 0x000fe400078e00ff */
[----:B------:R-:W-:Y:S01]  /*e140*/  IMAD.MOV.U32 R15, RZ, RZ, -0x1 ;  /* 0xffffffffff0f7424 */ /* 0x000fe200078e00ff */
[----:B0-----:R-:W-:-:S04]  /*e150*/  SHF.R.U32.HI R9, RZ, 0x5, R20 ;  /* 0x00000005ff097819 */ /* 0x001fc80000011614 */
[----:B------:R-:W-:-:S05]  /*e160*/  LOP3.LUT R9, R9, 0x3, RZ, 0xc0, !PT ;  /* 0x0000000309097812 */ /* 0x000fca00078ec0ff */
[----:B------:R-:W-:-:S07]  /*e170*/  IMAD.MOV.U32 R13, RZ, RZ, R9 ;  /* 0x000000ffff0d7224 */ /* 0x000fce00078e0009 */
[----:B-----5:R-:W-:Y:S05]  /*e180*/  WARPSYNC.COLLECTIVE R15, `(.L_x_328) ;  /* 0x000000000f087348 */ /* 0x020fea0003c00000 */
[----:B------:R0:W1:Y:S02]  /*e190*/  SHFL.IDX P6, R14, R13, R12, R11 ;  /* 0x0000000c0d0e7389 */ /* 0x00006400000c000b */
[----:B01---5:R-:W-:Y:S01]  /*e1a0*/  ENDCOLLECTIVE ;  /* 0x000000000000791b */ /* 0x023fe20003800000 */
.L_x_328:
[----:B------:R-:W-:Y:S05]  /*e1b0*/  BSYNC B0 ;  /* 0x0000000000007941 */ /* 0x000fea0003800000 */
.L_x_327:
[----:B------:R-:W-:Y:S05]  /*e1c0*/  BRA `(.L_x_329) ;  /* 0xffffffbc00247947 */ /* 0x000fea000383ffff */
.L_x_268:
[----:B0-----:R0:W1:Y:S02]  /*e1d0*/  SYNCS.PHASECHK.TRANS64.TRYWAIT P0, [R3+URZ+0x16840], R4 ;  /* 0x01684004030075a7 */ /* 0x001064000800017f */
[----:B-1----:R-:W-:Y:S05]  /*e1e0*/  @!P0 NANOSLEEP.SYNCS 0x989680 ;  /* 0x009896800000895d */ /* 0x002fea0003900000 */
[----:B------:R-:W1:Y:S02]  /*e1f0*/  @!P0 SYNCS.PHASECHK.TRANS64 P0, [R3+URZ+0x16840], R4 ;  /* 0x01684004030085a7 */ /* 0x000e64000800007f */
[----:B-1----:R-:W-:Y:S05]  /*e200*/  @!P0 BRA `(.L_x_268) ;  /* 0xfffffffc00f08947 */ /* 0x002fea000383ffff */
[----:B------:R-:W-:Y:S05]  /*e210*/  BRA `(.L_x_330) ;  /* 0xffffffbc00787947 */ /* 0x000fea000383ffff */
.L_x_269:
[----:B------:R-:W-:Y:S01]  /*e220*/  BSSY B0, `(.L_x_331) ;  /* 0x0000008000007945 */ /* 0x000fe20003800000 */
[----:B------:R-:W-:Y:S01]  /*e230*/  IMAD.MOV.U32 R13, RZ, RZ, R2 ;  /* 0x000000ffff0d7224 */ /* 0x000fe200078e0002 */
[----:B------:R-:W-:Y:S01]  /*e240*/  MOV R12, RZ ;  /* 0x000000ff000c7202 */ /* 0x000fe20000000f00 */
[----:B------:R-:W-:Y:S02]  /*e250*/  IMAD.MOV.U32 R11, RZ, RZ, 0x181f ;  /* 0x0000181fff0b7424 */ /* 0x000fe400078e00ff */
[----:B------:R-:W-:-:S07]  /*e260*/  IMAD.MOV.U32 R15, RZ, RZ, -0x1 ;  /* 0xffffffffff0f7424 */ /* 0x000fce00078e00ff */
[----:B0-----:R-:W-:Y:S05]  /*e270*/  WARPSYNC.COLLECTIVE R15, `(.L_x_332) ;  /* 0x000000000f087348 */ /* 0x001fea0003c00000 */
[----:B------:R1:W2:Y:S02]  /*e280*/  SHFL.IDX P6, R14, R13, R12, R11 ;  /* 0x0000000c0d0e7389 */ /* 0x0002a400000c000b */
[----:B012---:R-:W-:Y:S01]  /*e290*/  ENDCOLLECTIVE ;  /* 0x000000000000791b */ /* 0x007fe20003800000 */
.L_x_332:
[----:B------:R-:W-:Y:S05]  /*e2a0*/  BSYNC B0 ;  /* 0x0000000000007941 */ /* 0x000fea0003800000 */
.L_x_331:
[----:B------:R-:W-:Y:S01]  /*e2b0*/  IMAD.MOV.U32 R13, RZ, RZ, R0 ;  /* 0x000000ffff0d7224 */ /* 0x000fe200078e0000 */
[----:B------:R-:W-:Y:S01]  /*e2c0*/  @P0 LEA R8, R5, R22, 0x1 ;  /* 0x0000001605080211 */ /* 0x000fe200078e08ff */
[----:B------:R-:W-:Y:S02]  /*e2d0*/  IMAD.MOV.U32 R12, RZ, RZ, RZ ;  /* 0x000000ffff0c7224 */ /* 0x000fe400078e00ff */
[----:B------:R-:W-:Y:S02]  /*e2e0*/  IMAD.MOV.U32 R11, RZ, RZ, 0x181f ;  /* 0x0000181fff0b7424 */ /* 0x000fe400078e00ff */
[----:B------:R-:W-:Y:S02]  /*e2f0*/  IMAD.MOV.U32 R15, RZ, RZ, -0x1 ;  /* 0xffffffffff0f7424 */ /* 0x000fe400078e00ff */
[----:B------:R-:W-:-:S07]  /*e300*/  IMAD.MOV.U32 R6, RZ, RZ, R14 ;  /* 0x000000ffff067224 */ /* 0x000fce00078e000e */
[----:B------:R-:W-:Y:S05]  /*e310*/  WARPSYNC.COLLECTIVE R15, `(.L_x_333) ;  /* 0x000000000f087348 */ /* 0x000fea0003c00000 */
[----:B------:R0:W1:Y:S02]  /*e320*/  SHFL.IDX P6, R14, R13, R12, R11 ;  /* 0x0000000c0d0e7389 */ /* 0x00006400000c000b */
[----:B01----:R-:W-:Y:S01]  /*e330*/  ENDCOLLECTIVE ;  /* 0x000000000000791b */ /* 0x003fe20003800000 */
.L_x_333:
[----:B------:R-:W-:Y:S02]  /*e340*/  IMAD.MOV.U32 R13, RZ, RZ, R2 ;  /* 0x000000ffff0d7224 */ /* 0x000fe400078e0002 */
[----:B------:R-:W-:Y:S02]  /*e350*/  IMAD.MOV.U32 R12, RZ, RZ, 0x1 ;  /* 0x00000001ff0c7424 */ /* 0x000fe400078e00ff */
[----:B------:R-:W-:-:S07]  /*e360*/  IMAD.MOV.U32 R7, RZ, RZ, R14 ;  /* 0x000000ffff077224 */ /* 0x000fce00078e000e */
[----:B------:R-:W-:Y:S05]  /*e370*/  WARPSYNC.COLLECTIVE R15, `(.L_x_334) ;  /* 0x000000000f087348 */ /* 0x000fea0003c00000 */
[----:B------:R0:W1:Y:S02]  /*e380*/  SHFL.IDX P6, R14, R13, R12, R11 ;  /* 0x0000000c0d0e7389 */ /* 0x00006400000c000b */
[----:B01----:R-:W-:Y:S01]  /*e390*/  ENDCOLLECTIVE ;  /* 0x000000000000791b */ /* 0x003fe20003800000 */
.L_x_334:
[----:B------:R-:W-:-:S05]  /*e3a0*/  @P0 LEA R7, P1, R28, R7, 0x1 ;  /* 0x000000071c070211 */ /* 0x000fca00078208ff */
[----:B------:R-:W-:Y:S01]  /*e3b0*/  @P0 IMAD.X R6, RZ, RZ, R6, P1 ;  /* 0x000000ffff060224 */ /* 0x000fe200008e0606 */
[----:B------:R-:W-:-:S04]  /*e3c0*/  ISETP.GE.AND P1, PT, R4, 0x11, PT ;  /* 0x000000110400780c */ /* 0x000fc80003f26270 */
[----:B------:R-:W-:Y:S01]  /*e3d0*/  @P0 LOP3.LUT R7, R7, R6, RZ, 0x3c, !PT ;  /* 0x0000000607070212 */ /* 0x000fe200078e3cff */
[----:B------:R-:W-:-:S03]  /*e3e0*/  IMAD.MOV.U32 R13, RZ, RZ, R0 ;  /* 0x000000ffff0d7224 */ /* 0x000fc600078e0000 */
[----:B------:R-:W-:-:S04]  /*e3f0*/  @P0 LOP3.LUT R6, R7, R6, RZ, 0x3c, !PT ;  /* 0x0000000607060212 */ /* 0x000fc800078e3cff */
[----:B------:R-:W-:-:S05]  /*e400*/  @P0 LOP3.LUT R7, R7, R6, RZ, 0x3c, !PT ;  /* 0x0000000607070212 */ /* 0x000fca00078e3cff */
[----:B------:R-:W-:Y:S01]  /*e410*/  @!PT LDS RZ, [RZ] ;  /* 0x00000000fffff984 */ /* 0x000fe20000000800 */
[----:B------:R-:W-:Y:S01]  /*e420*/  @!PT LDS RZ, [RZ] ;  /* 0x00000000fffff984 */ /* 0x000fe20000000800 */
[----:B------:R-:W-:Y:S01]  /*e430*/  @!PT LDS RZ, [RZ] ;  /* 0x00000000fffff984 */ /* 0x000fe20000000800 */
[----:B------:R0:W-:Y:S02]  /*e440*/  @P0 LDGSTS.E.BYPASS.LTC128B.128 [R8+0xe400], desc[UR36][R6.64], !P2 ;  /* 0x0e40000006080fae */ /* 0x0001e4000d101d64 */
[----:B0-----:R-:W-:-:S07]  /*e450*/  IMAD.MOV.U32 R6, RZ, RZ, R14 ;  /* 0x000000ffff067224 */ /* 0x001fce00078e000e */
[----:B------:R-:W-:Y:S05]  /*e460*/  WARPSYNC.COLLECTIVE R15, `(.L_x_335) ;  /* 0x000000000f087348 */ /* 0x000fea0003c00000 */
[----:B------:R0:W1:Y:S02]  /*e470*/  SHFL.IDX P6, R14, R13, R12, R11 ;  /* 0x0000000c0d0e7389 */ /* 0x00006400000c000b */
[----:B01----:R-:W-:Y:S01]  /*e480*/  ENDCOLLECTIVE ;  /* 0x000000000000791b */ /* 0x003fe20003800000 */
.L_x_335:
[----:B------:R-:W-:Y:S02]  /*e490*/  @P1 IMAD R8, R5, 0x2, R22 ;  /* 0x0000000205081824 */ /* 0x000fe400078e0216 */
[----:B------:R-:W-:Y:S02]  /*e4a0*/  IMAD.MOV.U32 R13, RZ, RZ, R2 ;  /* 0x000000ffff0d7224 */ /* 0x000fe400078e0002 */
[----:B------:R-:W-:Y:S02]  /*e4b0*/  IMAD.MOV.U32 R12, RZ, RZ, 0x2 ;  /* 0x00000002ff0c7424 */ /* 0x000fe400078e00ff */
[----:B------:R-:W-:-:S07]  /*e4c0*/  IMAD.MOV.U32 R7, RZ, RZ, R14 ;  /* 0x000000ffff077224 */ /* 0x000fce00078e000e */
[----:B------:R-:W-:Y:S05]  /*e4d0*/  WARPSYNC.COLLECTIVE R15, `(.L_x_336) ;  /* 0x000000000f087348 */ /* 0x000fea0003c00000 */
[----:B------:R0:W1:Y:S02]  /*e4e0*/  SHFL.IDX P6, R14, R13, R12, R11 ;  /* 0x0000000c0d0e7389 */ /* 0x00006400000c000b */
[----:B01----:R-:W-:Y:S01]  /*e4f0*/  ENDCOLLECTIVE ;  /* 0x000000000000791b */ /* 0x003fe20003800000 */
.L_x_336:
[----:B------:R-:W-:-:S05]  /*e500*/  @P1 LEA R7, P0, R28, R7, 0x1 ;  /* 0x000000071c071211 */ /* 0x000fca00078008ff */
[----:B------:R-:W-:-:S05]  /*e510*/  @P1 IMAD.X R6, RZ, RZ, R6, P0 ;  /* 0x000000ffff061224 */ /* 0x000fca00000e0606 */
[----:B------:R-:W-:Y:S01]  /*e520*/  @P1 LOP3.LUT R7, R7, R6, RZ, 0x3c, !PT ;  /* 0x0000000607071212 */ /* 0x000fe200078e3cff */
[----:B------:R-:W-:-:S03]  /*e530*/  IMAD.MOV.U32 R13, RZ, RZ, R0 ;  /* 0x000000ffff0d7224 */ /* 0x000fc600078e0000 */
[----:B------:R-:W-:-:S04]  /*e540*/  @P1 LOP3.LUT R6, R7, R6, RZ, 0x3c, !PT ;  /* 0x0000000607061212 */ /* 0x000fc800078e3cff */
[----:B------:R-:W-:-:S05]  /*e550*/  @P1 LOP3.LUT R7, R7, R6, RZ, 0x3c, !PT ;  /* 0x0000000607071212 */ /* 0x000fca00078e3cff */
[----:B------:R-:W-:Y:S01]  /*e560*/  @!PT LDS RZ, [RZ] ;  /* 0x00000000fffff984 */ /* 0x000fe20000000800 */
[----:B------:R-:W-:Y:S01]  /*e570*/  @!PT LDS RZ, [RZ] ;  /* 0x00000000fffff984 */ /* 0x000fe20000000800 */
[----:B------:R-:W-:Y:S01]  /*e580*/  @!PT LDS RZ, [RZ] ;  /* 0x00000000fffff984 */ /* 0x000fe20000000800 */
[----:B------:R0:W-:Y:S01]  /*e590*/  @P1 LDGSTS.E.BYPASS.LTC128B.128 [R8+0xec00], desc[UR36][R6.64], !P2 ;  /* 0x0ec0000006081fae */ /* 0x0001e2000d101d64 */
[----:B------:R-:W-:Y:S02]  /*e5a0*/  ISETP.GE.AND P1, PT, R4, 0x21, PT ;  /* 0x000000210400780c */ /* 0x000fe40003f26270 */
[----:B0-----:R-:W-:-:S11]  /*e5b0*/  MOV R6, R14 ;  /* 0x0000000e00067202 */ /* 0x001fd60000000f00 */
[----:B------:R-:W-:Y:S05]  /*e5c0*/  WARPSYNC.COLLECTIVE R15, `(.L_x_337) ;  /* 0x000000000f087348 */ /* 0x000fea0003c00000 */
[----:B------:R0:W1:Y:S02]  /*e5d0*/  SHFL.IDX P6, R14, R13, R12, R11 ;  /* 0x0000000c0d0e7389 */ /* 0x00006400000c000b */
[----:B01----:R-:W-:Y:S01]  /*e5e0*/  ENDCOLLECTIVE ;  /* 0x000000000000791b */ /* 0x003fe20003800000 */
.L_x_337:
[----:B------:R-:W-:Y:S02]  /*e5f0*/  @P1 IMAD R8, R5, 0x2, R22 ;  /* 0x0000000205081824 */ /* 0x000fe400078e0216 */
[----:B------:R-:W-:Y:S02]  /*e600*/  IMAD.MOV.U32 R13, RZ, RZ, R2 ;  /* 0x000000ffff0d7224 */ /* 0x000fe400078e0002 */
[----:B------:R-:W-:Y:S02]  /*e610*/  IMAD.MOV.U32 R12, RZ, RZ, 0x3 ;  /* 0x00000003ff0c7424 */ /* 0x000fe400078e00ff */
[----:B------:R-:W-:-:S07]  /*e620*/  IMAD.MOV.U32 R7, RZ, RZ, R14 ;  /* 0x000000ffff077224 */ /* 0x000fce00078e000e */
[----:B------:R-:W-:Y:S05]  /*e630*/  WARPSYNC.COLLECTIVE R15, `(.L_x_338) ;  /* 0x000000000f087348 */ /* 0x000fea0003c00000 */
[----:B------:R0:W1:Y:S02]  /*e640*/  SHFL.IDX P6, R14, R13, R12, R11 ;  /* 0x0000000c0d0e7389 */ /* 0x00006400000c000b */
[----:B01----:R-:W-:Y:S01]  /*e650*/  ENDCOLLECTIVE ;  /* 0x000000000000791b */ /* 0x003fe20003800000 */
.L_x_338:
        /* <DEDUP_REMOVED lines=10> */
[----:B------:R-:W-:Y:S01]  /*e700*/  ISETP.GE.AND P1, PT, R4, 0x31, PT ;  /* 0x000000310400780c */ /* 0x000fe20003f26270 */
[----:B0-----:R-:W-:-:S12]  /*e710*/  IMAD.MOV.U32 R6, RZ, RZ, R14 ;  /* 0x000000ffff067224 */ /* 0x001fd800078e000e */
[----:B------:R-:W-:Y:S05]  /*e720*/  WARPSYNC.COLLECTIVE R15, `(.L_x_339) ;  /* 0x000000000f087348 */ /* 0x000fea0003c00000 */
[----:B------:R0:W1:Y:S02]  /*e730*/  SHFL.IDX P6, R14, R13, R12, R11 ;  /* 0x0000000c0d0e7389 */ /* 0x00006400000c000b */
[----:B01----:R-:W-:Y:S01]  /*e740*/  ENDCOLLECTIVE ;  /* 0x000000000000791b */ /* 0x003fe20003800000 */
.L_x_339:
[----:B------:R-:W-:Y:S02]  /*e750*/  @P1 IMAD R8, R5, 0x2, R22 ;  /* 0x0000000205081824 */ /* 0x000fe400078e0216 */
[----:B------:R-:W-:Y:S02]  /*e760*/  IMAD.MOV.U32 R13, RZ, RZ, R2 ;  /* 0x000000ffff0d7224 */ /* 0x000fe400078e0002 */
[----:B------:R-:W-:Y:S02]  /*e770*/  IMAD.MOV.U32 R12, RZ, RZ, 0x4 ;  /* 0x00000004ff0c7424 */ /* 0x000fe400078e00ff */
[----:B------:R-:W-:-:S07]  /*e780*/  IMAD.MOV.U32 R7, RZ, RZ, R14 ;  /* 0x000000ffff077224 */ /* 0x000fce00078e000e */
[----:B------:R-:W-:Y:S05]  /*e790*/  WARPSYNC.COLLECTIVE R15, `(.L_x_340) ;  /* 0x000000000f087348 */ /* 0x000fea0003c00000 */
[----:B------:R0:W1:Y:S02]  /*e7a0*/  SHFL.IDX P6, R14, R13, R12, R11 ;  /* 0x0000000c0d0e7389 */ /* 0x00006400000c000b */
[----:B01----:R-:W-:Y:S01]  /*e7b0*/  ENDCOLLECTIVE ;  /* 0x000000000000791b */ /* 0x003fe20003800000 */
.L_x_340:
[----:B------:R-:W-:-:S04]  /*e7c0*/  @P1 LEA R7, P0, R28, R7, 0x1 ;  /* 0x000000071c071211 */ /* 0x000fc800078008ff */
[----:B------:R-:W-:-:S04]  /*e7d0*/  @P1 IADD3.X R6, RZ, R6, RZ, P0, !PT ;  /* 0x00000006ff061210 */ /* 0x000fc800007fe4ff */
        /* <DEDUP_REMOVED lines=13> */
.L_x_341:
[----:B------:R-:W-:Y:S02]  /*e8b0*/  @P1 IMAD R8, R5, 0x2, R22 ;  /* 0x0000000205081824 */ /* 0x000fe400078e0216 */
[----:B------:R-:W-:Y:S01]  /*e8c0*/  IMAD.MOV.U32 R13, RZ, RZ, R2 ;  /* 0x000000ffff0d7224 */ /* 0x000fe200078e0002 */
[----:B------:R-:W-:Y:S01]  /*e8d0*/  MOV R12, 0x5 ;  /* 0x00000005000c7802 */ /* 0x000fe20000000f00 */
[----:B------:R-:W-:-:S07]  /*e8e0*/  IMAD.MOV.U32 R7, RZ, RZ, R14 ;  /* 0x000000ffff077224 */ /* 0x000fce00078e000e */
[----:B------:R-:W-:Y:S05]  /*e8f0*/  WARPSYNC.COLLECTIVE R15, `(.L_x_342) ;  /* 0x000000000f087348 */ /* 0x000fea0003c00000 */
[----:B------:R0:W1:Y:S02]  /*e900*/  SHFL.IDX P6, R14, R13, R12, R11 ;  /* 0x0000000c0d0e7389 */ /* 0x00006400000c000b */
[----:B01----:R-:W-:Y:S01]  /*e910*/  ENDCOLLECTIVE ;  /* 0x000000000000791b */ /* 0x003fe20003800000 */
.L_x_342:
        /* <DEDUP_REMOVED lines=15> */
.L_x_343:
[----:B------:R-:W-:Y:S02]  /*ea10*/  @P1 IMAD R8, R5, 0x2, R22 ;  /* 0x0000000205081824 */ /* 0x000fe400078e0216 */
[----:B------:R-:W-:Y:S02]  /*ea20*/  IMAD.MOV.U32 R13, RZ, RZ, R2 ;  /* 0x000000ffff0d7224 */ /* 0x000fe400078e0002 */
[----:B------:R-:W-:Y:S02]  /*ea30*/  IMAD.MOV.U32 R12, RZ, RZ, 0x6 ;  /* 0x00000006ff0c7424 */ /* 0x000fe400078e00ff */
[----:B------:R-:W-:-:S07]  /*ea40*/  IMAD.MOV.U32 R7, RZ, RZ, R14 ;  /* 0x000000ffff077224 */ /* 0x000fce00078e000e */
[----:B------:R-:W-:Y:S05]  /*ea50*/  WARPSYNC.COLLECTIVE R15, `(.L_x_344) ;  /* 0x000000000f087348 */ /* 0x000fea0003c00000 */
[----:B------:R0:W1:Y:S02]  /*ea60*/  SHFL.IDX P6, R14, R13, R12, R11 ;  /* 0x0000000c0d0e7389 */ /* 0x00006400000c000b */
[----:B01----:R-:W-:Y:S01]  /*ea70*/  ENDCOLLECTIVE ;  /* 0x000000000000791b */ /* 0x003fe20003800000 */
.L_x_344:
        /* <DEDUP_REMOVED lines=15> */
.L_x_345:
[----:B------:R-:W-:Y:S02]  /*eb70*/  @P1 IMAD R8, R5, 0x2, R22 ;  /* 0x0000000205081824 */ /* 0x000fe400078e0216 */
[----:B------:R-:W-:Y:S02]  /*eb80*/  IMAD.MOV.U32 R13, RZ, RZ, R2 ;  /* 0x000000ffff0d7224 */ /* 0x000fe400078e0002 */
[----:B------:R-:W-:Y:S01]  /*eb90*/  IMAD.MOV.U32 R12, RZ, RZ, 0x7 ;  /* 0x00000007ff0c7424 */ /* 0x000fe200078e00ff */
[----:B------:R-:W-:-:S07]  /*eba0*/  MOV R7, R14 ;  /* 0x0000000e00077202 */ /* 0x000fce0000000f00 */
[----:B------:R-:W-:Y:S05]  /*ebb0*/  WARPSYNC.COLLECTIVE R15, `(.L_x_346) ;  /* 0x000000000f087348 */ /* 0x000fea0003c00000 */
[----:B------:R0:W1:Y:S02]  /*ebc0*/  SHFL.IDX P6, R14, R13, R12, R11 ;  /* 0x0000000c0d0e7389 */ /* 0x00006400000c000b */
[----:B01----:R-:W-:Y:S01]  /*ebd0*/  ENDCOLLECTIVE ;  /* 0x000000000000791b */ /* 0x003fe20003800000 */
.L_x_346:
[----:B------:R-:W-:-:S05]  /*ebe0*/  @P1 LEA R7, P0, R28, R7, 0x1 ;  /* 0x000000071c071211 */ /* 0x000fca00078008ff */
[----:B------:R-:W-:-:S05]  /*ebf0*/  @P1 IMAD.X R6, RZ, RZ, R6, P0 ;  /* 0x000000ffff061224 */ /* 0x000fca00000e0606 */
[----:B------:R-:W-:Y:S01]  /*ec00*/  @P1 LOP3.LUT R7, R7, R6, RZ, 0x3c, !PT ;  /* 0x0000000607071212 */ /* 0x000fe200078e3cff */
[----:B------:R-:W-:-:S03]  /*ec10*/  IMAD.MOV.U32 R13, RZ, RZ, R0 ;  /* 0x000000ffff0d7224 */ /* 0x000fc600078e0000 */
[----:B------:R-:W-:-:S04]  /*ec20*/  @P1 LOP3.LUT R6, R7, R6, RZ, 0x3c, !PT ;  /* 0x0000000607061212 */ /* 0x000fc800078e3cff */
[----:B------:R-:W-:Y:S01]  /*ec30*/  @P1 LOP3.LUT R7, R7, R6, RZ, 0x3c, !PT ;  /* 0x0000000607071212 */ /* 0x000fe200078e3cff */
[----:B------:R-:W-:-:S04]  /*ec40*/  IMAD.MOV.U32 R2, RZ, RZ, R14 ;  /* 0x000000ffff027224 */ /* 0x000fc800078e000e */
[----:B------:R-:W-:Y:S01]  /*ec50*/  @!PT LDS RZ, [RZ] ;  /* 0x00000000fffff984 */ /* 0x000fe20000000800 */
[----:B------:R-:W-:Y:S01]  /*ec60*/  @!PT LDS RZ, [RZ] ;  /* 0x00000000fffff984 */ /* 0x000fe20000000800 */
[----:B------:R-:W-:Y:S01]  /*ec70*/  @!PT LDS RZ, [RZ] ;  /* 0x00000000fffff984 */ /* 0x000fe20000000800 */
[----:B------:R0:W-:Y:S03]  /*ec80*/  @P1 LDGSTS.E.BYPASS.LTC128B.128 [R8+0x11400], desc[UR36][R6.64], !P2 ;  /* 0x1140000006081fae */ /* 0x0001e6000d101d64 */
[----:B0-----:R-:W-:Y:S05]  /*ec90*/  WARPSYNC.COLLECTIVE R15, `(.L_x_347) ;  /* 0x000000000f087348 */ /* 0x001fea0003c00000 */
[----:B------:R1:W2:Y:S02]  /*eca0*/  SHFL.IDX P6, R14, R13, R12, R11 ;  /* 0x0000000c0d0e7389 */ /* 0x0002a400000c000b */
[----:B012---:R-:W-:Y:S01]  /*ecb0*/  ENDCOLLECTIVE ;  /* 0x000000000000791b */ /* 0x007fe20003800000 */
.L_x_347:
[----:B------:R-:W-:Y:S01]  /*ecc0*/  IMAD.MOV.U32 R0, RZ, RZ, R14 ;  /* 0x000000ffff007224 */ /* 0x000fe200078e000e */
[----:B------:R-:W-:Y:S06]  /*ecd0*/  BRA `(.L_x_348) ;  /* 0xffffffb800807947 */ /* 0x000fec000383ffff */
.L_x_274:
[----:B------:R-:W-:Y:S01]  /*ece0*/  IMAD.MOV.U32 R13, RZ, RZ, R4 ;  /* 0x000000ffff0d7224 */ /* 0x000fe200078e0004 */
[----:B------:R-:W-:Y:S01]  /*ecf0*/  MOV R11, 0x181f ;  /* 0x0000181f000b7802 */ /* 0x000fe20000000f00 */
[----:B------:R-:W-:Y:S02]  /*ed00*/  IMAD.MOV.U32 R12, RZ, RZ, RZ ;  /* 0x000000ffff0c7224 */ /* 0x000fe400078e00ff */
[----:B------:R-:W-:Y:S02]  /*ed10*/  IMAD.MOV.U32 R15, RZ, RZ, -0x1 ;  /* 0xffffffffff0f7424 */ /* 0x000fe400078e00ff */
[----:B-----5:R-:W-:Y:S02]  /*ed20*/  IMAD R3, R21, R9, RZ ;  /* 0x0000000915037224 */ /* 0x020fe400078e02ff */
[----:B------:R-:W-:-:S07]  /*ed30*/  IMAD R17, R17, 0xc0, R20 ;  /* 0x000000c011117824 */ /* 0x000fce00078e0214 */
[----:B------:R-:W-:Y:S05]  /*ed40*/  WARPSYNC.COLLECTIVE R15, `(.L_x_349) ;  /* 0x000000000f087348 */ /* 0x000fea0003c00000 */
[----:B------:R0:W1:Y:S02]  /*ed50*/  SHFL.IDX P6, R14, R13, R12, R11 ;  /* 0x0000000c0d0e7389 */ /* 0x00006400000c000b */
[----:B01----:R-:W-:Y:S01]  /*ed60*/  ENDCOLLECTIVE ;  /* 0x000000000000791b */ /* 0x003fe20003800000 */
.L_x_349:
[C---:B------:R-:W-:Y:S01]  /*ed70*/  VIADD R8, R17.reuse, 0x10 ;  /* 0x0000001011087836 */ /* 0x040fe20000000000 */
[----:B------:R-:W-:Y:S01]  /*ed80*/  ISETP.GE.AND P2, PT, R17, R3, PT ;  /* 0x000000031100720c */ /* 0x000fe20003f46270 */
[----:B------:R-:W-:Y:S02]  /*ed90*/  IMAD.MOV.U32 R13, RZ, RZ, R0 ;  /* 0x000000ffff0d7224 */ /* 0x000fe400078e0000 */
[----:B------:R-:W-:-:S10]  /*eda0*/  IMAD.MOV.U32 R6, RZ, RZ, R14 ;  /* 0x000000ffff067224 */ /* 0x000fd400078e000e */
[----:B------:R-:W-:Y:S05]  /*edb0*/  WARPSYNC.COLLECTIVE R15, `(.L_x_350) ;  /* 0x000000000f087348 */ /* 0x000fea0003c00000 */
[----:B------:R0:W1:Y:S02]  /*edc0*/  SHFL.IDX P6, R14, R13, R12, R11 ;  /* 0x0000000c0d0e7389 */ /* 0x00006400000c000b */
[----:B01----:R-:W-:Y:S01]  /*edd0*/  ENDCOLLECTIVE ;  /* 0x000000000000791b */ /* 0x003fe20003800000 */
.L_x_350:
[----:B------:R-:W-:Y:S02]  /*ede0*/  IMAD.MOV.U32 R13, RZ, RZ, R4 ;  /* 0x000000ffff0d7224 */ /* 0x000fe400078e0004 */
[----:B------:R-:W-:Y:S02]  /*edf0*/  IMAD.MOV.U32 R12, RZ, RZ, 0x1 ;  /* 0x00000001ff0c7424 */ /* 0x000fe400078e00ff */
[----:B------:R-:W-:-:S07]  /*ee00*/  IMAD.MOV.U32 R7, RZ, RZ, R14 ;  /* 0x000000ffff077224 */ /* 0x000fce00078e000e */
[----:B------:R-:W-:Y:S05]  /*ee10*/  WARPSYNC.COLLECTIVE R15, `(.L_x_351) ;  /* 0x000000000f087348 */ /* 0x000fea0003c00000 */
[----:B------:R0:W1:Y:S02]  /*ee20*/  SHFL.IDX P6, R14, R13, R12, R11 ;  /* 0x0000000c0d0e7389 */ /* 0x00006400000c000b */
[----:B01----:R-:W-:Y:S01]  /*ee30*/  ENDCOLLECTIVE ;  /* 0x000000000000791b */ /* 0x003fe20003800000 */
.L_x_351:
[----:B------:R-:W-:-:S05]  /*ee40*/  @!P2 LEA R7, P1, R28, R7, 0x1 ;  /* 0x000000071c07a211 */ /* 0x000fca00078208ff */
[----:B------:R-:W-:Y:S01]  /*ee50*/  @!P2 IMAD.X R6, RZ, RZ, R6, P1 ;  /* 0x000000ffff06a224 */ /* 0x000fe200008e0606 */
[----:B------:R-:W-:-:S04]  /*ee60*/  ISETP.GE.AND P1, PT, R8, R3, PT ;  /* 0x000000030800720c */ /* 0x000fc80003f26270 */
[----:B------:R-:W-:Y:S02]  /*ee70*/  @!P2 LOP3.LUT R7, R7, R6, RZ, 0x3c, !PT ;  /* 0x000000060707a212 */ /* 0x000fe400078e3cff */
[----:B------:R-:W-:Y:S02]  /*ee80*/  MOV R13, R0 ;  /* 0x00000000000d7202 */ /* 0x000fe40000000f00 */
[----:B------:R-:W-:-:S04]  /*ee90*/  @!P2 LOP3.LUT R6, R7, R6, RZ, 0x3c, !PT ;  /* 0x000000060706a212 */ /* 0x000fc800078e3cff */
[----:B------:R-:W-:-:S05]  /*eea0*/  @!P2 LOP3.LUT R7, R7, R6, RZ, 0x3c, !PT ;  /* 0x000000060707a212 */ /* 0x000fca00078e3cff */
[----:B------:R-:W-:Y:S01]  /*eeb0*/  @!PT LDS RZ, [RZ] ;  /* 0x00000000fffff984 */ /* 0x000fe20000000800 */
[----:B------:R-:W-:Y:S01]  /*eec0*/  @!PT LDS RZ, [RZ] ;  /* 0x00000000fffff984 */ /* 0x000fe20000000800 */
[----:B------:R-:W-:Y:S01]  /*eed0*/  @!PT LDS RZ, [RZ] ;  /* 0x00000000fffff984 */ /* 0x000fe20000000800 */
[----:B------:R0:W-:Y:S02]  /*eee0*/  @!P2 LDGSTS.E.BYPASS.LTC128B.128 [R10+0x8400], desc[UR36][R6.64], !P0 ;  /* 0x08400000060aafae */ /* 0x0001e4000c101d64 */
[----:B0-----:R-:W-:-:S07]  /*eef0*/  IMAD.MOV.U32 R6, RZ, RZ, R14 ;  /* 0x000000ffff067224 */ /* 0x001fce00078e000e */
[----:B------:R-:W-:Y:S05]  /*ef00*/  WARPSYNC.COLLECTIVE R15, `(.L_x_352) ;  /* 0x000000000f087348 */ /* 0x000fea0003c00000 */
[----:B------:R0:W1:Y:S02]  /*ef10*/  SHFL.IDX P6, R14, R13, R12, R11 ;  /* 0x0000000c0d0e7389 */ /* 0x00006400000c000b */
[----:B01----:R-:W-:Y:S01]  /*ef20*/  ENDCOLLECTIVE ;  /* 0x000000000000791b */ /* 0x003fe20003800000 */
.L_x_352:
[----:B------:R-:W-:Y:S02]  /*ef30*/  IMAD.MOV.U32 R13, RZ, RZ, R4 ;  /* 0x000000ffff0d7224 */ /* 0x000fe400078e0004 */
[----:B------:R-:W-:Y:S02]  /*ef40*/  IMAD.MOV.U32 R12, RZ, RZ, 0x2 ;  /* 0x00000002ff0c7424 */ /* 0x000fe400078e00ff */
[----:B------:R-:W-:-:S07]  /*ef50*/  IMAD.MOV.U32 R7, RZ, RZ, R14 ;  /* 0x000000ffff077224 */ /* 0x000fce00078e000e */
[----:B------:R-:W-:Y:S05]  /*ef60*/  WARPSYNC.COLLECTIVE R15, `(.L_x_353) ;  /* 0x000000000f087348 */ /* 0x000fea0003c00000 */
[----:B------:R0:W1:Y:S02]  /*ef70*/  SHFL.IDX P6, R14, R13, R12, R11 ;  /* 0x0000000c0d0e7389 */ /* 0x00006400000c000b */
[----:B01----:R-:W-:Y:S01]  /*ef80*/  ENDCOLLECTIVE ;  /* 0x000000000000791b */ /* 0x003fe20003800000 */
.L_x_353:
[----:B------:R-:W-:-:S05]  /*ef90*/  @!P1 LEA R7, P2, R28, R7, 0x1 ;  /* 0x000000071c079211 */ /* 0x000fca00078408ff */
[----:B------:R-:W-:-:S05]  /*efa0*/  @!P1 IMAD.X R6, RZ, RZ, R6, P2 ;  /* 0x000000ffff069224 */ /* 0x000fca00010e0606 */
[----:B------:R-:W-:Y:S01]  /*efb0*/  @!P1 LOP3.LUT R7, R7, R6, RZ, 0x3c, !PT ;  /* 0x0000000607079212 */ /* 0x000fe200078e3cff */
[----:B------:R-:W-:-:S03]  /*efc0*/  IMAD.MOV.U32 R13, RZ, RZ, R0 ;  /* 0x000000ffff0d7224 */ /* 0x000fc600078e0000 */
[----:B------:R-:W-:-:S04]  /*efd0*/  @!P1 LOP3.LUT R6, R7, R6, RZ, 0x3c, !PT ;  /* 0x0000000607069212 */ /* 0x000fc800078e3cff */
[----:B------:R-:W-:-:S05]  /*efe0*/  @!P1 LOP3.LUT R7, R7, R6, RZ, 0x3c, !PT ;  /* 0x0000000607079212 */ /* 0x000fca00078e3cff */
[----:B------:R-:W-:Y:S01]  /*eff0*/  @!PT LDS RZ, [RZ] ;  /* 0x00000000fffff984 */ /* 0x000fe20000000800 */
[----:B------:R-:W-:Y:S01]  /*f000*/  @!PT LDS RZ, [RZ] ;  /* 0x00000000fffff984 */ /* 0x000fe20000000800 */
[----:B------:R-:W-:Y:S01]  /*f010*/  @!PT LDS RZ, [RZ] ;  /* 0x00000000fffff984 */ /* 0x000fe20000000800 */
[----:B------:R0:W-:Y:S02]  /*f020*/  @!P1 LDGSTS.E.BYPASS.LTC128B.128 [R10+0x8c00], desc[UR36][R6.64], !P0 ;  /* 0x08c00000060a9fae */ /* 0x0001e4000c101d64 */
[----:B0-----:R-:W-:-:S05]  /*f030*/  VIADD R6, R17, 0x20 ;  /* 0x0000002011067836 */ /* 0x001fca0000000000 */
[----:B------:R-:W-:Y:S01]  /*f040*/  ISETP.GE.AND P1, PT, R6, R3, PT ;  /* 0x000000030600720c */ /* 0x000fe20003f26270 */
[----:B------:R-:W-:-:S12]  /*f050*/  IMAD.MOV.U32 R6, RZ, RZ, R14 ;  /* 0x000000ffff067224 */ /* 0x000fd800078e000e */
[----:B------:R-:W-:Y:S05]  /*f060*/  WARPSYNC.COLLECTIVE R15, `(.L_x_354) ;  /* 0x000000000f087348 */ /* 0x000fea0003c00000 */
[----:B------:R0:W1:Y:S02]  /*f070*/  SHFL.IDX P6, R14, R13, R12, R11 ;  /* 0x0000000c0d0e7389 */ /* 0x00006400000c000b */
[----:B01----:R-:W-:Y:S01]  /*f080*/  ENDCOLLECTIVE ;  /* 0x000000000000791b */ /* 0x003fe20003800000 */
.L_x_354:
[----:B------:R-:W-:Y:S02]  /*f090*/  IMAD.MOV.U32 R13, RZ, RZ, R4 ;  /* 0x000000ffff0d7224 */ /* 0x000fe400078e0004 */
[----:B------:R-:W-:Y:S02]  /*f0a0*/  IMAD.MOV.U32 R12, RZ, RZ, 0x3 ;  /* 0x00000003ff0c7424 */ /* 0x000fe400078e00ff */
[----:B------:R-:W-:-:S07]  /*f0b0*/  IMAD.MOV.U32 R7, RZ, RZ, R14 ;  /* 0x000000ffff077224 */ /* 0x000fce00078e000e */
[----:B------:R-:W-:Y:S05]  /*f0c0*/  WARPSYNC.COLLECTIVE R15, `(.L_x_355) ;  /* 0x000000000f087348 */ /* 0x000fea0003c00000 */
[----:B------:R0:W1:Y:S02]  /*f0d0*/  SHFL.IDX P6, R14, R13, R12, R11 ;  /* 0x0000000c0d0e7389 */ /* 0x00006400000c000b */
[----:B01----:R-:W-:Y:S01]  /*f0e0*/  ENDCOLLECTIVE ;  /* 0x000000000000791b */ /* 0x003fe20003800000 */
.L_x_355:
        /* <DEDUP_REMOVED lines=10> */
[----:B0-----:R-:W-:-:S04]  /*f190*/  IADD3 R6, R17, 0x30, RZ ;  /* 0x0000003011067810 */ /* 0x001fc80007ffe0ff */
[----:B------:R-:W-:Y:S01]  /*f1a0*/  ISETP.GE.AND P1, PT, R6, R3, PT ;  /* 0x000000030600720c */ /* 0x000fe20003f26270 */
[----:B------:R-:W-:-:S12]  /*f1b0*/  IMAD.MOV.U32 R6, RZ, RZ, R14 ;  /* 0x000000ffff067224 */ /* 0x000fd800078e000e */
[----:B------:R-:W-:Y:S05]  /*f1c0*/  WARPSYNC.COLLECTIVE R15, `(.L_x_356) ;  /* 0x000000000f087348 */ /* 0x000fea0003c00000 */
[----:B------:R0:W1:Y:S02]  /*f1d0*/  SHFL.IDX P6, R14, R13, R12, R11 ;  /* 0x0000000c0d0e7389 */ /* 0x00006400000c000b */
[----:B01----:R-:W-:Y:S01]  /*f1e0*/  ENDCOLLECTIVE ;  /* 0x000000000000791b */ /* 0x003fe20003800000 */
.L_x_356:
[----:B------:R-:W-:Y:S02]  /*f1f0*/  IMAD.MOV.U32 R13, RZ, RZ, R4 ;  /* 0x000000ffff0d7224 */ /* 0x000fe400078e0004 */
[----:B------:R-:W-:Y:S02]  /*f200*/  IMAD.MOV.U32 R12, RZ, RZ, 0x4 ;  /* 0x00000004ff0c7424 */ /* 0x000fe400078e00ff */
[----:B------:R-:W-:-:S07]  /*f210*/  IMAD.MOV.U32 R7, RZ, RZ, R14 ;  /* 0x000000ffff077224 */ /* 0x000fce00078e000e */
[----:B------:R-:W-:Y:S05]  /*f220*/  WARPSYNC.COLLECTIVE R15, `(.L_x_357) ;  /* 0x000000000f087348 */ /* 0x000fea0003c00000 */
[----:B------:R0:W1:Y:S02]  /*f230*/  SHFL.IDX P6, R14, R13, R12, R11 ;  /* 0x0000000c0d0e7389 */ /* 0x00006400000c000b */
[----:B01----:R-:W-:Y:S01]  /*f240*/  ENDCOLLECTIVE ;  /* 0x000000000000791b */ /* 0x003fe20003800000 */
.L_x_357:
        /* <DEDUP_REMOVED lines=11> */
[----:B------:R-:W-:Y:S02]  /*f300*/  ISETP.GE.AND P1, PT, R6, R3, PT ;  /* 0x000000030600720c */ /* 0x000fe40003f26270 */
[----:B------:R-:W-:-:S11]  /*f310*/  MOV R6, R14 ;  /* 0x0000000e00067202 */ /* 0x000fd60000000f00 */
[----:B------:R-:W-:Y:S05]  /*f320*/  WARPSYNC.COLLECTIVE R15, `(.L_x_358) ;  /* 0x000000000f087348 */ /* 0x000fea0003c00000 */
[----:B------:R0:W1:Y:S02]  /*f330*/  SHFL.IDX P6, R14, R13, R12, R11 ;  /* 0x0000000c0d0e7389 */ /* 0x00006400000c000b */
[----:B01----:R-:W-:Y:S01]  /*f340*/  ENDCOLLECTIVE ;  /* 0x000000000000791b */ /* 0x003fe20003800000 */
.L_x_358:
[----:B------:R-:W-:Y:S02]  /*f350*/  IMAD.MOV.U32 R13, RZ, RZ, R4 ;  /* 0x000000ffff0d7224 */ /* 0x000fe400078e0004 */
[----:B------:R-:W-:Y:S02]  /*f360*/  IMAD.MOV.U32 R12, RZ, RZ, 0x5 ;  /* 0x00000005ff0c7424 */ /* 0x000fe400078e00ff */
[----:B------:R-:W-:-:S07]  /*f370*/  IMAD.MOV.U32 R7, RZ, RZ, R14 ;  /* 0x000000ffff077224 */ /* 0x000fce00078e000e */
[----:B------:R-:W-:Y:S05]  /*f380*/  WARPSYNC.COLLECTIVE R15, `(.L_x_359) ;  /* 0x000000000f087348 */ /* 0x000fea0003c00000 */
[----:B------:R0:W1:Y:S02]  /*f390*/  SHFL.IDX P6, R14, R13, R12, R11 ;  /* 0x0000000c0d0e7389 */ /* 0x00006400000c000b */
[----:B01----:R-:W-:Y:S01]  /*f3a0*/  ENDCOLLECTIVE ;  /* 0x000000000000791b */ /* 0x003fe20003800000 */
.L_x_359:
        /* <DEDUP_REMOVED lines=16> */
.L_x_360:
[----:B------:R-:W-:Y:S02]  /*f4b0*/  IMAD.MOV.U32 R13, RZ, RZ, R4 ;  /* 0x000000ffff0d7224 */ /* 0x000fe400078e0004 */
[----:B------:R-:W-:Y:S02]  /*f4c0*/  IMAD.MOV.U32 R12, RZ, RZ, 0x6 ;  /* 0x00000006ff0c7424 */ /* 0x000fe400078e00ff */
[----:B------:R-:W-:-:S07]  /*f4d0*/  IMAD.MOV.U32 R7, RZ, RZ, R14 ;  /* 0x000000ffff077224 */ /* 0x000fce00078e000e */
[----:B------:R-:W-:Y:S05]  /*f4e0*/  WARPSYNC.COLLECTIVE R15, `(.L_x_361) ;  /* 0x000000000f087348 */ /* 0x000fea0003c00000 */
[----:B------:R0:W1:Y:S02]  /*f4f0*/  SHFL.IDX P6, R14, R13, R12, R11 ;  /* 0x0000000c0d0e7389 */ /* 0x00006400000c000b */
[----:B01----:R-:W-:Y:S01]  /*f500*/  ENDCOLLECTIVE ;  /* 0x000000000000791b */ /* 0x003fe20003800000 */
.L_x_361:
[----:B------:R-:W-:-:S04]  /*f510*/  @!P1 LEA R7, P2, R28, R7, 0x1 ;  /* 0x000000071c079211 */ /* 0x000fc800078408ff */
[----:B------:R-:W-:-:S04]  /*f520*/  @!P1 IADD3.X R6, RZ, R6, RZ, P2, !PT ;  /* 0x00000006ff069210 */ /* 0x000fc800017fe4ff */
        /* <DEDUP_REMOVED lines=14> */
.L_x_362:
[----:B------:R-:W-:Y:S02]  /*f610*/  IMAD.MOV.U32 R13, RZ, RZ, R4 ;  /* 0x000000ffff0d7224 */ /* 0x000fe400078e0004 */
[----:B------:R-:W-:Y:S02]  /*f620*/  IMAD.MOV.U32 R12, RZ, RZ, 0x7 ;  /* 0x00000007ff0c7424 */ /* 0x000fe400078e00ff */
[----:B------:R-:W-:-:S07]  /*f630*/  IMAD.MOV.U32 R7, RZ, RZ, R14 ;  /* 0x000000ffff077224 */ /* 0x000fce00078e000e */
[----:B------:R-:W-:Y:S05]  /*f640*/  WARPSYNC.COLLECTIVE R15, `(.L_x_363) ;  /* 0x000000000f087348 */ /* 0x000fea0003c00000 */
[----:B------:R0:W1:Y:S02]  /*f650*/  SHFL.IDX P6, R14, R13, R12, R11 ;  /* 0x0000000c0d0e7389 */ /* 0x00006400000c000b */
[----:B01----:R-:W-:Y:S01]  /*f660*/  ENDCOLLECTIVE ;  /* 0x000000000000791b */ /* 0x003fe20003800000 */
.L_x_363:
[----:B------:R-:W-:-:S05]  /*f670*/  @!P1 LEA R7, P2, R28, R7, 0x1 ;  /* 0x000000071c079211 */ /* 0x000fca00078408ff */
[----:B------:R-:W-:-:S05]  /*f680*/  @!P1 IMAD.X R6, RZ, RZ, R6, P2 ;  /* 0x000000ffff069224 */ /* 0x000fca00010e0606 */
[-C--:B------:R-:W-:Y:S01]  /*f690*/  @!P1 LOP3.LUT R7, R7, R6.reuse, RZ, 0x3c, !PT ;  /* 0x0000000607079212 */ /* 0x080fe200078e3cff */
[----:B------:R-:W-:Y:S02]  /*f6a0*/  IMAD.MOV.U32 R13, RZ, RZ, R0 ;  /* 0x000000ffff0d7224 */ /* 0x000fe400078e0000 */
[----:B------:R-:W-:Y:S01]  /*f6b0*/  VIADD R0, R17, 0x70 ;  /* 0x0000007011007836 */ /* 0x000fe20000000000 */
[----:B------:R-:W-:-:S04]  /*f6c0*/  @!P1 LOP3.LUT R6, R7, R6, RZ, 0x3c, !PT ;  /* 0x0000000607069212 */ /* 0x000fc800078e3cff */
[----:B------:R-:W-:Y:S02]  /*f6d0*/  @!P1 LOP3.LUT R7, R7, R6, RZ, 0x3c, !PT ;  /* 0x0000000607079212 */ /* 0x000fe400078e3cff */
[----:B------:R-:W-:-:S07]  /*f6e0*/  MOV R4, R14 ;  /* 0x0000000e00047202 */ /* 0x000fce0000000f00 */
[----:B------:R-:W-:Y:S05]  /*f6f0*/  WARPSYNC.COLLECTIVE R15, `(.L_x_364) ;  /* 0x000000000f087348 */ /* 0x000fea0003c00000 */
[----:B------:R0:W1:Y:S02]  /*f700*/  SHFL.IDX P6, R14, R13, R12, R11 ;  /* 0x0000000c0d0e7389 */ /* 0x00006400000c000b */
[----:B01----:R-:W-:Y:S01]  /*f710*/  ENDCOLLECTIVE ;  /* 0x000000000000791b */ /* 0x003fe20003800000 */
.L_x_364:
[----:B------:R-:W-:Y:S01]  /*f720*/  @!PT LDS RZ, [RZ] ;  /* 0x00000000fffff984 */ /* 0x000fe20000000800 */
[----:B------:R-:W-:Y:S01]  /*f730*/  @!PT LDS RZ, [RZ] ;  /* 0x00000000fffff984 */ /* 0x000fe20000000800 */
[----:B------:R-:W-:Y:S01]  /*f740*/  @!PT LDS RZ, [RZ] ;  /* 0x00000000fffff984 */ /* 0x000fe20000000800 */
[----:B------:R0:W-:Y:S01]  /*f750*/  @!P1 LDGSTS.E.BYPASS.LTC128B.128 [R10+0xb400], desc[UR36][R6.64], !P0 ;  /* 0x0b400000060a9fae */ /* 0x0001e2000c101d64 */
[----:B------:R-:W-:Y:S01]  /*f760*/  ISETP.GE.AND P1, PT, R0, R3, PT ;  /* 0x000000030000720c */ /* 0x000fe20003f26270 */
[----:B------:R-:W-:Y:S02]  /*f770*/  VIADD R0, R17, 0x80 ;  /* 0x0000008011007836 */ /* 0x000fe40000000000 */
[----:B------:R-:W-:Y:S02]  /*f780*/  IMAD.MOV.U32 R13, RZ, RZ, R2 ;  /* 0x000000ffff0d7224 */ /* 0x000fe400078e0002 */
[----:B------:R-:W-:Y:S02]  /*f790*/  IMAD.MOV.U32 R12, RZ, RZ, RZ ;  /* 0x000000ffff0c7224 */ /* 0x000fe400078e00ff */
[----:B0-----:R-:W-:-:S07]  /*f7a0*/  IMAD.MOV.U32 R6, RZ, RZ, R14 ;  /* 0x000000ffff067224 */ /* 0x001fce00078e000e */
[----:B------:R-:W-:Y:S05]  /*f7b0*/  WARPSYNC.COLLECTIVE R15, `(.L_x_365) ;  /* 0x000000000f087348 */ /* 0x000fea0003c00000 */
[----:B------:R0:W1:Y:S02]  /*f7c0*/  SHFL.IDX P6, R14, R13, R12, R11 ;  /* 0x0000000c0d0e7389 */ /* 0x00006400000c000b */
[----:B01----:R-:W-:Y:S01]  /*f7d0*/  ENDCOLLECTIVE ;  /* 0x000000000000791b */ /* 0x003fe20003800000 */
.L_x_365:
        /* <DEDUP_REMOVED lines=12> */
.L_x_366:
[----:B------:R-:W-:Y:S02]  /*f8a0*/  IMAD.MOV.U32 R13, RZ, RZ, R2 ;  /* 0x000000ffff0d7224 */ /* 0x000fe400078e0002 */
[----:B------:R-:W-:Y:S01]  /*f8b0*/  IMAD.MOV.U32 R12, RZ, RZ, 0x1 ;  /* 0x00000001ff0c7424 */ /* 0x000fe200078e00ff */
[----:B------:R-:W-:-:S07]  /*f8c0*/  MOV R4, R14 ;  /* 0x0000000e00047202 */ /* 0x000fce0000000f00 */
[----:B------:R-:W-:Y:S05]  /*f8d0*/  WARPSYNC.COLLECTIVE R15, `(.L_x_367) ;  /* 0x000000000f087348 */ /* 0x000fea0003c00000 */
[----:B------:R0:W1:Y:S02]  /*f8e0*/  SHFL.IDX P6, R14, R13, R12, R11 ;  /* 0x0000000c0d0e7389 */ /* 0x00006400000c000b */
[----:B01----:R-:W-:Y:S01]  /*f8f0*/  ENDCOLLECTIVE ;  /* 0x000000000000791b */ /* 0x003fe20003800000 */
.L_x_367:
[----:B------:R-:W-:-:S05]  /*f900*/  @!P1 LEA R4, P3, R28, R4, 0x1 ;  /* 0x000000041c049211 */ /* 0x000fca00078608ff */
[----:B------:R-:W-:Y:S02]  /*f910*/  @!P1 IMAD.X R0, RZ, RZ, R0, P3 ;  /* 0x000000ffff009224 */ /* 0x000fe400018e0600 */
[----:B------:R-:W-:Y:S02]  /*f920*/  @!P1 IMAD.MOV.U32 R6, RZ, RZ, R4 ;  /* 0x000000ffff069224 */ /* 0x000fe400078e0004 */
[----:B------:R-:W-:Y:S02]  /*f930*/  @!P1 IMAD.MOV.U32 R7, RZ, RZ, R0 ;  /* 0x000000ffff079224 */ /* 0x000fe400078e0000 */
[C---:B------:R-:W-:Y:S02]  /*f940*/  VIADD R0, R17.reuse, 0x90 ;  /* 0x0000009011007836 */ /* 0x040fe40000000000 */
[----:B------:R-:W-:Y:S01]  /*f950*/  IMAD.MOV.U32 R13, RZ, RZ, R5 ;  /* 0x000000ffff0d7224 */ /* 0x000fe200078e0005 */
[----:B------:R-:W-:Y:S01]  /*f960*/  @!PT LDS RZ, [RZ] ;  /* 0x00000000fffff984 */ /* 0x000fe20000000800 */
[----:B------:R-:W-:Y:S01]  /*f970*/  @!PT LDS RZ, [RZ] ;  /* 0x00000000fffff984 */ /* 0x000fe20000000800 */
[----:B------:R-:W-:Y:S01]  /*f980*/  @!PT LDS RZ, [RZ] ;  /* 0x00000000fffff984 */ /* 0x000fe20000000800 */
[----:B------:R0:W-:Y:S01]  /*f990*/  @!P1 LDGSTS.E.BYPASS.LTC128B.128 [R10+0xc400], desc[UR36][R6.64], !P0 ;  /* 0x0c400000060a9fae */ /* 0x0001e2000c101d64 */
[----:B------:R-:W-:Y:S01]  /*f9a0*/  VIADD R4, R17, 0xa0 ;  /* 0x000000a011047836 */ /* 0x000fe20000000000 */
[----:B------:R-:W-:Y:S01]  /*f9b0*/  ISETP.GE.AND P1, PT, R0, R3, PT ;  /* 0x000000030000720c */ /* 0x000fe20003f26270 */
[----:B------:R-:W-:-:S12]  /*f9c0*/  IMAD.MOV.U32 R0, RZ, RZ, R14 ;  /* 0x000000ffff007224 */ /* 0x000fd800078e000e */
[----:B0-----:R-:W-:Y:S05]  /*f9d0*/  WARPSYNC.COLLECTIVE R15, `(.L_x_368) ;  /* 0x000000000f087348 */ /* 0x001fea0003c00000 */
[----:B------:R1:W2:Y:S02]  /*f9e0*/  SHFL.IDX P6, R14, R13, R12, R11 ;  /* 0x0000000c0d0e7389 */ /* 0x0002a400000c000b */
[----:B012---:R-:W-:Y:S01]  /*f9f0*/  ENDCOLLECTIVE ;  /* 0x000000000000791b */ /* 0x007fe20003800000 */
.L_x_368:
[----:B------:R-:W-:Y:S02]  /*fa00*/  IMAD.MOV.U32 R13, RZ, RZ, R2 ;  /* 0x000000ffff0d7224 */ /* 0x000fe400078e0002 */
[----:B------:R-:W-:Y:S02]  /*fa10*/  IMAD.MOV.U32 R12, RZ, RZ, 0x2 ;  /* 0x00000002ff0c7424 */ /* 0x000fe400078e00ff */
[----:B------:R-:W-:-:S07]  /*fa20*/  IMAD.MOV.U32 R6, RZ, RZ, R14 ;  /* 0x000000ffff067224 */ /* 0x000fce00078e000e */
[----:B------:R-:W-:Y:S05]  /*fa30*/  WARPSYNC.COLLECTIVE R15, `(.L_x_369) ;  /* 0x000000000f087348 */ /* 0x000fea0003c00000 */
[----:B------:R0:W1:Y:S02]  /*fa40*/  SHFL.IDX P6, R14, R13, R12, R11 ;  /* 0x0000000c0d0e7389 */ /* 0x00006400000c000b */
[----:B01----:R-:W-:Y:S01]  /*fa50*/  ENDCOLLECTIVE ;  /* 0x000000000000791b */ /* 0x003fe20003800000 */
.L_x_369:
[----:B------:R-:W-:-:S04]  /*fa60*/  @!P1 LEA R6, P2, R28, R6, 0x1 ;  /* 0x000000061c069211 */ /* 0x000fc800078408ff */
[----:B------:R-:W-:Y:S02]  /*fa70*/  @!P1 IADD3.X R0, RZ, R0, RZ, P2, !PT ;  /* 0x00000000ff009210 */ /* 0x000fe400017fe4ff */
[----:B------:R-:W-:-:S03]  /*fa80*/  ISETP.GE.AND P2, PT, R4, R3, PT ;  /* 0x000000030400720c */ /* 0x000fc60003f46270 */
[----:B------:R-:W-:Y:S02]  /*fa90*/  @!P1 IMAD.MOV.U32 R7, RZ, RZ, R0 ;  /* 0x000000ffff079224 */ /* 0x000fe400078e0000 */
[----:B------:R-:W-:-:S03]  /*faa0*/  IMAD.MOV.U32 R13, RZ, RZ, R5 ;  /* 0x000000ffff0d7224 */ /* 0x000fc600078e0005 */
[----:B------:R-:W-:Y:S01]  /*fab0*/  @!PT LDS RZ, [RZ] ;  /* 0x00000000fffff984 */ /* 0x000fe20000000800 */
[----:B------:R-:W-:Y:S01]  /*fac0*/  @!PT LDS RZ, [RZ] ;  /* 0x00000000fffff984 */ /* 0x000fe20000000800 */
[----:B------:R-:W-:Y:S01]  /*fad0*/  @!PT LDS RZ, [RZ] ;  /* 0x00000000fffff984 */ /* 0x000fe20000000800 */
[----:B------:R0:W-:Y:S01]  /*fae0*/  @!P1 LDGSTS.E.BYPASS.LTC128B.128 [R10+0xcc00], desc[UR36][R6.64], !P0 ;  /* 0x0cc00000060a9fae */ /* 0x0001e2000c101d64 */
[----:B------:R-:W-:-:S07]  /*faf0*/  IMAD.MOV.U32 R0, RZ, RZ, R14 ;  /* 0x000000ffff007224 */ /* 0x000fce00078e000e */
[----:B0-----:R-:W-:Y:S05]  /*fb00*/  WARPSYNC.COLLECTIVE R15, `(.L_x_370) ;  /* 0x000000000f087348 */ /* 0x001fea0003c00000 */
[----:B------:R1:W2:Y:S02]  /*fb10*/  SHFL.IDX P6, R14, R13, R12, R11 ;  /* 0x0000000c0d0e7389 */ /* 0x0002a400000c000b */
[----:B012---:R-:W-:Y:S01]  /*fb20*/  ENDCOLLECTIVE ;  /* 0x000000000000791b */ /* 0x007fe20003800000 */
.L_x_370:
[----:B------:R-:W-:Y:S01]  /*fb30*/  MOV R13, R2 ;  /* 0x00000002000d7202 */ /* 0x000fe20000000f00 */
[----:B------:R-:W-:Y:S02]  /*fb40*/  IMAD.MOV.U32 R12, RZ, RZ, 0x3 ;  /* 0x00000003ff0c7424 */ /* 0x000fe400078e00ff */
[----:B------:R-:W-:-:S07]  /*fb50*/  IMAD.MOV.U32 R6, RZ, RZ, R14 ;  /* 0x000000ffff067224 */ /* 0x000fce00078e000e */
[----:B------:R-:W-:Y:S05]  /*fb60*/  WARPSYNC.COLLECTIVE R15, `(.L_x_371) ;  /* 0x000000000f087348 */ /* 0x000fea0003c00000 */
[----:B------:R0:W1:Y:S02]  /*fb70*/  SHFL.IDX P6, R14, R13, R12, R11 ;  /* 0x0000000c0d0e7389 */ /* 0x00006400000c000b */
[----:B01----:R-:W-:Y:S01]  /*fb80*/  ENDCOLLECTIVE ;  /* 0x000000000000791b */ /* 0x003fe20003800000 */
.L_x_371:
[----:B------:R-:W-:-:S05]  /*fb90*/  @!P2 LEA R6, P1, R28, R6, 0x1 ;  /* 0x000000061c06a211 */ /* 0x000fca00078208ff */
[----:B------:R-:W-:-:S04]  /*fba0*/  @!P2 IMAD.X R0, RZ, RZ, R0, P1 ;  /* 0x000000ffff00a224 */ /* 0x000fc800008e0600 */
        /* <DEDUP_REMOVED lines=10> */
.L_x_372:
[----:B------:R-:W-:Y:S01]  /*fc50*/  IMAD.MOV.U32 R2, RZ, RZ, R14 ;  /* 0x000000ffff027224 */ /* 0x000fe200078e000e */
[----:B------:R-:W-:Y:S06]  /*fc60*/  BRA `(.L_x_373) ;  /* 0xffffffb8005c7947 */ /* 0x000fec000383ffff */
.L_x_277:
[----:B0-----:R0:W1:Y:S02]  /*fc70*/  SYNCS.PHASECHK.TRANS64.TRYWAIT P0, [R22+URZ+0x16820], R0 ;  /* 0x01682000160075a7 */ /* 0x001064000800017f */
[----:B-1----:R-:W-:Y:S05]  /*fc80*/  @!P0 NANOSLEEP.SYNCS 0x989680 ;  /* 0x009896800000895d */ /* 0x002fea0003900000 */
[----:B------:R-:W1:Y:S02]  /*fc90*/  @!P0 SYNCS.PHASECHK.TRANS64 P0, [R22+URZ+0x16820], R0 ;  /* 0x01682000160085a7 */ /* 0x000e64000800007f */
[----:B-1----:R-:W-:Y:S05]  /*fca0*/  @!P0 BRA `(.L_x_277) ;  /* 0xfffffffc00f08947 */ /* 0x002fea000383ffff */
[----:B------:R-:W-:Y:S05]  /*fcb0*/  BRA `(.L_x_374) ;  /* 0xffffffb800b87947 */ /* 0x000fea000383ffff */
.L_x_282:
[----:B0-----:R0:W1:Y:S02]  /*fcc0*/  SYNCS.PHASECHK.TRANS64.TRYWAIT P0, [R5+URZ+0x16840], R2 ;  /* 0x01684002050075a7 */ /* 0x001064000800017f */
[----:B-1----:R-:W-:Y:S05]  /*fcd0*/  @!P0 NANOSLEEP.SYNCS 0x989680 ;  /* 0x009896800000895d */ /* 0x002fea0003900000 */
[----:B------:R-:W1:Y:S02]  /*fce0*/  @!P0 SYNCS.PHASECHK.TRANS64 P0, [R5+URZ+0x16840], R2 ;  /* 0x01684002050085a7 */ /* 0x000e64000800007f */
[----:B-1----:R-:W-:Y:S05]  /*fcf0*/  @!P0 BRA `(.L_x_282) ;  /* 0xfffffffc00f08947 */ /* 0x002fea000383ffff */
[----:B------:R-:W-:Y:S05]  /*fd00*/  BRA `(.L_x_375) ;  /* 0xffffffbc00907947 */ /* 0x000fea000383ffff */
.L_x_283:
[----:B------:R-:W-:Y:S01]  /*fd10*/  BSSY B1, `(.L_x_376) ;  /* 0x0000008000017945 */ /* 0x000fe20003800000 */
[----:B------:R-:W-:Y:S02]  /*fd20*/  IMAD.MOV.U32 R13, RZ, RZ, R10 ;  /* 0x000000ffff0d7224 */ /* 0x000fe400078e000a */
[----:B------:R-:W-:Y:S02]  /*fd30*/  IMAD.MOV.U32 R12, RZ, RZ, RZ ;  /* 0x000000ffff0c7224 */ /* 0x000fe400078e00ff */
[----:B------:R-:W-:Y:S02]  /*fd40*/  IMAD.MOV.U32 R11, RZ, RZ, 0x181f ;  /* 0x0000181fff0b7424 */ /* 0x000fe400078e00ff */
[----:B------:R-:W-:-:S07]  /*fd50*/  IMAD.MOV.U32 R15, RZ, RZ, -0x1 ;  /* 0xffffffffff0f7424 */ /* 0x000fce00078e00ff */
[----:B------:R-:W-:Y:S05]  /*fd60*/  WARPSYNC.COLLECTIVE R15, `(.L_x_377) ;  /* 0x000000000f087348 */ /* 0x000fea0003c00000 */
[----:B------:R0:W1:Y:S02]  /*fd70*/  SHFL.IDX P6, R14, R13, R12, R11 ;  /* 0x0000000c0d0e7389 */ /* 0x00006400000c000b */
[----:B01----:R-:W-:Y:S01]  /*fd80*/  ENDCOLLECTIVE ;  /* 0x000000000000791b */ /* 0x003fe20003800000 */
.L_x_377:
[----:B------:R-:W-:Y:S05]  /*fd90*/  BSYNC B1 ;  /* 0x0000000000017941 */ /* 0x000fea0003800000 */
.L_x_376:
[----:B------:R-:W-:Y:S01]  /*fda0*/  MOV R13, R8 ;  /* 0x00000008000d7202 */ /* 0x000fe20000000f00 */
[----:B------:R-:W-:Y:S02]  /*fdb0*/  IMAD.MOV.U32 R12, RZ, RZ, RZ ;  /* 0x000000ffff0c7224 */ /* 0x000fe400078e00ff */
[----:B------:R-:W-:Y:S02]  /*fdc0*/  IMAD.MOV.U32 R11, RZ, RZ, 0x181f ;  /* 0x0000181fff0b7424 */ /* 0x000fe400078e00ff */
[----:B------:R-:W-:Y:S02]  /*fdd0*/  IMAD.MOV.U32 R15, RZ, RZ, -0x1 ;  /* 0xffffffffff0f7424 */ /* 0x000fe400078e00ff */
[----:B------:R-:W-:Y:S02]  /*fde0*/  IMAD.MOV.U32 R3, RZ, RZ, R14 ;  /* 0x000000ffff037224 */ /* 0x000fe400078e000e */
[----:B------:R-:W-:-:S07]  /*fdf0*/  IMAD.SHL.U32 R7, R28, 0x2, RZ ;  /* 0x000000021c077824 */ /* 0x000fce00078e00ff */
[----:B------:R-:W-:Y:S05]  /*fe00*/  WARPSYNC.COLLECTIVE R15, `(.L_x_378) ;  /* 0x000000000f087348 */ /* 0x000fea0003c00000 */
[----:B------:R0:W1:Y:S02]  /*fe10*/  SHFL.IDX P6, R14, R13, R12, R11 ;  /* 0x0000000c0d0e7389 */ /* 0x00006400000c000b */
[----:B01----:R-:W-:Y:S01]  /*fe20*/  ENDCOLLECTIVE ;  /* 0x000000000000791b */ /* 0x003fe20003800000 */
.L_x_378:
[----:B------:R-:W-:Y:S02]  /*fe30*/  IMAD R9, R9, 0x2, R22 ;  /* 0x0000000209097824 */ /* 0x000fe400078e0216 */
[----:B------:R-:W-:Y:S02]  /*fe40*/  IMAD.MOV.U32 R13, RZ, RZ, R10 ;  /* 0x000000ffff0d7224 */ /* 0x000fe400078e000a */
[----:B------:R-:W-:Y:S02]  /*fe50*/  IMAD.MOV.U32 R12, RZ, RZ, 0x1 ;  /* 0x00000001ff0c7424 */ /* 0x000fe400078e00ff */
[----:B------:R-:W-:-:S07]  /*fe60*/  IMAD.MOV.U32 R2, RZ, RZ, R14 ;  /* 0x000000ffff027224 */ /* 0x000fce00078e000e */
[----:B------:R-:W-:Y:S05]  /*fe70*/  WARPSYNC.COLLECTIVE R15, `(.L_x_379) ;  /* 0x000000000f087348 */ /* 0x000fea0003c00000 */
[----:B------:R0:W1:Y:S02]  /*fe80*/  SHFL.IDX P6, R14, R13, R12, R11 ;  /* 0x0000000c0d0e7389 */ /* 0x00006400000c000b */
[----:B01----:R-:W-:Y:S01]  /*fe90*/  ENDCOLLECTIVE ;  /* 0x000000000000791b */ /* 0x003fe20003800000 */
.L_x_379:
[----:B------:R-:W-:-:S05]  /*fea0*/  IADD3 R2, P0, R2, R7, RZ ;  /* 0x0000000702027210 */ /* 0x000fca0007f1e0ff */
[----:B------:R-:W-:-:S05]  /*feb0*/  IMAD.X R3, RZ, RZ, R3, P0 ;  /* 0x000000ffff037224 */ /* 0x000fca00000e0603 */
        /* <DEDUP_REMOVED lines=9> */
.L_x_380:
[----:B------:R-:W-:Y:S02]  /*ff50*/  IMAD.MOV.U32 R13, RZ, RZ, R10 ;  /* 0x000000ffff0d7224 */ /* 0x000fe400078e000a */
[----:B------:R-:W-:Y:S02]  /*ff60*/  IMAD.MOV.U32 R12, RZ, RZ, 0x2 ;  /* 0x00000002ff0c7424 */ /* 0x000fe400078e00ff */
[----:B------:R-:W-:-:S07]  /*ff70*/  IMAD.MOV.U32 R2, RZ, RZ, R14 ;  /* 0x000000ffff027224 */ /* 0x000fce00078e000e */
[----:B------:R-:W-:Y:S05]  /*ff80*/  WARPSYNC.COLLECTIVE R15, `(.L_x_381) ;  /* 0x000000000f087348 */ /* 0x000fea0003c00000 */
[----:B------:R0:W1:Y:S02]  /*ff90*/  SHFL.IDX P6, R14, R13, R12, R11 ;  /* 0x0000000c0d0e7389 */ /* 0x00006400000c000b */
[----:B01----:R-:W-:Y:S01]  /*ffa0*/  ENDCOLLECTIVE ;  /* 0x000000000000791b */ /* 0x003fe20003800000 */
.L_x_381:
[----:B------:R-:W-:-:S05]  /*ffb0*/  IADD3 R2, P0, R2, R7, RZ ;  /* 0x0000000702027210 */ /* 0x000fca0007f1e0ff */
[----:B------:R-:W-:-:S05]  /*ffc0*/  IMAD.X R3, RZ, RZ, R3, P0 ;  /* 0x000000ffff037224 */ /* 0x000fca00000e0603 */
        /* <DEDUP_REMOVED lines=9> */
.L_x_382:
[----:B------:R-:W-:Y:S01]  /*10060*/  MOV R13, R10 ;  /* 0x0000000a000d7202 */ /* 0x000fe20000000f00 */
[----:B------:R-:W-:Y:S02]  /*10070*/  IMAD.MOV.U32 R12, RZ, RZ, 0x3 ;  /* 0x00000003ff0c7424 */ /* 0x000fe400078e00ff */
[----:B------:R-:W-:-:S07]  /*10080*/  IMAD.MOV.U32 R2, RZ, RZ, R14 ;  /* 0x000000ffff027224 */ /* 0x000fce00078e000e */
[----:B------:R-:W-:Y:S05]  /*10090*/  WARPSYNC.COLLECTIVE R15, `(.L_x_383) ;  /* 0x000000000f087348 */ /* 0x000fea0003c00000 */
[----:B------:R0:W1:Y:S02]  /*100a0*/  SHFL.IDX P6, R14, R13, R12, R11 ;  /* 0x0000000c0d0e7389 */ /* 0x00006400000c000b */
[----:B01----:R-:W-:Y:S01]  /*100b0*/  ENDCOLLECTIVE ;  /* 0x000000000000791b */ /* 0x003fe20003800000 */
.L_x_383:
        /* <DEDUP_REMOVED lines=11> */
.L_x_384:
[----:B------:R-:W-:Y:S02]  /*10170*/  IMAD.MOV.U32 R13, RZ, RZ, R10 ;  /* 0x000000ffff0d7224 */ /* 0x000fe400078e000a */
[----:B------:R-:W-:Y:S02]  /*10180*/  IMAD.MOV.U32 R12, RZ, RZ, 0x4 ;  /* 0x00000004ff0c7424 */ /* 0x000fe400078e00ff */
[----:B------:R-:W-:-:S07]  /*10190*/  IMAD.MOV.U32 R2, RZ, RZ, R14 ;  /* 0x000000ffff027224 */ /* 0x000fce00078e000e */
[----:B------:R-:W-:Y:S05]  /*101a0*/  WARPSYNC.COLLECTIVE R15, `(.L_x_385) ;  /* 0x000000000f087348 */ /* 0x000fea0003c00000 */
[----:B------:R0:W1:Y:S02]  /*101b0*/  SHFL.IDX P6, R14, R13, R12, R11 ;  /* 0x0000000c0d0e7389 */ /* 0x00006400000c000b */
[----:B01----:R-:W-:Y:S01]  /*101c0*/  ENDCOLLECTIVE ;  /* 0x000000000000791b */ /* 0x003fe20003800000 */
.L_x_385:
        /* <DEDUP_REMOVED lines=11> */
.L_x_386:
[----:B------:R-:W-:Y:S02]  /*10280*/  IMAD.MOV.U32 R13, RZ, RZ, R10 ;  /* 0x000000ffff0d7224 */ /* 0x000fe400078e000a */
[----:B------:R-:W-:Y:S01]  /*10290*/  IMAD.MOV.U32 R12, RZ, RZ, 0x5 ;  /* 0x00000005ff0c7424 */ /* 0x000fe200078e00ff */
[----:B------:R-:W-:-:S07]  /*102a0*/  MOV R2, R14 ;  /* 0x0000000e00027202 */ /* 0x000fce0000000f00 */
[----:B------:R-:W-:Y:S05]  /*102b0*/  WARPSYNC.COLLECTIVE R15, `(.L_x_387) ;  /* 0x000000000f087348 */ /* 0x000fea0003c00000 */
[----:B------:R0:W1:Y:S02]  /*102c0*/  SHFL.IDX P6, R14, R13, R12, R11 ;  /* 0x0000000c0d0e7389 */ /* 0x00006400000c000b */
[----:B01----:R-:W-:Y:S01]  /*102d0*/  ENDCOLLECTIVE ;  /* 0x000000000000791b */ /* 0x003fe20003800000 */
.L_x_387:
        /* <DEDUP_REMOVED lines=11> */
.L_x_388:
[----:B------:R-:W-:Y:S02]  /*10390*/  IMAD.MOV.U32 R13, RZ, RZ, R10 ;  /* 0x000000ffff0d7224 */ /* 0x000fe400078e000a */
[----:B------:R-:W-:Y:S02]  /*103a0*/  IMAD.MOV.U32 R12, RZ, RZ, 0x6 ;  /* 0x00000006ff0c7424 */ /* 0x000fe400078e00ff */
[----:B------:R-:W-:-:S07]  /*103b0*/  IMAD.MOV.U32 R2, RZ, RZ, R14 ;  /* 0x000000ffff027224 */ /* 0x000fce00078e000e */
[----:B------:R-:W-:Y:S05]  /*103c0*/  WARPSYNC.COLLECTIVE R15, `(.L_x_389) ;  /* 0x000000000f087348 */ /* 0x000fea0003c00000 */
[----:B------:R0:W1:Y:S02]  /*103d0*/  SHFL.IDX P6, R14, R13, R12, R11 ;  /* 0x0000000c0d0e7389 */ /* 0x00006400000c000b */
[----:B01----:R-:W-:Y:S01]  /*103e0*/  ENDCOLLECTIVE ;  /* 0x000000000000791b */ /* 0x003fe20003800000 */
.L_x_389:
        /* <DEDUP_REMOVED lines=11> */
.L_x_390:
[----:B------:R-:W-:Y:S02]  /*104a0*/  IMAD.MOV.U32 R13, RZ, RZ, R10 ;  /* 0x000000ffff0d7224 */ /* 0x000fe400078e000a */
[----:B------:R-:W-:Y:S02]  /*104b0*/  IMAD.MOV.U32 R12, RZ, RZ, 0x7 ;  /* 0x00000007ff0c7424 */ /* 0x000fe400078e00ff */
[----:B------:R-:W-:-:S07]  /*104c0*/  IMAD.MOV.U32 R2, RZ, RZ, R14 ;  /* 0x000000ffff027224 */ /* 0x000fce00078e000e */
[----:B------:R-:W-:Y:S05]  /*104d0*/  WARPSYNC.COLLECTIVE R15, `(.L_x_391) ;  /* 0x000000000f087348 */ /* 0x000fea0003c00000 */
[----:B------:R0:W1:Y:S02]  /*104e0*/  SHFL.IDX P6, R14, R13, R12, R11 ;  /* 0x0000000c0d0e7389 */ /* 0x00006400000c000b */
[----:B01----:R-:W-:Y:S01]  /*104f0*/  ENDCOLLECTIVE ;  /* 0x000000000000791b */ /* 0x003fe20003800000 */
.L_x_391:
        /* <DEDUP_REMOVED lines=11> */
.L_x_392:
[----:B------:R-:W-:Y:S01]  /*105b0*/  IMAD.MOV.U32 R2, RZ, RZ, R14 ;  /* 0x000000ffff027224 */ /* 0x000fe200078e000e */
[----:B------:R-:W-:Y:S06]  /*105c0*/  BRA `(.L_x_393) ;  /* 0xffffffb800747947 */ /* 0x000fec000383ffff */
.L_x_288:
[----:B-1----:R1:W2:Y:S02]  /*105d0*/  SYNCS.PHASECHK.TRANS64.TRYWAIT P0, [R5+URZ+0x16860], R2 ;  /* 0x01686002050075a7 */ /* 0x0022a4000800017f */
[----:B--2---:R-:W-:Y:S05]  /*105e0*/  @!P0 NANOSLEEP.SYNCS 0x989680 ;  /* 0x009896800000895d */ /* 0x004fea0003900000 */
[----:B------:R-:W2:Y:S02]  /*105f0*/  @!P0 SYNCS.PHASECHK.TRANS64 P0, [R5+URZ+0x16860], R2 ;  /* 0x01686002050085a7 */ /* 0x000ea4000800007f */
[----:B--2---:R-:W-:Y:S05]  /*10600*/  @!P0 BRA `(.L_x_288) ;  /* 0xfffffffc00f08947 */ /* 0x004fea000383ffff */
[----:B------:R-:W-:Y:S05]  /*10610*/  BRA `(.L_x_394) ;  /* 0xffffffb800cc7947 */ /* 0x000fea000383ffff */
.L_x_289:
[----:B------:R-:W-:Y:S01]  /*10620*/  BSSY B1, `(.L_x_395) ;  /* 0x0000008000017945 */ /* 0x000fe20003800000 */
[----:B------:R-:W-:Y:S01]  /*10630*/  IMAD.MOV.U32 R13, RZ, RZ, R23 ;  /* 0x000000ffff0d7224 */ /* 0x000fe200078e0017 */
[----:B------:R-:W-:Y:S01]  /*10640*/  MOV R12, RZ ;  /* 0x000000ff000c7202 */ /* 0x000fe20000000f00 */
[----:B------:R-:W-:Y:S02]  /*10650*/  IMAD.MOV.U32 R11, RZ, RZ, 0x181f ;  /* 0x0000181fff0b7424 */ /* 0x000fe400078e00ff */
[----:B------:R-:W-:-:S07]  /*10660*/  IMAD.MOV.U32 R15, RZ, RZ, -0x1 ;  /* 0xffffffffff0f7424 */ /* 0x000fce00078e00ff */
[----:B-1----:R-:W-:Y:S05]  /*10670*/  WARPSYNC.COLLECTIVE R15, `(.L_x_396) ;  /* 0x000000000f087348 */ /* 0x002fea0003c00000 */
[----:B------:R0:W2:Y:S02]  /*10680*/  SHFL.IDX P6, R14, R13, R12, R11 ;  /* 0x0000000c0d0e7389 */ /* 0x0000a400000c000b */
[----:B012---:R-:W-:Y:S01]  /*10690*/  ENDCOLLECTIVE ;  /* 0x000000000000791b */ /* 0x007fe20003800000 */
.L_x_396:
[----:B------:R-:W-:Y:S05]  /*106a0*/  BSYNC B1 ;  /* 0x0000000000017941 */ /* 0x000fea0003800000 */
.L_x_395:
[----:B------:R-:W-:Y:S01]  /*106b0*/  IMAD.MOV.U32 R13, RZ, RZ, R18 ;  /* 0x000000ffff0d7224 */ /* 0x000fe200078e0012 */
[----:B------:R-:W-:Y:S01]  /*106c0*/  ISETP.LT.OR P2, PT, R8, 0x1, P1 ;  /* 0x000000010800780c */ /* 0x000fe20000f41670 */
[----:B------:R-:W-:Y:S01]  /*106d0*/  IMAD.MOV.U32 R12, RZ, RZ, RZ ;  /* 0x000000ffff0c7224 */ /* 0x000fe200078e00ff */
[----:B------:R-:W-:Y:S01]  /*106e0*/  LEA R6, R6, R22, 0x1 ;  /* 0x0000001606067211 */ /* 0x000fe200078e08ff */
[----:B------:R-:W-:Y:S02]  /*106f0*/  IMAD.MOV.U32 R11, RZ, RZ, 0x181f ;  /* 0x0000181fff0b7424 */ /* 0x000fe400078e00ff */
[----:B------:R-:W-:Y:S02]  /*10700*/  IMAD.MOV.U32 R15, RZ, RZ, -0x1 ;  /* 0xffffffffff0f7424 */ /* 0x000fe400078e00ff */
[----:B------:R-:W-:-:S07]  /*10710*/  IMAD.MOV.U32 R3, RZ, RZ, R14 ;  /* 0x000000ffff037224 */ /* 0x000fce00078e000e */
[----:B------:R-:W-:Y:S05]  /*10720*/  WARPSYNC.COLLECTIVE R15, `(.L_x_397) ;  /* 0x000000000f087348 */ /* 0x000fea0003c00000 */
[----:B------:R0:W1:Y:S02]  /*10730*/  SHFL.IDX P6, R14, R13, R12, R11 ;  /* 0x0000000c0d0e7389 */ /* 0x00006400000c000b */
[----:B01----:R-:W-:Y:S01]  /*10740*/  ENDCOLLECTIVE ;  /* 0x000000000000791b */ /* 0x003fe20003800000 */
.L_x_397:
[----:B------:R-:W-:Y:S02]  /*10750*/  IMAD.MOV.U32 R13, RZ, RZ, R23 ;  /* 0x000000ffff0d7224 */ /* 0x000fe400078e0017 */
[----:B------:R-:W-:Y:S02]  /*10760*/  IMAD.MOV.U32 R12, RZ, RZ, 0x1 ;  /* 0x00000001ff0c7424 */ /* 0x000fe400078e00ff */
[----:B------:R-:W-:-:S07]  /*10770*/  IMAD.MOV.U32 R2, RZ, RZ, R14 ;  /* 0x000000ffff027224 */ /* 0x000fce00078e000e */
[----:B------:R-:W-:Y:S05]  /*10780*/  WARPSYNC.COLLECTIVE R15, `(.L_x_398) ;  /* 0x000000000f087348 */ /* 0x000fea0003c00000 */
[----:B------:R0:W1:Y:S02]  /*10790*/  SHFL.IDX P6, R14, R13, R12, R11 ;  /* 0x0000000c0d0e7389 */ /* 0x00006400000c000b */
[----:B01----:R-:W-:Y:S01]  /*107a0*/  ENDCOLLECTIVE ;  /* 0x000000000000791b */ /* 0x003fe20003800000 */
.L_x_398:
        /* <DEDUP_REMOVED lines=8> */
[----:B0-----:R-:W-:-:S12]  /*10830*/  IMAD.MOV.U32 R3, RZ, RZ, R14 ;  /* 0x000000ffff037224 */ /* 0x001fd800078e000e */
[----:B------:R-:W-:Y:S05]  /*10840*/  WARPSYNC.COLLECTIVE R15, `(.L_x_399) ;  /* 0x000000000f087348 */ /* 0x000fea0003c00000 */
[----:B------:R0:W1:Y:S02]  /*10850*/  SHFL.IDX P6, R14, R13, R12, R11 ;  /* 0x0000000c0d0e7389 */ /* 0x00006400000c000b */
[----:B01----:R-:W-:Y:S01]  /*10860*/  ENDCOLLECTIVE ;  /* 0x000000000000791b */ /* 0x003fe20003800000 */
.L_x_399:
[----:B------:R-:W-:Y:S02]  /*10870*/  IMAD.MOV.U32 R13, RZ, RZ, R23 ;  /* 0x000000ffff0d7224 */ /* 0x000fe400078e0017 */
[----:B------:R-:W-:Y:S02]  /*10880*/  IMAD.MOV.U32 R12, RZ, RZ, 0x2 ;  /* 0x00000002ff0c7424 */ /* 0x000fe400078e00ff */
[----:B------:R-:W-:-:S07]  /*10890*/  IMAD.MOV.U32 R2, RZ, RZ, R14 ;  /* 0x000000ffff027224 */ /* 0x000fce00078e000e */
[----:B------:R-:W-:Y:S05]  /*108a0*/  WARPSYNC.COLLECTIVE R15, `(.L_x_400) ;  /* 0x000000000f087348 */ /* 0x000fea0003c00000 */
[----:B------:R0:W1:Y:S02]  /*108b0*/  SHFL.IDX P6, R14, R13, R12, R11 ;  /* 0x0000000c0d0e7389 */ /* 0x00006400000c000b */
[----:B01----:R-:W-:Y:S01]  /*108c0*/  ENDCOLLECTIVE ;  /* 0x000000000000791b */ /* 0x003fe20003800000 */
.L_x_400:
[----:B------:R-:W-:-:S05]  /*108d0*/  IADD3 R2, P0, R2, R7, RZ ;  /* 0x0000000702027210 */ /* 0x000fca0007f1e0ff */
[----:B------:R-:W-:-:S05]  /*108e0*/  IMAD.X R3, RZ, RZ, R3, P0 ;  /* 0x000000ffff037224 */ /* 0x000fca00000e0603 */
[----:B------:R-:W-:Y:S01]  /*108f0*/  @!PT LDS RZ, [RZ] ;  /* 0x00000000fffff984 */ /* 0x000fe20000000800 */
[----:B------:R-:W-:Y:S01]  /*10900*/  @!PT LDS RZ, [RZ] ;  /* 0x00000000fffff984 */ /* 0x000fe20000000800 */
[----:B------:R-:W-:Y:S01]  /*10910*/  @!PT LDS RZ, [RZ] ;  /* 0x00000000fffff984 */ /* 0x000fe20000000800 */
[----:B------:R0:W-:Y:S01]  /*10920*/  LDGSTS.E.BYPASS.LTC128B.128 [R6+0xc00], desc[UR36][R2.64], !P2 ;  /* 0x00c0000002067fae */ /* 0x0001e2000d101d64 */
[----:B------:R-:W-:Y:S02]  /*10930*/  MOV R13, R18 ;  /* 0x00000012000d7202 */ /* 0x000fe40000000f00 */
[----:B------:R-:W-:Y:S01]  /*10940*/  ISETP.LT.OR P2, PT, R8, 0x21, P1 ;  /* 0x000000210800780c */ /* 0x000fe20000f41670 */
[----:B0-----:R-:W-:-:S12]  /*10950*/  IMAD.MOV.U32 R3, RZ, RZ, R14 ;  /* 0x000000ffff037224 */ /* 0x001fd800078e000e */
[----:B------:R-:W-:Y:S05]  /*10960*/  WARPSYNC.COLLECTIVE R15, `(.L_x_401) ;  /* 0x000000000f087348 */ /* 0x000fea0003c00000 */
[----:B------:R0:W1:Y:S02]  /*10970*/  SHFL.IDX P6, R14, R13, R12, R11 ;  /* 0x0000000c0d0e7389 */ /* 0x00006400000c000b */
[----:B01----:R-:W-:Y:S01]  /*10980*/  ENDCOLLECTIVE ;  /* 0x000000000000791b */ /* 0x003fe20003800000 */
.L_x_401:
[----:B------:R-:W-:Y:S02]  /*10990*/  IMAD.MOV.U32 R13, RZ, RZ, R23 ;  /* 0x000000ffff0d7224 */ /* 0x000fe400078e0017 */
[----:B------:R-:W-:Y:S02]  /*109a0*/  IMAD.MOV.U32 R12, RZ, RZ, 0x3 ;  /* 0x00000003ff0c7424 */ /* 0x000fe400078e00ff */
[----:B------:R-:W-:-:S07]  /*109b0*/  IMAD.MOV.U32 R2, RZ, RZ, R14 ;  /* 0x000000ffff027224 */ /* 0x000fce00078e000e */
[----:B------:R-:W-:Y:S05]  /*109c0*/  WARPSYNC.COLLECTIVE R15, `(.L_x_402) ;  /* 0x000000000f087348 */ /* 0x000fea0003c00000 */
[----:B------:R0:W1:Y:S02]  /*109d0*/  SHFL.IDX P6, R14, R13, R12, R11 ;  /* 0x0000000c0d0e7389 */ /* 0x00006400000c000b */
[----:B01----:R-:W-:Y:S01]  /*109e0*/  ENDCOLLECTIVE ;  /* 0x000000000000791b */ /* 0x003fe20003800000 */
.L_x_402:
        /* <DEDUP_REMOVED lines=12> */
.L_x_403:
[----:B------:R-:W-:Y:S01]  /*10ab0*/  IMAD.MOV.U32 R13, RZ, RZ, R23 ;  /* 0x000000ffff0d7224 */ /* 0x000fe200078e0017 */
[----:B------:R-:W-:Y:S01]  /*10ac0*/  MOV R12, 0x4 ;  /* 0x00000004000c7802 */ /* 0x000fe20000000f00 */
[----:B------:R-:W-:-:S07]  /*10ad0*/  IMAD.MOV.U32 R2, RZ, RZ, R14 ;  /* 0x000000ffff027224 */ /* 0x000fce00078e000e */
[----:B------:R-:W-:Y:S05]  /*10ae0*/  WARPSYNC.COLLECTIVE R15, `(.L_x_404) ;  /* 0x000000000f087348 */ /* 0x000fea0003c00000 */
[----:B------:R0:W1:Y:S02]  /*10af0*/  SHFL.IDX P6, R14, R13, R12, R11 ;  /* 0x0000000c0d0e7389 */ /* 0x00006400000c000b */
[----:B01----:R-:W-:Y:S01]  /*10b00*/  ENDCOLLECTIVE ;  /* 0x000000000000791b */ /* 0x003fe20003800000 */
.L_x_404:
        /* <DEDUP_REMOVED lines=12> */
.L_x_405:
[----:B------:R-:W-:Y:S02]  /*10bd0*/  IMAD.MOV.U32 R13, RZ, RZ, R23 ;  /* 0x000000ffff0d7224 */ /* 0x000fe400078e0017 */
[----:B------:R-:W-:Y:S02]  /*10be0*/  IMAD.MOV.U32 R12, RZ, RZ, 0x5 ;  /* 0x00000005ff0c7424 */ /* 0x000fe400078e00ff */
[----:B------:R-:W-:-:S07]  /*10bf0*/  IMAD.MOV.U32 R2, RZ, RZ, R14 ;  /* 0x000000ffff027224 */ /* 0x000fce00078e000e */
[----:B------:R-:W-:Y:S05]  /*10c00*/  WARPSYNC.COLLECTIVE R15, `(.L_x_406) ;  /* 0x000000000f087348 */ /* 0x000fea0003c00000 */
[----:B------:R0:W1:Y:S02]  /*10c10*/  SHFL.IDX P6, R14, R13, R12, R11 ;  /* 0x0000000c0d0e7389 */ /* 0x00006400000c000b */
[----:B01----:R-:W-:Y:S01]  /*10c20*/  ENDCOLLECTIVE ;  /* 0x000000000000791b */ /* 0x003fe20003800000 */
.L_x_406:
        /* <DEDUP_REMOVED lines=12> */
.L_x_407:
[----:B------:R-:W-:Y:S02]  /*10cf0*/  IMAD.MOV.U32 R13, RZ, RZ, R23 ;  /* 0x000000ffff0d7224 */ /* 0x000fe400078e0017 */
[----:B------:R-:W-:Y:S02]  /*10d00*/  IMAD.MOV.U32 R12, RZ, RZ, 0x6 ;  /* 0x00000006ff0c7424 */ /* 0x000fe400078e00ff */
[----:B------:R-:W-:-:S07]  /*10d10*/  IMAD.MOV.U32 R2, RZ, RZ, R14 ;  /* 0x000000ffff027224 */ /* 0x000fce00078e000e */
[----:B------:R-:W-:Y:S05]  /*10d20*/  WARPSYNC.COLLECTIVE R15, `(.L_x_408) ;  /* 0x000000000f087348 */ /* 0x000fea0003c00000 */
[----:B------:R0:W1:Y:S02]  /*10d30*/  SHFL.IDX P6, R14, R13, R12, R11 ;  /* 0x0000000c0d0e7389 */ /* 0x00006400000c000b */
[----:B01----:R-:W-:Y:S01]  /*10d40*/  ENDCOLLECTIVE ;  /* 0x000000000000791b */ /* 0x003fe20003800000 */
.L_x_408:
        /* <DEDUP_REMOVED lines=8> */
[----:B0-----:R-:W-:-:S10]  /*10dd0*/  IMAD.MOV.U32 R3, RZ, RZ, R14 ;  /* 0x000000ffff037224 */ /* 0x001fd400078e000e */
[----:B------:R-:W-:Y:S05]  /*10de0*/  WARPSYNC.COLLECTIVE R15, `(.L_x_409) ;  /* 0x000000000f087348 */ /* 0x000fea0003c00000 */
[----:B------:R0:W1:Y:S02]  /*10df0*/  SHFL.IDX P6, R14, R13, R12, R11 ;  /* 0x0000000c0d0e7389 */ /* 0x00006400000c000b */
[----:B01----:R-:W-:Y:S01]  /*10e00*/  ENDCOLLECTIVE ;  /* 0x000000000000791b */ /* 0x003fe20003800000 */
.L_x_409:
[----:B------:R-:W-:Y:S02]  /*10e10*/  IMAD.MOV.U32 R13, RZ, RZ, R23 ;  /* 0x000000ffff0d7224 */ /* 0x000fe400078e0017 */
[----:B------:R-:W-:Y:S02]  /*10e20*/  IMAD.MOV.U32 R12, RZ, RZ, 0x7 ;  /* 0x00000007ff0c7424 */ /* 0x000fe400078e00ff */
[----:B------:R-:W-:-:S07]  /*10e30*/  IMAD.MOV.U32 R2, RZ, RZ, R14 ;  /* 0x000000ffff027224 */ /* 0x000fce00078e000e */
[----:B------:R-:W-:Y:S05]  /*10e40*/  WARPSYNC.COLLECTIVE R15, `(.L_x_410) ;  /* 0x000000000f087348 */ /* 0x000fea0003c00000 */
[----:B------:R0:W1:Y:S02]  /*10e50*/  SHFL.IDX P6, R14, R13, R12, R11 ;  /* 0x0000000c0d0e7389 */ /* 0x00006400000c000b */
[----:B01----:R-:W-:Y:S01]  /*10e60*/  ENDCOLLECTIVE ;  /* 0x000000000000791b */ /* 0x003fe20003800000 */
.L_x_410:
[----:B------:R-:W-:-:S05]  /*10e70*/  IADD3 R2, P0, R2, R7, RZ ;  /* 0x0000000702027210 */ /* 0x000fca0007f1e0ff */
[----:B------:R-:W-:-:S05]  /*10e80*/  IMAD.X R3, RZ, RZ, R3, P0 ;  /* 0x000000ffff037224 */ /* 0x000fca00000e0603 */
[----:B------:R-:W-:Y:S01]  /*10e90*/  @!PT LDS RZ, [RZ] ;  /* 0x00000000fffff984 */ /* 0x000fe20000000800 */
[----:B------:R-:W-:Y:S01]  /*10ea0*/  @!PT LDS RZ, [RZ] ;  /* 0x00000000fffff984 */ /* 0x000fe20000000800 */
[----:B------:R-:W-:Y:S01]  /*10eb0*/  @!PT LDS RZ, [RZ] ;  /* 0x00000000fffff984 */ /* 0x000fe20000000800 */
[----:B------:R0:W-:Y:S01]  /*10ec0*/  LDGSTS.E.BYPASS.LTC128B.128 [R6+0x3400], desc[UR36][R2.64], !P2 ;  /* 0x0340000002067fae */ /* 0x0001e2000d101d64 */
[----:B------:R-:W-:Y:S01]  /*10ed0*/  MOV R13, R18 ;  /* 0x00000012000d7202 */ /* 0x000fe20000000f00 */
[----:B------:R-:W-:-:S07]  /*10ee0*/  IMAD.MOV.U32 R23, RZ, RZ, R14 ;  /* 0x000000ffff177224 */ /* 0x000fce00078e000e */
[----:B0-----:R-:W-:Y:S05]  /*10ef0*/  WARPSYNC.COLLECTIVE R15, `(.L_x_411) ;  /* 0x000000000f087348 */ /* 0x001fea0003c00000 */
[----:B------:R1:W2:Y:S02]  /*10f00*/  SHFL.IDX P6, R14, R13, R12, R11 ;  /* 0x0000000c0d0e7389 */ /* 0x0002a400000c000b */
[----:B012---:R-:W-:Y:S01]  /*10f10*/  ENDCOLLECTIVE ;  /* 0x000000000000791b */ /* 0x007fe20003800000 */
.L_x_411:
[----:B------:R-:W-:Y:S01]  /*10f20*/  IMAD.MOV.U32 R2, RZ, RZ, R14 ;  /* 0x000000ffff027224 */ /* 0x000fe200078e000e */
[----:B------:R-:W-:Y:S06]  /*10f30*/  BRA `(.L_x_412) ;  /* 0xffffffb400787947 */ /* 0x000fec000383ffff */
.L_x_297:
[----:B0-----:R0:W1:Y:S02]  /*10f40*/  SYNCS.PHASECHK.TRANS64.TRYWAIT P0, [R0+URZ+0x16860], R3 ;  /* 0x01686003000075a7 */ /* 0x001064000800017f */
[----:B-1----:R-:W-:Y:S05]  /*10f50*/  @!P0 NANOSLEEP.SYNCS 0x989680 ;  /* 0x009896800000895d */ /* 0x002fea0003900000 */
[----:B------:R-:W1:Y:S02]  /*10f60*/  @!P0 SYNCS.PHASECHK.TRANS64 P0, [R0+URZ+0x16860], R3 ;  /* 0x01686003000085a7 */ /* 0x000e64000800007f */
[----:B-1----:R-:W-:Y:S05]  /*10f70*/  @!P0 BRA `(.L_x_297) ;  /* 0xfffffffc00f08947 */ /* 0x002fea000383ffff */
[----:B------:R-:W-:Y:S05]  /*10f80*/  BRA `(.L_x_413) ;  /* 0xffffffb800907947 */ /* 0x000fea000383ffff */
.L_x_298:
[----:B------:R-:W-:Y:S01]  /*10f90*/  BSSY B0, `(.L_x_414) ;  /* 0x0000008000007945 */ /* 0x000fe20003800000 */
[----:B------:R-:W-:Y:S02]  /*10fa0*/  IMAD.MOV.U32 R13, RZ, RZ, R23 ;  /* 0x000000ffff0d7224 */ /* 0x000fe400078e0017 */
[----:B------:R-:W-:Y:S02]  /*10fb0*/  IMAD.MOV.U32 R12, RZ, RZ, RZ ;  /* 0x000000ffff0c7224 */ /* 0x000fe400078e00ff */
[----:B------:R-:W-:Y:S02]  /*10fc0*/  IMAD.MOV.U32 R11, RZ, RZ, 0x181f ;  /* 0x0000181fff0b7424 */ /* 0x000fe400078e00ff */
[----:B------:R-:W-:-:S07]  /*10fd0*/  IMAD.MOV.U32 R15, RZ, RZ, -0x1 ;  /* 0xffffffffff0f7424 */ /* 0x000fce00078e00ff */
[----:B0-----:R-:W-:Y:S05]  /*10fe0*/  WARPSYNC.COLLECTIVE R15, `(.L_x_415) ;  /* 0x000000000f087348 */ /* 0x001fea0003c00000 */
[----:B------:R1:W2:Y:S02]  /*10ff0*/  SHFL.IDX P6, R14, R13, R12, R11 ;  /* 0x0000000c0d0e7389 */ /* 0x0002a400000c000b */
[----:B012---:R-:W-:Y:S01]  /*11000*/  ENDCOLLECTIVE ;  /* 0x000000000000791b */ /* 0x007fe20003800000 */
.L_x_415:
[----:B------:R-:W-:Y:S05]  /*11010*/  BSYNC B0 ;  /* 0x0000000000007941 */ /* 0x000fea0003800000 */
.L_x_414:
[----:B------:R-:W-:Y:S01]  /*11020*/  IMAD.MOV.U32 R13, RZ, RZ, R18 ;  /* 0x000000ffff0d7224 */ /* 0x000fe200078e0012 */
[----:B------:R-:W-:Y:S01]  /*11030*/  MOV R15, 0xffffffff ;  /* 0xffffffff000f7802 */ /* 0x000fe20000000f00 */
[----:B------:R-:W-:Y:S01]  /*11040*/  IMAD.MOV.U32 R12, RZ, RZ, RZ ;  /* 0x000000ffff0c7224 */ /* 0x000fe200078e00ff */
[----:B------:R-:W-:Y:S01]  /*11050*/  ISETP.LT.OR P2, PT, R6, 0x1, P0 ;  /* 0x000000010600780c */ /* 0x000fe20000741670 */
[----:B------:R-:W-:Y:S02]  /*11060*/  IMAD.MOV.U32 R11, RZ, RZ, 0x181f ;  /* 0x0000181fff0b7424 */ /* 0x000fe400078e00ff */
[----:B------:R-:W-:Y:S02]  /*11070*/  IMAD.MOV.U32 R3, RZ, RZ, R14 ;  /* 0x000000ffff037224 */ /* 0x000fe400078e000e */
[----:B------:R-:W-:-:S08]  /*11080*/  IMAD.SHL.U32 R5, R28, 0x2, RZ ;  /* 0x000000021c057824 */ /* 0x000fd000078e00ff */
[----:B------:R-:W-:Y:S05]  /*11090*/  WARPSYNC.COLLECTIVE R15, `(.L_x_416) ;  /* 0x000000000f087348 */ /* 0x000fea0003c00000 */
[----:B------:R0:W1:Y:S02]  /*110a0*/  SHFL.IDX P6, R14, R13, R12, R11 ;  /* 0x0000000c0d0e7389 */ /* 0x00006400000c000b */
[----:B01----:R-:W-:Y:S01]  /*110b0*/  ENDCOLLECTIVE ;  /* 0x000000000000791b */ /* 0x003fe20003800000 */
.L_x_416:
[----:B------:R-:W-:Y:S02]  /*110c0*/  IMAD R4, R4, 0x2, R22 ;  /* 0x0000000204047824 */ /* 0x000fe400078e0216 */
[----:B------:R-:W-:Y:S02]  /*110d0*/  IMAD.MOV.U32 R13, RZ, RZ, R23 ;  /* 0x000000ffff0d7224 */ /* 0x000fe400078e0017 */
[----:B------:R-:W-:Y:S01]  /*110e0*/  IMAD.MOV.U32 R12, RZ, RZ, 0x1 ;  /* 0x00000001ff0c7424 */ /* 0x000fe200078e00ff */
[----:B------:R-:W-:-:S13]  /*110f0*/  IADD3 R2, P1, R14, R5, RZ ;  /* 0x000000050e027210 */ /* 0x000fda0007f3e0ff */
[----:B------:R-:W-:Y:S05]  /*11100*/  WARPSYNC.COLLECTIVE R15, `(.L_x_417) ;  /* 0x000000000f087348 */ /* 0x000fea0003c00000 */
[----:B------:R0:W1:Y:S02]  /*11110*/  SHFL.IDX P6, R14, R13, R12, R11 ;  /* 0x0000000c0d0e7389 */ /* 0x00006400000c000b */
[----:B01----:R-:W-:Y:S01]  /*11120*/  ENDCOLLECTIVE ;  /* 0x000000000000791b */ /* 0x003fe20003800000 */
.L_x_417:
[----:B------:R-:W-:-:S05]  /*11130*/  IMAD.X R3, RZ, RZ, R3, P1 ;  /* 0x000000ffff037224 */ /* 0x000fca00008e0603 */
        /* <DEDUP_REMOVED lines=10> */
.L_x_418:
[----:B------:R-:W-:Y:S01]  /*111e0*/  IMAD.MOV.U32 R13, RZ, RZ, R23 ;  /* 0x000000ffff0d7224 */ /* 0x000fe200078e0017 */
[----:B------:R-:W-:Y:S02]  /*111f0*/  MOV R12, 0x2 ;  /* 0x00000002000c7802 */ /* 0x000fe40000000f00 */
[----:B------:R-:W-:-:S13]  /*11200*/  IADD3 R2, P1, R14, R5, RZ ;  /* 0x000000050e027210 */ /* 0x000fda0007f3e0ff */
[----:B------:R-:W-:Y:S05]  /*11210*/  WARPSYNC.COLLECTIVE R15, `(.L_x_419) ;  /* 0x000000000f087348 */ /* 0x000fea0003c00000 */
[----:B------:R0:W1:Y:S02]  /*11220*/  SHFL.IDX P6, R14, R13, R12, R11 ;  /* 0x0000000c0d0e7389 */ /* 0x00006400000c000b */
[----:B01----:R-:W-:Y:S01]  /*11230*/  ENDCOLLECTIVE ;  /* 0x000000000000791b */ /* 0x003fe20003800000 */
.L_x_419:
        /* <DEDUP_REMOVED lines=11> */
.L_x_420:
[----:B------:R-:W-:Y:S02]  /*112f0*/  IMAD.MOV.U32 R13, RZ, RZ, R23 ;  /* 0x000000ffff0d7224 */ /* 0x000fe400078e0017 */
[----:B------:R-:W-:Y:S01]  /*11300*/  IMAD.MOV.U32 R12, RZ, RZ, 0x3 ;  /* 0x00000003ff0c7424 */ /* 0x000fe200078e00ff */
[----:B------:R-:W-:-:S13]  /*11310*/  IADD3 R2, P1, R14, R5, RZ ;  /* 0x000000050e027210 */ /* 0x000fda0007f3e0ff */
[----:B------:R-:W-:Y:S05]  /*11320*/  WARPSYNC.COLLECTIVE R15, `(.L_x_421) ;  /* 0x000000000f087348 */ /* 0x000fea0003c00000 */
[----:B------:R0:W1:Y:S02]  /*11330*/  SHFL.IDX P6, R14, R13, R12, R11 ;  /* 0x0000000c0d0e7389 */ /* 0x00006400000c000b */
[----:B01----:R-:W-:Y:S01]  /*11340*/  ENDCOLLECTIVE ;  /* 0x000000000000791b */ /* 0x003fe20003800000 */
.L_x_421:
        /* <DEDUP_REMOVED lines=11> */
.L_x_422:
[----:B------:R-:W-:Y:S01]  /*11400*/  IMAD.MOV.U32 R13, RZ, RZ, R23 ;  /* 0x000000ffff0d7224 */ /* 0x000fe200078e0017 */
[----:B------:R-:W-:Y:S02]  /*11410*/  MOV R12, 0x4 ;  /* 0x00000004000c7802 */ /* 0x000fe40000000f00 */
[----:B------:R-:W-:-:S13]  /*11420*/  IADD3 R2, P1, R14, R5, RZ ;  /* 0x000000050e027210 */ /* 0x000fda0007f3e0ff */
[----:B------:R-:W-:Y:S05]  /*11430*/  WARPSYNC.COLLECTIVE R15, `(.L_x_423) ;  /* 0x000000000f087348 */ /* 0x000fea0003c00000 */
[----:B------:R0:W1:Y:S02]  /*11440*/  SHFL.IDX P6, R14, R13, R12, R11 ;  /* 0x0000000c0d0e7389 */ /* 0x00006400000c000b */
[----:B01----:R-:W-:Y:S01]  /*11450*/  ENDCOLLECTIVE ;  /* 0x000000000000791b */ /* 0x003fe20003800000 */
.L_x_423:
        /* <DEDUP_REMOVED lines=11> */
.L_x_424:
[----:B------:R-:W-:Y:S02]  /*11510*/  IMAD.MOV.U32 R13, RZ, RZ, R23 ;  /* 0x000000ffff0d7224 */ /* 0x000fe400078e0017 */
[----:B------:R-:W-:Y:S01]  /*11520*/  IMAD.MOV.U32 R12, RZ, RZ, 0x5 ;  /* 0x00000005ff0c7424 */ /* 0x000fe200078e00ff */
[----:B------:R-:W-:-:S13]  /*11530*/  IADD3 R2, P1, R14, R5, RZ ;  /* 0x000000050e027210 */ /* 0x000fda0007f3e0ff */
[----:B------:R-:W-:Y:S05]  /*11540*/  WARPSYNC.COLLECTIVE R15, `(.L_x_425) ;  /* 0x000000000f087348 */ /* 0x000fea0003c00000 */
[----:B------:R0:W1:Y:S02]  /*11550*/  SHFL.IDX P6, R14, R13, R12, R11 ;  /* 0x0000000c0d0e7389 */ /* 0x00006400000c000b */
[----:B01----:R-:W-:Y:S01]  /*11560*/  ENDCOLLECTIVE ;  /* 0x000000000000791b */ /* 0x003fe20003800000 */
.L_x_425:
        /* <DEDUP_REMOVED lines=11> */
.L_x_426:
[----:B------:R-:W-:Y:S01]  /*11620*/  IMAD.MOV.U32 R13, RZ, RZ, R23 ;  /* 0x000000ffff0d7224 */ /* 0x000fe200078e0017 */
[----:B------:R-:W-:Y:S02]  /*11630*/  MOV R12, 0x6 ;  /* 0x00000006000c7802 */ /* 0x000fe40000000f00 */
[----:B------:R-:W-:-:S13]  /*11640*/  IADD3 R2, P1, R14, R5, RZ ;  /* 0x000000050e027210 */ /* 0x000fda0007f3e0ff */
[----:B------:R-:W-:Y:S05]  /*11650*/  WARPSYNC.COLLECTIVE R15, `(.L_x_427) ;  /* 0x000000000f087348 */ /* 0x000fea0003c00000 */
[----:B------:R0:W1:Y:S02]  /*11660*/  SHFL.IDX P6, R14, R13, R12, R11 ;  /* 0x0000000c0d0e7389 */ /* 0x00006400000c000b */
[----:B01----:R-:W-:Y:S01]  /*11670*/  ENDCOLLECTIVE ;  /* 0x000000000000791b */ /* 0x003fe20003800000 */
.L_x_427:
        /* <DEDUP_REMOVED lines=11> */
.L_x_428:
[----:B------:R-:W-:Y:S02]  /*11730*/  IMAD.MOV.U32 R13, RZ, RZ, R23 ;  /* 0x000000ffff0d7224 */ /* 0x000fe400078e0017 */
[----:B------:R-:W-:Y:S01]  /*11740*/  IMAD.MOV.U32 R12, RZ, RZ, 0x7 ;  /* 0x00000007ff0c7424 */ /* 0x000fe200078e00ff */
[----:B------:R-:W-:-:S13]  /*11750*/  IADD3 R2, P1, R14, R5, RZ ;  /* 0x000000050e027210 */ /* 0x000fda0007f3e0ff */
[----:B------:R-:W-:Y:S05]  /*11760*/  WARPSYNC.COLLECTIVE R15, `(.L_x_429) ;  /* 0x000000000f087348 */ /* 0x000fea0003c00000 */
[----:B------:R0:W1:Y:S02]  /*11770*/  SHFL.IDX P6, R14, R13, R12, R11 ;  /* 0x0000000c0d0e7389 */ /* 0x00006400000c000b */
[----:B01----:R-:W-:Y:S01]  /*11780*/  ENDCOLLECTIVE ;  /* 0x000000000000791b */ /* 0x003fe20003800000 */
.L_x_429:
        /* <DEDUP_REMOVED lines=10> */
.L_x_430:
[----:B------:R-:W-:Y:S05]  /*11830*/  BRA `(.L_x_431) ;  /* 0xffffffb400587947 */ /* 0x000fea000383ffff */
.L_x_303:
[----:B------:R-:W-:Y:S01]  /*11840*/  BSSY B0, `(.L_x_432) ;  /* 0x0000008000007945 */ /* 0x000fe20003800000 */
[----:B------:R-:W-:Y:S01]  /*11850*/  IMAD.MOV.U32 R13, RZ, RZ, R16 ;  /* 0x000000ffff0d7224 */ /* 0x000fe200078e0010 */
[----:B------:R-:W-:Y:S01]  /*11860*/  MOV R11, 0x1f ;  /* 0x0000001f000b7802 */ /* 0x000fe20000000f00 */
[----:B------:R-:W-:Y:S02]  /*11870*/  IMAD.MOV.U32 R12, RZ, RZ, RZ ;  /* 0x000000ffff0c7224 */ /* 0x000fe400078e00ff */
[----:B------:R-:W-:-:S07]  /*11880*/  IMAD.MOV.U32 R15, RZ, RZ, -0x1 ;  /* 0xffffffffff0f7424 */ /* 0x000fce00078e00ff */
[----:B------:R-:W-:Y:S05]  /*11890*/  WARPSYNC.COLLECTIVE R15, `(.L_x_433) ;  /* 0x000000000f087348 */ /* 0x000fea0003c00000 */
[----:B------:R0:W1:Y:S02]  /*118a0*/  SHFL.IDX P6, R14, R13, R12, R11 ;  /* 0x0000000c0d0e7389 */ /* 0x00006400000c000b */
[----:B01----:R-:W-:Y:S01]  /*118b0*/  ENDCOLLECTIVE ;  /* 0x000000000000791b */ /* 0x003fe20003800000 */
.L_x_433:
[----:B------:R-:W-:Y:S05]  /*118c0*/  BSYNC B0 ;  /* 0x0000000000007941 */ /* 0x000fea0003800000 */
.L_x_432:
[----:B------:R-:W-:Y:S02]  /*118d0*/  IMAD.MOV.U32 R13, RZ, RZ, R16 ;  /* 0x000000ffff0d7224 */ /* 0x000fe400078e0010 */
[----:B------:R-:W-:Y:S02]  /*118e0*/  IMAD.MOV.U32 R12, RZ, RZ, 0x1 ;  /* 0x00000001ff0c7424 */ /* 0x000fe400078e00ff */
[----:B------:R-:W-:Y:S02]  /*118f0*/  IMAD.MOV.U32 R11, RZ, RZ, 0x1f ;  /* 0x0000001fff0b7424 */ /* 0x000fe400078e00ff */
[----:B------:R-:W-:Y:S02]  /*11900*/  IMAD.MOV.U32 R15, RZ, RZ, -0x1 ;  /* 0xffffffffff0f7424 */ /* 0x000fe400078e00ff */
[----:B------:R-:W-:Y:S02]  /*11910*/  IMAD.IADD R7, R19, 0x1, R9 ;  /* 0x0000000113077824 */ /* 0x000fe400078e0209 */
[----:B------:R-:W-:-:S07]  /*11920*/  IMAD.MOV.U32 R0, RZ, RZ, R14 ;  /* 0x000000ffff007224 */ /* 0x000fce00078e000e */
[----:B------:R-:W-:Y:S05]  /*11930*/  WARPSYNC.COLLECTIVE R15, `(.L_x_434) ;  /* 0x000000000f087348 */ /* 0x000fea0003c00000 */
[----:B------:R0:W1:Y:S02]  /*11940*/  SHFL.IDX P6, R14, R13, R12, R11 ;  /* 0x0000000c0d0e7389 */ /* 0x00006400000c000b */
[----:B01----:R-:W-:Y:S01]  /*11950*/  ENDCOLLECTIVE ;  /* 0x000000000000791b */ /* 0x003fe20003800000 */
.L_x_434:
[----:B------:R-:W-:Y:S02]  /*11960*/  ULDC UR4, c[0x0][0xc3c] ;  /* 0x00030f0000047ab9 */ /* 0x000fe40000000800 */
[----:B------:R-:W-:-:S13]  /*11970*/  ISETP.GE.OR P1, PT, R7, UR4, !P0 ;  /* 0x0000000407007c0c */ /* 0x000fda000c726670 */
[----:B------:R-:W0:Y:S08]  /*11980*/  @!P1 LDC.64 R2, c[0x0][0xc80] ;  /* 0x00032000ff029b82 */ /* 0x000e300000000a00 */
[----:B------:R-:W1:Y:S01]  /*11990*/  @!P1 LDC.64 R4, c[0x0][0xc78] ;  /* 0x00031e00ff049b82 */ /* 0x000e620000000a00 */
[----:B------:R-:W-:Y:S02]  /*119a0*/  IMAD.MOV.U32 R11, RZ, RZ, RZ ;  /* 0x000000ffff0b7224 */ /* 0x000fe400078e00ff */
[----:B------:R-:W-:-:S02]  /*119b0*/  IMAD.MOV.U32 R6, RZ, RZ, R14 ;  /* 0x000000ffff067224 */ /* 0x000fc400078e000e */
[----:B0-----:R-:W-:-:S05]  /*119c0*/  @!P1 IMAD.WIDE R2, R7, 0x4, R2 ;  /* 0x0000000407029825 */ /* 0x001fca00078e0202 */
[----:B------:R1:W2:Y:S02]  /*119d0*/  @!P1 LDG.E R8, desc[UR36][R2.64] ;  /* 0x0000002402089981 */ /* 0x0002a4000c1e1900 */
[----:B-1----:R-:W-:-:S05]  /*119e0*/  @!P1 IMAD.WIDE R2, R7, 0x4, R4 ;  /* 0x0000000407029825 */ /* 0x002fca00078e0204 */
[----:B------:R-:W3:Y:S01]  /*119f0*/  @!P1 LDG.E R5, desc[UR36][R2.64] ;  /* 0x0000002402059981 */ /* 0x000ee2000c1e1900 */
[----:B------:R-:W-:Y:S01]  /*11a00*/  IMAD.MOV.U32 R7, RZ, RZ, RZ ;  /* 0x000000ffff077224 */ /* 0x000fe200078e00ff */
[C---:B------:R-:W-:Y:S01]  /*11a10*/  ISETP.GE.U32.AND P2, PT, R9.reuse, 0x2, PT ;  /* 0x000000020900780c */ /* 0x040fe20003f46070 */
[----:B------:R-:W-:Y:S01]  /*11a20*/  IMAD.MOV.U32 R4, RZ, RZ, RZ ;  /* 0x000000ffff047224 */ /* 0x000fe200078e00ff */
[C---:B------:R-:W-:Y:S02]  /*11a30*/  ISETP.GE.U32.AND P3, PT, R9.reuse, 0x4, PT ;  /* 0x000000040900780c */ /* 0x040fe40003f66070 */
[C---:B------:R-:W-:Y:S02]  /*11a40*/  ISETP.GE.U32.AND P4, PT, R9.reuse, 0x8, PT ;  /* 0x000000080900780c */ /* 0x040fe40003f86070 */
[----:B------:R-:W-:Y:S02]  /*11a50*/  ISETP.GE.U32.AND P5, PT, R9, 0x10, PT ;  /* 0x000000100900780c */ /* 0x000fe40003fa6070 */
[----:B------:R-:W-:-:S02]  /*11a60*/  MOV R16, RZ ;  /* 0x000000ff00107202 */ /* 0x000fc40000000f00 */
[----:B--2---:R-:W-:Y:S01]  /*11a70*/  @!P1 MOV R7, R8 ;  /* 0x0000000800079202 */ /* 0x004fe20000000f00 */
[----:B---3--:R-:W-:Y:S01]  /*11a80*/  @!P1 IMAD.MOV.U32 R4, RZ, RZ, R5 ;  /* 0x000000ffff049224 */ /* 0x008fe200078e0005 */
[----:B------:R-:W-:-:S03]  /*11a90*/  ISETP.NE.AND P1, PT, R9, RZ, PT ;  /* 0x000000ff0900720c */ /* 0x000fc60003f25270 */
[----:B------:R-:W-:-:S10]  /*11aa0*/  IMAD R13, R4, R7, RZ ;  /* 0x00000007040d7224 */ /* 0x000fd400078e02ff */
[----:B------:R-:W-:Y:S05]  /*11ab0*/  WARPSYNC.COLLECTIVE R15, `(.L_x_435) ;  /* 0x000000000f087348 */ /* 0x000fea0003c00000 */
[----:B------:R0:W1:Y:S02]  /*11ac0*/  SHFL.UP P6, R14, R13, R12, R11 ;  /* 0x0400000c0d0e7389 */ /* 0x00006400000c000b */
[----:B01----:R-:W-:Y:S01]  /*11ad0*/  ENDCOLLECTIVE ;  /* 0x000000000000791b */ /* 0x003fe20003800000 */
.L_x_435:
[----:B------:R-:W-:Y:S01]  /*11ae0*/  IMAD.MOV.U32 R12, RZ, RZ, 0x2 ;  /* 0x00000002ff0c7424 */ /* 0x000fe200078e00ff */
[----:B------:R-:W-:-:S05]  /*11af0*/  SEL R14, R14, RZ, P1 ;  /* 0x000000ff0e0e7207 */ /* 0x000fca0000800000 */
[----:B------:R-:W-:-:S04]  /*11b00*/  IMAD.IADD R5, R13, 0x1, R14 ;  /* 0x000000010d057824 */ /* 0x000fc800078e020e */
[----:B------:R-:W-:-:S07]  /*11b10*/  IMAD.MOV.U32 R13, RZ, RZ, R5 ;  /* 0x000000ffff0d7224 */ /* 0x000fce00078e0005 */
[----:B------:R-:W-:Y:S05]  /*11b20*/  WARPSYNC.COLLECTIVE R15, `(.L_x_436) ;  /* 0x000000000f087348 */ /* 0x000fea0003c00000 */
[----:B------:R0:W1:Y:S02]  /*11b30*/  SHFL.UP P6, R14, R13, R12, R11 ;  /* 0x0400000c0d0e7389 */ /* 0x00006400000c000b */
[----:B01----:R-:W-:Y:S01]  /*11b40*/  ENDCOLLECTIVE ;  /* 0x000000000000791b */ /* 0x003fe20003800000 */
.L_x_436:
[----:B------:R-:W-:Y:S01]  /*11b50*/  IMAD.MOV.U32 R12, RZ, RZ, 0x4 ;  /* 0x00000004ff0c7424 */ /* 0x000fe200078e00ff */
[----:B------:R-:W-:-:S05]  /*11b60*/  SEL R2, R14, RZ, P2 ;  /* 0x000000ff0e027207 */ /* 0x000fca0001000000 */
[----:B------:R-:W-:-:S04]  /*11b70*/  IMAD.IADD R2, R5, 0x1, R2 ;  /* 0x0000000105027824 */ /* 0x000fc800078e0202 */
[----:B------:R-:W-:-:S07]  /*11b80*/  IMAD.MOV.U32 R13, RZ, RZ, R2 ;  /* 0x000000ffff0d7224 */ /* 0x000fce00078e0002 */
[----:B------:R-:W-:Y:S05]  /*11b90*/  WARPSYNC.COLLECTIVE R15, `(.L_x_437) ;  /* 0x000000000f087348 */ /* 0x000fea0003c00000 */
[----:B------:R0:W1:Y:S02]  /*11ba0*/  SHFL.UP P6, R14, R13, R12, R11 ;  /* 0x0400000c0d0e7389 */ /* 0x00006400000c000b */
[----:B01----:R-:W-:Y:S01]  /*11bb0*/  ENDCOLLECTIVE ;  /* 0x000000000000791b */ /* 0x003fe20003800000 */
.L_x_437:
[----:B------:R-:W-:Y:S01]  /*11bc0*/  IMAD.MOV.U32 R12, RZ, RZ, 0x8 ;  /* 0x00000008ff0c7424 */ /* 0x000fe200078e00ff */
[----:B------:R-:W-:-:S04]  /*11bd0*/  SEL R3, R14, RZ, P3 ;  /* 0x000000ff0e037207 */ /* 0x000fc80001800000 */
[----:B------:R-:W-:-:S05]  /*11be0*/  IADD3 R8, R2, R3, RZ ;  /* 0x0000000302087210 */ /* 0x000fca0007ffe0ff */
[----:B------:R-:W-:-:S07]  /*11bf0*/  IMAD.MOV.U32 R13, RZ, RZ, R8 ;  /* 0x000000ffff0d7224 */ /* 0x000fce00078e0008 */
[----:B------:R-:W-:Y:S05]  /*11c00*/  WARPSYNC.COLLECTIVE R15, `(.L_x_438) ;  /* 0x000000000f087348 */ /* 0x000fea0003c00000 */
[----:B------:R0:W1:Y:S02]  /*11c10*/  SHFL.UP P6, R14, R13, R12, R11 ;  /* 0x0400000c0d0e7389 */ /* 0x00006400000c000b */
[----:B01----:R-:W-:Y:S01]  /*11c20*/  ENDCOLLECTIVE ;  /* 0x000000000000791b */ /* 0x003fe20003800000 */
.L_x_438:
[----:B------:R-:W-:Y:S01]  /*11c30*/  IMAD.MOV.U32 R12, RZ, RZ, 0x10 ;  /* 0x00000010ff0c7424 */ /* 0x000fe200078e00ff */
[----:B------:R-:W-:-:S05]  /*11c40*/  SEL R5, R14, RZ, P4 ;  /* 0x000000ff0e057207 */ /* 0x000fca0002000000 */
[----:B------:R-:W-:-:S04]  /*11c50*/  IMAD.IADD R5, R8, 0x1, R5 ;  /* 0x0000000108057824 */ /* 0x000fc800078e0205 */
[----:B------:R-:W-:-:S07]  /*11c60*/  IMAD.MOV.U32 R13, RZ, RZ, R5 ;  /* 0x000000ffff0d7224 */ /* 0x000fce00078e0005 */
[----:B------:R-:W-:Y:S05]  /*11c70*/  WARPSYNC.COLLECTIVE R15, `(.L_x_439) ;  /* 0x000000000f087348 */ /* 0x000fea0003c00000 */
[----:B------:R0:W1:Y:S02]  /*11c80*/  SHFL.UP P6, R14, R13, R12, R11 ;  /* 0x0400000c0d0e7389 */ /* 0x00006400000c000b */
[----:B01----:R-:W-:Y:S01]  /*11c90*/  ENDCOLLECTIVE ;  /* 0x000000000000791b */ /* 0x003fe20003800000 */
.L_x_439:
[----:B------:R-:W-:Y:S02]  /*11ca0*/  IMAD.MOV.U32 R12, RZ, RZ, 0x1f ;  /* 0x0000001fff0c7424 */ /* 0x000fe400078e00ff */
[----:B------:R-:W-:Y:S01]  /*11cb0*/  IMAD.MOV.U32 R11, RZ, RZ, 0x1f ;  /* 0x0000001fff0b7424 */ /* 0x000fe200078e00ff */
[----:B------:R-:W-:-:S05]  /*11cc0*/  SEL R14, R14, RZ, P5 ;  /* 0x000000ff0e0e7207 */ /* 0x000fca0002800000 */
[----:B------:R-:W-:-:S04]  /*11cd0*/  IMAD.IADD R3, R5, 0x1, R14 ;  /* 0x0000000105037824 */ /* 0x000fc800078e020e */
[----:B------:R-:W-:-:S07]  /*11ce0*/  IMAD.MOV.U32 R13, RZ, RZ, R3 ;  /* 0x000000ffff0d7224 */ /* 0x000fce00078e0003 */
[----:B------:R-:W-:Y:S05]  /*11cf0*/  WARPSYNC.COLLECTIVE R15, `(.L_x_440) ;  /* 0x000000000f087348 */ /* 0x000fea0003c00000 */
[----:B------:R0:W1:Y:S02]  /*11d00*/  SHFL.IDX P6, R14, R13, R12, R11 ;  /* 0x0000000c0d0e7389 */ /* 0x00006400000c000b */
[----:B01----:R-:W-:Y:S01]  /*11d10*/  ENDCOLLECTIVE ;  /* 0x000000000000791b */ /* 0x003fe20003800000 */
.L_x_440:
[----:B------:R-:W-:Y:S05]  /*11d20*/  BRA `(.L_x_441) ;  /* 0xffffffb400647947 */ /* 0x000fea000383ffff */
.L_x_306:
[----:B------:R-:W-:Y:S01]  /*11d30*/  BSSY B0, `(.L_x_442) ;  /* 0x0000007000007945 */ /* 0x000fe20003800000 */
[----:B------:R-:W-:Y:S02]  /*11d40*/  IMAD.MOV.U32 R12, RZ, RZ, 0x1 ;  /* 0x00000001ff0c7424 */ /* 0x000fe400078e00ff */
[----:B------:R-:W-:Y:S02]  /*11d50*/  IMAD.MOV.U32 R11, RZ, RZ, RZ ;  /* 0x000000ffff0b7224 */ /* 0x000fe400078e00ff */
[----:B------:R-:W-:-:S07]  /*11d60*/  IMAD.MOV.U32 R15, RZ, RZ, -0x1 ;  /* 0xffffffffff0f7424 */ /* 0x000fce00078e00ff */
[----:B------:R-:W-:Y:S05]  /*11d70*/  WARPSYNC.COLLECTIVE R15, `(.L_x_443) ;  /* 0x000000000f087348 */ /* 0x000fea0003c00000 */
[----:B------:R0:W1:Y:S02]  /*11d80*/  SHFL.UP P6, R14, R13, R12, R11 ;  /* 0x0400000c0d0e7389 */ /* 0x00006400000c000b */
[----:B01----:R-:W-:Y:S01]  /*11d90*/  ENDCOLLECTIVE ;  /* 0x000000000000791b */ /* 0x003fe20003800000 */
.L_x_443:
[----:B------:R-:W-:Y:S05]  /*11da0*/  BSYNC B0 ;  /* 0x0000000000007941 */ /* 0x000fea0003800000 */
.L_x_442:
[----:B------:R-:W-:Y:S01]  /*11db0*/  SEL R14, R14, RZ, P1 ;  /* 0x000000ff0e0e7207 */ /* 0x000fe20000800000 */
[----:B------:R-:W-:Y:S02]  /*11dc0*/  IMAD.MOV.U32 R12, RZ, RZ, 0x2 ;  /* 0x00000002ff0c7424 */ /* 0x000fe400078e00ff */
[----:B------:R-:W-:Y:S02]  /*11dd0*/  IMAD.MOV.U32 R11, RZ, RZ, RZ ;  /* 0x000000ffff0b7224 */ /* 0x000fe400078e00ff */
[----:B------:R-:W-:Y:S02]  /*11de0*/  IMAD.IADD R13, R13, 0x1, R14 ;  /* 0x000000010d0d7824 */ /* 0x000fe400078e020e */
[----:B------:R-:W-:-:S07]  /*11df0*/  IMAD.MOV.U32 R15, RZ, RZ, -0x1 ;  /* 0xffffffffff0f7424 */ /* 0x000fce00078e00ff */
[----:B------:R-:W-:Y:S05]  /*11e00*/  WARPSYNC.COLLECTIVE R15, `(.L_x_444) ;  /* 0x000000000f087348 */ /* 0x000fea0003c00000 */
[----:B------:R0:W1:Y:S02]  /*11e10*/  SHFL.UP P6, R14, R13, R12, R11 ;  /* 0x0400000c0d0e7389 */ /* 0x00006400000c000b */
[----:B01----:R-:W-:Y:S01]  /*11e20*/  ENDCOLLECTIVE ;  /* 0x000000000000791b */ /* 0x003fe20003800000 */
.L_x_444:
[----:B------:R-:W-:Y:S02]  /*11e30*/  MOV R12, 0x4 ;  /* 0x00000004000c7802 */ /* 0x000fe40000000f00 */
[----:B------:R-:W-:-:S05]  /*11e40*/  SEL R2, R14, RZ, P2 ;  /* 0x000000ff0e027207 */ /* 0x000fca0001000000 */
[----:B------:R-:W-:-:S04]  /*11e50*/  IMAD.IADD R2, R13, 0x1, R2 ;  /* 0x000000010d027824 */ /* 0x000fc800078e0202 */
[----:B------:R-:W-:-:S07]  /*11e60*/  IMAD.MOV.U32 R13, RZ, RZ, R2 ;  /* 0x000000ffff0d7224 */ /* 0x000fce00078e0002 */
[----:B------:R-:W-:Y:S05]  /*11e70*/  WARPSYNC.COLLECTIVE R15, `(.L_x_445) ;  /* 0x000000000f087348 */ /* 0x000fea0003c00000 */
[----:B------:R0:W1:Y:S02]  /*11e80*/  SHFL.UP P6, R14, R13, R12, R11 ;  /* 0x0400000c0d0e7389 */ /* 0x00006400000c000b */
[----:B01----:R-:W-:Y:S01]  /*11e90*/  ENDCOLLECTIVE ;  /* 0x000000000000791b */ /* 0x003fe20003800000 */
.L_x_445:
[----:B------:R-:W-:Y:S01]  /*11ea0*/  IMAD.MOV.U32 R12, RZ, RZ, 0x8 ;  /* 0x00000008ff0c7424 */ /* 0x000fe200078e00ff */
[----:B------:R-:W-:-:S05]  /*11eb0*/  SEL R3, R14, RZ, P3 ;  /* 0x000000ff0e037207 */ /* 0x000fca0001800000 */
[----:B------:R-:W-:-:S04]  /*11ec0*/  IMAD.IADD R3, R2, 0x1, R3 ;  /* 0x0000000102037824 */ /* 0x000fc800078e0203 */
[----:B------:R-:W-:-:S07]  /*11ed0*/  IMAD.MOV.U32 R13, RZ, RZ, R3 ;  /* 0x000000ffff0d7224 */ /* 0x000fce00078e0003 */
[----:B------:R-:W-:Y:S05]  /*11ee0*/  WARPSYNC.COLLECTIVE R15, `(.L_x_446) ;  /* 0x000000000f087348 */ /* 0x000fea0003c00000 */
[----:B------:R0:W1:Y:S02]  /*11ef0*/  SHFL.UP P6, R14, R13, R12, R11 ;  /* 0x0400000c0d0e7389 */ /* 0x00006400000c000b */
[----:B01----:R-:W-:Y:S01]  /*11f00*/  ENDCOLLECTIVE ;  /* 0x000000000000791b */ /* 0x003fe20003800000 */
.L_x_446:
[----:B------:R-:W-:Y:S01]  /*11f10*/  IMAD.MOV.U32 R12, RZ, RZ, 0x10 ;  /* 0x00000010ff0c7424 */ /* 0x000fe200078e00ff */
[----:B------:R-:W-:-:S05]  /*11f20*/  SEL R14, R14, RZ, P4 ;  /* 0x000000ff0e0e7207 */ /* 0x000fca0002000000 */
[----:B------:R-:W-:-:S04]  /*11f30*/  IMAD.IADD R5, R3, 0x1, R14 ;  /* 0x0000000103057824 */ /* 0x000fc800078e020e */
[----:B------:R-:W-:-:S07]  /*11f40*/  IMAD.MOV.U32 R13, RZ, RZ, R5 ;  /* 0x000000ffff0d7224 */ /* 0x000fce00078e0005 */
[----:B------:R-:W-:Y:S05]  /*11f50*/  WARPSYNC.COLLECTIVE R15, `(.L_x_447) ;  /* 0x000000000f087348 */ /* 0x000fea0003c00000 */
[----:B------:R0:W1:Y:S02]  /*11f60*/  SHFL.UP P6, R14, R13, R12, R11 ;  /* 0x0400000c0d0e7389 */ /* 0x00006400000c000b */
[----:B01----:R-:W-:Y:S01]  /*11f70*/  ENDCOLLECTIVE ;  /* 0x000000000000791b */ /* 0x003fe20003800000 */
.L_x_447:
[----:B------:R-:W-:Y:S01]  /*11f80*/  IMAD.MOV.U32 R12, RZ, RZ, 0x1f ;  /* 0x0000001fff0c7424 */ /* 0x000fe200078e00ff */
[----:B------:R-:W-:Y:S02]  /*11f90*/  MOV R11, 0x1f ;  /* 0x0000001f000b7802 */ /* 0x000fe40000000f00 */
[----:B------:R-:W-:-:S05]  /*11fa0*/  SEL R14, R14, RZ, P5 ;  /* 0x000000ff0e0e7207 */ /* 0x000fca0002800000 */
[----:B------:R-:W-:-:S04]  /*11fb0*/  IMAD.IADD R3, R5, 0x1, R14 ;  /* 0x0000000105037824 */ /* 0x000fc800078e020e */
[----:B------:R-:W-:-:S07]  /*11fc0*/  IMAD.MOV.U32 R13, RZ, RZ, R3 ;  /* 0x000000ffff0d7224 */ /* 0x000fce00078e0003 */
[----:B------:R-:W-:Y:S05]  /*11fd0*/  WARPSYNC.COLLECTIVE R15, `(.L_x_448) ;  /* 0x000000000f087348 */ /* 0x000fea0003c00000 */
[----:B------:R0:W1:Y:S02]  /*11fe0*/  SHFL.IDX P6, R14, R13, R12, R11 ;  /* 0x0000000c0d0e7389 */ /* 0x00006400000c000b */
[----:B01----:R-:W-:Y:S01]  /*11ff0*/  ENDCOLLECTIVE ;  /* 0x000000000000791b */ /* 0x003fe20003800000 */
.L_x_448:
[----:B------:R-:W-:Y:S05]  /*12000*/  BRA `(.L_x_449) ;  /* 0xffffffb400507947 */ /* 0x000fea000383ffff */
.L_x_308:
[----:B------:R-:W-:Y:S01]  /*12010*/  BSSY B0, `(.L_x_450) ;  /* 0x0000006000007945 */ /* 0x000fe20003800000 */
[----:B------:R-:W-:Y:S01]  /*12020*/  PLOP3.LUT P6, PT, P6, PT, PT, 0x8, 0x0 ;  /* 0x000000000000781c */ /* 0x000fe200037ce170 */
[----:B------:R-:W-:-:S12]  /*12030*/  IMAD.MOV.U32 R15, RZ, RZ, -0x1 ;  /* 0xffffffffff0f7424 */ /* 0x000fd800078e00ff */
[----:B0-----:R-:W-:Y:S05]  /*12040*/  WARPSYNC.COLLECTIVE R15, `(.L_x_451) ;  /* 0x000000000f087348 */ /* 0x001fea0003c00000 */
[----:B------:R-:W-:Y:S01]  /*12050*/  VOTE.ANY R14, PT, P6 ;  /* 0x00000000000e7806 */ /* 0x000fe200030e0100 */
[----:B0-----:R-:W-:Y:S06]  /*12060*/  ENDCOLLECTIVE ;  /* 0x000000000000791b */ /* 0x001fec0003800000 */
.L_x_451:
[----:B------:R-:W-:Y:S05]  /*12070*/  BSYNC B0 ;  /* 0x0000000000007941 */ /* 0x000fea0003800000 */
.L_x_450:
[----:B------:R-:W-:Y:S02]  /*12080*/  IMAD.MOV.U32 R8, RZ, RZ, R14 ;  /* 0x000000ffff087224 */ /* 0x000fe400078e000e */
[----:B------:R-:W-:Y:S02]  /*12090*/  IMAD.MOV.U32 R13, RZ, RZ, R7 ;  /* 0x000000ffff0d7224 */ /* 0x000fe400078e0007 */
[----:B------:R-:W0:Y:S01]  /*120a0*/  POPC R5, R8 ;  /* 0x0000000800057309 */ /* 0x000e220000000000 */
[----:B------:R-:W-:Y:S02]  /*120b0*/  IMAD.MOV.U32 R11, RZ, RZ, 0x1f ;  /* 0x0000001fff0b7424 */ /* 0x000fe400078e00ff */
[----:B------:R-:W-:Y:S02]  /*120c0*/  IMAD.MOV.U32 R15, RZ, RZ, -0x1 ;  /* 0xffffffffff0f7424 */ /* 0x000fe400078e00ff */
[----:B0-----:R-:W-:-:S07]  /*120d0*/  IMAD.MOV.U32 R12, RZ, RZ, R5 ;  /* 0x000000ffff0c7224 */ /* 0x001fce00078e0005 */
[----:B------:R-:W-:Y:S05]  /*120e0*/  WARPSYNC.COLLECTIVE R15, `(.L_x_452) ;  /* 0x000000000f087348 */ /* 0x000fea0003c00000 */
[----:B------:R0:W1:Y:S02]  /*120f0*/  SHFL.IDX P6, R14, R13, R12, R11 ;  /* 0x0000000c0d0e7389 */ /* 0x00006400000c000b */
[----:B01----:R-:W-:Y:S01]  /*12100*/  ENDCOLLECTIVE ;  /* 0x000000000000791b */ /* 0x003fe20003800000 */
.L_x_452:
[----:B------:R-:W-:Y:S02]  /*12110*/  IMAD.MOV.U32 R13, RZ, RZ, R4 ;  /* 0x000000ffff0d7224 */ /* 0x000fe400078e0004 */
[----:B------:R-:W-:-:S07]  /*12120*/  IMAD.MOV.U32 R7, RZ, RZ, R14 ;  /* 0x000000ffff077224 */ /* 0x000fce00078e000e */
[----:B------:R-:W-:Y:S05]  /*12130*/  WARPSYNC.COLLECTIVE R15, `(.L_x_453) ;  /* 0x000000000f087348 */ /* 0x000fea0003c00000 */
[----:B------:R0:W1:Y:S02]  /*12140*/  SHFL.IDX P6, R14, R13, R12, R11 ;  /* 0x0000000c0d0e7389 */ /* 0x00006400000c000b */
[----:B01----:R-:W-:Y:S01]  /*12150*/  ENDCOLLECTIVE ;  /* 0x000000000000791b */ /* 0x003fe20003800000 */
.L_x_453:
[----:B------:R-:W-:Y:S01]  /*12160*/  IMAD.MOV.U32 R4, RZ, RZ, R14 ;  /* 0x000000ffff047224 */ /* 0x000fe200078e000e */
[----:B------:R-:W-:Y:S06]  /*12170*/  BRA `(.L_x_454) ;  /* 0xffffffb400307947 */ /* 0x000fec000383ffff */
.L_x_310:
[----:B------:R-:W-:Y:S01]  /*12180*/  BSSY B0, `(.L_x_455) ;  /* 0x0000007000007945 */ /* 0x000fe20003800000 */
[----:B------:R-:W-:Y:S01]  /*12190*/  MOV R13, R3 ;  /* 0x00000003000d7202 */ /* 0x000fe20000000f00 */
[----:B------:R-:W-:Y:S02]  /*121a0*/  IMAD.MOV.U32 R11, RZ, RZ, 0x1f ;  /* 0x0000001fff0b7424 */ /* 0x000fe400078e00ff */
[----:B------:R-:W-:-:S07]  /*121b0*/  IMAD.MOV.U32 R15, RZ, RZ, -0x1 ;  /* 0xffffffffff0f7424 */ /* 0x000fce00078e00ff */
[----:B0123--:R-:W-:Y:S05]  /*121c0*/  WARPSYNC.COLLECTIVE R15, `(.L_x_456) ;  /* 0x000000000f087348 */ /* 0x00ffea0003c00000 */
[----:B------:R4:W0:Y:S02]  /*121d0*/  SHFL.IDX P6, R14, R13, R12, R11 ;  /* 0x0000000c0d0e7389 */ /* 0x00082400000c000b */
[----:B01234-:R-:W-:Y:S01]  /*121e0*/  ENDCOLLECTIVE ;  /* 0x000000000000791b */ /* 0x01ffe20003800000 */
.L_x_456:
[----:B------:R-:W-:Y:S05]  /*121f0*/  BSYNC B0 ;  /* 0x0000000000007941 */ /* 0x000fea0003800000 */
.L_x_455:
[----:B------:R-:W-:Y:S01]  /*12200*/  IMAD.MOV.U32 R16, RZ, RZ, R14 ;  /* 0x000000ffff107224 */ /* 0x000fe200078e000e */
[----:B------:R-:W-:Y:S06]  /*12210*/  BRA `(.L_x_309) ;  /* 0xffffffb400207947 */ /* 0x000fec000383ffff */
.L_x_314:
[----:B0-----:R0:W1:Y:S02]  /*12220*/  SYNCS.PHASECHK.TRANS64.TRYWAIT P0, [R5+URZ+0x16820], R0 ;  /* 0x01682000050075a7 */ /* 0x001064000800017f */
[----:B-1----:R-:W-:Y:S05]  /*12230*/  @!P0 NANOSLEEP.SYNCS 0x989680 ;  /* 0x009896800000895d */ /* 0x002fea0003900000 */
[----:B------:R-:W1:Y:S02]  /*12240*/  @!P0 SYNCS.PHASECHK.TRANS64 P0, [R5+URZ+0x16820], R0 ;  /* 0x01682000050085a7 */ /* 0x000e64000800007f */
[----:B-1----:R-:W-:Y:S05]  /*12250*/  @!P0 BRA `(.L_x_314) ;  /* 0xfffffffc00f08947 */ /* 0x002fea000383ffff */
[----:B------:R-:W-:Y:S05]  /*12260*/  BRA `(.L_x_457) ;  /* 0xffffffb800787947 */ /* 0x000fea000383ffff */
.L_x_315:
[----:B------:R-:W1:Y:S01]  /*12270*/  S2R R2, SR_TID.X ;  /* 0x0000000000027919 */ /* 0x000e620000002100 */
[----:B------:R-:W-:Y:S01]  /*12280*/  BSSY B0, `(.L_x_458) ;  /* 0x000000a000007945 */ /* 0x000fe20003800000 */
[----:B------:R-:W-:Y:S02]  /*12290*/  IMAD.MOV.U32 R12, RZ, RZ, RZ ;  /* 0x000000ffff0c7224 */ /* 0x000fe400078e00ff */
[----:B------:R-:W-:Y:S02]  /*122a0*/  IMAD.MOV.U32 R11, RZ, RZ, 0x1f ;  /* 0x0000001fff0b7424 */ /* 0x000fe400078e00ff */
[----:B------:R-:W-:Y:S01]  /*122b0*/  IMAD.MOV.U32 R15, RZ, RZ, -0x1 ;  /* 0xffffffffff0f7424 */ /* 0x000fe200078e00ff */
[----:B-1----:R-:W-:-:S04]  /*122c0*/  SHF.R.U32.HI R2, RZ, 0x5, R2 ;  /* 0x00000005ff027819 */ /* 0x002fc80000011602 */
[----:B------:R-:W-:-:S05]  /*122d0*/  LOP3.LUT R2, R2, 0x3, RZ, 0xc0, !PT ;  /* 0x0000000302027812 */ /* 0x000fca00078ec0ff */
[----:B------:R-:W-:-:S07]  /*122e0*/  IMAD.MOV.U32 R13, RZ, RZ, R2 ;  /* 0x000000ffff0d7224 */ /* 0x000fce00078e0002 */
[----:B0-2---:R-:W-:Y:S05]  /*122f0*/  WARPSYNC.COLLECTIVE R15, `(.L_x_459) ;  /* 0x000000000f087348 */ /* 0x005fea0003c00000 */
[----:B------:R1:W3:Y:S02]  /*12300*/  SHFL.IDX P6, R14, R13, R12, R11 ;  /* 0x0000000c0d0e7389 */ /* 0x0002e400000c000b */
[----:B0123--:R-:W-:Y:S01]  /*12310*/  ENDCOLLECTIVE ;  /* 0x000000000000791b */ /* 0x00ffe20003800000 */
.L_x_459:
[----:B------:R-:W-:Y:S05]  /*12320*/  BSYNC B0 ;  /* 0x0000000000007941 */ /* 0x000fea0003800000 */
.L_x_458:
[----:B------:R-:W-:Y:S05]  /*12330*/  BRA `(.L_x_460) ;  /* 0xffffffb800607947 */ /* 0x000fea000383ffff */
.L_x_318:
[----:B------:R-:W-:Y:S01]  /*12340*/  BSSY B1, `(.L_x_461) ;  /* 0x0000006000017945 */ /* 0x000fe20003800000 */
[----:B------:R-:W-:-:S07]  /*12350*/  IMAD.MOV.U32 R15, RZ, RZ, -0x1 ;  /* 0xffffffffff0f7424 */ /* 0x000fce00078e00ff */
[----:B0-2---:R-:W-:Y:S05]  /*12360*/  WARPSYNC.COLLECTIVE R15, `(.L_x_462) ;  /* 0x000000000f0c7348 */ /* 0x005fea0003c00000 */
[----:B------:R-:W-:Y:S02]  /*12370*/  ELECT P6, UR62, PT ;  /* 0x00000000003e782f */ /* 0x000fe400038c0000 */
[----:B------:R-:W-:Y:S01]  /*12380*/  MOV R14, UR62 ;  /* 0x0000003e000e7c02 */ /* 0x000fe20008000f00 */
[----:B0-2---:R-:W-:Y:S10]  /*12390*/  ENDCOLLECTIVE ;  /* 0x000000000000791b */ /* 0x005ff40003800000 */
.L_x_462:
[----:B------:R-:W-:Y:S05]  /*123a0*/  BSYNC B1 ;  /* 0x0000000000017941 */ /* 0x000fea0003800000 */
.L_x_461:
[----:B------:R-:W-:Y:S05]  /*123b0*/  BRA `(.L_x_463) ;  /* 0xffffffb800587947 */ /* 0x000fea000383ffff */
.L_x_320:
[----:B0-----:R0:W1:Y:S02]  /*123c0*/  SYNCS.PHASECHK.TRANS64.TRYWAIT P1, [R3+URZ+0x16840], R2 ;  /* 0x01684002030075a7 */ /* 0x001064000802017f */
[----:B-1----:R-:W-:Y:S05]  /*123d0*/  @!P1 NANOSLEEP.SYNCS 0x989680 ;  /* 0x009896800000995d */ /* 0x002fea0003900000 */
[----:B------:R-:W1:Y:S02]  /*123e0*/  @!P1 SYNCS.PHASECHK.TRANS64 P1, [R3+URZ+0x16840], R2 ;  /* 0x01684002030095a7 */ /* 0x000e64000802007f */
[----:B-1----:R-:W-:Y:S05]  /*123f0*/  @!P1 BRA `(.L_x_320) ;  /* 0xfffffffc00f09947 */ /* 0x002fea000383ffff */
[----:B------:R-:W-:Y:S05]  /*12400*/  BRA `(.L_x_464) ;  /* 0xffffffb800787947 */ /* 0x000fea000383ffff */
.L_x_322:
[----:B-1----:R1:W3:Y:S02]  /*12410*/  SYNCS.PHASECHK.TRANS64.TRYWAIT P1, [R25+URZ+0x16840], R0 ;  /* 0x01684000190075a7 */ /* 0x0022e4000802017f */
[----:B---3--:R-:W-:Y:S05]  /*12420*/  @!P1 NANOSLEEP.SYNCS 0x989680 ;  /* 0x009896800000995d */ /* 0x008fea0003900000 */
[----:B------:R-:W3:Y:S02]  /*12430*/  @!P1 SYNCS.PHASECHK.TRANS64 P1, [R25+URZ+0x16840], R0 ;  /* 0x01684000190095a7 */ /* 0x000ee4000802007f */
[----:B---3--:R-:W-:Y:S05]  /*12440*/  @!P1 BRA `(.L_x_322) ;  /* 0xfffffffc00f09947 */ /* 0x008fea000383ffff */
[----:B------:R-:W-:Y:S05]  /*12450*/  BRA `(.L_x_465) ;  /* 0xffffffb800847947 */ /* 0x000fea000383ffff */
.L_x_324:
[----:B---3--:R3:W4:Y:S02]  /*12460*/  SYNCS.PHASECHK.TRANS64.TRYWAIT P1, [R3+URZ+0x16860], R2 ;  /* 0x01686002030075a7 */ /* 0x008724000802017f */
[----:B----4-:R-:W-:Y:S05]  /*12470*/  @!P1 NANOSLEEP.SYNCS 0x989680 ;  /* 0x009896800000995d */ /* 0x010fea0003900000 */
[----:B------:R-:W4:Y:S02]  /*12480*/  @!P1 SYNCS.PHASECHK.TRANS64 P1, [R3+URZ+0x16860], R2 ;  /* 0x01686002030095a7 */ /* 0x000f24000802007f */
[----:B----4-:R-:W-:Y:S05]  /*12490*/  @!P1 BRA `(.L_x_324) ;  /* 0xfffffffc00f09947 */ /* 0x010fea000383ffff */
[----:B------:R-:W-:Y:S05]  /*124a0*/  BRA `(.L_x_466) ;  /* 0xffffffb800807947 */ /* 0x000fea000383ffff */
.L_x_467:
        /* <DEDUP_REMOVED lines=13> */
.L_x_3167:


//--------------------- .text._ZN7cutlass13device_kernelIN5flash11enable_sm90INS1_16FlashAttnFwdSm90INS1_25CollectiveMainloopFwdSm90ILi2EN4cute5tupleIJNS5_1CILi1EEES8_S8_EEENS6_IJNS7_ILi192EEENS7_ILi128EEENS7_ILi64EEEEEELi64ENS_6half_tEfNS_4arch4Sm90ELb0ELb0ELb0ELb1ELb1ELb1ELb0ELb1ELb1ELb1ELb1ELb0EEENS1_21CollectiveEpilogueFwdINS6_IJSA_SC_SB_EEES9_SE_SG_Li384ELb1ELb1ELb1ELb0EEENS1_36VarlenDynamicPersistentTileSchedulerILi192ELi128ELi384ELi128ELb1ELb1ELb1ELb0ELb1ELb1EEEEEEEEEvNT_6ParamsE --------------------------
	.section	.text._ZN7cutlass13device_kernelIN5flash11enable_sm90INS1_16FlashAttnFwdSm90INS1_25CollectiveMainloopFwdSm90ILi2EN4cute5tupleIJNS5_1CILi1EEES8_S8_EEENS6_IJNS7_ILi192EEENS7_ILi128EEENS7_ILi64EEEEEELi64ENS_6half_tEfNS_4arch4Sm90ELb0ELb0ELb0ELb1ELb1ELb1ELb0ELb1ELb1ELb1ELb1ELb0EEENS1_21CollectiveEpilogueFwdINS6_IJSA_SC_SB_EEES9_SE_SG_Li384ELb1ELb1ELb1ELb0EEENS1_36VarlenDynamicPersistentTileSchedulerILi192ELi128ELi384ELi128ELb1ELb1ELb1ELb0ELb1ELb1EEEEEEEEEvNT_6ParamsE,"ax",@progbits
	.align	128
.text._ZN7cutlass13device_kernelIN5flash11enable_sm90INS1_16FlashAttnFwdSm90INS1_25CollectiveMainloopFwdSm90ILi2EN4cute5tupleIJNS5_1CILi1EEES8_S8_EEENS6_IJNS7_ILi192EEENS7_ILi128EEENS7_ILi64EEEEEELi64ENS_6half_tEfNS_4arch4Sm90ELb0ELb0ELb0ELb1ELb1ELb1ELb0ELb1ELb1ELb1ELb1ELb0EEENS1_21CollectiveEpilogueFwdINS6_IJSA_SC_SB_EEES9_SE_SG_Li384ELb1ELb1ELb1ELb0EEENS1_36VarlenDynamicPersistentTileSchedulerILi192ELi128ELi384ELi128ELb1ELb1ELb1ELb0ELb1ELb1EEEEEEEEEvNT_6ParamsE:
        .type           _ZN7cutlass13device_kernelIN5flash11enable_sm90INS1_16FlashAttnFwdSm90INS1_25CollectiveMainloopFwdSm90ILi2EN4cute5tupleIJNS5_1CILi1EEES8_S8_EEENS6_IJNS7_ILi192EEENS7_ILi128EEENS7_ILi64EEEEEELi64ENS_6half_tEfNS_4arch4Sm90ELb0ELb0ELb0ELb1ELb1ELb1ELb0ELb1ELb1ELb1ELb1ELb0EEENS1_21CollectiveEpilogueFwdINS6_IJSA_SC_SB_EEES9_SE_SG_Li384ELb1ELb1ELb1ELb0EEENS1_36VarlenDynamicPersistentTileSchedulerILi192ELi128ELi384ELi128ELb1ELb1ELb1ELb0ELb1ELb1EEEEEEEEEvNT_6ParamsE,@function
        .size           _ZN7cutlass13device_kernelIN5flash11enable_sm90INS1_16FlashAttnFwdSm90INS1_25CollectiveMainloopFwdSm90ILi2EN4cute5tupleIJNS5_1CILi1EEES8_S8_EEENS6_IJNS7_ILi192EEENS7_ILi128EEENS7_ILi64EEEEEELi64ENS_6half_tEfNS_4arch4Sm90ELb0ELb0ELb0ELb1ELb1ELb1ELb0ELb1ELb1ELb1ELb1ELb0EEENS1_21CollectiveEpilogueFwdINS6_IJSA_SC_SB_EEES9_SE_SG_Li384ELb1ELb1ELb1ELb0EEENS1_36VarlenDynamicPersistentTileSchedulerILi192ELi128ELi384ELi128ELb1ELb1ELb1ELb0ELb1ELb1EEEEEEEEEvNT_6ParamsE,(.L_x_3168 - _ZN7cutlass13device_kernelIN5flash11enable_sm90INS1_16FlashAttnFwdSm90INS1_25CollectiveMainloopFwdSm90ILi2EN4cute5tupleIJNS5_1CILi1EEES8_S8_EEENS6_IJNS7_ILi192EEENS7_ILi128EEENS7_ILi64EEEEEELi64ENS_6half_tEfNS_4arch4Sm90ELb0ELb0ELb0ELb1ELb1ELb1ELb0ELb1ELb1ELb1ELb1ELb0EEENS1_21CollectiveEpilogueFwdINS6_IJSA_SC_SB_EEES9_SE_SG_Li384ELb1ELb1ELb1ELb0EEENS1_36VarlenDynamicPersistentTileSchedulerILi192ELi128ELi384ELi128ELb1ELb1ELb1ELb0ELb1ELb1EEEEEEEEEvNT_6ParamsE)
        .other          _ZN7cutlass13device_kernelIN5flash11enable_sm90INS1_16FlashAttnFwdSm90INS1_25CollectiveMainloopFwdSm90ILi2EN4cute5tupleIJNS5_1CILi1EEES8_S8_EEENS6_IJNS7_ILi192EEENS7_ILi128EEENS7_ILi64EEEEEELi64ENS_6half_tEfNS_4arch4Sm90ELb0ELb0ELb0ELb1ELb1ELb1ELb0ELb1ELb1ELb1ELb1ELb0EEENS1_21CollectiveEpilogueFwdINS6_IJSA_SC_SB_EEES9_SE_SG_Li384ELb1ELb1ELb1ELb0EEENS1_36VarlenDynamicPersistentTileSchedulerILi192ELi128ELi384ELi128ELb1ELb1ELb1ELb0ELb1ELb1EEEEEEEEEvNT_6ParamsE,@"STO_CUDA_ENTRY STV_DEFAULT"
_ZN7cutlass13device_kernelIN5flash11enable_sm90INS1_16FlashAttnFwdSm90INS1_25CollectiveMainloopFwdSm90ILi2EN4cute5tupleIJNS5_1CILi1EEES8_S8_EEENS6_IJNS7_ILi192EEENS7_ILi128EEENS7_ILi64EEEEEELi64ENS_6half_tEfNS_4arch4Sm90ELb0ELb0ELb0ELb1ELb1ELb1ELb0ELb1ELb1ELb1ELb1ELb0EEENS1_21CollectiveEpilogueFwdINS6_IJSA_SC_SB_EEES9_SE_SG_Li384ELb1ELb1ELb1ELb0EEENS1_36VarlenDynamicPersistentTileSchedulerILi192ELi128ELi384ELi128ELb1ELb1ELb1ELb0ELb1ELb1EEEEEEEEEvNT_6ParamsE:
[----:B------:R-:W0:Y:S02]  /*0000*/  LDC R1, c[0x0][0x28] ;  /* 0x00000a00ff017b82 */ /* 0x000e240000000800 */
[----:B0-----:R-:W-:Y:S01]  /*0010*/  VIADD R1, R1, 0xffffff88 ;  /* 0xffffff8801017836 */ /* 0x001fe20000000000 */
[----:B------:R-:W0:Y:S01]  /*0020*/  S2R R3, SR_TID.X ;  /* 0x0000000000037919 */ /* 0x000e220000002100 */
[----:B------:R-:W-:Y:S01]  /*0030*/  ELECT P0, URZ, PT ;  /* 0x00000000003f782f */ /* 0x000fe20003800000 */
[----:B------:R-:W-:Y:S01]  /*0040*/  BSSY B0, `(.L_x_468) ;  /* 0x000000e000007945 */ /* 0x000fe20003800000 */
[--C-:B0-----:R-:W-:Y:S02]  /*0050*/  SHF.R.U32.HI R0, RZ, 0x5, R3.reuse ;  /* 0x00000005ff007819 */ /* 0x101fe40000011603 */
[----:B------:R-:W-:-:S03]  /*0060*/  SHF.R.U32.HI R3, RZ, 0x7, R3 ;  /* 0x00000007ff037819 */ /* 0x000fc60000011603 */
[----:B------:R-:W0:Y:S02]  /*0070*/  SHFL.IDX PT, R2, R0, RZ, 0x1f ;  /* 0x00001fff00027589 */ /* 0x000e2400000e0000 */
[----:B0-----:R-:W-:-:S13]  /*0080*/  ISETP.EQ.AND P0, PT, R2, RZ, P0 ;  /* 0x000000ff0200720c */ /* 0x001fda0000702270 */
[----:B------:R-:W-:Y:S05]  /*0090*/  @!P0 BRA `(.L_x_469) ;  /* 0x0000000000208947 */ /* 0x000fea0003800000 */
[----:B------:R-:W-:Y:S02]  /*00a0*/  ULDC.64 UR4, c[0x0][0x198] ;  /* 0x0000660000047ab9 */ /* 0x000fe40000000a00 */
[----:B------:R-:W-:Y:S02]  /*00b0*/  UIADD3 UR6, UP0, UR4, 0x570, URZ ;  /* 0x0000057004067890 */ /* 0x000fe4000ff1e03f */
[----:B------:R-:W-:Y:S02]  /*00c0*/  UIADD3 UR4, UP1, UR4, 0x670, URZ ;  /* 0x0000067004047890 */ /* 0x000fe4000ff3e03f */
[----:B------:R-:W-:Y:S02]  /*00d0*/  UIADD3.X UR7, URZ, UR5, URZ, UP0, !UPT ;  /* 0x000000053f077290 */ /* 0x000fe400087fe43f */
[----:B------:R-:W-:-:S07]  /*00e0*/  UIADD3.X UR5, URZ, UR5, URZ, UP1, !UPT ;  /* 0x000000053f057290 */ /* 0x000fce0008ffe43f */
[----:B------:R0:W-:Y:S02]  /*00f0*/  UTMACCTL.PF [UR6] ;  /* 0x00000000060079b9 */ /* 0x0001e40008040000 */
[----:B------:R0:W-:Y:S02]  /*0100*/  UTMACCTL.PF [UR4] ;  /* 0x00000000040079b9 */ /* 0x0001e40008040000 */
[----:B0-----:R-:W-:Y:S01]  /*0110*/  NOP ;  /* 0x0000000000007918 */ /* 0x001fe20000000000 */
.L_x_469:
[----:B------:R-:W-:Y:S05]  /*0120*/  BSYNC B0 ;  /* 0x0000000000007941 */ /* 0x000fea0003800000 */
.L_x_468:
[----:B------:R-:W-:Y:S01]  /*0130*/  VOTEU.ANY UP0, P0 ;  /* 0x00000000003f7886 */ /* 0x000fe20000000100 */
[----:B------:R-:W0:Y:S01]  /*0140*/  SHFL.IDX PT, R3, R3, RZ, 0x1f ;  /* 0x00001fff03037589 */ /* 0x000e2200000e0000 */
[----:B------:R-:W-:Y:S01]  /*0150*/  UMOV UR4, 0x80 ;  /* 0x0000008000047882 */ /* 0x000fe20000000000 */
[----:B------:R-:W-:Y:S01]  /*0160*/  UMOV UR7, 0x180 ;  /* 0x0000018000077882 */ /* 0x000fe20000000000 */
[----:B------:R-:W-:Y:S01]  /*0170*/  VOTEU.ANY UP1, P0 ;  /* 0x00000000003f7886 */ /* 0x000fe20000020100 */
[----:B------:R-:W1:Y:S01]  /*0180*/  @UP0 S2UR UR8, SR_CgaCtaId ;  /* 0x00000000000809c3 */ /* 0x000e620000008800 */
[----:B------:R-:W2:Y:S01]  /*0190*/  SHFL.IDX PT, R2, R0, RZ, 0x1f ;  /* 0x00001fff00027589 */ /* 0x000ea200000e0000 */
[----:B------:R-:W-:Y:S01]  /*01a0*/  @UP0 UMOV UR6, 0x400 ;  /* 0x0000040000060882 */ /* 0x000fe20000000000 */
[----:B------:R-:W-:-:S04]  /*01b0*/  @UP0 UIADD3 UR4, -UR4, 0x100000, URZ ;  /* 0x0010000004040890 */ /* 0x000fc8000fffe13f */
[----:B------:R-:W-:Y:S02]  /*01c0*/  @UP0 USHF.L.U32 UR5, UR4, 0xb, URZ ;  /* 0x0000000b04050899 */ /* 0x000fe4000800063f */
[----:B------:R-:W-:Y:S01]  /*01d0*/  @UP0 USHF.L.U32 UR4, UR4, 0x1, URZ ;  /* 0x0000000104040899 */ /* 0x000fe2000800063f */
[----:B------:R-:W-:Y:S01]  /*01e0*/  VOTEU.ANY UP2, P0 ;  /* 0x00000000003f7886 */ /* 0x000fe20000040100 */
[----:B0-----:R-:W-:Y:S01]  /*01f0*/  R2UR UR9, R3 ;  /* 0x00000000030972ca */ /* 0x001fe200000e0000 */
[----:B-1----:R-:W-:Y:S01]  /*0200*/  @UP0 ULEA UR8, UR8, UR6, 0x18 ;  /* 0x0000000608080291 */ /* 0x002fe2000f8ec03f */
[----:B--2---:R-:W-:Y:S01]  /*0210*/  ISETP.NE.AND P1, PT, R2, RZ, PT ;  /* 0x000000ff0200720c */ /* 0x004fe20003f25270 */
[----:B------:R-:W-:-:S04]  /*0220*/  @UP0 UIADD3 UR6, -UR7, 0x100000, URZ ;  /* 0x0010000007060890 */ /* 0x000fc8000fffe13f */
[----:B------:R-:W-:Y:S02]  /*0230*/  @UP0 USHF.L.U32 UR7, UR6, 0xb, URZ ;  /* 0x0000000b06070899 */ /* 0x000fe4000800063f */
[----:B------:R-:W-:-:S04]  /*0240*/  @UP0 USHF.L.U32 UR6, UR6, 0x1, URZ ;  /* 0x0000000106060899 */ /* 0x000fc8000800063f */
[----:B------:R-:W-:Y:S01]  /*0250*/  UISETP.NE.AND UP0, UPT, UR9, URZ, UPT ;  /* 0x0000003f0900728c */ /* 0x000fe2000bf05270 */
[----:B------:R-:W0:Y:S02]  /*0260*/  FENCE.VIEW.ASYNC.S ;  /* 0x00000000000073c6 */ /* 0x000e240000000000 */
[----:B0-----:R0:W1:Y:S05]  /*0270*/  @UP1 SYNCS.EXCH.64 URZ, [UR8+0x16800], UR4 ;  /* 0x01680004083f15b2 */ /* 0x00106a0008000100 */
[----:B------:R0:W2:Y:S01]  /*0280*/  @UP2 SYNCS.EXCH.64 URZ, [UR8+0x16820], UR6 ;  /* 0x01682006083f25b2 */ /* 0x0000a20008000100 */
        /* <DEDUP_REMOVED lines=14> */
[----:B0-----:R3:W4:Y:S08]  /*0370*/  SYNCS.EXCH.64 URZ, [UR8+0x16830], UR4 ;  /* 0x01683004083f75b2 */ /* 0x0017300008000100 */
[----:B------:R3:W0:Y:S01]  /*0380*/  SYNCS.EXCH.64 URZ, [UR8+0x16840], UR6 ;  /* 0x01684006083f75b2 */ /* 0x0006220008000100 */
[----:B------:R3:W0:Y:S01]  /*0390*/  SYNCS.EXCH.64 URZ, [UR8+0x16838], UR4 ;  /* 0x01683804083f75b2 */ /* 0x0006220008000100 */
[----:B------:R3:W0:Y:S02]  /*03a0*/  SYNCS.EXCH.64 URZ, [UR8+0x16848], UR6 ;  /* 0x01684806083f75b2 */ /* 0x0006240008000100 */
[----:B---3--:R-:W-:Y:S01]  /*03b0*/  NOP ;  /* 0x0000000000007918 */ /* 0x008fe20000000000 */
.L_x_470:
[----:B------:R-:W3:Y:S01]  /*03c0*/  SHFL.IDX PT, R2, R0, RZ, 0x1f ;  /* 0x00001fff00027589 */ /* 0x000ee200000e0000 */
[----:B------:R-:W-:Y:S01]  /*03d0*/  NOP ;  /* 0x0000000000007918 */ /* 0x000fe20000000000 */
[----:B---3--:R-:W-:-:S13]  /*03e0*/  ISETP.NE.AND P0, PT, R2, RZ, PT ;  /* 0x000000ff0200720c */ /* 0x008fda0003f05270 */
        /* <DEDUP_REMOVED lines=17> */
[----:B------:R3:W0:Y:S02]  /*0500*/  SYNCS.EXCH.64 URZ, [UR8+0x16868], UR6 ;  /* 0x01686806083f75b2 */ /* 0x0006240008000100 */
[----:B---3--:R-:W-:Y:S01]  /*0510*/  NOP ;  /* 0x0000000000007918 */ /* 0x008fe20000000000 */
.L_x_471:
[----:B------:R-:W3:Y:S01]  /*0520*/  SHFL.IDX PT, R2, R0, RZ, 0x1f ;  /* 0x00001fff00027589 */ /* 0x000ee200000e0000 */
[----:B------:R-:W-:Y:S01]  /*0530*/  NOP ;  /* 0x0000000000007918 */ /* 0x000fe20000000000 */
[----:B---3--:R-:W-:-:S13]  /*0540*/  ISETP.NE.AND P0, PT, R2, RZ, PT ;  /* 0x000000ff0200720c */ /* 0x008fda0003f05270 */
        /* <DEDUP_REMOVED lines=13> */
[----:B------:R3:W0:Y:S02]  /*0620*/  SYNCS.EXCH.64 URZ, [UR6+0x16888], UR4 ;  /* 0x01688804063f75b2 */ /* 0x0006240008000100 */
[----:B---3--:R-:W-:Y:S01]  /*0630*/  NOP ;  /* 0x0000000000007918 */ /* 0x008fe20000000000 */
.L_x_472:
        /* <DEDUP_REMOVED lines=22> */
.L_x_473:
        /* <DEDUP_REMOVED lines=22> */
.L_x_474:
[----:B------:R-:W-:Y:S01]  /*0900*/  PLOP3.LUT P0, PT, PT, PT, UP0, 0x80, 0x0 ;  /* 0x000000000000781c */ /* 0x000fe20003f0f008 */
[----:B------:R-:W-:Y:S01]  /*0910*/  UMOV UR36, 0x1 ;  /* 0x0000000100247882 */ /* 0x000fe20000000000 */
[----:B------:R-:W-:Y:S01]  /*0920*/  NOP ;  /* 0x0000000000007918 */ /* 0x000fe20000000000 */
[----:B------:R-:W-:Y:S01]  /*0930*/  USEL UR36, UR36, 0x2, !UP0 ;  /* 0x0000000224247887 */ /* 0x000fe2000c000000 */
[----:B------:R-:W-:Y:S01]  /*0940*/  BSSY B9, `(.L_x_475) ;  /* 0x00015a5000097945 */ /* 0x000fe20003800000 */
[----:B------:R-:W-:Y:S01]  /*0950*/  ULDC.64 UR42, c[0x0][0x208] ;  /* 0x00008200002a7ab9 */ /* 0x000fe20000000a00 */
[----:B012-4-:R-:W-:Y:S07]  /*0960*/  BAR.SYNC.DEFER_BLOCKING 0x0 ;  /* 0x0000000000007b1d */ /* 0x017fee0000010000 */
[----:B------:R-:W-:Y:S05]  /*0970*/  @!P0 BRA `(.L_x_476) ;  /* 0x000000e800b88947 */ /* 0x000fea0003800000 */
.L_x_477:
[----:B------:R-:W-:-:S08]  /*0980*/  NOP ;  /* 0x0000000000007918 */ /* 0x000fd00000000000 */
[----:B------:R-:W0:Y:S02]  /*0990*/  USETMAXREG.TRY_ALLOC.CTAPOOL UP0, 0xa0 ;  /* 0x000000a0000079c8 */ /* 0x000e240008000600 */
[----:B0-----:R-:W-:-:S13]  /*09a0*/  PLOP3.LUT P0, PT, PT, PT, UP0, 0x80, 0x0 ;  /* 0x000000000000781c */ /* 0x001fda0003f0f008 */
[----:B------:R-:W-:Y:S05]  /*09b0*/  @!P0 BRA `(.L_x_477) ;  /* 0xfffffffc00f08947 */ /* 0x000fea000383ffff */
[----:B------:R-:W2:Y:S01]  /*09c0*/  LDL.LU R0, [R1] ;  /* 0x0000000001007983 */ /* 0x000ea20000300800 */
[----:B------:R-:W0:Y:S01]  /*09d0*/  S2R R2, SR_TID.X ;  /* 0x0000000000027919 */ /* 0x000e220000002100 */
[----:B------:R-:W1:Y:S01]  /*09e0*/  S2UR UR38, SR_CgaCtaId ;  /* 0x00000000002679c3 */ /* 0x000e620000008800 */
[----:B------:R-:W-:Y:S01]  /*09f0*/  UMOV UR4, 0x400 ;  /* 0x0000040000047882 */ /* 0x000fe20000000000 */
[----:B0-----:R-:W-:-:S06]  /*0a00*/  SHF.R.U32.HI R2, RZ, 0x7, R2 ;  /* 0x00000007ff027819 */ /* 0x001fcc0000011602 */
[----:B------:R-:W-:Y:S06]  /*0a10*/  BAR.ARV 0x8, 0x200 ;  /* 0x0208000000007b1d */ /* 0x000fec0000002000 */
[----:B------:R-:W-:-:S13]  /*0a20*/  ISETP.NE.AND P0, PT, R2, 0x1, PT ;  /* 0x000000010200780c */ /* 0x000fda0003f05270 */
[----:B------:R-:W-:Y:S08]  /*0a30*/  @!P0 BAR.ARV 0x9, 0x100 ;  /* 0x0244000000008b1d */ /* 0x000ff00000002000 */
[----:B------:R-:W-:Y:S01]  /*0a40*/  BAR.SYNC.DEFER_BLOCKING 0x5, 0x200 ;  /* 0x0148000000007b1d */ /* 0x000fe20000010000 */
[----:B-1----:R-:W-:-:S06]  /*0a50*/  ULEA UR4, UR38, UR4, 0x18 ;  /* 0x0000000426047291 */ /* 0x002fcc000f8ec03f */
[----:B------:R-:W-:Y:S01]  /*0a60*/  IMAD.U32 R18, RZ, RZ, UR4 ;  /* 0x00000004ff127e24 */ /* 0x000fe2000f8e00ff */
[----:B------:R-:W-:-:S04]  /*0a70*/  ULDC UR4, c[0x0][0xc3c] ;  /* 0x00030f0000047ab9 */ /* 0x000fc80000000800 */
[----:B------:R-:W0:Y:S01]  /*0a80*/  LDS.128 R32, [R18+0x168d0] ;  /* 0x0168d00012207984 */ /* 0x000e220000000c00 */
[----:B------:R-:W-:Y:S06]  /*0a90*/  BAR.ARV 0x4, 0x200 ;  /* 0x0108000000007b1d */ /* 0x000fec0000002000 */
[----:B--2---:R-:W-:-:S04]  /*0aa0*/  LOP3.LUT R0, R0, 0xffffffef, RZ, 0xc0, !PT ;  /* 0xffffffef00007812 */ /* 0x004fc800078ec0ff */
[----:B------:R-:W-:-:S05]  /*0ab0*/  @P0 LOP3.LUT R0, R0, 0x10, RZ, 0xfc, !PT ;  /* 0x0000001000000812 */ /* 0x000fca00078efcff */
[----:B------:R1:W-:Y:S01]  /*0ac0*/  STL [R1], R0 ;  /* 0x0000000001007387 */ /* 0x0003e20000100800 */
[----:B0-----:R-:W-:-:S13]  /*0ad0*/  ISETP.GE.AND P0, PT, R35, UR4, PT ;  /* 0x0000000423007c0c */ /* 0x001fda000bf06270 */
[----:B-1----:R-:W-:Y:S05]  /*0ae0*/  @P0 BRA `(.L_x_478) ;  /* 0x0000015800280947 */ /* 0x002fea0003800000 */
[----:B------:R-:W0:Y:S01]  /*0af0*/  S2R R0, SR_TID.X ;  /* 0x0000000000007919 */ /* 0x000e220000002100 */
[----:B------:R-:W-:Y:S01]  /*0b00*/  IMAD.MOV.U32 R19, RZ, RZ, RZ ;  /* 0x000000ffff137224 */ /* 0x000fe200078e00ff */
[----:B------:R-:W-:Y:S01]  /*0b10*/  ULOP3.LUT UR39, UR36, 0x1, URZ, 0xfc, !UPT ;  /* 0x0000000124277892 */ /* 0x000fe2000f8efc3f */
[----:B------:R-:W-:Y:S01]  /*0b20*/  IMAD.MOV.U32 R155, RZ, RZ, RZ ;  /* 0x000000ffff9b7224 */ /* 0x000fe200078e00ff */
[----:B------:R-:W-:Y:S01]  /*0b30*/  UMOV UR37, URZ ;  /* 0x0000003f00257c82 */ /* 0x000fe20008000000 */
[----:B------:R-:W-:Y:S02]  /*0b40*/  IMAD.MOV.U32 R156, RZ, RZ, RZ ;  /* 0x000000ffff9c7224 */ /* 0x000fe400078e00ff */
[----:B0-----:R-:W-:-:S05]  /*0b50*/  VIADD R11, R0, 0xffffff80 ;  /* 0xffffff80000b7836 */ /* 0x001fca0000000000 */
[----:B------:R-:W-:-:S04]  /*0b60*/  SHF.R.S32.HI R0, RZ, 0x1f, R11 ;  /* 0x0000001fff007819 */ /* 0x000fc8000001140b */
[CC--:B------:R-:W-:Y:S02]  /*0b70*/  LEA.HI R2, R0.reuse, R11.reuse, RZ, 0x7 ;  /* 0x0000000b00027211 */ /* 0x0c0fe400078f38ff */
[-C--:B------:R-:W-:Y:S02]  /*0b80*/  LEA.HI R4, R0, R11.reuse, RZ, 0x5 ;  /* 0x0000000b00047211 */ /* 0x080fe400078f28ff */
[----:B------:R-:W-:Y:S02]  /*0b90*/  LOP3.LUT R3, R2, 0xffffff80, RZ, 0xc0, !PT ;  /* 0xffffff8002037812 */ /* 0x000fe400078ec0ff */
[----:B------:R-:W-:Y:S02]  /*0ba0*/  SHF.R.S32.HI R12, RZ, 0x7, R2 ;  /* 0x00000007ff0c7819 */ /* 0x000fe40000011402 */
[----:B------:R-:W-:Y:S01]  /*0bb0*/  SHF.R.S32.HI R13, RZ, 0x5, R4 ;  /* 0x00000005ff0d7819 */ /* 0x000fe20000011404 */
[----:B------:R-:W-:Y:S01]  /*0bc0*/  IMAD.IADD R10, R11, 0x1, -R3 ;  /* 0x000000010b0a7824 */ /* 0x000fe200078e0a03 */
[----:B------:R-:W-:Y:S01]  /*0bd0*/  LEA.HI R3, R0, R11, RZ, 0x4 ;  /* 0x0000000b00037211 */ /* 0x000fe200078f20ff */
[----:B------:R-:W-:-:S03]  /*0be0*/  IMAD.HI R4, R12, 0x55555556, RZ ;  /* 0x555555560c047827 */ /* 0x000fc600078e02ff */
[----:B------:R-:W-:Y:S02]  /*0bf0*/  SHF.R.S32.HI R5, RZ, 0x1f, R10 ;  /* 0x0000001fff057819 */ /* 0x000fe4000001140a */
[----:B------:R-:W-:Y:S02]  /*0c00*/  SHF.R.S32.HI R6, RZ, 0x4, R3 ;  /* 0x00000004ff067819 */ /* 0x000fe40000011403 */
[----:B------:R-:W-:Y:S02]  /*0c10*/  LEA.HI R7, R5, R10, RZ, 0x2 ;  /* 0x0000000a05077211 */ /* 0x000fe400078f10ff */
[C---:B------:R-:W-:Y:S02]  /*0c20*/  LOP3.LUT R2, R3.reuse, 0x3fffff0, RZ, 0xc0, !PT ;  /* 0x03fffff003027812 */ /* 0x040fe400078ec0ff */
[----:B------:R-:W-:Y:S02]  /*0c30*/  LEA.HI R3, R3, R6, RZ, 0x1 ;  /* 0x0000000603037211 */ /* 0x000fe400078f08ff */
[----:B------:R-:W-:-:S02]  /*0c40*/  SHF.R.S32.HI R8, RZ, 0x2, R7 ;  /* 0x00000002ff087819 */ /* 0x000fc40000011407 */
[----:B------:R-:W-:Y:S02]  /*0c50*/  SHF.R.S32.HI R9, RZ, 0x1f, R7 ;  /* 0x0000001fff097819 */ /* 0x000fe40000011407 */
[----:B------:R-:W-:Y:S02]  /*0c60*/  IADD3 R2, R11, -R2, RZ ;  /* 0x800000020b027210 */ /* 0x000fe40007ffe0ff */
[----:B------:R-:W-:Y:S02]  /*0c70*/  LOP3.LUT R3, R3, 0x1ffffffe, RZ, 0xc0, !PT ;  /* 0x1ffffffe03037812 */ /* 0x000fe400078ec0ff */
[----:B------:R-:W-:Y:S01]  /*0c80*/  LEA.HI R9, R9, R8, RZ, 0x3 ;  /* 0x0000000809097211 */ /* 0x000fe200078f18ff */
[----:B------:R-:W-:Y:S01]  /*0c90*/  IMAD R2, R13, 0x10, R2 ;  /* 0x000000100d027824 */ /* 0x000fe200078e0202 */
[----:B------:R-:W-:Y:S01]  /*0ca0*/  LEA.HI R5, R5, R10, RZ, 0x5 ;  /* 0x0000000a05057211 */ /* 0x000fe200078f28ff */
[----:B------:R-:W-:Y:S01]  /*0cb0*/  IMAD.IADD R3, R6, 0x1, -R3 ;  /* 0x0000000106037824 */ /* 0x000fe200078e0a03 */
[----:B------:R-:W-:-:S02]  /*0cc0*/  LOP3.LUT R9, R9, 0xfffffff8, RZ, 0xc0, !PT ;  /* 0xfffffff809097812 */ /* 0x000fc400078ec0ff */
[----:B------:R-:W-:Y:S02]  /*0cd0*/  LEA.HI R4, R4, R4, RZ, 0x1 ;  /* 0x0000000404047211 */ /* 0x000fe400078f08ff */
[----:B------:R-:W-:Y:S01]  /*0ce0*/  SHF.R.S32.HI R5, RZ, 0x5, R5 ;  /* 0x00000005ff057819 */ /* 0x000fe20000011405 */
[----:B------:R-:W-:Y:S01]  /*0cf0*/  IMAD.IADD R8, R8, 0x1, -R9 ;  /* 0x0000000108087824 */ /* 0x000fe200078e0a09 */
[----:B------:R-:W-:Y:S01]  /*0d00*/  LEA R6, R2, R3, 0x3 ;  /* 0x0000000302067211 */ /* 0x000fe200078e18ff */
[----:B------:R-:W-:Y:S01]  /*0d10*/  IMAD R4, R4, -0x3, R12 ;  /* 0xfffffffd04047824 */ /* 0x000fe200078e020c */
[CC--:B------:R-:W-:Y:S01]  /*0d20*/  LEA.HI R2, R0.reuse, R11.reuse, RZ, 0x2 ;  /* 0x0000000b00027211 */ /* 0x0c0fe200078f10ff */
[----:B------:R-:W-:Y:S01]  /*0d30*/  IMAD R5, R5, 0x10, R8 ;  /* 0x0000001005057824 */ /* 0x000fe200078e0208 */
[----:B------:R-:W-:Y:S01]  /*0d40*/  LEA.HI R3, R0, R11, RZ, 0x3 ;  /* 0x0000000b00037211 */ /* 0x000fe200078f18ff */
[----:B------:R-:W-:Y:S01]  /*0d50*/  IMAD.SHL.U32 R6, R6, 0x8, RZ ;  /* 0x0000000806067824 */ /* 0x000fe200078e00ff */
[--C-:B------:R-:W-:Y:S01]  /*0d60*/  SHF.R.S32.HI R153, RZ, 0x2, R2.reuse ;  /* 0x00000002ff997819 */ /* 0x100fe20000011402 */
[----:B------:R-:W-:Y:S01]  /*0d70*/  IMAD R9, R4, 0x40, R5 ;  /* 0x0000004004097824 */ /* 0x000fe200078e0205 */
[----:B------:R-:W-:-:S02]  /*0d80*/  SHF.R.S32.HI R0, RZ, 0x1f, R2 ;  /* 0x0000001fff007819 */ /* 0x000fc40000011402 */
[----:B------:R-:W-:Y:S01]  /*0d90*/  LOP3.LUT R2, R2, 0xfffffffc, RZ, 0xc0, !PT ;  /* 0xfffffffc02027812 */ /* 0x000fe200078ec0ff */
[----:B------:R-:W-:Y:S01]  /*0da0*/  VIADD R8, R153, 0x60 ;  /* 0x0000006099087836 */ /* 0x000fe20000000000 */
[----:B------:R-:W-:Y:S01]  /*0db0*/  SHF.R.S32.HI R4, RZ, 0x3, R3 ;  /* 0x00000003ff047819 */ /* 0x000fe20000011403 */
[----:B------:R-:W-:Y:S01]  /*0dc0*/  STL [R1+0x60], R9 ;  /* 0x0000600901007387 */ /* 0x000fe20000100800 */
[----:B------:R-:W-:Y:S02]  /*0dd0*/  LOP3.LUT R3, R3, 0xfffffff8, RZ, 0xc0, !PT ;  /* 0xfffffff803037812 */ /* 0x000fe400078ec0ff */
[----:B------:R-:W-:Y:S01]  /*0de0*/  LEA.HI R0, R0, R153, RZ, 0x3 ;  /* 0x0000009900007211 */ /* 0x000fe200078f18ff */
[----:B------:R-:W-:Y:S01]  /*0df0*/  STL [R1+0x4], RZ ;  /* 0x000004ff01007387 */ /* 0x000fe20000100800 */
[C---:B------:R-:W-:Y:S01]  /*0e00*/  IADD3 R5, R11.reuse, -R2, RZ ;  /* 0x800000020b057210 */ /* 0x040fe20007ffe0ff */
[----:B------:R-:W-:Y:S01]  /*0e10*/  IMAD.IADD R2, R11, 0x1, -R3 ;  /* 0x000000010b027824 */ /* 0x000fe200078e0a03 */
[----:B------:R-:W-:Y:S01]  /*0e20*/  LOP3.LUT R0, R0, 0xfffffff8, RZ, 0xc0, !PT ;  /* 0xfffffff800007812 */ /* 0x000fe200078ec0ff */
[----:B------:R-:W-:Y:S01]  /*0e30*/  IMAD.SHL.U32 R3, R8, 0x40, RZ ;  /* 0x0000004008037824 */ /* 0x000fe200078e00ff */
[----:B------:R-:W-:Y:S01]  /*0e40*/  SHF.R.S32.HI R4, RZ, 0x1f, R8 ;  /* 0x0000001fff047819 */ /* 0x000fe20000011408 */
[C---:B------:R-:W-:Y:S01]  /*0e50*/  IMAD.SHL.U32 R16, R5.reuse, 0x8, RZ ;  /* 0x0000000805107824 */ /* 0x040fe200078e00ff */
[----:B------:R-:W-:Y:S01]  /*0e60*/  LEA.HI R2, R5, R5, RZ, 0x1 ;  /* 0x0000000505027211 */ /* 0x000fe200078f08ff */
[----:B------:R-:W-:Y:S01]  /*0e70*/  IMAD.IADD R11, R153, 0x1, -R0 ;  /* 0x00000001990b7824 */ /* 0x000fe200078e0a00 */
[----:B------:R-:W-:-:S02]  /*0e80*/  SHF.L.U32 R22, R5, 0x2, RZ ;  /* 0x0000000205167819 */ /* 0x000fc400000006ff */
[----:B------:R-:W-:Y:S02]  /*0e90*/  LEA.HI R4, R4, R8, RZ, 0x3 ;  /* 0x0000000804047211 */ /* 0x000fe400078f18ff */
[----:B------:R-:W-:Y:S01]  /*0ea0*/  LOP3.LUT R0, R2, 0x1ffffffe, RZ, 0xc0, !PT ;  /* 0x1ffffffe02007812 */ /* 0x000fe200078ec0ff */
[----:B------:R-:W-:Y:S01]  /*0eb0*/  VIADD R157, R22, 0x10 ;  /* 0x00000010169d7836 */ /* 0x000fe20000000000 */
[----:B------:R-:W-:Y:S01]  /*0ec0*/  LOP3.LUT R3, R3, 0x1c0, RZ, 0xc0, !PT ;  /* 0x000001c003037812 */ /* 0x000fe200078ec0ff */
[----:B------:R0:W-:Y:S01]  /*0ed0*/  STL [R1+0x20], R11 ;  /* 0x0000200b01007387 */ /* 0x0001e20000100800 */
[----:B------:R-:W-:Y:S01]  /*0ee0*/  SHF.L.U32 R4, R4, 0x6, RZ ;  /* 0x0000000604047819 */ /* 0x000fe200000006ff */
[----:B------:R-:W-:Y:S01]  /*0ef0*/  IMAD.IADD R0, R5, 0x1, -R0 ;  /* 0x0000000105007824 */ /* 0x000fe200078e0a00 */
[----:B------:R-:W-:Y:S01]  /*0f00*/  LOP3.LUT R7, R7, 0x7ffffffc, RZ, 0xc0, !PT ;  /* 0x7ffffffc07077812 */ /* 0x000fe200078ec0ff */
[----:B------:R-:W-:Y:S01]  /*0f10*/  VIADD R2, R16, 0x20 ;  /* 0x0000002010027836 */ /* 0x000fe20000000000 */
[----:B------:R-:W-:Y:S01]  /*0f20*/  SHF.R.U32.HI R5, RZ, 0x3, R3 ;  /* 0x00000003ff057819 */ /* 0x000fe20000011603 */
[----:B------:R-:W-:Y:S01]  /*0f30*/  IMAD R0, R0, 0x8, R9 ;  /* 0x0000000800007824 */ /* 0x000fe200078e0209 */
[----:B------:R-:W-:Y:S01]  /*0f40*/  LOP3.LUT R3, R3, 0x38, R16, 0xf8, !PT ;  /* 0x0000003803037812 */ /* 0x000fe200078ef810 */
[----:B------:R-:W-:Y:S01]  /*0f50*/  IMAD.IADD R7, R10, 0x1, -R7 ;  /* 0x000000010a077824 */ /* 0x000fe200078e0a07 */
[----:B------:R-:W-:Y:S01]  /*0f60*/  LOP3.LUT R4, R4, 0xfffffe00, RZ, 0xc0, !PT ;  /* 0xfffffe0004047812 */ /* 0x000fe200078ec0ff */
[----:B0-----:R-:W-:Y:S01]  /*0f70*/  IMAD.SHL.U32 R11, R157, 0x2, RZ ;  /* 0x000000029d0b7824 */ /* 0x001fe200078e00ff */
[----:B------:R-:W-:-:S02]  /*0f80*/  SHF.R.S32.HI R8, RZ, 0x1f, R157 ;  /* 0x0000001fff087819 */ /* 0x000fc4000001149d */
[----:B------:R-:W-:Y:S01]  /*0f90*/  LOP3.LUT R3, R4, R3, R5, 0xf6, !PT ;  /* 0x0000000304037212 */ /* 0x000fe200078ef605 */
[----:B------:R0:W-:Y:S01]  /*0fa0*/  STL [R1+0x2c], R4 ;  /* 0x00002c0401007387 */ /* 0x0001e20000100800 */
[----:B------:R-:W-:Y:S02]  /*0fb0*/  SHF.L.U64.HI R5, R157, 0x1, R8 ;  /* 0x000000019d057819 */ /* 0x000fe40000010208 */
[----:B------:R-:W-:Y:S01]  /*0fc0*/  LEA R3, R3, R18, 0x1 ;  /* 0x0000001203037211 */ /* 0x000fe200078e08ff */
[----:B------:R1:W-:Y:S01]  /*0fd0*/  STL [R1+0x58], R11 ;  /* 0x0000580b01007387 */ /* 0x0003e20000100800 */
[----:B------:R-:W-:Y:S02]  /*0fe0*/  SHF.R.S32.HI R17, RZ, 0x1f, R16 ;  /* 0x0000001fff117819 */ /* 0x000fe40000011410 */
[----:B------:R-:W-:Y:S01]  /*0ff0*/  SHF.R.S32.HI R154, RZ, 0x1f, R2 ;  /* 0x0000001fff9a7819 */ /* 0x000fe20000011402 */
[----:B------:R1:W-:Y:S01]  /*1000*/  STL [R1+0x68], R6 ;  /* 0x0000680601007387 */ /* 0x0003e20000100800 */
[----:B0-----:R-:W-:-:S03]  /*1010*/  IMAD.SHL.U32 R4, R7, 0x2, RZ ;  /* 0x0000000207047824 */ /* 0x001fc600078e00ff */
[----:B------:R1:W-:Y:S04]  /*1020*/  STL [R1+0x54], R5 ;  /* 0x0000540501007387 */ /* 0x0003e80000100800 */
[----:B------:R1:W-:Y:S04]  /*1030*/  STL [R1+0x30], R4 ;  /* 0x0000300401007387 */ /* 0x0003e80000100800 */
[----:B------:R1:W-:Y:S04]  /*1040*/  STL [R1+0x5c], R3 ;  /* 0x00005c0301007387 */ /* 0x0003e80000100800 */
[----:B------:R1:W-:Y:S02]  /*1050*/  STL [R1+0x64], R0 ;  /* 0x0000640001007387 */ /* 0x0003e40000100800 */
.L_x_617:
[----:B01----:R-:W0:Y:S02]  /*1060*/  LDC.64 R4, c[0x0][0xc88] ;  /* 0x00032200ff047b82 */ /* 0x003e240000000a00 */
[----:B0-----:R-:W-:-:S05]  /*1070*/  IMAD.WIDE R4, R35, 0x4, R4 ;  /* 0x0000000423047825 */ /* 0x001fca00078e0204 */
[----:B--2---:R-:W2:Y:S01]  /*1080*/  LDG.E R36, desc[UR42][R4.64] ;  /* 0x0000002a04247981 */ /* 0x004ea2000c1e1900 */
[----:B------:R-:W-:Y:S05]  /*1090*/  YIELD ;  /* 0x0000000000007946 */ /* 0x000fea0003800000 */
[----:B------:R-:W-:Y:S01]  /*10a0*/  ULDC.64 UR4, c[0x0][0xa28] ;  /* 0x00028a0000047ab9 */ /* 0x000fe20000000a00 */
[----:B------:R-:W-:Y:S01]  /*10b0*/  ULDC.64 UR8, c[0x0][0xa18] ;  /* 0x0002860000087ab9 */ /* 0x000fe20000000a00 */
[----:B------:R-:W-:Y:S01]  /*10c0*/  ISETP.NE.U32.AND P1, PT, RZ, UR4, PT ;  /* 0x00000004ff007c0c */ /* 0x000fe2000bf25070 */
[----:B------:R-:W-:Y:S01]  /*10d0*/  ULDC.64 UR6, c[0x0][0xa08] ;  /* 0x0002820000067ab9 */ /* 0x000fe20000000a00 */
[----:B------:R-:W-:Y:S01]  /*10e0*/  IMAD.MOV.U32 R10, RZ, RZ, RZ ;  /* 0x000000ffff0a7224 */ /* 0x000fe200078e00ff */
[----:B------:R-:W-:Y:S01]  /*10f0*/  ISETP.NE.U32.AND P0, PT, RZ, UR6, PT ;  /* 0x00000006ff007c0c */ /* 0x000fe2000bf05070 */
[----:B------:R-:W-:Y:S01]  /*1100*/  IMAD.MOV.U32 R68, RZ, RZ, RZ ;  /* 0x000000ffff447224 */ /* 0x000fe200078e00ff */
[----:B------:R-:W-:-:S02]  /*1110*/  ISETP.NE.AND.EX P1, PT, RZ, UR5, PT, P1 ;  /* 0x00000005ff007c0c */ /* 0x000fc4000bf25310 */
[----:B------:R-:W-:Y:S02]  /*1120*/  ISETP.NE.AND.EX P0, PT, RZ, UR7, PT, P0 ;  /* 0x00000007ff007c0c */ /* 0x000fe4000bf05300 */
[----:B--2---:R-:W-:Y:S01]  /*1130*/  SHF.R.S32.HI R0, RZ, 0x1f, R36 ;  /* 0x0000001fff007819 */ /* 0x004fe20000011424 */
[----:B------:R-:W-:-:S08]  /*1140*/  IMAD.SHL.U32 R38, R36, 0x4, RZ ;  /* 0x0000000424267824 */ /* 0x000fd000078e00ff */
[C---:B------:R-:W-:Y:S01]  /*1150*/  @P1 LEA R6, P2, R36.reuse, UR4, 0x2 ;  /* 0x0000000424061c11 */ /* 0x040fe2000f8410ff */
[----:B------:R0:W-:Y:S01]  /*1160*/  STL [R1+0x38], R36 ;  /* 0x0000382401007387 */ /* 0x0001e20000100800 */
[C-C-:B------:R-:W-:Y:S02]  /*1170*/  SHF.L.U64.HI R37, R36.reuse, 0x2, R0.reuse ;  /* 0x0000000224257819 */ /* 0x140fe40000010200 */
[----:B------:R-:W-:Y:S01]  /*1180*/  @P1 LEA.HI.X R7, R36, UR5, R0, 0x2, P2 ;  /* 0x0000000524071c11 */ /* 0x000fe200090f1400 */
[----:B------:R-:W-:Y:S01]  /*1190*/  ULDC UR4, c[0x0][0x288] ;  /* 0x0000a20000047ab9 */ /* 0x000fe20000000800 */
[----:B------:R-:W-:Y:S01]  /*11a0*/  ISETP.NE.U32.AND P2, PT, RZ, UR8, PT ;  /* 0x00000008ff007c0c */ /* 0x000fe2000bf45070 */
[----:B------:R0:W-:Y:S01]  /*11b0*/  STL [R1+0x50], R0 ;  /* 0x0000500001007387 */ /* 0x0001e20000100800 */
[C---:B------:R-:W-:Y:S02]  /*11c0*/  IADD3 R8, P3, R38.reuse, UR6, RZ ;  /* 0x0000000626087c10 */ /* 0x040fe4000ff7e0ff */
[----:B------:R-:W-:Y:S01]  /*11d0*/  ISETP.NE.AND.EX P2, PT, RZ, UR9, PT, P2 ;  /* 0x00000009ff007c0c */ /* 0x000fe2000bf45320 */
[----:B------:R0:W5:Y:S01]  /*11e0*/  @P1 LDG.E R10, desc[UR42][R6.64] ;  /* 0x0000002a060a1981 */ /* 0x000162000c1e1900 */
[----:B------:R-:W-:Y:S01]  /*11f0*/  MOV R24, UR4 ;  /* 0x0000000400187c02 */ /* 0x000fe20008000f00 */
[----:B------:R-:W-:Y:S01]  /*1200*/  ULDC.64 UR4, c[0x0][0x418] ;  /* 0x0001060000047ab9 */ /* 0x000fe20000000a00 */
[C---:B------:R-:W-:Y:S01]  /*1210*/  IADD3.X R9, R37.reuse, UR7, RZ, P3, !PT ;  /* 0x0000000725097c10 */ /* 0x040fe20009ffe4ff */
[----:B------:R0:W-:Y:S04]  /*1220*/  STL [R1+0x40], R38 ;  /* 0x0000402601007387 */ /* 0x0001e80000100800 */
[----:B------:R0:W5:Y:S04]  /*1230*/  @P0 LDG.E R68, desc[UR42][R8.64] ;  /* 0x0000002a08440981 */ /* 0x000168000c1e1900 */
[----:B------:R-:W-:Y:S01]  /*1240*/  @P2 IADD3 R4, P1, R38, UR8, RZ ;  /* 0x0000000826042c10 */ /* 0x000fe2000ff3e0ff */
[----:B------:R-:W-:Y:S01]  /*1250*/  UISETP.NE.U32.AND UP0, UPT, UR4, URZ, UPT ;  /* 0x0000003f0400728c */ /* 0x000fe2000bf05070 */
[----:B------:R0:W-:Y:S02]  /*1260*/  STL [R1+0x44], R37 ;  /* 0x0000442501007387 */ /* 0x0001e40000100800 */
[----:B------:R-:W-:Y:S01]  /*1270*/  @P2 IADD3.X R5, R37, UR9, RZ, P1, !PT ;  /* 0x0000000925052c10 */ /* 0x000fe20008ffe4ff */
[----:B------:R-:W-:-:S04]  /*1280*/  ULDC UR4, c[0x0][0x424] ;  /* 0x0001090000047ab9 */ /* 0x000fc80000000800 */
[----:B------:R0:W5:Y:S01]  /*1290*/  @P2 LDG.E R24, desc[UR42][R4.64] ;  /* 0x0000002a04182981 */ /* 0x000162000c1e1900 */
[----:B------:R-:W-:-:S03]  /*12a0*/  UISETP.NE.AND.EX UP0, UPT, UR5, URZ, UPT, UP0 ;  /* 0x0000003f0500728c */ /* 0x000fc6000bf05300 */
[----:B------:R-:W-:Y:S01]  /*12b0*/  ULDC UR5, c[0x0][0x2f0] ;  /* 0x0000bc0000057ab9 */ /* 0x000fe20000000800 */
[----:B------:R-:W-:-:S04]  /*12c0*/  USEL UR4, UR4, 0x1, UP0 ;  /* 0x0000000104047887 */ /* 0x000fc80008000000 */
[----:B------:R-:W-:-:S03]  /*12d0*/  UIMAD UR4, UR4, UR5, URZ ;  /* 0x00000005040472a4 */ /* 0x000fc6000f8e023f */
[----:B------:R-:W-:Y:S02]  /*12e0*/  ULDC UR5, c[0x0][0x348] ;  /* 0x0000d20000057ab9 */ /* 0x000fe40000000800 */
[----:B------:R-:W-:Y:S02]  /*12f0*/  IMAD.U32 R27, RZ, RZ, UR5 ;  /* 0x00000005ff1b7e24 */ /* 0x000fe4000f8e00ff */
[----:B------:R-:W-:Y:S01]  /*1300*/  IMAD.U32 R31, RZ, RZ, UR4 ;  /* 0x00000004ff1f7e24 */ /* 0x000fe2000f8e00ff */
[----:B0---4-:R-:W-:Y:S06]  /*1310*/  @P2 BRA `(.L_x_479) ;  /* 0x0000000000242947 */ /* 0x011fec0003800000 */
[----:B------:R-:W-:Y:S02]  /*1320*/  ULDC.64 UR4, c[0x0][0xa00] ;  /* 0x0002800000047ab9 */ /* 0x000fe40000000a00 */
[----:B------:R-:W-:-:S04]  /*1330*/  ISETP.NE.U32.AND P1, PT, RZ, UR4, PT ;  /* 0x00000004ff007c0c */ /* 0x000fc8000bf25070 */
[----:B------:R-:W-:-:S13]  /*1340*/  ISETP.NE.AND.EX P1, PT, RZ, UR5, PT, P1 ;  /* 0x00000005ff007c0c */ /* 0x000fda000bf25310 */
[----:B------:R-:W-:Y:S05]  /*1350*/  @!P1 BRA `(.L_x_479) ;  /* 0x0000000000149947 */ /* 0x000fea0003800000 */
[----:B------:R-:W0:Y:S02]  /*1360*/  LDC.64 R4, c[0x0][0xa00] ;  /* 0x00028000ff047b82 */ /* 0x000e240000000a00 */
[----:B0-----:R-:W-:-:S05]  /*1370*/  IMAD.WIDE R4, R36, 0x4, R4 ;  /* 0x0000000424047825 */ /* 0x001fca00078e0204 */
[----:B-----5:R-:W2:Y:S04]  /*1380*/  LDG.E R24, desc[UR42][R4.64] ;  /* 0x0000002a04187981 */ /* 0x020ea8000c1e1900 */
[----:B------:R-:W2:Y:S02]  /*1390*/  LDG.E R3, desc[UR42][R4.64+0x4] ;  /* 0x0000042a04037981 */ /* 0x000ea4000c1e1900 */
[----:B--2---:R-:W-:-:S07]  /*13a0*/  IMAD.IADD R24, R3, 0x1, -R24 ;  /* 0x0000000103187824 */ /* 0x004fce00078e0a18 */
.L_x_479:
[----:B------:R-:W-:Y:S01]  /*13b0*/  ULDC.64 UR4, c[0x0][0xa20] ;  /* 0x0002880000047ab9 */ /* 0x000fe20000000a00 */
[----:B------:R0:W-:Y:S01]  /*13c0*/  STL [R1+0x48], R33 ;  /* 0x0000482101007387 */ /* 0x0001e20000100800 */
[----:B------:R-:W-:Y:S02]  /*13d0*/  ISETP.NE.U32.AND P1, PT, RZ, UR4, PT ;  /* 0x00000004ff007c0c */ /* 0x000fe4000bf25070 */
[C---:B------:R-:W-:Y:S02]  /*13e0*/  LOP3.LUT R3, R34.reuse, 0xff000000, RZ, 0xc0, !PT ;  /* 0xff00000022037812 */ /* 0x040fe400078ec0ff */
[----:B------:R-:W-:Y:S02]  /*13f0*/  ISETP.NE.AND.EX P1, PT, RZ, UR5, PT, P1 ;  /* 0x00000005ff007c0c */ /* 0x000fe4000bf25310 */
[----:B------:R-:W-:Y:S02]  /*1400*/  LOP3.LUT R0, R34, 0xff0000, RZ, 0xc0, !PT ;  /* 0x00ff000022007812 */ /* 0x000fe400078ec0ff */
[----:B------:R-:W-:-:S02]  /*1410*/  SHF.R.U32.HI R3, RZ, 0x8, R3 ;  /* 0x00000008ff037819 */ /* 0x000fc40000011603 */
[----:B------:R-:W-:Y:S02]  /*1420*/  LOP3.LUT R152, R34, 0xffff, RZ, 0xc0, !PT ;  /* 0x0000ffff22987812 */ /* 0x000fe400078ec0ff */
[----:B------:R-:W-:-:S05]  /*1430*/  LEA.HI R11, R0, R3, RZ, 0x10 ;  /* 0x00000003000b7211 */ /* 0x000fca00078f80ff */
[----:B0-----:R-:W-:Y:S05]  /*1440*/  @!P1 BRA `(.L_x_480) ;  /* 0x0000000000109947 */ /* 0x001fea0003800000 */
[----:B------:R-:W-:-:S04]  /*1450*/  IADD3 R4, P0, R38, UR4, RZ ;  /* 0x0000000426047c10 */ /* 0x000fc8000ff1e0ff */
[----:B------:R-:W-:-:S05]  /*1460*/  IADD3.X R5, R37, UR5, RZ, P0, !PT ;  /* 0x0000000525057c10 */ /* 0x000fca00087fe4ff */
[----:B------:R0:W5:Y:S01]  /*1470*/  LDG.E R31, desc[UR42][R4.64] ;  /* 0x0000002a041f7981 */ /* 0x000162000c1e1900 */
[----:B------:R-:W-:Y:S05]  /*1480*/  BRA `(.L_x_481) ;  /* 0x0000000000107947 */ /* 0x000fea0003800000 */
.L_x_480:
[----:B------:R-:W-:Y:S05]  /*1490*/  @!P0 BRA `(.L_x_481) ;  /* 0x00000000000c8947 */ /* 0x000fea0003800000 */
[----:B------:R-:W2:Y:S04]  /*14a0*/  LDG.E R0, desc[UR42][R8.64] ;  /* 0x0000002a08007981 */ /* 0x000ea8000c1e1900 */
[----:B------:R-:W2:Y:S02]  /*14b0*/  LDG.E R31, desc[UR42][R8.64+0x4] ;  /* 0x0000042a081f7981 */ /* 0x000ea4000c1e1900 */
[----:B--2---:R-:W-:-:S07]  /*14c0*/  IMAD.IADD R31, R31, 0x1, -R0 ;  /* 0x000000011f1f7824 */ /* 0x004fce00078e0a00 */
.L_x_481:
[----:B------:R-:W-:Y:S01]  /*14d0*/  ULDC.64 UR4, c[0x0][0xa10] ;  /* 0x0002840000047ab9 */ /* 0x000fe20000000a00 */
[----:B------:R-:W2:Y:S01]  /*14e0*/  LDL.LU R32, [R1] ;  /* 0x0000000001207983 */ /* 0x000ea20000300800 */
[----:B------:R-:W-:-:S04]  /*14f0*/  ISETP.NE.U32.AND P0, PT, RZ, UR4, PT ;  /* 0x00000004ff007c0c */ /* 0x000fc8000bf05070 */
[----:B------:R-:W-:Y:S01]  /*1500*/  ISETP.NE.AND.EX P0, PT, RZ, UR5, PT, P0 ;  /* 0x00000005ff007c0c */ /* 0x000fe2000bf05300 */
[----:B------:R-:W-:Y:S02]  /*1510*/  ULDC.64 UR4, c[0x0][0xa30] ;  /* 0x00028c0000047ab9 */ /* 0x000fe40000000a00 */
[----:B------:R-:W-:-:S10]  /*1520*/  ISETP.NE.U32.AND P1, PT, RZ, UR4, PT ;  /* 0x00000004ff007c0c */ /* 0x000fd4000bf25070 */
[----:B0-----:R-:W0:Y:S02]  /*1530*/  @P0 LDC.64 R4, c[0x0][0xa10] ;  /* 0x00028400ff040b82 */ /* 0x001e240000000a00 */
[----:B0-----:R-:W-:-:S05]  /*1540*/  @P0 IMAD.WIDE R4, R36, 0x4, R4 ;  /* 0x0000000424040825 */ /* 0x001fca00078e0204 */
[----:B------:R-:W3:Y:S04]  /*1550*/  @P0 LDG.E R0, desc[UR42][R4.64] ;  /* 0x0000002a04000981 */ /* 0x000ee8000c1e1900 */
[----:B------:R0:W3:Y:S01]  /*1560*/  @P0 LDG.E R3, desc[UR42][R4.64+0x4] ;  /* 0x0000042a04030981 */ /* 0x0000e2000c1e1900 */
[----:B------:R-:W-:Y:S02]  /*1570*/  ISETP.NE.AND.EX P1, PT, RZ, UR5, PT, P1 ;  /* 0x00000005ff007c0c */ /* 0x000fe4000bf25310 */
[----:B-----5:R-:W-:-:S11]  /*1580*/  MOV R25, R31 ;  /* 0x0000001f00197202 */ /* 0x020fd60000000f00 */
[----:B------:R-:W-:-:S04]  /*1590*/  @P1 IADD3 R6, P2, R38, UR4, RZ ;  /* 0x0000000426061c10 */ /* 0x000fc8000ff5e0ff */
[----:B------:R-:W-:-:S05]  /*15a0*/  @P1 IADD3.X R7, R37, UR5, RZ, P2, !PT ;  /* 0x0000000525071c10 */ /* 0x000fca00097fe4ff */
[----:B------:R1:W5:Y:S01]  /*15b0*/  @P1 LDG.E R25, desc[UR42][R6.64] ;  /* 0x0000002a06191981 */ /* 0x000362000c1e1900 */
[----:B------:R-:W-:Y:S01]  /*15c0*/  IMAD.IADD R10, R31, 0x1, -R10 ;  /* 0x000000011f0a7824 */ /* 0x000fe200078e0a0a */
[----:B------:R-:W-:Y:S01]  /*15d0*/  LOP3.LUT R12, R11, 0xff, RZ, 0xc0, !PT ;  /* 0x000000ff0b0c7812 */ /* 0x000fe200078ec0ff */
[----:B------:R-:W-:Y:S01]  /*15e0*/  BSSY B0, `(.L_x_482) ;  /* 0x000002c000007945 */ /* 0x000fe20003800000 */
[----:B------:R-:W-:Y:S02]  /*15f0*/  SHF.R.U32.HI R8, RZ, 0x10, R11 ;  /* 0x00000010ff087819 */ /* 0x000fe4000001160b */
[----:B0-----:R-:W-:Y:S01]  /*1600*/  MOV R5, RZ ;  /* 0x000000ff00057202 */ /* 0x001fe20000000f00 */
[----:B------:R1:W-:Y:S04]  /*1610*/  STL [R1+0x4c], R12 ;  /* 0x00004c0c01007387 */ /* 0x0003e80000100800 */
[----:B------:R1:W-:Y:S01]  /*1620*/  STL [R1+0x34], R8 ;  /* 0x0000340801007387 */ /* 0x0003e20000100800 */
[----:B--2---:R-:W-:Y:S01]  /*1630*/  LOP3.LUT R32, R32, 0xfffffffb, RZ, 0xc0, !PT ;  /* 0xfffffffb20207812 */ /* 0x004fe200078ec0ff */
[----:B---3--:R-:W-:-:S04]  /*1640*/  @P0 IMAD.IADD R27, R3, 0x1, -R0 ;  /* 0x00000001031b0824 */ /* 0x008fc800078e0a00 */
[----:B------:R-:W-:-:S04]  /*1650*/  IMAD.IADD R89, R10, 0x1, R27 ;  /* 0x000000010a597824 */ /* 0x000fc800078e021b */
[C---:B------:R-:W-:Y:S01]  /*1660*/  VIADD R0, R89.reuse, 0x7f ;  /* 0x0000007f59007836 */ /* 0x040fe20000000000 */
[----:B------:R-:W-:-:S04]  /*1670*/  ISETP.GE.AND P3, PT, R89, 0x1, PT ;  /* 0x000000015900780c */ /* 0x000fc80003f66270 */
[----:B------:R-:W-:-:S04]  /*1680*/  SHF.R.S32.HI R3, RZ, 0x1f, R0 ;  /* 0x0000001fff037819 */ /* 0x000fc80000011400 */
[----:B------:R-:W-:-:S04]  /*1690*/  LEA.HI R3, R3, R0, RZ, 0x7 ;  /* 0x0000000003037211 */ /* 0x000fc800078f38ff */
[----:B------:R-:W-:Y:S02]  /*16a0*/  SHF.R.S32.HI R26, RZ, 0x7, R3 ;  /* 0x00000007ff1a7819 */ /* 0x000fe40000011403 */
[----:B------:R-:W-:-:S05]  /*16b0*/  @P3 LOP3.LUT R32, R32, 0x4, RZ, 0xfc, !PT ;  /* 0x0000000420203812 */ /* 0x000fca00078efcff */
[----:B------:R1:W-:Y:S01]  /*16c0*/  STL [R1], R32 ;  /* 0x0000002001007387 */ /* 0x0003e20000100800 */
[----:B------:R-:W-:Y:S05]  /*16d0*/  @!P3 BRA `(.L_x_483) ;  /* 0x000000000070b947 */ /* 0x000fea0003800000 */
[----:B------:R-:W-:Y:S01]  /*16e0*/  ISETP.NE.AND P0, PT, R8, RZ, PT ;  /* 0x000000ff0800720c */ /* 0x000fe20003f05270 */
[----:B------:R-:W-:-:S03]  /*16f0*/  ULDC UR4, c[0x0][0x9f0] ;  /* 0x00027c0000047ab9 */ /* 0x000fc60000000800 */
[----:B------:R-:W-:-:S04]  /*1700*/  SEL R9, R8, UR4, P0 ;  /* 0x0000000408097c07 */ /* 0x000fc80008000000 */
[-C--:B-1----:R-:W-:Y:S02]  /*1710*/  IABS R6, R9.reuse ;  /* 0x0000000900067213 */ /* 0x082fe40000000000 */
[----:B------:R-:W-:Y:S02]  /*1720*/  IADD3 R0, R26, -0x1, R9 ;  /* 0xffffffff1a007810 */ /* 0x000fe40007ffe009 */
[----:B------:R-:W0:Y:S01]  /*1730*/  I2F.RP R3, R6 ;  /* 0x0000000600037306 */ /* 0x000e220000209400 */
[-C--:B------:R-:W-:Y:S02]  /*1740*/  IABS R11, R9.reuse ;  /* 0x00000009000b7213 */ /* 0x080fe40000000000 */
[----:B------:R-:W-:Y:S02]  /*1750*/  IABS R8, R0 ;  /* 0x0000000000087213 */ /* 0x000fe40000000000 */
[----:B------:R-:W-:-:S04]  /*1760*/  LOP3.LUT R0, R0, R9, RZ, 0x3c, !PT ;  /* 0x0000000900007212 */ /* 0x000fc800078e3cff */
[----:B------:R-:W-:Y:S01]  /*1770*/  ISETP.GE.AND P2, PT, R0, RZ, PT ;  /* 0x000000ff0000720c */ /* 0x000fe20003f46270 */
[----:B0-----:R-:W0:Y:S02]  /*1780*/  MUFU.RCP R3, R3 ;  /* 0x0000000300037308 */ /* 0x001e240000001000 */
[----:B0-----:R-:W-:Y:S02]  /*1790*/  VIADD R4, R3, 0xffffffe ;  /* 0x0ffffffe03047836 */ /* 0x001fe40000000000 */
[----:B------:R-:W-:-:S04]  /*17a0*/  IMAD.MOV R3, RZ, RZ, -R11 ;  /* 0x000000ffff037224 */ /* 0x000fc800078e0a0b */
[----:B------:R0:W1:Y:S02]  /*17b0*/  F2I.FTZ.U32.TRUNC.NTZ R5, R4 ;  /* 0x0000000400057305 */ /* 0x000064000021f000 */
[----:B0-----:R-:W-:Y:S02]  /*17c0*/  IMAD.MOV.U32 R4, RZ, RZ, RZ ;  /* 0x000000ffff047224 */ /* 0x001fe400078e00ff */
[----:B-1----:R-:W-:-:S04]  /*17d0*/  IMAD.MOV R7, RZ, RZ, -R5 ;  /* 0x000000ffff077224 */ /* 0x002fc800078e0a05 */
[----:B------:R-:W-:-:S04]  /*17e0*/  IMAD R7, R7, R6, RZ ;  /* 0x0000000607077224 */ /* 0x000fc800078e02ff */
[----:B------:R-:W-:-:S06]  /*17f0*/  IMAD.HI.U32 R5, R5, R7, R4 ;  /* 0x0000000705057227 */ /* 0x000fcc00078e0004 */
[----:B------:R-:W-:-:S04]  /*1800*/  IMAD.HI.U32 R5, R5, R8, RZ ;  /* 0x0000000805057227 */ /* 0x000fc800078e00ff */
[----:B------:R-:W-:-:S05]  /*1810*/  IMAD R3, R5, R3, R8 ;  /* 0x0000000305037224 */ /* 0x000fca00078e0208 */
[----:B------:R-:W-:-:S13]  /*1820*/  ISETP.GT.U32.AND P1, PT, R6, R3, PT ;  /* 0x000000030600720c */ /* 0x000fda0003f24070 */
[-C--:B------:R-:W-:Y:S01]  /*1830*/  @!P1 IADD3 R3, R3, -R6.reuse, RZ ;  /* 0x8000000603039210 */ /* 0x080fe20007ffe0ff */
[----:B------:R-:W-:Y:S01]  /*1840*/  @!P1 VIADD R5, R5, 0x1 ;  /* 0x0000000105059836 */ /* 0x000fe20000000000 */
[----:B------:R-:W-:Y:S02]  /*1850*/  ISETP.NE.AND P1, PT, R9, RZ, PT ;  /* 0x000000ff0900720c */ /* 0x000fe40003f25270 */
[----:B------:R-:W-:-:S13]  /*1860*/  ISETP.GE.U32.AND P0, PT, R3, R6, PT ;  /* 0x000000060300720c */ /* 0x000fda0003f06070 */
[----:B------:R-:W-:-:S04]  /*1870*/  @P0 VIADD R5, R5, 0x1 ;  /* 0x0000000105050836 */ /* 0x000fc80000000000 */
[----:B------:R-:W-:Y:S01]  /*1880*/  @!P2 IMAD.MOV R5, RZ, RZ, -R5 ;  /* 0x000000ffff05a224 */ /* 0x000fe200078e0a05 */
[----:B------:R-:W-:-:S07]  /*1890*/  @!P1 LOP3.LUT R5, RZ, R9, RZ, 0x33, !PT ;  /* 0x00000009ff059212 */ /* 0x000fce00078e33ff */
.L_x_483:
[----:B------:R-:W-:Y:S05]  /*18a0*/  BSYNC B0 ;  /* 0x0000000000007941 */ /* 0x000fea0003800000 */
.L_x_482:
[----:B------:R-:W-:-:S05]  /*18b0*/  IMAD R0, R12, R5, RZ ;  /* 0x000000050c007224 */ /* 0x000fca00078e02ff */
[C---:B------:R-:W-:Y:S01]  /*18c0*/  VIADDMNMX R5, R0.reuse, R5, R26, PT ;  /* 0x0000000500057246 */ /* 0x040fe2000380011a */
[----:B------:R-:W-:-:S03]  /*18d0*/  IMAD R0, R0, 0x80, -R10 ;  /* 0x0000008000007824 */ /* 0x000fc600078e0a0a */
[----:B------:R-:W-:Y:S02]  /*18e0*/  LEA R4, R5, -R10, 0x7 ;  /* 0x8000000a05047211 */ /* 0x000fe400078e38ff */
[----:B------:R-:W-:Y:S02]  /*18f0*/  VIMNMX R0, RZ, R0, !PT ;  /* 0x00000000ff007248 */ /* 0x000fe40007fe0100 */
[----:B------:R-:W-:Y:S02]  /*1900*/  VIMNMX R3, R4, R27, PT ;  /* 0x0000001b04037248 */ /* 0x000fe40003fe0100 */
[----:B------:R-:W-:Y:S02]  /*1910*/  SHF.R.U32.HI R30, RZ, 0x7, R0 ;  /* 0x00000007ff1e7819 */ /* 0x000fe40000011600 */
[----:B------:R-:W-:-:S03]  /*1920*/  ISETP.GT.AND P0, PT, R3, R0, PT ;  /* 0x000000000300720c */ /* 0x000fc60003f04270 */
[----:B------:R-:W-:-:S10]  /*1930*/  IMAD.MOV.U32 R29, RZ, RZ, R30 ;  /* 0x000000ffff1d7224 */ /* 0x000fd400078e001e */
[----:B------:R-:W-:-:S05]  /*1940*/  @P0 VIADD R3, R3, 0x7f ;  /* 0x0000007f03030836 */ /* 0x000fca0000000000 */
[----:B------:R-:W-:-:S04]  /*1950*/  @P0 SHF.R.S32.HI R0, RZ, 0x1f, R3 ;  /* 0x0000001fff000819 */ /* 0x000fc80000011403 */
[----:B------:R-:W-:-:S04]  /*1960*/  @P0 LEA.HI R0, R0, R3, RZ, 0x7 ;  /* 0x0000000300000211 */ /* 0x000fc800078f38ff */
[----:B------:R-:W-:Y:S02]  /*1970*/  @P0 SHF.R.S32.HI R29, RZ, 0x7, R0 ;  /* 0x00000007ff1d0819 */ /* 0x000fe40000011400 */
[----:B------:R-:W-:Y:S02]  /*1980*/  PLOP3.LUT P0, PT, PT, PT, PT, 0x80, 0x0 ;  /* 0x000000000000781c */ /* 0x000fe40003f0f070 */
[----:B------:R-:W-:-:S13]  /*1990*/  ISETP.GT.AND P1, PT, R29, R30, PT ;  /* 0x0000001e1d00720c */ /* 0x000fda0003f24270 */
[----:B------:R-:W-:Y:S05]  /*19a0*/  @!P1 BRA `(.L_x_484) ;  /* 0x0000004000109947 */ /* 0x000fea0003800000 */
[----:B------:R-:W-:Y:S01]  /*19b0*/  VIADD R0, R18, 0xe400 ;  /* 0x0000e40012007836 */ /* 0x000fe20000000000 */
[----:B------:R-:W-:Y:S04]  /*19c0*/  BSSY B6, `(.L_x_485) ;  /* 0x0000013000067945 */ /* 0x000fe80003800000 */
[----:B------:R-:W-:-:S13]  /*19d0*/  LOP3.LUT P0, RZ, R0, 0x3ff, RZ, 0xc0, !PT ;  /* 0x000003ff00ff7812 */ /* 0x000fda000780c0ff */
[----:B------:R-:W-:Y:S05]  /*19e0*/  @!P0 BRA `(.L_x_486) ;  /* 0x0000000000408947 */ /* 0x000fea0003800000 */
[----:B------:R-:W-:Y:S01]  /*19f0*/  MOV R0, 0x0 ;  /* 0x0000000000007802 */ /* 0x000fe20000000f00 */
[----:B------:R-:W-:Y:S01]  /*1a00*/  ULDC.64 UR4, c[0x4][0x88] ;  /* 0x0100220000047ab9 */ /* 0x000fe20000000a00 */
[----:B------:R-:W-:Y:S01]  /*1a10*/  ULDC.64 UR6, c[0x4][0x18] ;  /* 0x0100060000067ab9 */ /* 0x000fe20000000a00 */
[----:B------:R-:W-:Y:S01]  /*1a20*/  IMAD.U32 R4, RZ, RZ, UR4 ;  /* 0x00000004ff047e24 */ /* 0x000fe2000f8e00ff */
[----:B------:R0:W2:Y:S01]  /*1a30*/  LDC.64 R14, c[0x4][R0] ;  /* 0x01000000000e7b82 */ /* 0x0000a20000000a00 */
[----:B------:R-:W-:Y:S01]  /*1a40*/  MOV R5, UR5 ;  /* 0x0000000500057c02 */ /* 0x000fe20008000f00 */
[----:B------:R-:W-:Y:S01]  /*1a50*/  ULDC.64 UR4, c[0x4][0x90] ;  /* 0x0100240000047ab9 */ /* 0x000fe20000000a00 */
[----:B------:R-:W-:Y:S01]  /*1a60*/  IMAD.U32 R10, RZ, RZ, UR6 ;  /* 0x00000006ff0a7e24 */ /* 0x000fe2000f8e00ff */
[----:B-1----:R-:W-:Y:S01]  /*1a70*/  MOV R8, 0x70 ;  /* 0x0000007000087802 */ /* 0x002fe20000000f00 */
[----:B------:R-:W-:Y:S02]  /*1a80*/  IMAD.U32 R6, RZ, RZ, UR4 ;  /* 0x00000004ff067e24 */ /* 0x000fe4000f8e00ff */
[----:B------:R-:W-:-:S02]  /*1a90*/  IMAD.U32 R7, RZ, RZ, UR5 ;  /* 0x00000005ff077e24 */ /* 0x000fc4000f8e00ff */
[----:B------:R-:W-:Y:S02]  /*1aa0*/  IMAD.U32 R11, RZ, RZ, UR7 ;  /* 0x00000007ff0b7e24 */ /* 0x000fe4000f8e00ff */
[----:B------:R-:W-:Y:S02]  /*1ab0*/  IMAD.MOV.U32 R12, RZ, RZ, 0x1 ;  /* 0x00000001ff0c7424 */ /* 0x000fe400078e00ff */
[----:B0-----:R-:W-:-:S07]  /*1ac0*/  IMAD.MOV.U32 R13, RZ, RZ, RZ ;  /* 0x000000ffff0d7224 */ /* 0x001fce00078e00ff */
[----:B------:R-:W-:-:S07]  /*1ad0*/  LEPC R20, `(.L_x_486) ;  /* 0x000000001014794e */ /* 0x000fce0000000000 */
[----:B--2--5:R-:W-:Y:S05]  /*1ae0*/  CALL.ABS.NOINC R14 ;  /* 0x000000000e007343 */ /* 0x024fea0003c00000 */
.L_x_486:
[----:B------:R-:W-:Y:S05]  /*1af0*/  BSYNC B6 ;  /* 0x0000000000067941 */ /* 0x000fea0003800000 */
.L_x_485:
        /* <DEDUP_REMOVED lines=20> */
.L_x_488:
[----:B------:R-:W-:Y:S05]  /*1c40*/  BSYNC B6 ;  /* 0x0000000000067941 */ /* 0x000fea0003800000 */
.L_x_487:
[----:B------:R-:W2:Y:S01]  /*1c50*/  LDL R39, [R1+0x20] ;  /* 0x0000200001277983 */ /* 0x000ea20000100800 */
[----:B------:R-:W-:Y:S01]  /*1c60*/  ULDC.64 UR4, c[0x0][0x9f8] ;  /* 0x00027e0000047ab9 */ /* 0x000fe20000000a00 */
[----:B------:R-:W-:Y:S01]  /*1c70*/  IMAD.MOV.U32 R69, RZ, RZ, R36 ;  /* 0x000000ffff457224 */ /* 0x000fe200078e0024 */
[----:B------:R-:W-:Y:S01]  /*1c80*/  ISETP.NE.U32.AND P0, PT, RZ, UR4, PT ;  /* 0x00000004ff007c0c */ /* 0x000fe2000bf05070 */
[----:B------:R-:W3:Y:S01]  /*1c90*/  LDL R14, [R1+0x2c] ;  /* 0x00002c00010e7983 */ /* 0x000ee20000100800 */
[----:B------:R-:W0:Y:S02]  /*1ca0*/  LDC.64 R4, c[0x0][0x3f8] ;  /* 0x0000fe00ff047b82 */ /* 0x000e240000000a00 */
[----:B------:R-:W-:-:S06]  /*1cb0*/  ISETP.NE.AND.EX P0, PT, RZ, UR5, PT, P0 ;  /* 0x00000005ff007c0c */ /* 0x000fcc000bf05300 */
[----:B------:R-:W4:Y:S07]  /*1cc0*/  LDC.64 R62, c[0x0][0x408] ;  /* 0x00010200ff3e7b82 */ /* 0x000f2e0000000a00 */
[----:B-1----:R-:W-:-:S04]  /*1cd0*/  @P0 IADD3 R6, P1, R38, UR4, RZ ;  /* 0x0000000426060c10 */ /* 0x002fc8000ff3e0ff */
[----:B------:R-:W-:Y:S02]  /*1ce0*/  @P0 IADD3.X R7, R37, UR5, RZ, P1, !PT ;  /* 0x0000000525070c10 */ /* 0x000fe40008ffe4ff */
[----:B------:R-:W1:Y:S03]  /*1cf0*/  LDC R37, c[0x0][0x3f4] ;  /* 0x0000fd00ff257b82 */ /* 0x000e660000000800 */
[----:B------:R4:W3:Y:S01]  /*1d00*/  @P0 LDG.E R69, desc[UR42][R6.64] ;  /* 0x0000002a06450981 */ /* 0x0008e2000c1e1900 */
[----:B------:R-:W4:Y:S01]  /*1d10*/  S2R R36, SR_TID.X ;  /* 0x0000000000247919 */ /* 0x000f220000002100 */
[----:B------:R-:W-:Y:S02]  /*1d20*/  SHF.R.S32.HI R3, RZ, 0x1f, R153 ;  /* 0x0000001fff037819 */ /* 0x000fe40000011499 */
[----:B------:R-:W-:-:S03]  /*1d30*/  SHF.R.S32.HI R23, RZ, 0x1f, R22 ;  /* 0x0000001fff177819 */ /* 0x000fc60000011416 */
[-C--:B0-----:R-:W-:Y:S02]  /*1d40*/  IMAD R0, R3, R4.reuse, RZ ;  /* 0x0000000403007224 */ /* 0x081fe400078e02ff */
[----:B------:R-:W-:-:S04]  /*1d50*/  IMAD.WIDE.U32 R8, R153, R4, R22 ;  /* 0x0000000499087225 */ /* 0x000fc800078e0016 */
[C---:B------:R-:W-:Y:S02]  /*1d60*/  IMAD R13, R153.reuse, R5, R0 ;  /* 0x00000005990d7224 */ /* 0x040fe400078e0200 */
[----:B------:R-:W-:Y:S01]  /*1d70*/  IMAD.WIDE.U32 R10, R153, R4, R16 ;  /* 0x00000004990a7225 */ /* 0x000fe200078e0010 */
[----:B-1----:R-:W-:-:S03]  /*1d80*/  ISETP.GE.AND P0, PT, R16, R37, PT ;  /* 0x000000251000720c */ /* 0x002fc60003f06270 */
[----:B----4-:R-:W-:Y:S01]  /*1d90*/  IMAD R0, R3, R62, RZ ;  /* 0x0000003e03007224 */ /* 0x010fe200078e02ff */
[----:B------:R-:W-:Y:S01]  /*1da0*/  IADD3 R9, R9, R13, RZ ;  /* 0x0000000d09097210 */ /* 0x000fe20007ffe0ff */
[----:B------:R-:W-:Y:S01]  /*1db0*/  IMAD.IADD R11, R13, 0x1, R11 ;  /* 0x000000010d0b7824 */ /* 0x000fe200078e020b */
[----:B------:R-:W-:Y:S02]  /*1dc0*/  SEL R3, R37, RZ, P0 ;  /* 0x000000ff25037207 */ /* 0x000fe40000000000 */
[----:B-----5:R-:W-:-:S03]  /*1dd0*/  SHF.R.S32.HI R13, RZ, 0x1f, R25 ;  /* 0x0000001fff0d7819 */ /* 0x020fc60000011419 */
[----:B------:R-:W-:Y:S02]  /*1de0*/  IMAD.IADD R3, R16, 0x1, R3 ;  /* 0x0000000110037824 */ /* 0x000fe400078e0203 */
[----:B------:R-:W-:Y:S02]  /*1df0*/  IMAD R12, R13, R4, RZ ;  /* 0x000000040d0c7224 */ /* 0x000fe400078e02ff */
[----:B------:R-:W-:Y:S01]  /*1e00*/  IMAD R15, R153, R63, R0 ;  /* 0x0000003f990f7224 */ /* 0x000fe200078e0200 */
[----:B------:R-:W-:Y:S01]  /*1e10*/  SHF.R.U32.HI R38, RZ, 0x7, R36 ;  /* 0x00000007ff267819 */ /* 0x000fe20000011624 */
[----:B------:R-:W-:Y:S01]  /*1e20*/  IMAD R57, R25, R5, R12 ;  /* 0x0000000519397224 */ /* 0x000fe200078e020c */
[----:B------:R-:W-:Y:S01]  /*1e30*/  SHF.R.S32.HI R0, RZ, 0x1f, R3 ;  /* 0x0000001fff007819 */ /* 0x000fe20000011403 */
[----:B------:R-:W-:Y:S01]  /*1e40*/  IMAD R12, R13, R62, RZ ;  /* 0x0000003e0d0c7224 */ /* 0x000fe200078e02ff */
[C---:B------:R-:W-:Y:S01]  /*1e50*/  ISETP.NE.AND P6, PT, R38.reuse, 0x1, PT ;  /* 0x000000012600780c */ /* 0x040fe20003fc5270 */
[----:B------:R-:W-:Y:S01]  /*1e60*/  VIADD R78, R38, 0x8 ;  /* 0x00000008264e7836 */ /* 0x000fe20000000000 */
[----:B------:R-:W-:Y:S01]  /*1e70*/  LEA.HI R0, R0, R3, RZ, 0x3 ;  /* 0x0000000300007211 */ /* 0x000fe200078f18ff */
[----:B------:R-:W-:Y:S01]  /*1e80*/  VIADD R38, R153, 0x60 ;  /* 0x0000006099267836 */ /* 0x000fe20000000000 */
[----:B------:R-:W-:Y:S01]  /*1e90*/  SHF.L.U64.HI R66, R4, 0x7, R5 ;  /* 0x0000000704427819 */ /* 0x000fe20000010205 */
[----:B------:R-:W-:Y:S01]  /*1ea0*/  IMAD.WIDE.U32 R20, R25, R4, R8 ;  /* 0x0000000419147225 */ /* 0x000fe200078e0008 */
[----:B------:R-:W-:-:S02]  /*1eb0*/  SHF.L.U64.HI R64, R62, 0x7, R63 ;  /* 0x000000073e407819 */ /* 0x000fc4000001023f */
[----:B------:R-:W-:Y:S01]  /*1ec0*/  LOP3.LUT R32, R32, 0xfffffffd, RZ, 0xc0, !PT ;  /* 0xfffffffd20207812 */ /* 0x000fe200078ec0ff */
[----:B------:R-:W-:-:S04]  /*1ed0*/  IMAD.WIDE.U32 R34, R25, R4, R10 ;  /* 0x0000000419227225 */ /* 0x000fc800078e000a */
[----:B------:R-:W-:Y:S02]  /*1ee0*/  IMAD.SHL.U32 R65, R4, 0x80, RZ ;  /* 0x0000008004417824 */ /* 0x000fe400078e00ff */
[----:B------:R-:W-:Y:S02]  /*1ef0*/  IMAD R3, R25, R63, R12 ;  /* 0x0000003f19037224 */ /* 0x000fe400078e020c */
[----:B------:R-:W-:Y:S01]  /*1f00*/  IMAD.SHL.U32 R38, R38, 0x40, RZ ;  /* 0x0000004026267824 */ /* 0x000fe200078e00ff */
[----:B------:R-:W-:Y:S01]  /*1f10*/  LOP3.LUT R10, R0, 0xfffffff8, RZ, 0xc0, !PT ;  /* 0xfffffff8000a7812 */ /* 0x000fe200078ec0ff */
[----:B------:R-:W-:-:S03]  /*1f20*/  IMAD.IADD R68, R68, 0x1, R31 ;  /* 0x0000000144447824 */ /* 0x000fc600078e021f */
[----:B------:R-:W-:Y:S02]  /*1f30*/  LOP3.LUT R38, R38, 0x1c0, RZ, 0xc0, !PT ;  /* 0x000001c026267812 */ /* 0x000fe400078ec0ff */
[----:B------:R-:W-:Y:S01]  /*1f40*/  SHF.R.S32.HI R31, RZ, 0x3, R0 ;  /* 0x00000003ff1f7819 */ /* 0x000fe20000011400 */
[----:B------:R-:W-:Y:S05]  /*1f50*/  @!P6 WARPSYNC.ALL ;  /* 0x000000000000e948 */ /* 0x000fea0003800000 */
[----:B------:R-:W-:Y:S01]  /*1f60*/  IMAD.WIDE.U32 R52, R153, R62, R22 ;  /* 0x0000003e99347225 */ /* 0x000fe200078e0016 */
[----:B------:R-:W-:-:S03]  /*1f70*/  ULDC UR4, c[0x0][0x2f4] ;  /* 0x0000bd0000047ab9 */ /* 0x000fc60000000800 */
[----:B------:R-:W-:-:S04]  /*1f80*/  IMAD.WIDE.U32 R6, R153, R62, R16 ;  /* 0x0000003e99067225 */ /* 0x000fc800078e0010 */
[----:B------:R-:W-:Y:S02]  /*1f90*/  IMAD.IADD R53, R53, 0x1, R15 ;  /* 0x0000000135357824 */ /* 0x000fe400078e020f */
[----:B------:R-:W-:Y:S02]  /*1fa0*/  IMAD.IADD R7, R15, 0x1, R7 ;  /* 0x000000010f077824 */ /* 0x000fe400078e0207 */
[----:B------:R-:W-:-:S04]  /*1fb0*/  IMAD.WIDE.U32 R52, R25, R62, R52 ;  /* 0x0000003e19347225 */ /* 0x000fc800078e0034 */
[----:B------:R-:W-:Y:S01]  /*1fc0*/  IMAD.WIDE.U32 R54, R25, R62, R6 ;  /* 0x0000003e19367225 */ /* 0x000fe200078e0006 */
[----:B------:R-:W-:Y:S02]  /*1fd0*/  IADD3 R56, R53, R3, RZ ;  /* 0x0000000335387210 */ /* 0x000fe40007ffe0ff */
[----:B------:R-:W-:Y:S01]  /*1fe0*/  ISETP.GE.AND P2, PT, R2, UR4, PT ;  /* 0x0000000402007c0c */ /* 0x000fe2000bf46270 */
[----:B------:R-:W-:Y:S01]  /*1ff0*/  IMAD.IADD R58, R21, 0x1, R57 ;  /* 0x00000001153a7824 */ /* 0x000fe200078e0239 */
[----:B------:R-:W-:Y:S01]  /*2000*/  SHF.R.S32.HI R8, RZ, 0x1f, R10 ;  /* 0x0000001fff087819 */ /* 0x000fe2000001140a */
[----:B------:R-:W-:Y:S02]  /*2010*/  IMAD.SHL.U32 R62, R62, 0x80, RZ ;  /* 0x000000803e3e7824 */ /* 0x000fe400078e00ff */
[----:B------:R-:W-:Y:S02]  /*2020*/  IMAD.SHL.U32 R60, R37, 0x2, RZ ;  /* 0x00000002253c7824 */ /* 0x000fe400078e00ff */
[----:B------:R-:W-:Y:S01]  /*2030*/  IMAD.IADD R57, R57, 0x1, R35 ;  /* 0x0000000139397824 */ /* 0x000fe200078e0223 */
[C---:B--2---:R-:W-:Y:S01]  /*2040*/  SHF.L.U32 R67, R39.reuse, 0x6, RZ ;  /* 0x0000000627437819 */ /* 0x044fe200000006ff */
[----:B------:R-:W-:Y:S01]  /*2050*/  @!P6 BAR.SYNC.DEFER_BLOCKING 0x9, 0x100 ;  /* 0x024400000000eb1d */ /* 0x000fe20000010000 */
[----:B------:R-:W-:Y:S01]  /*2060*/  LOP3.LUT P1, RZ, R39, 0x4, RZ, 0xc0, !PT ;  /* 0x0000000427ff7812 */ /* 0x000fe2000782c0ff */
[----:B------:R-:W-:Y:S01]  /*2070*/  VIADD R39, R36, 0xffffff80 ;  /* 0xffffff8024277836 */ /* 0x000fe20000000000 */
[----:B------:R-:W-:-:S04]  /*2080*/  LOP3.LUT R67, R67, 0x1c0, RZ, 0xc0, !PT ;  /* 0x000001c043437812 */ /* 0x000fc800078ec0ff */
[----:B------:R-:W-:Y:S02]  /*2090*/  SHF.R.S32.HI R36, RZ, 0x1f, R39 ;  /* 0x0000001fff247819 */ /* 0x000fe40000011427 */
[----:B------:R-:W-:Y:S02]  /*20a0*/  SHF.R.U32.HI R63, RZ, 0x3, R67 ;  /* 0x00000003ff3f7819 */ /* 0x000fe40000011643 */
[----:B------:R-:W-:Y:S02]  /*20b0*/  LOP3.LUT R4, R67, 0x18, R16, 0xf8, !PT ;  /* 0x0000001843047812 */ /* 0x000fe400078ef810 */
[----:B------:R-:W-:Y:S02]  /*20c0*/  LEA.HI R36, R36, R39, RZ, 0x5 ;  /* 0x0000002724247211 */ /* 0x000fe400078f28ff */
[----:B------:R-:W-:Y:S02]  /*20d0*/  LOP3.LUT R4, R4, R63, RZ, 0x3c, !PT ;  /* 0x0000003f04047212 */ /* 0x000fe400078e3cff */
[----:B------:R-:W-:-:S02]  /*20e0*/  @P1 LOP3.LUT R32, R32, 0x2, RZ, 0xfc, !PT ;  /* 0x0000000220201812 */ /* 0x000fc400078efcff */
[----:B------:R-:W-:-:S03]  /*20f0*/  SHF.R.S32.HI R36, RZ, 0x5, R36 ;  /* 0x00000005ff247819 */ /* 0x000fc60000011424 */
[----:B------:R0:W-:Y:S02]  /*2100*/  STL [R1], R32 ;  /* 0x0000002001007387 */ /* 0x0001e40000100800 */
[----:B------:R-:W-:Y:S01]  /*2110*/  IMAD R59, R36, 0x200, R4 ;  /* 0x00000200243b7824 */ /* 0x000fe200078e0204 */
[--C-:B------:R-:W-:Y:S02]  /*2120*/  LOP3.LUT R4, R67, 0x38, R0.reuse, 0xf8, !PT ;  /* 0x0000003843047812 */ /* 0x100fe400078ef800 */
[----:B------:R-:W-:Y:S01]  /*2130*/  LOP3.LUT R0, R38, 0x38, R0, 0xf8, !PT ;  /* 0x0000003826007812 */ /* 0x000fe200078ef800 */
[----:B------:R-:W-:Y:S01]  /*2140*/  VIADD R38, R153, 0x60 ;  /* 0x0000006099267836 */ /* 0x000fe20000000000 */
[----:B0-----:R-:W-:-:S04]  /*2150*/  SHF.R.S32.HI R32, RZ, 0x1f, R39 ;  /* 0x0000001fff207819 */ /* 0x001fc80000011427 */
[----:B------:R-:W-:Y:S02]  /*2160*/  LEA.HI R32, R32, R39, RZ, 0x2 ;  /* 0x0000002720207211 */ /* 0x000fe400078f10ff */
[----:B------:R-:W-:Y:S02]  /*2170*/  SHF.L.U32 R38, R38, 0x6, RZ ;  /* 0x0000000626267819 */ /* 0x000fe400000006ff */
[----:B------:R-:W-:Y:S02]  /*2180*/  LOP3.LUT R32, R32, 0xfffffffc, RZ, 0xc0, !PT ;  /* 0xfffffffc20207812 */ /* 0x000fe400078ec0ff */
[----:B------:R-:W-:Y:S02]  /*2190*/  LOP3.LUT R38, R38, 0x1c0, RZ, 0xc0, !PT ;  /* 0x000001c026267812 */ /* 0x000fe400078ec0ff */
[----:B------:R-:W-:Y:S02]  /*21a0*/  IADD3 R32, R39, -R32, RZ ;  /* 0x8000002027207210 */ /* 0x000fe40007ffe0ff */
[----:B------:R-:W-:-:S03]  /*21b0*/  SHF.R.U32.HI R38, RZ, 0x3, R38 ;  /* 0x00000003ff267819 */ /* 0x000fc60000011626 */
[----:B------:R-:W-:Y:S01]  /*21c0*/  IMAD R61, R32, 0x60, R153 ;  /* 0x00000060203d7824 */ /* 0x000fe200078e0299 */
[----:B------:R-:W-:Y:S01]  /*21d0*/  LOP3.LUT R0, R0, R38, RZ, 0x3c, !PT ;  /* 0x0000002600007212 */ /* 0x000fe200078e3cff */
[----:B------:R-:W-:Y:S01]  /*21e0*/  IMAD.IADD R32, R3, 0x1, R55 ;  /* 0x0000000103207824 */ /* 0x000fe200078e0237 */
[----:B------:R-:W-:Y:S02]  /*21f0*/  LOP3.LUT R3, R4, R63, RZ, 0x3c, !PT ;  /* 0x0000003f04037212 */ /* 0x000fe400078e3cff */
[----:B------:R-:W-:Y:S01]  /*2200*/  ISETP.GE.AND P1, PT, R16, UR4, PT ;  /* 0x0000000410007c0c */ /* 0x000fe2000bf26270 */
[----:B---3--:R-:W-:Y:S01]  /*2210*/  IMAD.IADD R0, R14, 0x1, R0 ;  /* 0x000000010e007824 */ /* 0x008fe200078e0200 */
[----:B------:R-:W-:Y:S01]  /*2220*/  SHF.R.S32.HI R9, RZ, 0x1f, R69 ;  /* 0x0000001fff097819 */ /* 0x000fe20000011445 */
[----:B------:R-:W-:-:S10]  /*2230*/  IMAD R3, R36, 0x200, R3 ;  /* 0x0000020024037824 */ /* 0x000fd400078e0203 */
.L_x_544:
[----:B--2---:R-:W2:Y:S01]  /*2240*/  LDL R37, [R1+0x20] ;  /* 0x0000200001257983 */ /* 0x004ea20000100800 */
[----:B------:R-:W0:Y:S03]  /*2250*/  LDC R74, c[0x0][0x430] ;  /* 0x00010c00ff4a7b82 */ /* 0x000e260000000800 */
[----:B---3--:R-:W3:Y:S01]  /*2260*/  LDL.LU R36, [R1] ;  /* 0x0000000001247983 */ /* 0x008ee20000300800 */
[----:B------:R-:W-:Y:S02]  /*2270*/  VIADD R29, R29, 0xffffffff ;  /* 0xffffffff1d1d7836 */ /* 0x000fe40000000000 */
[----:B------:R-:W-:Y:S02]  /*2280*/  IMAD.MOV.U32 R73, RZ, RZ, RZ ;  /* 0x000000ffff497224 */ /* 0x000fe400078e00ff */
[----:B------:R-:W-:Y:S01]  /*2290*/  IMAD R6, R29, 0x80, R61 ;  /* 0x000000801d067824 */ /* 0x000fe200078e023d */
[----:B------:R-:W1:Y:S04]  /*22a0*/  LDC R80, c[0x0][0x3f4] ;  /* 0x0000fd00ff507b82 */ /* 0x000e680000000800 */
[----:B------:R-:W-:-:S05]  /*22b0*/  IADD3 R15, R68, R6, RZ ;  /* 0x00000006440f7210 */ /* 0x000fca0007ffe0ff */
[----:B------:R-:W-:Y:S01]  /*22c0*/  IMAD.MOV.U32 R12, RZ, RZ, R15 ;  /* 0x000000ffff0c7224 */ /* 0x000fe200078e000f */
[----:B0-----:R-:W-:-:S13]  /*22d0*/  ISETP.NE.AND P3, PT, R74, 0x1, PT ;  /* 0x000000014a00780c */ /* 0x001fda0003f65270 */
[----:B------:R-:W0:Y:S08]  /*22e0*/  @P3 LDC R4, c[0x0][0x434] ;  /* 0x00010d00ff043b82 */ /* 0x000e300000000800 */
[----:B----4-:R-:W4:Y:S01]  /*22f0*/  @P3 LDC R5, c[0x0][0x438] ;  /* 0x00010e00ff053b82 */ /* 0x010f220000000800 */
[----:B0-----:R-:W-:-:S05]  /*2300*/  @P3 IMAD.HI.U32 R4, R15, R4, RZ ;  /* 0x000000040f043227 */ /* 0x001fca00078e00ff */
[----:B----4-:R-:W-:Y:S02]  /*2310*/  @P3 SHF.R.U32.HI R12, RZ, R5, R4 ;  /* 0x00000005ff0c3219 */ /* 0x010fe40000011604 */
[----:B------:R-:W-:-:S04]  /*2320*/  ISETP.GE.AND P3, PT, R6, R27, PT ;  /* 0x0000001b0600720c */ /* 0x000fc80003f66270 */
[----:B------:R-:W-:-:S13]  /*2330*/  ISETP.GT.OR P3, PT, R61, 0x7f, P3 ;  /* 0x0000007f3d00780c */ /* 0x000fda0001f64670 */
[----:B------:R-:W0:Y:S01]  /*2340*/  @!P3 LDC.64 R6, c[0x0][0x428] ;  /* 0x00010a00ff06bb82 */ /* 0x000e220000000a00 */
[----:B------:R-:W-:-:S07]  /*2350*/  @!P3 SHF.R.S32.HI R13, RZ, 0x1f, R12 ;  /* 0x0000001fff0db819 */ /* 0x000fce000001140c */
[----:B------:R-:W4:Y:S01]  /*2360*/  @!P3 LDC.64 R4, c[0x0][0x418] ;  /* 0x00010600ff04bb82 */ /* 0x000f220000000a00 */
[----:B0-----:R-:W-:-:S04]  /*2370*/  @!P3 IMAD R14, R9, R6, RZ ;  /* 0x00000006090eb224 */ /* 0x001fc800078e02ff */
[C---:B------:R-:W-:Y:S02]  /*2380*/  @!P3 IMAD R11, R69.reuse, R7, R14 ;  /* 0x00000007450bb224 */ /* 0x040fe400078e020e */
[----:B------:R-:W-:-:S04]  /*2390*/  @!P3 IMAD.WIDE.U32 R6, R69, R6, R12 ;  /* 0x000000064506b225 */ /* 0x000fc800078e000c */
[----:B------:R-:W-:Y:S01]  /*23a0*/  @!P3 IMAD.IADD R7, R7, 0x1, R11 ;  /* 0x000000010707b824 */ /* 0x000fe200078e020b */
[----:B----4-:R-:W-:-:S04]  /*23b0*/  @!P3 LEA R4, P4, R6, R4, 0x2 ;  /* 0x000000040604b211 */ /* 0x010fc800078810ff */
[----:B------:R-:W-:-:S05]  /*23c0*/  @!P3 LEA.HI.X R5, R6, R5, R7, 0x2, P4 ;  /* 0x000000050605b211 */ /* 0x000fca00020f1407 */
[----:B------:R0:W5:Y:S01]  /*23d0*/  @!P3 LDG.E R73, desc[UR42][R4.64] ;  /* 0x0000002a0449b981 */ /* 0x000162000c1e1900 */
[----:B------:R-:W-:Y:S01]  /*23e0*/  ISETP.GT.AND P3, PT, R29, R30, PT ;  /* 0x0000001e1d00720c */ /* 0x000fe20003f64270 */
[----:B------:R-:W-:Y:S01]  /*23f0*/  IMAD.MOV R11, RZ, RZ, -R12 ;  /* 0x000000ffff0b7224 */ /* 0x000fe200078e0a0c */
[----:B------:R-:W-:Y:S01]  /*2400*/  LEA R7, R19, R59, 0xd ;  /* 0x0000003b13077211 */ /* 0x000fe200078e68ff */
[----:B------:R-:W-:Y:S05]  /*2410*/  YIELD ;  /* 0x0000000000007946 */ /* 0x000fea0003800000 */
[----:B------:R-:W-:Y:S01]  /*2420*/  VIADD R71, R7, 0x20 ;  /* 0x0000002007477836 */ /* 0x000fe20000000000 */
[----:B------:R-:W-:Y:S01]  /*2430*/  BSSY B0, `(.L_x_489) ;  /* 0x00002fd000007945 */ /* 0x000fe20003800000 */
[----:B------:R-:W-:-:S02]  /*2440*/  IMAD R74, R74, R11, R15 ;  /* 0x0000000b4a4a7224 */ /* 0x000fc400078e020f */
[----:B------:R-:W-:Y:S01]  /*2450*/  IMAD R72, R7, 0x2, R28 ;  /* 0x0000000207487824 */ /* 0x000fe200078e021c */
[----:B--2---:R-:W-:Y:S02]  /*2460*/  LOP3.LUT P5, RZ, R37, 0x4, RZ, 0xc0, !PT ;  /* 0x0000000425ff7812 */ /* 0x004fe400078ac0ff */
[----:B---3--:R-:W-:-:S04]  /*2470*/  LOP3.LUT R36, R36, 0xfffffffe, RZ, 0xc0, !PT ;  /* 0xfffffffe24247812 */ /* 0x008fc800078ec0ff */
[----:B------:R-:W-:Y:S02]  /*2480*/  @P3 LOP3.LUT R36, R36, 0x1, RZ, 0xfc, !PT ;  /* 0x0000000124243812 */ /* 0x000fe400078efcff */
[----:B-1----:R-:W-:-:S03]  /*2490*/  ISETP.GE.AND P3, PT, R80, 0x1, PT ;  /* 0x000000015000780c */ /* 0x002fc60003f66270 */
[----:B------:R0:W-:Y:S02]  /*24a0*/  STL [R1], R36 ;  /* 0x0000002401007387 */ /* 0x0001e40000100800 */
[----:B------:R-:W-:-:S04]  /*24b0*/  @P5 VIADD R71, R7, 0xffffffe0 ;  /* 0xffffffe007475836 */ /* 0x000fc80000000000 */
[----:B------:R-:W-:-:S04]  /*24c0*/  IMAD R71, R71, 0x2, R28 ;  /* 0x0000000247477824 */ /* 0x000fc800078e021c */
[----:B0-----:R-:W-:Y:S05]  /*24d0*/  @!P3 BRA `(.L_x_490) ;  /* 0x0000002800bcb947 */ /* 0x001fea0003800000 */
[----:B------:R-:W-:Y:S01]  /*24e0*/  SHF.R.S32.HI R75, RZ, 0x1f, R74 ;  /* 0x0000001fff4b7819 */ /* 0x000fe2000001144a */
[----:B------:R-:W-:Y:S01]  /*24f0*/  ULDC.64 UR4, c[0x0][0x300] ;  /* 0x0000c00000047ab9 */ /* 0x000fe20000000a00 */
[----:B-----5:R-:W-:Y:S01]  /*2500*/  SHF.R.S32.HI R76, RZ, 0x1f, R73 ;  /* 0x0000001fff4c7819 */ /* 0x020fe20000011449 */
[----:B------:R-:W-:Y:S01]  /*2510*/  IMAD.WIDE.U32 R4, R74, UR4, RZ ;  /* 0x000000044a047c25 */ /* 0x000fe2000f8e00ff */
[----:B------:R-:W-:-:S03]  /*2520*/  ULDC.64 UR6, c[0x0][0x2e8] ;  /* 0x0000ba0000067ab9 */ /* 0x000fc60000000a00 */
[----:B------:R-:W-:Y:S02]  /*2530*/  IMAD R7, R75, UR4, RZ ;  /* 0x000000044b077c24 */ /* 0x000fe4000f8e02ff */
[----:B------:R-:W-:Y:S02]  /*2540*/  IMAD R77, R29, -0x80, R27 ;  /* 0xffffff801d4d7824 */ /* 0x000fe400078e021b */
[----:B------:R-:W-:Y:S01]  /*2550*/  IMAD R7, R74, UR5, R7 ;  /* 0x000000054a077c24 */ /* 0x000fe2000f8e0207 */
[----:B------:R-:W-:Y:S01]  /*2560*/  ULDC.64 UR4, c[0x0][0x310] ;  /* 0x0000c40000047ab9 */ /* 0x000fe20000000a00 */
[----:B------:R-:W-:Y:S01]  /*2570*/  IMAD.WIDE.U32 R14, R65, R29, RZ ;  /* 0x0000001d410e7225 */ /* 0x000fe200078e00ff */
[----:B------:R-:W-:Y:S02]  /*2580*/  VIMNMX R77, R77, 0x80, PT ;  /* 0x000000804d4d7848 */ /* 0x000fe40003fe0100 */
[----:B------:R-:W-:Y:S01]  /*2590*/  IADD3 R5, R5, R7, RZ ;  /* 0x0000000705057210 */ /* 0x000fe20007ffe0ff */
[----:B------:R-:W-:-:S02]  /*25a0*/  IMAD R6, R76, UR4, RZ ;  /* 0x000000044c067c24 */ /* 0x000fc4000f8e02ff */
[----:B------:R-:W-:-:S04]  /*25b0*/  IMAD.WIDE.U32 R12, R62, R29, RZ ;  /* 0x0000001d3e0c7225 */ /* 0x000fc800078e00ff */
[C---:B------:R-:W-:Y:S02]  /*25c0*/  IMAD R7, R73.reuse, UR5, R6 ;  /* 0x0000000549077c24 */ /* 0x040fe4000f8e0206 */
[----:B------:R-:W-:Y:S01]  /*25d0*/  IMAD.WIDE.U32 R4, R73, UR4, R4 ;  /* 0x0000000449047c25 */ /* 0x000fe2000f8e0004 */
[----:B------:R-:W-:-:S03]  /*25e0*/  ULDC.64 UR4, c[0x0][0x308] ;  /* 0x0000c20000047ab9 */ /* 0x000fc60000000a00 */
[----:B------:R-:W-:Y:S02]  /*25f0*/  IMAD.IADD R5, R5, 0x1, R7 ;  /* 0x0000000105057824 */ /* 0x000fe400078e0207 */
[----:B------:R-:W-:Y:S02]  /*2600*/  IMAD R7, R64, R29, RZ ;  /* 0x0000001d40077224 */ /* 0x000fe400078e02ff */
[----:B------:R-:W-:Y:S01]  /*2610*/  IMAD.WIDE.U32 R4, R152, UR4, R4 ;  /* 0x0000000498047c25 */ /* 0x000fe2000f8e0004 */
[----:B------:R-:W-:-:S03]  /*2620*/  ULDC.U8 UR4, c[0x0][0x410] ;  /* 0x0001040000047ab9 */ /* 0x000fc60000000000 */
[----:B------:R-:W-:Y:S01]  /*2630*/  IMAD R85, R152, UR5, R5 ;  /* 0x0000000598557c24 */ /* 0x000fe2000f8e0205 */
[----:B------:R-:W-:Y:S01]  /*2640*/  LEA R84, P3, R4, UR6, 0x1 ;  /* 0x0000000604547c11 */ /* 0x000fe2000f8608ff */
[----:B------:R-:W-:-:S03]  /*2650*/  IMAD R5, R66, R29, RZ ;  /* 0x0000001d42057224 */ /* 0x000fc600078e02ff */
[----:B------:R-:W-:Y:S02]  /*2660*/  LEA.HI.X R85, R4, UR7, R85, 0x1, P3 ;  /* 0x0000000704557c11 */ /* 0x000fe400098f0c55 */
[----:B------:R-:W-:Y:S02]  /*2670*/  ISETP.NE.AND P3, PT, RZ, UR4, PT ;  /* 0x00000004ff007c0c */ /* 0x000fe4000bf65270 */
[----:B------:R-:W-:-:S05]  /*2680*/  SHF.R.S32.HI R4, RZ, 0x1f, R29 ;  /* 0x0000001fff047819 */ /* 0x000fca000001141d */
[C---:B------:R-:W-:Y:S02]  /*2690*/  IMAD R5, R4.reuse, R65, R5 ;  /* 0x0000004104057224 */ /* 0x040fe400078e0205 */
[----:B------:R-:W-:Y:S02]  /*26a0*/  IMAD R7, R4, R62, R7 ;  /* 0x0000003e04077224 */ /* 0x000fe400078e0207 */
[----:B------:R-:W-:Y:S02]  /*26b0*/  IMAD.IADD R79, R15, 0x1, R5 ;  /* 0x000000010f4f7824 */ /* 0x000fe400078e0205 */
[----:B------:R-:W-:Y:S01]  /*26c0*/  IMAD.IADD R11, R13, 0x1, R7 ;  /* 0x000000010d0b7824 */ /* 0x000fe200078e0207 */
[----:B------:R-:W-:Y:S06]  /*26d0*/  @!P3 BRA `(.L_x_491) ;  /* 0x0000001000f8b947 */ /* 0x000fec0003800000 */
[----:B------:R-:W-:Y:S01]  /*26e0*/  ISETP.GE.AND P3, PT, R153, R77, PT ;  /* 0x0000004d9900720c */ /* 0x000fe20003f66270 */
[----:B------:R-:W-:Y:S01]  /*26f0*/  BSSY B1, `(.L_x_492) ;  /* 0x000001e000017945 */ /* 0x000fe20003800000 */
[----:B------:R-:W-:Y:S02]  /*2700*/  CS2R R36, SRZ ;  /* 0x0000000000247805 */ /* 0x000fe4000001ff00 */
[----:B------:R-:W-:Y:S02]  /*2710*/  CS2R R44, SRZ ;  /* 0x00000000002c7805 */ /* 0x000fe4000001ff00 */
[----:B------:R-:W-:Y:S02]  /*2720*/  CS2R R48, SRZ ;  /* 0x0000000000307805 */ /* 0x000fe4000001ff00 */
[----:B------:R-:W-:Y:S02]  /*2730*/  CS2R R46, SRZ ;  /* 0x00000000002e7805 */ /* 0x000fe4000001ff00 */
[----:B------:R-:W-:-:S02]  /*2740*/  CS2R R50, SRZ ;  /* 0x0000000000327805 */ /* 0x000fc4000001ff00 */
[----:B------:R-:W-:Y:S02]  /*2750*/  CS2R R40, SRZ ;  /* 0x0000000000287805 */ /* 0x000fe4000001ff00 */
[----:B------:R-:W-:Y:S02]  /*2760*/  CS2R R38, SRZ ;  /* 0x0000000000267805 */ /* 0x000fe4000001ff00 */
[----:B------:R-:W-:Y:S01]  /*2770*/  CS2R R42, SRZ ;  /* 0x00000000002a7805 */ /* 0x000fe2000001ff00 */
[----:B------:R-:W-:Y:S06]  /*2780*/  @P3 BRA `(.L_x_493) ;  /* 0x0000000000503947 */ /* 0x000fec0003800000 */
[----:B------:R-:W-:Y:S01]  /*2790*/  IADD3 R5, P4, R20, R14, RZ ;  /* 0x0000000e14057210 */ /* 0x000fe20007f9e0ff */
[----:B------:R-:W-:Y:S01]  /*27a0*/  ULDC.64 UR4, c[0x0][0x3e8] ;  /* 0x0000fa0000047ab9 */ /* 0x000fe20000000a00 */
[----:B------:R-:W-:Y:S02]  /*27b0*/  CS2R R48, SRZ ;  /* 0x0000000000307805 */ /* 0x000fe4000001ff00 */
[----:B------:R-:W-:Y:S01]  /*27c0*/  CS2R R50, SRZ ;  /* 0x0000000000327805 */ /* 0x000fe2000001ff00 */
[----:B------:R-:W-:Y:S01]  /*27d0*/  IMAD.X R6, R79, 0x1, R58, P4 ;  /* 0x000000014f067824 */ /* 0x000fe200020e063a */
[----:B------:R-:W-:-:S04]  /*27e0*/  IADD3 R7, P4, R52, R12, RZ ;  /* 0x0000000c34077210 */ /* 0x000fc80007f9e0ff */
[----:B------:R-:W-:Y:S02]  /*27f0*/  IADD3.X R44, R11, R56, RZ, P4, !PT ;  /* 0x000000380b2c7210 */ /* 0x000fe400027fe4ff */
[----:B------:R-:W-:-:S04]  /*2800*/  LEA R4, P4, R5, UR4, 0x1 ;  /* 0x0000000405047c11 */ /* 0x000fc8000f8808ff */
[----:B------:R-:W-:Y:S01]  /*2810*/  LEA.HI.X R5, R5, UR5, R6, 0x1, P4 ;  /* 0x0000000505057c11 */ /* 0x000fe2000a0f0c06 */
[----:B------:R-:W-:Y:S02]  /*2820*/  ULDC.64 UR4, c[0x0][0x400] ;  /* 0x0001000000047ab9 */ /* 0x000fe40000000a00 */
[----:B------:R-:W-:-:S04]  /*2830*/  LEA R6, P4, R7, UR4, 0x1 ;  /* 0x0000000407067c11 */ /* 0x000fc8000f8808ff */
[----:B------:R-:W-:Y:S02]  /*2840*/  LEA.HI.X R7, R7, UR5, R44, 0x1, P4 ;  /* 0x0000000507077c11 */ /* 0x000fe4000a0f0c2c */
[----:B------:R-:W-:Y:S02]  /*2850*/  ISETP.GE.AND P4, PT, R22, R80, PT ;  /* 0x000000501600720c */ /* 0x000fe40003f86270 */
[----:B------:R-:W-:Y:S02]  /*2860*/  CS2R R44, SRZ ;  /* 0x00000000002c7805 */ /* 0x000fe4000001ff00 */
[----:B------:R-:W-:-:S09]  /*2870*/  CS2R R46, SRZ ;  /* 0x00000000002e7805 */ /* 0x000fd2000001ff00 */
[----:B------:R0:W5:Y:S04]  /*2880*/  @!P4 LDG.E.64 R48, desc[UR42][R4.64] ;  /* 0x0000002a0430c981 */ /* 0x000168000c1e1b00 */
[----:B------:R0:W5:Y:S01]  /*2890*/  @!P4 LDG.E.64 R50, desc[UR42][R6.64] ;  /* 0x0000002a0632c981 */ /* 0x000162000c1e1b00 */
[----:B------:R-:W-:-:S13]  /*28a0*/  ISETP.GE.AND P4, PT, R157, R80, PT ;  /* 0x000000509d00720c */ /* 0x000fda0003f86270 */
[----:B------:R0:W5:Y:S04]  /*28b0*/  @!P4 LDG.E.64 R44, desc[UR42][R4.64+0x20] ;  /* 0x0000202a042cc981 */ /* 0x000168000c1e1b00 */
[----:B------:R0:W5:Y:S02]  /*28c0*/  @!P4 LDG.E.64 R46, desc[UR42][R6.64+0x20] ;  /* 0x0000202a062ec981 */ /* 0x000164000c1e1b00 */
.L_x_493:
[----:B------:R-:W-:Y:S05]  /*28d0*/  BSYNC B1 ;  /* 0x0000000000017941 */ /* 0x000fea0003800000 */
.L_x_492:
[----:B0-----:R-:W-:Y:S01]  /*28e0*/  VIADD R4, R153, 0x60 ;  /* 0x0000006099047836 */ /* 0x001fe20000000000 */
[----:B------:R-:W-:Y:S01]  /*28f0*/  BSSY B1, `(.L_x_494) ;  /* 0x0000021000017945 */ /* 0x000fe20003800000 */
[----:B-----5:R-:W-:Y:S02]  /*2900*/  IMAD.MOV.U32 R70, RZ, RZ, R44 ;  /* 0x000000ffff467224 */ /* 0x020fe400078e002c */
[----:B------:R-:W-:Y:S01]  /*2910*/  IMAD.MOV.U32 R81, RZ, RZ, R45 ;  /* 0x000000ffff517224 */ /* 0x000fe200078e002d */
[----:B------:R-:W-:-:S13]  /*2920*/  ISETP.GE.AND P4, PT, R4, R77, PT ;  /* 0x0000004d0400720c */ /* 0x000fda0003f86270 */
[----:B------:R-:W-:Y:S05]  /*2930*/  @P4 BRA `(.L_x_495) ;  /* 0x0000000000704947 */ /* 0x000fea0003800000 */
[----:B------:R-:W0:Y:S01]  /*2940*/  LDC.64 R4, c[0x0][0x3f8] ;  /* 0x0000fe00ff047b82 */ /* 0x000e220000000a00 */
[----:B------:R-:W-:Y:S01]  /*2950*/  IMAD.MOV.U32 R15, RZ, RZ, R79 ;  /* 0x000000ffff0f7224 */ /* 0x000fe200078e004f */
[----:B------:R-:W-:Y:S01]  /*2960*/  MOV R13, R11 ;  /* 0x0000000b000d7202 */ /* 0x000fe20000000f00 */
[----:B------:R-:W-:Y:S01]  /*2970*/  ULDC.64 UR4, c[0x0][0x3e8] ;  /* 0x0000fa0000047ab9 */ /* 0x000fe20000000a00 */
[----:B------:R-:W-:Y:S02]  /*2980*/  CS2R R40, SRZ ;  /* 0x0000000000287805 */ /* 0x000fe4000001ff00 */
[----:B------:R-:W-:Y:S01]  /*2990*/  CS2R R42, SRZ ;  /* 0x00000000002a7805 */ /* 0x000fe2000001ff00 */
[----:B0-----:R-:W-:-:S04]  /*29a0*/  IMAD.WIDE.U32 R14, R4, 0x60, R14 ;  /* 0x00000060040e7825 */ /* 0x001fc800078e000e */
[----:B------:R-:W-:Y:S01]  /*29b0*/  IMAD R5, R5, 0x60, RZ ;  /* 0x0000006005057824 */ /* 0x000fe200078e02ff */
[----:B------:R-:W-:-:S04]  /*29c0*/  IADD3 R6, P5, R20, R14, RZ ;  /* 0x0000000e14067210 */ /* 0x000fc80007fbe0ff */
[----:B------:R-:W-:Y:S02]  /*29d0*/  IADD3.X R15, R58, R15, R5, P5, !PT ;  /* 0x0000000f3a0f7210 */ /* 0x000fe40002ffe405 */
[----:B------:R-:W0:Y:S02]  /*29e0*/  LDC.64 R4, c[0x0][0x408] ;  /* 0x00010200ff047b82 */ /* 0x000e240000000a00 */
[----:B0-----:R-:W-:-:S04]  /*29f0*/  IMAD.WIDE.U32 R12, R4, 0x60, R12 ;  /* 0x00000060040c7825 */ /* 0x001fc800078e000c */
[----:B------:R-:W-:Y:S01]  /*2a00*/  IMAD R5, R5, 0x60, RZ ;  /* 0x0000006005057824 */ /* 0x000fe200078e02ff */
[----:B------:R-:W-:-:S04]  /*2a10*/  IADD3 R7, P5, R52, R12, RZ ;  /* 0x0000000c34077210 */ /* 0x000fc80007fbe0ff */
[----:B------:R-:W-:Y:S02]  /*2a20*/  IADD3.X R12, R56, R13, R5, P5, !PT ;  /* 0x0000000d380c7210 */ /* 0x000fe40002ffe405 */
        /* <DEDUP_REMOVED lines=13> */
.L_x_495:
[----:B------:R-:W-:Y:S05]  /*2b00*/  BSYNC B1 ;  /* 0x0000000000017941 */ /* 0x000fea0003800000 */
.L_x_494:
[----:B0-----:R-:W-:Y:S01]  /*2b10*/  IMAD.MOV.U32 R4, RZ, RZ, R48 ;  /* 0x000000ffff047224 */ /* 0x001fe200078e0030 */
[----:B------:R-:W-:Y:S01]  /*2b20*/  UISETP.NE.AND UP0, UPT, UR39, 0x3, UPT ;  /* 0x000000032700788c */ /* 0x000fe2000bf05270 */
[----:B------:R-:W-:Y:S01]  /*2b30*/  IMAD.MOV.U32 R5, RZ, RZ, R49 ;  /* 0x000000ffff057224 */ /* 0x000fe200078e0031 */
[----:B------:R-:W-:Y:S01]  /*2b40*/  PRMT R90, R90, 0x5410, R70 ;  /* 0x000054105a5a7816 */ /* 0x000fe20000000046 */
[----:B------:R-:W-:Y:S01]  /*2b50*/  IMAD.MOV.U32 R7, RZ, RZ, R51 ;  /* 0x000000ffff077224 */ /* 0x000fe200078e0033 */
[----:B------:R-:W-:Y:S02]  /*2b60*/  PRMT R88, R81, 0x7610, R88 ;  /* 0x0000761051587816 */ /* 0x000fe40000000058 */
[----:B------:R-:W-:Y:S01]  /*2b70*/  PRMT R95, R4, 0x5410, R5 ;  /* 0x00005410045f7816 */ /* 0x000fe20000000005 */
[----:B------:R-:W-:Y:S01]  /*2b80*/  IMAD.MOV.U32 R4, RZ, RZ, R46 ;  /* 0x000000ffff047224 */ /* 0x000fe200078e002e */
[----:B------:R-:W-:Y:S01]  /*2b90*/  MOV R6, R50 ;  /* 0x0000003200067202 */ /* 0x000fe20000000f00 */
[----:B------:R-:W-:Y:S01]  /*2ba0*/  IMAD.MOV.U32 R5, RZ, RZ, R47 ;  /* 0x000000ffff057224 */ /* 0x000fe200078e002f */
[----:B------:R-:W-:-:S02]  /*2bb0*/  PLOP3.LUT P5, PT, PT, PT, UP0, 0x80, 0x0 ;  /* 0x000000000000781c */ /* 0x000fc40003faf008 */
[----:B------:R-:W-:Y:S01]  /*2bc0*/  PRMT R90, R4, 0x7610, R90 ;  /* 0x00007610045a7816 */ /* 0x000fe2000000005a */
[----:B-----5:R-:W-:Y:S01]  /*2bd0*/  IMAD.MOV.U32 R4, RZ, RZ, R36 ;  /* 0x000000ffff047224 */ /* 0x020fe200078e0024 */
[----:B------:R-:W-:Y:S01]  /*2be0*/  PRMT R88, R88, 0x5410, R5 ;  /* 0x0000541058587816 */ /* 0x000fe20000000005 */
[----:B------:R-:W-:Y:S01]  /*2bf0*/  IMAD.MOV.U32 R5, RZ, RZ, R37 ;  /* 0x000000ffff057224 */ /* 0x000fe200078e0025 */
[----:B------:R-:W-:Y:S01]  /*2c00*/  PRMT R97, R6, 0x5410, R7 ;  /* 0x0000541006617816 */ /* 0x000fe20000000007 */
[----:B------:R-:W-:Y:S01]  /*2c10*/  IMAD.MOV.U32 R6, RZ, RZ, R40 ;  /* 0x000000ffff067224 */ /* 0x000fe200078e0028 */
[----:B------:R-:W-:Y:S02]  /*2c20*/  MOV R7, R41 ;  /* 0x0000002900077202 */ /* 0x000fe40000000f00 */
[----:B------:R-:W-:Y:S01]  /*2c30*/  PRMT R82, R4, 0x5410, R5 ;  /* 0x0000541004527816 */ /* 0x000fe20000000005 */
[----:B------:R-:W-:Y:S01]  /*2c40*/  IMAD.MOV.U32 R4, RZ, RZ, R38 ;  /* 0x000000ffff047224 */ /* 0x000fe200078e0026 */
[----:B------:R-:W-:Y:S01]  /*2c50*/  PRMT R86, R6, 0x5410, R7 ;  /* 0x0000541006567816 */ /* 0x000fe20000000007 */
[----:B------:R-:W-:-:S02]  /*2c60*/  IMAD.MOV.U32 R5, RZ, RZ, R39 ;  /* 0x000000ffff057224 */ /* 0x000fc400078e0027 */
[----:B------:R-:W-:Y:S02]  /*2c70*/  IMAD.MOV.U32 R6, RZ, RZ, R42 ;  /* 0x000000ffff067224 */ /* 0x000fe400078e002a */
[----:B------:R-:W-:Y:S01]  /*2c80*/  IMAD.MOV.U32 R7, RZ, RZ, R43 ;  /* 0x000000ffff077224 */ /* 0x000fe200078e002b */
[----:B------:R-:W-:-:S04]  /*2c90*/  PRMT R83, R4, 0x5410, R5 ;  /* 0x0000541004537816 */ /* 0x000fc80000000005 */
[----:B------:R-:W-:Y:S01]  /*2ca0*/  PRMT R87, R6, 0x5410, R7 ;  /* 0x0000541006577816 */ /* 0x000fe20000000007 */
[----:B------:R-:W-:Y:S06]  /*2cb0*/  @!P5 BRA `(.L_x_496) ;  /* 0x000000000004d947 */ /* 0x000fec0003800000 */
[----:B------:R-:W-:Y:S01]  /*2cc0*/  BPT.TRAP 0x1 ;  /* 0x000000040000795c */ /* 0x000fe20000300000 */
.L_x_496:
[----:B------:R-:W-:Y:S01]  /*2cd0*/  LEA R70, R19, R18, 0x3 ;  /* 0x0000001213467211 */ /* 0x000fe200078e18ff */
[----:B------:R-:W-:Y:S01]  /*2ce0*/  BSSY B1, `(.L_x_497) ;  /* 0x0000004000017945 */ /* 0x000fe20003800000 */
[----:B------:R-:W-:-:S04]  /*2cf0*/  SHF.L.U32 R79, R155, 0x1f, RZ ;  /* 0x0000001f9b4f7819 */ /* 0x000fc800000006ff */
[----:B------:R-:W0:Y:S02]  /*2d00*/  SYNCS.PHASECHK.TRANS64.TRYWAIT P6, [R70+URZ+0x16890], R79 ;  /* 0x0168904f460075a7 */ /* 0x000e2400080c017f */
[----:B0-----:R-:W-:Y:S05]  /*2d10*/  @!P6 BRA `(.L_x_498) ;  /* 0x0000013400a4e947 */ /* 0x001fea0003800000 */
.L_x_732:
[----:B------:R-:W-:Y:S05]  /*2d20*/  BSYNC B1 ;  /* 0x0000000000017941 */ /* 0x000fea0003800000 */
.L_x_497:
[----:B------:R-:W-:-:S03]  /*2d30*/  UMOV UR4, 0xffffffff ;  /* 0xffffffff00047882 */ /* 0x000fc60000000000 */
[----:B------:R-:W-:Y:S05]  /*2d40*/  BRA.DIV UR4, `(.L_x_499) ;  /* 0x0000013604ac7947 */ /* 0x000fea000b800000 */
[----:B------:R1:W2:Y:S04]  /*2d50*/  SHFL.IDX PT, R81, R85, RZ, 0x1c1f ;  /* 0x001c1fff55517589 */ /* 0x0002a800000e0000 */
[----:B------:R1:W3:Y:S02]  /*2d60*/  SHFL.IDX PT, R14, R84, RZ, 0x1c1f ;  /* 0x001c1fff540e7589 */ /* 0x0002e400000e0000 */
.L_x_736:
[----:B------:R-:W-:Y:S04]  /*2d70*/  BSSY B1, `(.L_x_500) ;  /* 0x0000068000017945 */ /* 0x000fe80003800000 */
[----:B------:R-:W-:Y:S05]  /*2d80*/  @P3 BRA `(.L_x_501) ;  /* 0x0000000400983947 */ /* 0x000fea0003800000 */
[----:B------:R-:W-:Y:S04]  /*2d90*/  BSSY B2, `(.L_x_502) ;  /* 0x0000033000027945 */ /* 0x000fe80003800000 */
[----:B------:R-:W-:Y:S05]  /*2da0*/  @P1 BRA `(.L_x_503) ;  /* 0x0000000000c41947 */ /* 0x000fea0003800000 */
[----:B------:R4:W0:Y:S01]  /*2db0*/  LDS.128 R4, [R72+0xe000] ;  /* 0x00e0000048047984 */ /* 0x0008220000000c00 */
[C---:B---3--:R-:W-:Y:S01]  /*2dc0*/  LEA R12, P3, R16.reuse, R14, 0x1 ;  /* 0x0000000e100c7211 */ /* 0x048fe200078608ff */
[----:B------:R-:W-:Y:S03]  /*2dd0*/  BSSY B3, `(.L_x_504) ;  /* 0x000002d000037945 */ /* 0x000fe60003800000 */
[----:B--2---:R-:W-:Y:S02]  /*2de0*/  LEA.HI.X R13, R16, R81, R17, 0x1, P3 ;  /* 0x00000051100d7211 */ /* 0x004fe400018f0c11 */
[----:B------:R-:W-:-:S13]  /*2df0*/  ISETP.GE.AND P3, PT, R22, R80, PT ;  /* 0x000000501600720c */ /* 0x000fda0003f66270 */
[----:B----4-:R-:W-:Y:S05]  /*2e00*/  @P3 BRA `(.L_x_505) ;  /* 0x0000000000a43947 */ /* 0x010fea0003800000 */
[--C-:B------:R-:W-:Y:S01]  /*2e10*/  SHF.R.U64 R48, R48, 0x10, R49.reuse ;  /* 0x0000001030307819 */ /* 0x100fe20000001231 */
[----:B0-----:R-:W-:Y:S01]  /*2e20*/  IMAD.MOV.U32 R11, RZ, RZ, R6 ;  /* 0x000000ffff0b7224 */ /* 0x001fe200078e0006 */
[----:B------:R-:W-:Y:S01]  /*2e30*/  SHF.R.U32.HI R91, RZ, 0x10, R49 ;  /* 0x00000010ff5b7819 */ /* 0x000fe20000011631 */
[--C-:B------:R-:W-:Y:S01]  /*2e40*/  HADD2.F32 R6, -RZ, R5.reuse.H1_H1 ;  /* 0x30000005ff067230 */ /* 0x100fe20000004100 */
[--C-:B------:R-:W-:Y:S01]  /*2e50*/  SHF.R.U64 R49, R50, 0x10, R51.reuse ;  /* 0x0000001032317819 */ /* 0x100fe20000001233 */
[----:B------:R-:W-:Y:S01]  /*2e60*/  HADD2.F32 R5, -RZ, R5.H0_H0 ;  /* 0x20000005ff057230 */ /* 0x000fe20000004100 */
[----:B------:R-:W-:Y:S01]  /*2e70*/  SHF.R.U32.HI R92, RZ, 0x10, R51 ;  /* 0x00000010ff5c7819 */ /* 0x000fe20000011633 */
[----:B------:R-:W-:Y:S02]  /*2e80*/  HADD2.F32 R48, -RZ, R48.H0_H0 ;  /* 0x20000030ff307230 */ /* 0x000fe40000004100 */
[----:B------:R-:W-:Y:S02]  /*2e90*/  HADD2.F32 R49, -RZ, R49.H0_H0 ;  /* 0x20000031ff317230 */ /* 0x000fe40000004100 */
[----:B------:R-:W-:-:S02]  /*2ea0*/  HADD2.F32 R92, -RZ, R92.H0_H0 ;  /* 0x2000005cff5c7230 */ /* 0x000fc40000004100 */
[--C-:B------:R-:W-:Y:S02]  /*2eb0*/  HADD2.F32 R15, -RZ, R7.reuse.H1_H1 ;  /* 0x30000007ff0f7230 */ /* 0x100fe40000004100 */
[CC--:B------:R-:W-:Y:S01]  /*2ec0*/  FMUL.FTZ R94, R6.reuse, R49.reuse ;  /* 0x00000031065e7220 */ /* 0x0c0fe20000410000 */
[----:B------:R-:W-:Y:S02]  /*2ed0*/  HADD2.F32 R7, -RZ, R7.H0_H0 ;  /* 0x20000007ff077230 */ /* 0x000fe40000004100 */
[----:B------:R-:W-:Y:S01]  /*2ee0*/  FMUL.FTZ R49, R5, R49 ;  /* 0x0000003105317220 */ /* 0x000fe20000410000 */
[----:B------:R-:W-:Y:S02]  /*2ef0*/  HADD2.F32 R50, -RZ, R91.H0_H0 ;  /* 0x2000005bff327230 */ /* 0x000fe40000004100 */
[----:B------:R-:W-:Y:S01]  /*2f00*/  FMUL.FTZ R96, R15, R92 ;  /* 0x0000005c0f607220 */ /* 0x000fe20000410000 */
[-C--:B------:R-:W-:Y:S01]  /*2f10*/  FFMA.FTZ R94, R5, R48.reuse, -R94 ;  /* 0x00000030055e7223 */ /* 0x080fe2000001085e */
[----:B------:R-:W-:Y:S01]  /*2f20*/  FFMA.FTZ R91, R6, R48, R49 ;  /* 0x00000030065b7223 */ /* 0x000fe20000010031 */
[----:B------:R-:W-:Y:S01]  /*2f30*/  FMUL.FTZ R92, R7, R92 ;  /* 0x0000005c075c7220 */ /* 0x000fe20000410000 */
[----:B------:R-:W-:-:S02]  /*2f40*/  HADD2.F32 R48, -RZ, R97.H0_H0 ;  /* 0x20000061ff307230 */ /* 0x000fc40000004100 */
[-C--:B------:R-:W-:Y:S01]  /*2f50*/  FFMA.FTZ R96, R7, R50.reuse, -R96 ;  /* 0x0000003207607223 */ /* 0x080fe20000010860 */
[----:B------:R-:W-:Y:S02]  /*2f60*/  HADD2.F32 R49, -RZ, R97.H1_H1 ;  /* 0x30000061ff317230 */ /* 0x000fe40000004100 */
[----:B------:R-:W-:Y:S01]  /*2f70*/  FFMA.FTZ R93, R15, R50, R92 ;  /* 0x000000320f5d7223 */ /* 0x000fe2000001005c */
[--C-:B------:R-:W-:Y:S02]  /*2f80*/  HADD2.F32 R5, -RZ, R4.reuse.H1_H1 ;  /* 0x30000004ff057230 */ /* 0x100fe40000004100 */
[--C-:B------:R-:W-:Y:S02]  /*2f90*/  HADD2.F32 R6, -RZ, R11.reuse.H1_H1 ;  /* 0x3000000bff067230 */ /* 0x100fe40000004100 */
[----:B------:R-:W-:Y:S02]  /*2fa0*/  HADD2.F32 R4, -RZ, R4.H0_H0 ;  /* 0x20000004ff047230 */ /* 0x000fe40000004100 */
[----:B------:R-:W-:Y:S01]  /*2fb0*/  FMUL.FTZ R51, R5, R48 ;  /* 0x0000003005337220 */ /* 0x000fe20000410000 */
[----:B------:R-:W-:-:S02]  /*2fc0*/  HADD2.F32 R11, -RZ, R11.H0_H0 ;  /* 0x2000000bff0b7230 */ /* 0x000fc40000004100 */
[-C--:B------:R-:W-:Y:S01]  /*2fd0*/  FMUL.FTZ R50, R6, R49.reuse ;  /* 0x0000003106327220 */ /* 0x080fe20000410000 */
[--C-:B------:R-:W-:Y:S02]  /*2fe0*/  HADD2.F32 R7, -RZ, R95.reuse.H0_H0 ;  /* 0x2000005fff077230 */ /* 0x100fe40000004100 */
[C---:B------:R-:W-:Y:S01]  /*2ff0*/  FMUL.FTZ R48, R4.reuse, R48 ;  /* 0x0000003004307220 */ /* 0x040fe20000410000 */
[----:B------:R-:W-:Y:S02]  /*3000*/  HADD2.F32 R15, -RZ, R95.H1_H1 ;  /* 0x3000005fff0f7230 */ /* 0x000fe40000004100 */
[----:B------:R-:W-:Y:S01]  /*3010*/  FMUL.FTZ R49, R11, R49 ;  /* 0x000000310b317220 */ /* 0x000fe20000410000 */
[-C--:B------:R-:W-:Y:S01]  /*3020*/  FFMA.FTZ R51, R4, R7.reuse, -R51 ;  /* 0x0000000704337223 */ /* 0x080fe20000010833 */
[----:B------:R-:W-:Y:S01]  /*3030*/  FFMA.FTZ R48, R5, R7, R48 ;  /* 0x0000000705307223 */ /* 0x000fe20000010030 */
[-C--:B------:R-:W-:Y:S01]  /*3040*/  FFMA.FTZ R50, R11, R15.reuse, -R50 ;  /* 0x0000000f0b327223 */ /* 0x080fe20000010832 */
[----:B------:R-:W-:Y:S01]  /*3050*/  FFMA.FTZ R49, R6, R15, R49 ;  /* 0x0000000f06317223 */ /* 0x000fe20000010031 */
[----:B------:R-:W-:-:S02]  /*3060*/  F2FP.F16.F32.PACK_AB R5, R91, R94 ;  /* 0x0000005e5b05723e */ /* 0x000fc400000000ff */
[----:B------:R-:W-:Y:S02]  /*3070*/  F2FP.F16.F32.PACK_AB R7, R93, R96 ;  /* 0x000000605d07723e */ /* 0x000fe400000000ff */
[----:B------:R-:W-:Y:S02]  /*3080*/  F2FP.F16.F32.PACK_AB R4, R48, R51 ;  /* 0x000000333004723e */ /* 0x000fe400000000ff */
[----:B------:R-:W-:-:S07]  /*3090*/  F2FP.F16.F32.PACK_AB R6, R49, R50 ;  /* 0x000000323106723e */ /* 0x000fce00000000ff */
.L_x_505:
[----:B------:R-:W-:Y:S05]  /*30a0*/  BSYNC B3 ;  /* 0x0000000000037941 */ /* 0x000fea0003800000 */
.L_x_504:
[----:B0-----:R4:W-:Y:S02]  /*30b0*/  ST.E.128 desc[UR42][R12.64], R4 ;  /* 0x000000040c007985 */ /* 0x0019e4000c101d2a */
.L_x_503:
[----:B------:R-:W-:Y:S05]  /*30c0*/  BSYNC B2 ;  /* 0x0000000000027941 */ /* 0x000fea0003800000 */
.L_x_502:
[----:B------:R-:W-:Y:S05]  /*30d0*/  @P2 BRA `(.L_x_501) ;  /* 0x0000000000c42947 */ /* 0x000fea0003800000 */
[----:B----4-:R4:W0:Y:S01]  /*30e0*/  LDS.128 R4, [R71+0xe000] ;  /* 0x00e0000047047984 */ /* 0x0108220000000c00 */
        /* <DEDUP_REMOVED lines=8> */
[----:B------:R-:W-:Y:S01]  /*3170*/  HADD2.F32 R6, -RZ, R5.H1_H1 ;  /* 0x30000005ff067230 */ /* 0x000fe20000004100 */
[--C-:B------:R-:W-:Y:S01]  /*3180*/  SHF.R.U64 R45, R46, 0x10, R47.reuse ;  /* 0x000000102e2d7819 */ /* 0x100fe2000000122f */
[----:B------:R-:W-:Y:S01]  /*3190*/  HADD2.F32 R14, -RZ, R7.H1_H1 ;  /* 0x30000007ff0e7230 */ /* 0x000fe20000004100 */
[----:B------:R-:W-:Y:S01]  /*31a0*/  SHF.R.U32.HI R46, RZ, 0x10, R47 ;  /* 0x00000010ff2e7819 */ /* 0x000fe2000001162f */
[----:B------:R-:W-:Y:S02]  /*31b0*/  HADD2.F32 R5, -RZ, R5.H0_H0 ;  /* 0x20000005ff057230 */ /* 0x000fe40000004100 */
[----:B------:R-:W-:Y:S02]  /*31c0*/  HADD2.F32 R45, -RZ, R45.H0_H0 ;  /* 0x2000002dff2d7230 */ /* 0x000fe40000004100 */
[----:B------:R-:W-:-:S02]  /*31d0*/  HADD2.F32 R46, -RZ, R46.H0_H0 ;  /* 0x2000002eff2e7230 */ /* 0x000fc40000004100 */
[----:B------:R-:W-:Y:S02]  /*31e0*/  HADD2.F32 R7, -RZ, R7.H0_H0 ;  /* 0x20000007ff077230 */ /* 0x000fe40000004100 */
[-C--:B------:R-:W-:Y:S01]  /*31f0*/  FMUL.FTZ R48, R6, R45.reuse ;  /* 0x0000002d06307220 */ /* 0x080fe20000410000 */
[----:B------:R-:W-:Y:S02]  /*3200*/  HADD2.F32 R44, -RZ, R44.H0_H0 ;  /* 0x2000002cff2c7230 */ /* 0x000fe40000004100 */
[-C--:B------:R-:W-:Y:S01]  /*3210*/  FMUL.FTZ R50, R14, R46.reuse ;  /* 0x0000002e0e327220 */ /* 0x080fe20000410000 */
[----:B------:R-:W-:Y:S02]  /*3220*/  HADD2.F32 R15, -RZ, R15.H0_H0 ;  /* 0x2000000fff0f7230 */ /* 0x000fe40000004100 */
[----:B------:R-:W-:Y:S01]  /*3230*/  FMUL.FTZ R45, R5, R45 ;  /* 0x0000002d052d7220 */ /* 0x000fe20000410000 */
[C---:B------:R-:W-:Y:S01]  /*3240*/  FMUL.FTZ R47, R7.reuse, R46 ;  /* 0x0000002e072f7220 */ /* 0x040fe20000410000 */
[----:B------:R-:W-:Y:S01]  /*3250*/  FFMA.FTZ R50, R7, R44, -R50 ;  /* 0x0000002c07327223 */ /* 0x000fe20000010832 */
[----:B------:R-:W-:-:S02]  /*3260*/  HADD2.F32 R7, -RZ, R90.H1_H1 ;  /* 0x3000005aff077230 */ /* 0x000fc40000004100 */
[-C--:B------:R-:W-:Y:S01]  /*3270*/  FFMA.FTZ R48, R5, R15.reuse, -R48 ;  /* 0x0000000f05307223 */ /* 0x080fe20000010830 */
[----:B------:R-:W-:Y:S01]  /*3280*/  FFMA.FTZ R45, R6, R15, R45 ;  /* 0x0000000f062d7223 */ /* 0x000fe2000001002d */
[----:B------:R-:W-:Y:S01]  /*3290*/  FFMA.FTZ R49, R14, R44, R47 ;  /* 0x0000002c0e317223 */ /* 0x000fe2000001002f */
[----:B------:R-:W-:Y:S02]  /*32a0*/  HADD2.F32 R90, -RZ, R90.H0_H0 ;  /* 0x2000005aff5a7230 */ /* 0x000fe40000004100 */
[----:B------:R-:W-:Y:S02]  /*32b0*/  HADD2.F32 R5, -RZ, R4.H1_H1 ;  /* 0x30000004ff057230 */ /* 0x000fe40000004100 */
[----:B------:R-:W-:Y:S02]  /*32c0*/  HADD2.F32 R6, -RZ, R11.H1_H1 ;  /* 0x3000000bff067230 */ /* 0x000fe40000004100 */
[----:B------:R-:W-:Y:S02]  /*32d0*/  HADD2.F32 R14, -RZ, R88.H1_H1 ;  /* 0x30000058ff0e7230 */ /* 0x000fe40000004100 */
[----:B------:R-:W-:Y:S01]  /*32e0*/  FMUL.FTZ R15, R5, R90 ;  /* 0x0000005a050f7220 */ /* 0x000fe20000410000 */
[----:B------:R-:W-:-:S02]  /*32f0*/  HADD2.F32 R4, -RZ, R4.H0_H0 ;  /* 0x20000004ff047230 */ /* 0x000fc40000004100 */
[----:B------:R-:W-:Y:S02]  /*3300*/  HADD2.F32 R11, -RZ, R11.H0_H0 ;  /* 0x2000000bff0b7230 */ /* 0x000fe40000004100 */
[----:B------:R-:W-:Y:S01]  /*3310*/  FMUL.FTZ R44, R6, R14 ;  /* 0x0000000e062c7220 */ /* 0x000fe20000410000 */
[----:B------:R-:W-:Y:S02]  /*3320*/  HADD2.F32 R88, -RZ, R88.H0_H0 ;  /* 0x20000058ff587230 */ /* 0x000fe40000004100 */
[C---:B------:R-:W-:Y:S01]  /*3330*/  FMUL.FTZ R90, R4.reuse, R90 ;  /* 0x0000005a045a7220 */ /* 0x040fe20000410000 */
[-C--:B------:R-:W-:Y:S01]  /*3340*/  FFMA.FTZ R15, R4, R7.reuse, -R15 ;  /* 0x00000007040f7223 */ /* 0x080fe2000001080f */
[----:B------:R-:W-:Y:S02]  /*3350*/  FMUL.FTZ R47, R11, R14 ;  /* 0x0000000e0b2f7220 */ /* 0x000fe40000410000 */
[----:B------:R-:W-:Y:S01]  /*3360*/  FFMA.FTZ R90, R5, R7, R90 ;  /* 0x00000007055a7223 */ /* 0x000fe2000001005a */
[-C--:B------:R-:W-:Y:S01]  /*3370*/  FFMA.FTZ R44, R11, R88.reuse, -R44 ;  /* 0x000000580b2c7223 */ /* 0x080fe2000001082c */
[----:B------:R-:W-:Y:S01]  /*3380*/  FFMA.FTZ R47, R6, R88, R47 ;  /* 0x00000058062f7223 */ /* 0x000fe2000001002f */
[----:B------:R-:W-:-:S02]  /*3390*/  F2FP.F16.F32.PACK_AB R5, R45, R48 ;  /* 0x000000302d05723e */ /* 0x000fc400000000ff */
[----:B------:R-:W-:Y:S02]  /*33a0*/  F2FP.F16.F32.PACK_AB R7, R49, R50 ;  /* 0x000000323107723e */ /* 0x000fe400000000ff */
[----:B------:R-:W-:Y:S02]  /*33b0*/  F2FP.F16.F32.PACK_AB R4, R90, R15 ;  /* 0x0000000f5a04723e */ /* 0x000fe400000000ff */
[----:B------:R-:W-:-:S07]  /*33c0*/  F2FP.F16.F32.PACK_AB R6, R47, R44 ;  /* 0x0000002c2f06723e */ /* 0x000fce00000000ff */
.L_x_507:
[----:B------:R-:W-:Y:S05]  /*33d0*/  BSYNC B2 ;  /* 0x0000000000027941 */ /* 0x000fea0003800000 */
.L_x_506:
[----:B0-----:R0:W-:Y:S02]  /*33e0*/  ST.E.128 desc[UR42][R12.64], R4 ;  /* 0x000000040c007985 */ /* 0x0011e4000c101d2a */
.L_x_501:
[----:B------:R-:W-:Y:S05]  /*33f0*/  BSYNC B1 ;  /* 0x0000000000017941 */ /* 0x000fea0003800000 */
.L_x_500:
[----:B------:R-:W-:-:S03]  /*3400*/  UMOV UR4, 0xffffffff ;  /* 0xffffffff00047882 */ /* 0x000fc60000000000 */
[----:B------:R-:W-:Y:S05]  /*3410*/  BRA.DIV UR4, `(.L_x_508) ;  /* 0x0000013204407947 */ /* 0x000fea000b800000 */
[----:B-1----:R-:W1:Y:S04]  /*3420*/  SHFL.IDX PT, R85, R85, 0x1, 0x1c1f ;  /* 0x003c1f0055557f89 */ /* 0x002e6800000e0000 */
[----:B---3--:R3:W0:Y:S02]  /*3430*/  SHFL.IDX PT, R14, R84, 0x1, 0x1c1f ;  /* 0x003c1f00540e7f89 */ /* 0x00862400000e0000 */
.L_x_740:
[----:B------:R-:W-:Y:S05]  /*3440*/  @P4 BRA `(.L_x_509) ;  /* 0x0000001c00ec4947 */ /* 0x000fea0003800000 */
[----:B------:R-:W-:Y:S04]  /*3450*/  BSSY B1, `(.L_x_510) ;  /* 0x0000033000017945 */ /* 0x000fe80003800000 */
[----:B------:R-:W-:Y:S05]  /*3460*/  @P1 BRA `(.L_x_511) ;  /* 0x0000000000c41947 */ /* 0x000fea0003800000 */
[----:B0---4-:R0:W4:Y:S01]  /*3470*/  LDS.128 R4, [R72+0x11000] ;  /* 0x0110000048047984 */ /* 0x0111220000000c00 */
[C---:B------:R-:W-:Y:S01]  /*3480*/  LEA R12, P3, R16.reuse, R14, 0x1 ;  /* 0x0000000e100c7211 */ /* 0x040fe200078608ff */
[----:B------:R-:W-:Y:S03]  /*3490*/  BSSY B2, `(.L_x_512) ;  /* 0x000002d000027945 */ /* 0x000fe60003800000 */
[----:B-1----:R-:W-:Y:S02]  /*34a0*/  LEA.HI.X R13, R16, R85, R17, 0x1, P3 ;  /* 0x00000055100d7211 */ /* 0x002fe400018f0c11 */
[----:B------:R-:W-:-:S13]  /*34b0*/  ISETP.GE.AND P3, PT, R22, R80, PT ;  /* 0x000000501600720c */ /* 0x000fda0003f66270 */
[----:B0-----:R-:W-:Y:S05]  /*34c0*/  @P3 BRA `(.L_x_513) ;  /* 0x0000000000a43947 */ /* 0x001fea0003800000 */
[--C-:B------:R-:W-:Y:S01]  /*34d0*/  SHF.R.U64 R40, R40, 0x10, R41.reuse ;  /* 0x0000001028287819 */ /* 0x100fe20000001229 */
[----:B----4-:R-:W-:Y:S01]  /*34e0*/  IMAD.MOV.U32 R11, RZ, RZ, R6 ;  /* 0x000000ffff0b7224 */ /* 0x010fe200078e0006 */
[----:B------:R-:W-:Y:S01]  /*34f0*/  SHF.R.U32.HI R45, RZ, 0x10, R41 ;  /* 0x00000010ff2d7819 */ /* 0x000fe20000011629 */
[----:B------:R-:W-:Y:S01]  /*3500*/  HADD2.F32 R15, -RZ, R7.H1_H1 ;  /* 0x30000007ff0f7230 */ /* 0x000fe20000004100 */
[--C-:B------:R-:W-:Y:S01]  /*3510*/  SHF.R.U32.HI R44, RZ, 0x10, R43.reuse ;  /* 0x00000010ff2c7819 */ /* 0x100fe2000001162b */
[----:B------:R-:W-:Y:S01]  /*3520*/  HADD2.F32 R6, -RZ, R5.H1_H1 ;  /* 0x30000005ff067230 */ /* 0x000fe20000004100 */
[----:B------:R-:W-:Y:S01]  /*3530*/  SHF.R.U64 R41, R42, 0x10, R43 ;  /* 0x000000102a297819 */ /* 0x000fe2000000122b */
        /* <DEDUP_REMOVED lines=9> */
[----:B------:R-:W-:Y:S01]  /*35d0*/  FMUL.FTZ R41, R5, R41 ;  /* 0x0000002905297220 */ /* 0x000fe20000410000 */
[----:B------:R-:W-:Y:S01]  /*35e0*/  FFMA.FTZ R48, R7, R42, -R48 ;  /* 0x0000002a07307223 */ /* 0x000fe20000010830 */
[----:B------:R-:W-:-:S02]  /*35f0*/  HADD2.F32 R7, -RZ, R86.H0_H0 ;  /* 0x20000056ff077230 */ /* 0x000fc40000004100 */
[----:B------:R-:W-:Y:S01]  /*3600*/  FFMA.FTZ R45, R15, R42, R44 ;  /* 0x0000002a0f2d7223 */ /* 0x000fe2000001002c */
[-C--:B------:R-:W-:Y:S01]  /*3610*/  FFMA.FTZ R46, R5, R40.reuse, -R46 ;  /* 0x00000028052e7223 */ /* 0x080fe2000001082e */
[----:B------:R-:W-:Y:S01]  /*3620*/  FFMA.FTZ R43, R6, R40, R41 ;  /* 0x00000028062b7223 */ /* 0x000fe20000010029 */
[--C-:B------:R-:W-:Y:S02]  /*3630*/  HADD2.F32 R15, -RZ, R87.reuse.H0_H0 ;  /* 0x20000057ff0f7230 */ /* 0x100fe40000004100 */
[----:B------:R-:W-:Y:S02]  /*3640*/  HADD2.F32 R87, -RZ, R87.H1_H1 ;  /* 0x30000057ff577230 */ /* 0x000fe40000004100 */
[--C-:B------:R-:W-:Y:S02]  /*3650*/  HADD2.F32 R5, -RZ, R4.reuse.H1_H1 ;  /* 0x30000004ff057230 */ /* 0x100fe40000004100 */
[----:B------:R-:W-:Y:S02]  /*3660*/  HADD2.F32 R6, -RZ, R11.H1_H1 ;  /* 0x3000000bff067230 */ /* 0x000fe40000004100 */
[----:B------:R-:W-:-:S02]  /*3670*/  HADD2.F32 R4, -RZ, R4.H0_H0 ;  /* 0x20000004ff047230 */ /* 0x000fc40000004100 */
[----:B------:R-:W-:Y:S01]  /*3680*/  FMUL.FTZ R41, R5, R15 ;  /* 0x0000000f05297220 */ /* 0x000fe20000410000 */
[----:B------:R-:W-:Y:S02]  /*3690*/  HADD2.F32 R11, -RZ, R11.H0_H0 ;  /* 0x2000000bff0b7230 */ /* 0x000fe40000004100 */
[----:B------:R-:W-:Y:S01]  /*36a0*/  FMUL.FTZ R42, R6, R87 ;  /* 0x00000057062a7220 */ /* 0x000fe20000410000 */
[----:B------:R-:W-:Y:S02]  /*36b0*/  HADD2.F32 R86, -RZ, R86.H1_H1 ;  /* 0x30000056ff567230 */ /* 0x000fe40000004100 */
[C---:B------:R-:W-:Y:S01]  /*36c0*/  FMUL.FTZ R40, R4.reuse, R15 ;  /* 0x0000000f04287220 */ /* 0x040fe20000410000 */
[----:B------:R-:W-:Y:S01]  /*36d0*/  FFMA.FTZ R41, R4, R7, -R41 ;  /* 0x0000000704297223 */ /* 0x000fe20000010829 */
        /* <DEDUP_REMOVED lines=8> */
.L_x_513:
[----:B------:R-:W-:Y:S05]  /*3760*/  BSYNC B2 ;  /* 0x0000000000027941 */ /* 0x000fea0003800000 */
.L_x_512:
[----:B----4-:R0:W-:Y:S02]  /*3770*/  ST.E.128 desc[UR42][R12.64], R4 ;  /* 0x000000040c007985 */ /* 0x0101e4000c101d2a */
.L_x_511:
[----:B------:R-:W-:Y:S05]  /*3780*/  BSYNC B1 ;  /* 0x0000000000017941 */ /* 0x000fea0003800000 */
.L_x_510:
        /* <DEDUP_REMOVED lines=24> */
[----:B------:R-:W-:Y:S01]  /*3910*/  FFMA.FTZ R39, R14, R36, R39 ;  /* 0x000000240e277223 */ /* 0x000fe20000010027 */
[----:B------:R-:W-:-:S02]  /*3920*/  HADD2.F32 R14, -RZ, R83.H0_H0 ;  /* 0x20000053ff0e7230 */ /* 0x000fc40000004100 */
[-C--:B------:R-:W-:Y:S01]  /*3930*/  FFMA.FTZ R40, R5, R15.reuse, -R40 ;  /* 0x0000000f05287223 */ /* 0x080fe20000010828 */
[----:B------:R-:W-:Y:S01]  /*3940*/  FFMA.FTZ R37, R6, R15, R37 ;  /* 0x0000000f06257223 */ /* 0x000fe20000010025 */
[----:B------:R-:W-:Y:S02]  /*3950*/  HADD2.F32 R83, -RZ, R83.H1_H1 ;  /* 0x30000053ff537230 */ /* 0x000fe40000004100 */
[----:B------:R-:W-:Y:S01]  /*3960*/  FFMA.FTZ R42, R7, R36, -R42 ;  /* 0x00000024072a7223 */ /* 0x000fe2000001082a */
        /* <DEDUP_REMOVED lines=18> */
.L_x_515:
[----:B------:R-:W-:Y:S05]  /*3a90*/  BSYNC B1 ;  /* 0x0000000000017941 */ /* 0x000fea0003800000 */
.L_x_514:
[----:B----4-:R0:W-:Y:S01]  /*3aa0*/  ST.E.128 desc[UR42][R12.64], R4 ;  /* 0x000000040c007985 */ /* 0x0101e2000c101d2a */
[----:B------:R-:W-:Y:S05]  /*3ab0*/  BRA `(.L_x_509) ;  /* 0x0000001800507947 */ /* 0x000fea0003800000 */
.L_x_491:
[C---:B------:R-:W-:Y:S02]  /*3ac0*/  ISETP.GE.AND P3, PT, R153.reuse, R77, PT ;  /* 0x0000004d9900720c */ /* 0x040fe40003f66270 */
[----:B------:R-:W-:Y:S02]  /*3ad0*/  CS2R R38, SRZ ;  /* 0x0000000000267805 */ /* 0x000fe4000001ff00 */
[----:B------:R-:W-:Y:S01]  /*3ae0*/  CS2R R36, SRZ ;  /* 0x0000000000247805 */ /* 0x000fe2000001ff00 */
[----:B------:R-:W-:Y:S01]  /*3af0*/  VIADD R44, R153, 0x60 ;  /* 0x00000060992c7836 */ /* 0x000fe20000000000 */
[----:B------:R-:W-:-:S13]  /*3b00*/  ISETP.GE.OR P3, PT, R16, R80, P3 ;  /* 0x000000501000720c */ /* 0x000fda0001f66670 */
[----:B------:R-:W0:Y:S01]  /*3b10*/  @!P3 LDC.64 R40, c[0x0][0x3e8] ;  /* 0x0000fa00ff28bb82 */ /* 0x000e220000000a00 */
[----:B------:R-:W-:-:S04]  /*3b20*/  @!P3 IADD3 R6, P4, R34, R14, RZ ;  /* 0x0000000e2206b210 */ /* 0x000fc80007f9e0ff */
[----:B------:R-:W-:Y:S02]  /*3b30*/  @!P3 IADD3.X R7, R79, R57, RZ, P4, !PT ;  /* 0x000000394f07b210 */ /* 0x000fe400027fe4ff */
[----:B------:R-:W-:Y:S01]  /*3b40*/  @!P3 IADD3 R4, P4, R54, R12, RZ ;  /* 0x0000000c3604b210 */ /* 0x000fe20007f9e0ff */
[----:B------:R-:W1:Y:S04]  /*3b50*/  @!P3 LDC.64 R42, c[0x0][0x400] ;  /* 0x00010000ff2abb82 */ /* 0x000e680000000a00 */
[----:B------:R-:W-:Y:S01]  /*3b60*/  @!P3 IMAD.X R5, R11, 0x1, R32, P4 ;  /* 0x000000010b05b824 */ /* 0x000fe200020e0620 */
[----:B0-----:R-:W-:-:S04]  /*3b70*/  @!P3 LEA R40, P4, R6, R40, 0x1 ;  /* 0x000000280628b211 */ /* 0x001fc800078808ff */
[----:B------:R-:W-:Y:S02]  /*3b80*/  @!P3 LEA.HI.X R41, R6, R41, R7, 0x1, P4 ;  /* 0x000000290629b211 */ /* 0x000fe400020f0c07 */
[----:B------:R-:W-:Y:S02]  /*3b90*/  CS2R R6, SRZ ;  /* 0x0000000000067805 */ /* 0x000fe4000001ff00 */
[----:B-1----:R-:W-:-:S04]  /*3ba0*/  @!P3 LEA R42, P4, R4, R42, 0x1 ;  /* 0x0000002a042ab211 */ /* 0x002fc800078808ff */
[----:B------:R-:W-:Y:S02]  /*3bb0*/  @!P3 LEA.HI.X R43, R4, R43, R5, 0x1, P4 ;  /* 0x0000002b042bb211 */ /* 0x000fe400020f0c05 */
[----:B------:R-:W-:-:S03]  /*3bc0*/  CS2R R4, SRZ ;  /* 0x0000000000047805 */ /* 0x000fc6000001ff00 */
[----:B------:R0:W5:Y:S04]  /*3bd0*/  @!P3 LDG.E.128 R36, desc[UR42][R42.64] ;  /* 0x0000002a2a24b981 */ /* 0x000168000c1e1d00 */
[----:B------:R1:W5:Y:S01]  /*3be0*/  @!P3 LDG.E.128 R4, desc[UR42][R40.64] ;  /* 0x0000002a2804b981 */ /* 0x000362000c1e1d00 */
[----:B------:R-:W-:-:S04]  /*3bf0*/  ISETP.GE.AND P3, PT, R44, R77, PT ;  /* 0x0000004d2c00720c */ /* 0x000fc80003f66270 */
[----:B------:R-:W-:Y:S01]  /*3c00*/  ISETP.GE.OR P3, PT, R16, R80, P3 ;  /* 0x000000501000720c */ /* 0x000fe20001f66670 */
[----:B------:R-:W-:Y:S01]  /*3c10*/  BSSY B1, `(.L_x_516) ;  /* 0x000001a000017945 */ /* 0x000fe20003800000 */
[----:B0-----:R-:W-:Y:S02]  /*3c20*/  CS2R R42, SRZ ;  /* 0x00000000002a7805 */ /* 0x001fe4000001ff00 */
[----:B------:R-:W-:Y:S02]  /*3c30*/  CS2R R46, SRZ ;  /* 0x00000000002e7805 */ /* 0x000fe4000001ff00 */
[----:B------:R-:W-:Y:S02]  /*3c40*/  CS2R R44, SRZ ;  /* 0x00000000002c7805 */ /* 0x000fe4000001ff00 */
[----:B-1----:R-:W-:-:S05]  /*3c50*/  CS2R R40, SRZ ;  /* 0x0000000000287805 */ /* 0x002fca000001ff00 */
[----:B------:R-:W-:Y:S05]  /*3c60*/  @P3 BRA `(.L_x_517) ;  /* 0x0000000000503947 */ /* 0x000fea0003800000 */
[----:B------:R-:W0:Y:S01]  /*3c70*/  LDC.64 R40, c[0x0][0x3f8] ;  /* 0x0000fe00ff287b82 */ /* 0x000e220000000a00 */
[----:B------:R-:W-:Y:S01]  /*3c80*/  IMAD.MOV.U32 R15, RZ, RZ, R79 ;  /* 0x000000ffff0f7224 */ /* 0x000fe200078e004f */
[----:B------:R-:W-:Y:S01]  /*3c90*/  ULDC.64 UR4, c[0x0][0x3e8] ;  /* 0x0000fa0000047ab9 */ /* 0x000fe20000000a00 */
[----:B------:R-:W-:Y:S02]  /*3ca0*/  IMAD.MOV.U32 R13, RZ, RZ, R11 ;  /* 0x000000ffff0d7224 */ /* 0x000fe400078e000b */
        /* <DEDUP_REMOVED lines=12> */
[----:B------:R-:W-:-:S03]  /*3d70*/  LEA R44, P3, R11, UR4, 0x1 ;  /* 0x000000040b2c7c11 */ /* 0x000fc6000f8608ff */
[----:B------:R-:W5:Y:S01]  /*3d80*/  LDG.E.128 R40, desc[UR42][R40.64] ;  /* 0x0000002a28287981 */ /* 0x000f62000c1e1d00 */
[----:B------:R-:W-:-:S06]  /*3d90*/  LEA.HI.X R45, R11, UR5, R12, 0x1, P3 ;  /* 0x000000050b2d7c11 */ /* 0x000fcc00098f0c0c */
[----:B------:R-:W5:Y:S03]  /*3da0*/  LDG.E.128 R44, desc[UR42][R44.64] ;  /* 0x0000002a2c2c7981 */ /* 0x000f66000c1e1d00 */
.L_x_517:
[----:B------:R-:W-:Y:S05]  /*3db0*/  BSYNC B1 ;  /* 0x0000000000017941 */ /* 0x000fea0003800000 */
.L_x_516:
[----:B-----5:R-:W-:Y:S01]  /*3dc0*/  IMAD.MOV.U32 R13, RZ, RZ, R40 ;  /* 0x000000ffff0d7224 */ /* 0x020fe200078e0028 */
[----:B------:R-:W-:Y:S01]  /*3dd0*/  MOV R11, R42 ;  /* 0x0000002a000b7202 */ /* 0x000fe20000000f00 */
[----:B------:R-:W-:Y:S01]  /*3de0*/  IMAD.MOV.U32 R12, RZ, RZ, R43 ;  /* 0x000000ffff0c7224 */ /* 0x000fe200078e002b */
[----:B------:R-:W-:Y:S01]  /*3df0*/  UISETP.NE.AND UP0, UPT, UR39, 0x3, UPT ;  /* 0x000000032700788c */ /* 0x000fe2000bf05270 */
[----:B------:R-:W-:Y:S01]  /*3e00*/  IMAD.MOV.U32 R14, RZ, RZ, R41 ;  /* 0x000000ffff0e7224 */ /* 0x000fe200078e0029 */
[----:B------:R-:W-:Y:S01]  /*3e10*/  PRMT R88, R13, 0x5410, R11 ;  /* 0x000054100d587816 */ /* 0x000fe2000000000b */
[----:B------:R-:W-:Y:S01]  /*3e20*/  IMAD.MOV.U32 R11, RZ, RZ, R46 ;  /* 0x000000ffff0b7224 */ /* 0x000fe200078e002e */
[----:B------:R-:W-:Y:S01]  /*3e30*/  PRMT R92, R92, 0x5410, R12 ;  /* 0x000054105c5c7816 */ /* 0x000fe2000000000c */
[----:B------:R-:W-:Y:S01]  /*3e40*/  IMAD.MOV.U32 R13, RZ, RZ, R44 ;  /* 0x000000ffff0d7224 */ /* 0x000fe200078e002c */
[----:B------:R-:W-:Y:S01]  /*3e50*/  PRMT R93, R93, 0x5410, R14 ;  /* 0x000054105d5d7816 */ /* 0x000fe2000000000e */
[----:B------:R-:W-:Y:S01]  /*3e60*/  IMAD.MOV.U32 R14, RZ, RZ, R45 ;  /* 0x000000ffff0e7224 */ /* 0x000fe200078e002d */
[----:B------:R-:W-:-:S02]  /*3e70*/  MOV R12, R47 ;  /* 0x0000002f000c7202 */ /* 0x000fc40000000f00 */
[----:B------:R-:W-:Y:S02]  /*3e80*/  PLOP3.LUT P5, PT, PT, PT, UP0, 0x80, 0x0 ;  /* 0x000000000000781c */ /* 0x000fe40003faf008 */
[----:B------:R-:W-:Y:S01]  /*3e90*/  PRMT R90, R11, 0x5410, R13 ;  /* 0x000054100b5a7816 */ /* 0x000fe2000000000d */
[----:B------:R-:W-:Y:S01]  /*3ea0*/  IMAD.MOV.U32 R11, RZ, RZ, R6 ;  /* 0x000000ffff0b7224 */ /* 0x000fe200078e0006 */
        /* <DEDUP_REMOVED lines=8> */
[----:B------:R-:W-:Y:S01]  /*3f30*/  IMAD.MOV.U32 R12, RZ, RZ, R39 ;  /* 0x000000ffff0c7224 */ /* 0x000fe200078e0027 */
[----:B------:R-:W-:Y:S01]  /*3f40*/  PRMT R95, R95, 0x5410, R13 ;  /* 0x000054105f5f7816 */ /* 0x000fe2000000000d */
[----:B------:R-:W-:Y:S01]  /*3f50*/  IMAD.MOV.U32 R13, RZ, RZ, R36 ;  /* 0x000000ffff0d7224 */ /* 0x000fe200078e0024 */
[----:B------:R-:W-:-:S02]  /*3f60*/  PRMT R98, R14, 0x7610, R98 ;  /* 0x000076100e627816 */ /* 0x000fc40000000062 */
[----:B------:R-:W-:Y:S02]  /*3f70*/  MOV R14, R37 ;  /* 0x00000025000e7202 */ /* 0x000fe40000000f00 */
[----:B------:R-:W-:Y:S02]  /*3f80*/  PRMT R94, R94, 0x5410, R11 ;  /* 0x000054105e5e7816 */ /* 0x000fe4000000000b */
[----:B------:R-:W-:Y:S02]  /*3f90*/  PRMT R97, R12, 0x7610, R97 ;  /* 0x000076100c617816 */ /* 0x000fe40000000061 */
[----:B------:R-:W-:Y:S02]  /*3fa0*/  PRMT R95, R13, 0x7610, R95 ;  /* 0x000076100d5f7816 */ /* 0x000fe4000000005f */
[----:B------:R-:W-:Y:S02]  /*3fb0*/  PRMT R100, R14, 0x7610, R100 ;  /* 0x000076100e647816 */ /* 0x000fe40000000064 */
[----:B------:R-:W-:Y:S01]  /*3fc0*/  ISETP.GE.AND P3, PT, R16, R80, PT ;  /* 0x000000501000720c */ /* 0x000fe20003f66270 */
[----:B------:R-:W-:-:S12]  /*3fd0*/  @!P5 BRA `(.L_x_518) ;  /* 0x000000000004d947 */ /* 0x000fd80003800000 */
[----:B------:R-:W-:Y:S01]  /*3fe0*/  BPT.TRAP 0x1 ;  /* 0x000000040000795c */ /* 0x000fe20000300000 */
.L_x_518:
[----:B------:R-:W-:Y:S01]  /*3ff0*/  IMAD R70, R19, 0x8, R18 ;  /* 0x0000000813467824 */ /* 0x000fe200078e0212 */
[----:B------:R-:W-:Y:S01]  /*4000*/  SHF.L.U32 R79, R155, 0x1f, RZ ;  /* 0x0000001f9b4f7819 */ /* 0x000fe200000006ff */
[----:B------:R-:W0:Y:S01]  /*4010*/  LDC R87, c[0x0][0x2f4] ;  /* 0x0000bd00ff577b82 */ /* 0x000e220000000800 */
[----:B------:R-:W-:Y:S02]  /*4020*/  BSSY B1, `(.L_x_519) ;  /* 0x0000003000017945 */ /* 0x000fe40003800000 */
[----:B------:R-:W1:Y:S02]  /*4030*/  SYNCS.PHASECHK.TRANS64.TRYWAIT P4, [R70+URZ+0x16890], R79 ;  /* 0x0168904f460075a7 */ /* 0x000e64000808017f */
[----:B-1----:R-:W-:Y:S05]  /*4040*/  @!P4 BRA `(.L_x_520) ;  /* 0x00000124007cc947 */ /* 0x002fea0003800000 */
.L_x_741:
[----:B------:R-:W-:Y:S05]  /*4050*/  BSYNC B1 ;  /* 0x0000000000017941 */ /* 0x000fea0003800000 */
.L_x_519:
[----:B------:R-:W-:Y:S01]  /*4060*/  UMOV UR4, 0xffffffff ;  /* 0xffffffff00047882 */ /* 0x000fe20000000000 */
[----:B0-----:R-:W-:Y:S02]  /*4070*/  IMAD.IADD R91, R87, 0x1, -R60 ;  /* 0x00000001575b7824 */ /* 0x001fe400078e0a3c */
[----:B------:R-:W-:Y:S05]  /*4080*/  BRA.DIV UR4, `(.L_x_521) ;  /* 0x0000012604807947 */ /* 0x000fea000b800000 */
[----:B------:R0:W2:Y:S04]  /*4090*/  SHFL.IDX PT, R83, R85, RZ, 0x1c1f ;  /* 0x001c1fff55537589 */ /* 0x0000a800000e0000 */
[----:B------:R0:W3:Y:S02]  /*40a0*/  SHFL.IDX PT, R82, R84, RZ, 0x1c1f ;  /* 0x001c1fff54527589 */ /* 0x0000e400000e0000 */
.L_x_745:
[----:B------:R-:W-:Y:S01]  /*40b0*/  ISETP.GE.OR P4, PT, R153, R77, P1 ;  /* 0x0000004d9900720c */ /* 0x000fe20000f86670 */
[----:B------:R-:W-:-:S12]  /*40c0*/  BSSY B1, `(.L_x_522) ;  /* 0x000006f000017945 */ /* 0x000fd80003800000 */
[----:B------:R-:W-:Y:S05]  /*40d0*/  @P4 BRA `(.L_x_523) ;  /* 0x0000000400b44947 */ /* 0x000fea0003800000 */
[----:B------:R-:W4:Y:S01]  /*40e0*/  S2R R12, SR_TID.X ;  /* 0x00000000000c7919 */ /* 0x000f220000002100 */
[----:B------:R-:W-:Y:S01]  /*40f0*/  SEL R11, R60, R91, !P0 ;  /* 0x0000005b3c0b7207 */ /* 0x000fe20004000000 */
[----:B------:R-:W-:Y:S01]  /*4100*/  BSSY B2, `(.L_x_524) ;  /* 0x0000066000027945 */ /* 0x000fe20003800000 */
[----:B---3--:R-:W-:-:S04]  /*4110*/  LEA R80, P4, R10, R82, 0x1 ;  /* 0x000000520a507211 */ /* 0x008fc800078808ff */
[----:B--2---:R-:W-:Y:S01]  /*4120*/  LEA.HI.X R81, R10, R83, R8, 0x1, P4 ;  /* 0x000000530a517211 */ /* 0x004fe200020f0c08 */
[----:B----4-:R-:W-:Y:S01]  /*4130*/  VIADD R14, R12, 0xffffff80 ;  /* 0xffffff800c0e7836 */ /* 0x010fe20000000000 */
[----:B------:R-:W-:-:S04]  /*4140*/  SHF.R.S32.HI R12, RZ, 0x1f, R11 ;  /* 0x0000001fff0c7819 */ /* 0x000fc8000001140b */
[----:B------:R-:W-:Y:S01]  /*4150*/  LEA.HI R12, R12, R11, RZ, 0x4 ;  /* 0x0000000b0c0c7211 */ /* 0x000fe200078f20ff */
[----:B------:R-:W-:Y:S01]  /*4160*/  IMAD R11, R19, 0x2000, R3 ;  /* 0x00002000130b7824 */ /* 0x000fe200078e0203 */
[----:B------:R-:W-:Y:S02]  /*4170*/  SHF.R.S32.HI R13, RZ, 0x1f, R14 ;  /* 0x0000001fff0d7819 */ /* 0x000fe4000001140e */
[----:B------:R-:W-:Y:S01]  /*4180*/  LEA.HI.SX32 R12, R12, R31, 0x1c ;  /* 0x0000001f0c0c7211 */ /* 0x000fe200078fe2ff */
[----:B------:R-:W-:Y:S01]  /*4190*/  IMAD R11, R11, 0x2, R18 ;  /* 0x000000020b0b7824 */ /* 0x000fe200078e0212 */
[----:B------:R-:W-:-:S03]  /*41a0*/  LEA.HI R13, R13, R14, RZ, 0x5 ;  /* 0x0000000e0d0d7211 */ /* 0x000fc600078f28ff */
[----:B------:R-:W-:Y:S01]  /*41b0*/  IMAD.SHL.U32 R86, R12, 0x8, RZ ;  /* 0x000000080c567824 */ /* 0x000fe200078e00ff */
[----:B------:R-:W-:-:S04]  /*41c0*/  SHF.R.S32.HI R13, RZ, 0x5, R13 ;  /* 0x00000005ff0d7819 */ /* 0x000fc8000001140d */
[----:B------:R-:W-:-:S04]  /*41d0*/  LOP3.LUT R12, R67, 0x38, R86, 0xf8, !PT ;  /* 0x00000038430c7812 */ /* 0x000fc800078ef856 */
[----:B------:R-:W-:-:S04]  /*41e0*/  LOP3.LUT R12, R12, R63, RZ, 0x3c, !PT ;  /* 0x0000003f0c0c7212 */ /* 0x000fc800078e3cff */
[----:B------:R-:W-:-:S05]  /*41f0*/  LEA R12, R13, R12, 0x9 ;  /* 0x0000000c0d0c7211 */ /* 0x000fca00078e48ff */
[----:B------:R-:W-:-:S04]  /*4200*/  IMAD R13, R19, 0x2000, R12 ;  /* 0x00002000130d7824 */ /* 0x000fc800078e020c */
[----:B------:R-:W-:Y:S02]  /*4210*/  IMAD R48, R13, 0x2, R18 ;  /* 0x000000020d307824 */ /* 0x000fe400078e0212 */
[----:B------:R2:W3:Y:S04]  /*4220*/  LDS.128 R12, [R11+0xe400] ;  /* 0x00e400000b0c7984 */ /* 0x0004e80000000c00 */
[----:B------:R-:W4:Y:S01]  /*4230*/  LDS.128 R48, [R48+0xe400] ;  /* 0x00e4000030307984 */ /* 0x000f220000000c00 */
[----:B------:R-:W-:Y:S05]  /*4240*/  @P3 BRA `(.L_x_525) ;  /* 0x0000000400443947 */ /* 0x000fea0003800000 */
[----:B------:R-:W-:Y:S01]  /*4250*/  SHF.R.U32.HI R101, RZ, 0x10, R37 ;  /* 0x00000010ff657819 */ /* 0x000fe20000011625 */
[----:B------:R-:W-:Y:S01]  /*4260*/  HADD2.F32 R100, -RZ, R100.H0_H0 ;  /* 0x20000064ff647230 */ /* 0x000fe20000004100 */
[--C-:B------:R-:W-:Y:S01]  /*4270*/  SHF.R.U64 R4, R4, 0x10, R5.reuse ;  /* 0x0000001004047819 */ /* 0x100fe20000001205 */
[----:B----4-:R-:W-:Y:S01]  /*4280*/  HADD2.F32 R96, -RZ, R49.H0_H0 ;  /* 0x20000031ff607230 */ /* 0x010fe20000004100 */
[----:B--2---:R-:W-:Y:S01]  /*4290*/  SHF.R.U32.HI R11, RZ, 0x10, R5 ;  /* 0x00000010ff0b7819 */ /* 0x004fe20000011605 */
[----:B------:R-:W-:Y:S01]  /*42a0*/  HADD2.F32 R101, -RZ, R101.H0_H0 ;  /* 0x20000065ff657230 */ /* 0x000fe20000004100 */
[----:B------:R-:W-:Y:S01]  /*42b0*/  SHF.R.U64 R5, R36, 0x10, R37 ;  /* 0x0000001024057819 */ /* 0x000fe20000001225 */
[----:B---3--:R-:W-:Y:S01]  /*42c0*/  HADD2.F32 R37, -RZ, R13.H0_H0 ;  /* 0x2000000dff257230 */ /* 0x008fe20000004100 */
[--C-:B------:R-:W-:Y:S01]  /*42d0*/  SHF.R.U64 R6, R6, 0x10, R7.reuse ;  /* 0x0000001006067819 */ /* 0x100fe20000001207 */
[----:B------:R-:W-:Y:S01]  /*42e0*/  HADD2.F32 R98, -RZ, R98.H0_H0 ;  /* 0x20000062ff627230 */ /* 0x000fe20000004100 */
[----:B------:R-:W-:Y:S01]  /*42f0*/  SHF.R.U32.HI R36, RZ, 0x10, R7 ;  /* 0x00000010ff247819 */ /* 0x000fe20000011607 */
[----:B------:R-:W-:Y:S01]  /*4300*/  HADD2.F32 R49, -RZ, R49.H1_H1 ;  /* 0x30000031ff317230 */ /* 0x000fe20000004100 */
[----:B------:R-:W-:Y:S01]  /*4310*/  SHF.R.U64 R7, R38, 0x10, R39 ;  /* 0x0000001026077819 */ /* 0x000fe20000001227 */
[----:B------:R-:W-:-:S02]  /*4320*/  HADD2.F32 R38, -RZ, R13.H1_H1 ;  /* 0x3000000dff267230 */ /* 0x000fc40000004100 */
[-C--:B------:R-:W-:Y:S01]  /*4330*/  FMUL.FTZ R102, R96, R100.reuse ;  /* 0x0000006460667220 */ /* 0x080fe20000410000 */
[----:B------:R-:W-:Y:S02]  /*4340*/  HADD2.F32 R99, -RZ, R11.H0_H0 ;  /* 0x2000000bff637230 */ /* 0x000fe40000004100 */
[----:B------:R-:W-:Y:S01]  /*4350*/  FMUL.FTZ R13, R37, R100 ;  /* 0x00000064250d7220 */ /* 0x000fe20000410000 */
[----:B------:R-:W-:Y:S01]  /*4360*/  SHF.R.U32.HI R39, RZ, 0x10, R39 ;  /* 0x00000010ff277819 */ /* 0x000fe20000011627 */
[-C--:B------:R-:W-:Y:S01]  /*4370*/  FMUL.FTZ R100, R38, R101.reuse ;  /* 0x0000006526647220 */ /* 0x080fe20000410000 */
[----:B------:R-:W-:Y:S01]  /*4380*/  FMUL.FTZ R103, R49, R101 ;  /* 0x0000006531677220 */ /* 0x000fe20000410000 */
[-C--:B------:R-:W-:Y:S01]  /*4390*/  FFMA.FTZ R13, R96, R98.reuse, R13 ;  /* 0x00000062600d7223 */ /* 0x080fe2000001000d */
[----:B------:R-:W-:Y:S01]  /*43a0*/  FFMA.FTZ R11, R37, R98, -R102 ;  /* 0x00000062250b7223 */ /* 0x000fe20000010866 */
[----:B------:R-:W-:Y:S01]  /*43b0*/  FFMA.FTZ R96, R49, R99, R100 ;  /* 0x0000006331607223 */ /* 0x000fe20000010064 */
[----:B------:R-:W-:-:S02]  /*43c0*/  HADD2.F32 R100, -RZ, R97.H1_H1 ;  /* 0x30000061ff647230 */ /* 0x000fc40000004100 */
[----:B------:R-:W-:Y:S01]  /*43d0*/  FFMA.FTZ R38, R38, R99, -R103 ;  /* 0x0000006326267223 */ /* 0x000fe20000010867 */
[----:B------:R-:W-:Y:S02]  /*43e0*/  HADD2.F32 R102, -RZ, R97.H0_H0 ;  /* 0x20000061ff667230 */ /* 0x000fe40000004100 */
[--C-:B------:R-:W-:Y:S02]  /*43f0*/  HADD2.F32 R49, -RZ, R51.reuse.H0_H0 ;  /* 0x20000033ff317230 */ /* 0x100fe40000004100 */
[----:B------:R-:W-:Y:S01]  /*4400*/  HADD2.F32 R51, -RZ, R51.H1_H1 ;  /* 0x30000033ff337230 */ /* 0x000fe20000004100 */
[----:B------:R-:W-:Y:S01]  /*4410*/  F2FP.F16.F32.PACK_AB R11, R38, R11 ;  /* 0x0000000b260b723e */ /* 0x000fe200000000ff */
[----:B------:R-:W-:Y:S02]  /*4420*/  HADD2.F32 R97, -RZ, R39.H0_H0 ;  /* 0x20000027ff617230 */ /* 0x000fe40000004100 */
[--C-:B------:R-:W-:Y:S02]  /*4430*/  HADD2.F32 R98, -RZ, R15.reuse.H1_H1 ;  /* 0x3000000fff627230 */ /* 0x100fe40000004100 */
[----:B------:R-:W-:-:S02]  /*4440*/  HADD2.F32 R37, -RZ, R15.H0_H0 ;  /* 0x2000000fff257230 */ /* 0x000fc40000004100 */
[-C--:B------:R-:W-:Y:S01]  /*4450*/  FMUL.FTZ R99, R51, R97.reuse ;  /* 0x0000006133637220 */ /* 0x080fe20000410000 */
[----:B------:R-:W-:Y:S02]  /*4460*/  HADD2.F32 R39, -RZ, R36.H0_H0 ;  /* 0x20000024ff277230 */ /* 0x000fe40000004100 */
[-C--:B------:R-:W-:Y:S01]  /*4470*/  FMUL.FTZ R36, R49, R102.reuse ;  /* 0x0000006631247220 */ /* 0x080fe20000410000 */
[C---:B------:R-:W-:Y:S01]  /*4480*/  FMUL.FTZ R104, R98.reuse, R97 ;  /* 0x0000006162687220 */ /* 0x040fe20000410000 */
[C---:B------:R-:W-:Y:S02]  /*4490*/  FMUL.FTZ R102, R37.reuse, R102 ;  /* 0x0000006625667220 */ /* 0x040fe40000410000 */
[----:B------:R-:W-:Y:S01]  /*44a0*/  FFMA.FTZ R15, R37, R100, -R36 ;  /* 0x00000064250f7223 */ /* 0x000fe20000010824 */
[-C--:B------:R-:W-:Y:S01]  /*44b0*/  FFMA.FTZ R98, R98, R39.reuse, -R99 ;  /* 0x0000002762627223 */ /* 0x080fe20000010863 */
[----:B------:R-:W-:Y:S01]  /*44c0*/  FFMA.FTZ R37, R51, R39, R104 ;  /* 0x0000002733257223 */ /* 0x000fe20000010068 */
[----:B------:R-:W-:-:S02]  /*44d0*/  HADD2.F32 R51, -RZ, R5.H0_H0 ;  /* 0x20000005ff337230 */ /* 0x000fc40000004100 */
[----:B------:R-:W-:Y:S01]  /*44e0*/  FFMA.FTZ R36, R49, R100, R102 ;  /* 0x0000006431247223 */ /* 0x000fe20000010066 */
[----:B------:R-:W-:Y:S01]  /*44f0*/  HADD2.F32 R39, -RZ, R48.H0_H0 ;  /* 0x20000030ff277230 */ /* 0x000fe20000004100 */
[----:B------:R-:W-:Y:S01]  /*4500*/  F2FP.F16.F32.PACK_AB R15, R98, R15 ;  /* 0x0000000f620f723e */ /* 0x000fe200000000ff */
[----:B------:R-:W-:Y:S02]  /*4510*/  HADD2.F32 R5, -RZ, R12.H0_H0 ;  /* 0x2000000cff057230 */ /* 0x000fe40000004100 */
[----:B------:R-:W-:Y:S02]  /*4520*/  HADD2.F32 R48, -RZ, R48.H1_H1 ;  /* 0x30000030ff307230 */ /* 0x000fe40000004100 */
[--C-:B------:R-:W-:Y:S02]  /*4530*/  HADD2.F32 R102, -RZ, R95.reuse.H0_H0 ;  /* 0x2000005fff667230 */ /* 0x100fe40000004100 */
[----:B------:R-:W-:Y:S02]  /*4540*/  HADD2.F32 R12, -RZ, R12.H1_H1 ;  /* 0x3000000cff0c7230 */ /* 0x000fe40000004100 */
[----:B------:R-:W-:-:S02]  /*4550*/  HADD2.F32 R100, -RZ, R95.H1_H1 ;  /* 0x3000005fff647230 */ /* 0x000fc40000004100 */
[-C--:B------:R-:W-:Y:S01]  /*4560*/  FMUL.FTZ R95, R48, R51.reuse ;  /* 0x00000033305f7220 */ /* 0x080fe20000410000 */
[----:B------:R-:W-:Y:S02]  /*4570*/  HADD2.F32 R49, -RZ, R4.H0_H0 ;  /* 0x20000004ff317230 */ /* 0x000fe40000004100 */
[-C--:B------:R-:W-:Y:S01]  /*4580*/  FMUL.FTZ R4, R39, R102.reuse ;  /* 0x0000006627047220 */ /* 0x080fe20000410000 */
[C---:B------:R-:W-:Y:S01]  /*4590*/  FMUL.FTZ R51, R12.reuse, R51 ;  /* 0x000000330c337220 */ /* 0x040fe20000410000 */
[C---:B------:R-:W-:Y:S02]  /*45a0*/  FMUL.FTZ R102, R5.reuse, R102 ;  /* 0x0000006605667220 */ /* 0x040fe40000410000 */
[-C--:B------:R-:W-:Y:S01]  /*45b0*/  FFMA.FTZ R4, R5, R100.reuse, -R4 ;  /* 0x0000006405047223 */ /* 0x080fe20000010804 */
[-C--:B------:R-:W-:Y:S01]  /*45c0*/  FFMA.FTZ R95, R12, R49.reuse, -R95 ;  /* 0x000000310c5f7223 */ /* 0x080fe2000001085f */
[----:B------:R-:W-:Y:S01]  /*45d0*/  FFMA.FTZ R48, R48, R49, R51 ;  /* 0x0000003130307223 */ /* 0x000fe20000010033 */
[----:B------:R-:W-:Y:S01]  /*45e0*/  FFMA.FTZ R5, R39, R100, R102 ;  /* 0x0000006427057223 */ /* 0x000fe20000010066 */
[----:B------:R-:W-:-:S02]  /*45f0*/  HADD2.F32 R51, -RZ, R7.H0_H0 ;  /* 0x20000007ff337230 */ /* 0x000fc40000004100 */
[----:B------:R-:W-:Y:S02]  /*4600*/  HADD2.F32 R12, -RZ, R50.H0_H0 ;  /* 0x20000032ff0c7230 */ /* 0x000fe40000004100 */
[----:B------:R-:W-:Y:S01]  /*4610*/  HADD2.F32 R39, -RZ, R94.H0_H0 ;  /* 0x2000005eff277230 */ /* 0x000fe20000004100 */
[----:B------:R-:W-:Y:S01]  /*4620*/  F2FP.F16.F32.PACK_AB R48, R48, R5 ;  /* 0x000000053030723e */ /* 0x000fe200000000ff */
[----:B------:R-:W-:Y:S02]  /*4630*/  HADD2.F32 R7, -RZ, R14.H0_H0 ;  /* 0x2000000eff077230 */ /* 0x000fe40000004100 */
[----:B------:R-:W-:Y:S02]  /*4640*/  HADD2.F32 R50, -RZ, R50.H1_H1 ;  /* 0x30000032ff327230 */ /* 0x000fe40000004100 */
[----:B------:R-:W-:Y:S02]  /*4650*/  HADD2.F32 R94, -RZ, R94.H1_H1 ;  /* 0x3000005eff5e7230 */ /* 0x000fe40000004100 */
[----:B------:R-:W-:-:S02]  /*4660*/  HADD2.F32 R14, -RZ, R14.H1_H1 ;  /* 0x3000000eff0e7230 */ /* 0x000fc40000004100 */
[-C--:B------:R-:W-:Y:S01]  /*4670*/  FMUL.FTZ R99, R50, R51.reuse ;  /* 0x0000003332637220 */ /* 0x080fe20000410000 */
[----:B------:R-:W-:Y:S02]  /*4680*/  HADD2.F32 R49, -RZ, R6.H0_H0 ;  /* 0x20000006ff317230 */ /* 0x000fe40000004100 */
[-C--:B------:R-:W-:Y:S01]  /*4690*/  FMUL.FTZ R6, R12, R94.reuse ;  /* 0x0000005e0c067220 */ /* 0x080fe20000410000 */
[C---:B------:R-:W-:Y:S01]  /*46a0*/  FMUL.FTZ R97, R7.reuse, R94 ;  /* 0x0000005e07617220 */ /* 0x040fe20000410000 */
[----:B------:R-:W-:Y:S02]  /*46b0*/  FMUL.FTZ R51, R14, R51 ;  /* 0x000000330e337220 */ /* 0x000fe40000410000 */
[-C--:B------:R-:W-:Y:S01]  /*46c0*/  FFMA.FTZ R6, R7, R39.reuse, -R6 ;  /* 0x0000002707067223 */ /* 0x080fe20000010806 */
[----:B------:R-:W-:Y:S01]  /*46d0*/  FFMA.FTZ R97, R12, R39, R97 ;  /* 0x000000270c617223 */ /* 0x000fe20000010061 */
[-C--:B------:R-:W-:Y:S01]  /*46e0*/  FFMA.FTZ R99, R14, R49.reuse, -R99 ;  /* 0x000000310e637223 */ /* 0x080fe20000010863 */
[----:B------:R-:W-:Y:S01]  /*46f0*/  FFMA.FTZ R50, R50, R49, R51 ;  /* 0x0000003132327223 */ /* 0x000fe20000010033 */
[----:B------:R-:W-:-:S02]  /*4700*/  F2FP.F16.F32.PACK_AB R49, R96, R13 ;  /* 0x0000000d6031723e */ /* 0x000fc400000000ff */
[----:B------:R-:W-:Y:S02]  /*4710*/  F2FP.F16.F32.PACK_AB R51, R37, R36 ;  /* 0x000000242533723e */ /* 0x000fe400000000ff */
[----:B------:R-:W-:Y:S02]  /*4720*/  F2FP.F16.F32.PACK_AB R12, R95, R4 ;  /* 0x000000045f0c723e */ /* 0x000fe400000000ff */
[----:B------:R-:W-:Y:S02]  /*4730*/  F2FP.F16.F32.PACK_AB R14, R99, R6 ;  /* 0x00000006630e723e */ /* 0x000fe400000000ff */
[----:B------:R-:W-:Y:S02]  /*4740*/  F2FP.F16.F32.PACK_AB R50, R50, R97 ;  /* 0x000000613232723e */ /* 0x000fe400000000ff */
[----:B------:R-:W-:-:S07]  /*4750*/  MOV R13, R11 ;  /* 0x0000000b000d7202 */ /* 0x000fce0000000f00 */
.L_x_525:
[----:B------:R-:W-:Y:S05]  /*4760*/  BSYNC B2 ;  /* 0x0000000000027941 */ /* 0x000fea0003800000 */
.L_x_524:
[----:B------:R-:W-:Y:S01]  /*4770*/  ISETP.GE.AND P4, PT, R86, R87, PT ;  /* 0x000000575600720c */ /* 0x000fe20003f86270 */
[----:B---3--:R3:W-:-:S12]  /*4780*/  ST.E.128 desc[UR42][R80.64], R12 ;  /* 0x0000000c50007985 */ /* 0x0087d8000c101d2a */
[----:B------:R-:W-:-:S05]  /*4790*/  @!P4 IMAD.WIDE R82, R86, 0x2, R82 ;  /* 0x000000025652c825 */ /* 0x000fca00078e0252 */
[----:B----4-:R3:W-:Y:S02]  /*47a0*/  @!P4 ST.E.128 desc[UR42][R82.64], R48 ;  /* 0x000000305200c985 */ /* 0x0107e4000c101d2a */
.L_x_523:
[----:B------:R-:W-:Y:S05]  /*47b0*/  BSYNC B1 ;  /* 0x0000000000017941 */ /* 0x000fea0003800000 */
.L_x_522:
[----:B------:R-:W-:-:S03]  /*47c0*/  UMOV UR4, 0xffffffff ;  /* 0xffffffff00047882 */ /* 0x000fc60000000000 */
[----:B------:R-:W-:Y:S05]  /*47d0*/  BRA.DIV UR4, `(.L_x_526) ;  /* 0x0000011e04f87947 */ /* 0x000fea000b800000 */
[----:B0-----:R-:W0:Y:S04]  /*47e0*/  SHFL.IDX PT, R85, R85, 0x1, 0x1c1f ;  /* 0x003c1f0055557f89 */ /* 0x001e2800000e0000 */
[----:B------:R-:W4:Y:S02]  /*47f0*/  SHFL.IDX PT, R84, R84, 0x1, 0x1c1f ;  /* 0x003c1f0054547f89 */ /* 0x000f2400000e0000 */
.L_x_749:
[----:B------:R-:W-:-:S05]  /*4800*/  VIADD R4, R153, 0x60 ;  /* 0x0000006099047836 */ /* 0x000fca0000000000 */
[----:B------:R-:W-:-:S13]  /*4810*/  ISETP.GE.OR P4, PT, R4, R77, P1 ;  /* 0x0000004d0400720c */ /* 0x000fda0000f86670 */
[----:B------:R-:W-:Y:S05]  /*4820*/  @P4 BRA `(.L_x_509) ;  /* 0x0000000800f44947 */ /* 0x000fea0003800000 */
[----:B------:R-:W5:Y:S01]  /*4830*/  LDL R5, [R1+0x2c] ;  /* 0x00002c0001057983 */ /* 0x000f620000100800 */
[----:B------:R-:W-:Y:S01]  /*4840*/  SEL R91, R60, R91, !P0 ;  /* 0x0000005b3c5b7207 */ /* 0x000fe20004000000 */
[C---:B------:R-:W-:Y:S01]  /*4850*/  VIADD R6, R153.reuse, 0x60 ;  /* 0x0000006099067836 */ /* 0x040fe20000000000 */
[----:B----4-:R-:W-:Y:S01]  /*4860*/  LEA R36, P4, R10, R84, 0x1 ;  /* 0x000000540a247211 */ /* 0x010fe200078808ff */
[----:B------:R-:W-:Y:S01]  /*4870*/  VIADD R7, R153, 0x60 ;  /* 0x0000006099077836 */ /* 0x000fe20000000000 */
[----:B------:R-:W-:Y:S01]  /*4880*/  SHF.R.S32.HI R4, RZ, 0x1f, R91 ;  /* 0x0000001fff047819 */ /* 0x000fe2000001145b */
[----:B------:R-:W-:Y:S01]  /*4890*/  IMAD.SHL.U32 R6, R6, 0x40, RZ ;  /* 0x0000004006067824 */ /* 0x000fe200078e00ff */
[----:B------:R-:W-:Y:S01]  /*48a0*/  BSSY B1, `(.L_x_527) ;  /* 0x000006a000017945 */ /* 0x000fe20003800000 */
[----:B0-----:R-:W-:Y:S02]  /*48b0*/  LEA.HI.X R37, R10, R85, R8, 0x1, P4 ;  /* 0x000000550a257211 */ /* 0x001fe400020f0c08 */
[----:B------:R-:W-:-:S02]  /*48c0*/  LEA.HI R4, R4, R91, RZ, 0x4 ;  /* 0x0000005b04047211 */ /* 0x000fc400078f20ff */
[----:B------:R-:W-:Y:S02]  /*48d0*/  SHF.L.U32 R7, R7, 0x6, RZ ;  /* 0x0000000607077819 */ /* 0x000fe400000006ff */
[----:B------:R-:W-:Y:S02]  /*48e0*/  LEA.HI.SX32 R4, R4, R31, 0x1c ;  /* 0x0000001f04047211 */ /* 0x000fe400078fe2ff */
[----:B------:R-:W-:Y:S02]  /*48f0*/  LOP3.LUT R6, R6, 0x1c0, RZ, 0xc0, !PT ;  /* 0x000001c006067812 */ /* 0x000fe400078ec0ff */
[----:B------:R-:W-:Y:S01]  /*4900*/  LOP3.LUT R7, R7, 0x1c0, RZ, 0xc0, !PT ;  /* 0x000001c007077812 */ /* 0x000fe200078ec0ff */
[----:B--2---:R-:W-:Y:S01]  /*4910*/  IMAD.SHL.U32 R11, R4, 0x8, RZ ;  /* 0x00000008040b7824 */ /* 0x004fe200078e00ff */
[----:B------:R-:W-:-:S04]  /*4920*/  SHF.R.U32.HI R6, RZ, 0x3, R6 ;  /* 0x00000003ff067819 */ /* 0x000fc80000011606 */
[----:B------:R-:W-:-:S04]  /*4930*/  LOP3.LUT R4, R7, 0x38, R11, 0xf8, !PT ;  /* 0x0000003807047812 */ /* 0x000fc800078ef80b */
[----:B------:R-:W-:-:S05]  /*4940*/  LOP3.LUT R4, R4, R6, RZ, 0x3c, !PT ;  /* 0x0000000604047212 */ /* 0x000fca00078e3cff */
[----:B-----5:R-:W-:Y:S02]  /*4950*/  IMAD.IADD R4, R5, 0x1, R4 ;  /* 0x0000000105047824 */ /* 0x020fe400078e0204 */
[C---:B------:R-:W-:Y:S02]  /*4960*/  IMAD R5, R19.reuse, 0x2000, R0 ;  /* 0x0000200013057824 */ /* 0x040fe400078e0200 */
[----:B------:R-:W-:-:S03]  /*4970*/  IMAD R7, R19, 0x2000, R4 ;  /* 0x0000200013077824 */ /* 0x000fc600078e0204 */
[----:B------:R-:W-:Y:S01]  /*4980*/  LEA R5, R5, R18, 0x1 ;  /* 0x0000001205057211 */ /* 0x000fe200078e08ff */
[----:B---3--:R-:W-:-:S05]  /*4990*/  IMAD R12, R7, 0x2, R18 ;  /* 0x00000002070c7824 */ /* 0x008fca00078e0212 */
[----:B------:R-:W0:Y:S04]  /*49a0*/  LDS.128 R4, [R5+0xe400] ;  /* 0x00e4000005047984 */ /* 0x000e280000000c00 */
[----:B------:R-:W2:Y:S01]  /*49b0*/  LDS.128 R12, [R12+0xe400] ;  /* 0x00e400000c0c7984 */ /* 0x000ea20000000c00 */
[----:B------:R-:W-:Y:S05]  /*49c0*/  @P3 BRA `(.L_x_528) ;  /* 0x00000004005c3947 */ /* 0x000fea0003800000 */
[----:B------:R-:W-:Y:S01]  /*49d0*/  SHF.R.U64 R38, R42, 0x10, R43 ;  /* 0x000000102a267819 */ /* 0x000fe2000000122b */
[----:B0-----:R-:W-:Y:S01]  /*49e0*/  IMAD.MOV.U32 R42, RZ, RZ, R4 ;  /* 0x000000ffff2a7224 */ /* 0x001fe200078e0004 */
[----:B------:R-:W-:Y:S01]  /*49f0*/  SHF.R.U32.HI R48, RZ, 0x10, R45 ;  /* 0x00000010ff307819 */ /* 0x000fe2000001162d */
[----:B--2---:R-:W-:Y:S01]  /*4a00*/  IMAD.MOV.U32 R4, RZ, RZ, R13 ;  /* 0x000000ffff047224 */ /* 0x004fe200078e000d */
[--C-:B------:R-:W-:Y:S02]  /*4a10*/  SHF.R.U64 R39, R40, 0x10, R41.reuse ;  /* 0x0000001028277819 */ /* 0x100fe40000001229 */
[----:B------:R-:W-:Y:S01]  /*4a20*/  SHF.R.U32.HI R50, RZ, 0x10, R41 ;  /* 0x00000010ff327819 */ /* 0x000fe20000011629 */
[----:B------:R-:W-:Y:S01]  /*4a30*/  HADD2.F32 R48, -RZ, R48.H0_H0 ;  /* 0x20000030ff307230 */ /* 0x000fe20000004100 */
[----:B------:R-:W-:Y:S01]  /*4a40*/  SHF.R.U64 R41, R44, 0x10, R45 ;  /* 0x000000102c297819 */ /* 0x000fe2000000122d */
[----:B------:R-:W-:Y:S01]  /*4a50*/  IMAD.MOV.U32 R44, RZ, RZ, R15 ;  /* 0x000000ffff2c7224 */ /* 0x000fe200078e000f */
[----:B------:R-:W-:Y:S01]  /*4a60*/  SHF.R.U32.HI R51, RZ, 0x10, R43 ;  /* 0x00000010ff337819 */ /* 0x000fe2000001162b */
[----:B------:R-:W-:Y:S01]  /*4a70*/  IMAD.MOV.U32 R43, RZ, RZ, R12 ;  /* 0x000000ffff2b7224 */ /* 0x000fe200078e000c */
[----:B------:R-:W-:Y:S01]  /*4a80*/  MOV R13, R7 ;  /* 0x00000007000d7202 */ /* 0x000fe20000000f00 */
[--C-:B------:R-:W-:Y:S01]  /*4a90*/  HADD2.F32 R45, -RZ, R93.reuse.H1_H1 ;  /* 0x3000005dff2d7230 */ /* 0x100fe20000004100 */
[--C-:B------:R-:W-:Y:S01]  /*4aa0*/  SHF.R.U64 R40, R46, 0x10, R47.reuse ;  /* 0x000000102e287819 */ /* 0x100fe2000000122f */
[----:B------:R-:W-:Y:S01]  /*4ab0*/  HADD2.F32 R93, -RZ, R93.H0_H0 ;  /* 0x2000005dff5d7230 */ /* 0x000fe20000004100 */
[----:B------:R-:W-:Y:S01]  /*4ac0*/  SHF.R.U32.HI R49, RZ, 0x10, R47 ;  /* 0x00000010ff317819 */ /* 0x000fe2000001162f */
[----:B------:R-:W-:-:S02]  /*4ad0*/  HADD2.F32 R12, -RZ, R4.H0_H0 ;  /* 0x20000004ff0c7230 */ /* 0x000fc40000004100 */
[----:B------:R-:W-:Y:S02]  /*4ae0*/  HADD2.F32 R15, -RZ, R4.H1_H1 ;  /* 0x30000004ff0f7230 */ /* 0x000fe40000004100 */
[--C-:B------:R-:W-:Y:S02]  /*4af0*/  HADD2.F32 R4, -RZ, R5.reuse.H0_H0 ;  /* 0x20000005ff047230 */ /* 0x100fe40000004100 */
[----:B------:R-:W-:Y:S02]  /*4b00*/  HADD2.F32 R7, -RZ, R5.H1_H1 ;  /* 0x30000005ff077230 */ /* 0x000fe40000004100 */
[-C--:B------:R-:W-:Y:S01]  /*4b10*/  FMUL.FTZ R5, R12, R93.reuse ;  /* 0x0000005d0c057220 */ /* 0x080fe20000410000 */
[----:B------:R-:W-:Y:S02]  /*4b20*/  HADD2.F32 R46, -RZ, R50.H0_H0 ;  /* 0x20000032ff2e7230 */ /* 0x000fe40000004100 */
[C---:B------:R-:W-:Y:S01]  /*4b30*/  FMUL.FTZ R93, R4.reuse, R93 ;  /* 0x0000005d045d7220 */ /* 0x040fe20000410000 */
[-C--:B------:R-:W-:Y:S01]  /*4b40*/  FMUL.FTZ R50, R15, R48.reuse ;  /* 0x000000300f327220 */ /* 0x080fe20000410000 */
[----:B------:R-:W-:Y:S01]  /*4b50*/  FMUL.FTZ R48, R7, R48 ;  /* 0x0000003007307220 */ /* 0x000fe20000410000 */
[-C--:B------:R-:W-:Y:S01]  /*4b60*/  FFMA.FTZ R4, R4, R45.reuse, -R5 ;  /* 0x0000002d04047223 */ /* 0x080fe20000010805 */
[----:B------:R-:W-:Y:S01]  /*4b70*/  FFMA.FTZ R5, R12, R45, R93 ;  /* 0x0000002d0c057223 */ /* 0x000fe2000001005d */
[----:B------:R-:W-:-:S02]  /*4b80*/  HADD2.F32 R45, -RZ, R44.H0_H0 ;  /* 0x2000002cff2d7230 */ /* 0x000fc40000004100 */
[-C--:B------:R-:W-:Y:S01]  /*4b90*/  FFMA.FTZ R12, R15, R46.reuse, R48 ;  /* 0x0000002e0f0c7223 */ /* 0x080fe20000010030 */
[--C-:B------:R-:W-:Y:S02]  /*4ba0*/  HADD2.F32 R48, -RZ, R92.reuse.H1_H1 ;  /* 0x3000005cff307230 */ /* 0x100fe40000004100 */
[----:B------:R-:W-:Y:S01]  /*4bb0*/  FFMA.FTZ R7, R7, R46, -R50 ;  /* 0x0000002e07077223 */ /* 0x000fe20000010832 */
[----:B------:R-:W-:Y:S02]  /*4bc0*/  HADD2.F32 R92, -RZ, R92.H0_H0 ;  /* 0x2000005cff5c7230 */ /* 0x000fe40000004100 */
[----:B------:R-:W-:Y:S02]  /*4bd0*/  HADD2.F32 R15, -RZ, R13.H0_H0 ;  /* 0x2000000dff0f7230 */ /* 0x000fe40000004100 */
[----:B------:R-:W-:Y:S02]  /*4be0*/  HADD2.F32 R46, -RZ, R44.H1_H1 ;  /* 0x3000002cff2e7230 */ /* 0x000fe40000004100 */
[----:B------:R-:W-:Y:S01]  /*4bf0*/  FMUL.FTZ R50, R45, R92 ;  /* 0x0000005c2d327220 */ /* 0x000fe20000410000 */
[----:B------:R-:W-:-:S02]  /*4c00*/  HADD2.F32 R49, -RZ, R49.H0_H0 ;  /* 0x20000031ff317230 */ /* 0x000fc40000004100 */
[C---:B------:R-:W-:Y:S01]  /*4c10*/  FMUL.FTZ R92, R15.reuse, R92 ;  /* 0x0000005c0f5c7220 */ /* 0x040fe20000410000 */
[----:B------:R-:W-:Y:S02]  /*4c20*/  HADD2.F32 R44, -RZ, R13.H1_H1 ;  /* 0x3000000dff2c7230 */ /* 0x000fe40000004100 */
[-C--:B------:R-:W-:Y:S01]  /*4c30*/  FFMA.FTZ R13, R15, R48.reuse, -R50 ;  /* 0x000000300f0d7223 */ /* 0x080fe20000010832 */
[----:B------:R-:W-:Y:S02]  /*4c40*/  HADD2.F32 R47, -RZ, R51.H0_H0 ;  /* 0x20000033ff2f7230 */ /* 0x000fe40000004100 */
[-C--:B------:R-:W-:Y:S01]  /*4c50*/  FMUL.FTZ R51, R46, R49.reuse ;  /* 0x000000312e337220 */ /* 0x080fe20000410000 */
[----:B------:R-:W-:Y:S01]  /*4c60*/  FFMA.FTZ R92, R45, R48, R92 ;  /* 0x000000302d5c7223 */ /* 0x000fe2000001005c */
[C---:B------:R-:W-:Y:S01]  /*4c70*/  FMUL.FTZ R49, R44.reuse, R49 ;  /* 0x000000312c317220 */ /* 0x040fe20000410000 */
[----:B------:R-:W-:Y:S02]  /*4c80*/  HADD2.F32 R45, -RZ, R41.H0_H0 ;  /* 0x20000029ff2d7230 */ /* 0x000fe40000004100 */
[----:B------:R-:W-:Y:S01]  /*4c90*/  FFMA.FTZ R80, R44, R47, -R51 ;  /* 0x0000002f2c507223 */ /* 0x000fe20000010833 */
[----:B------:R-:W-:-:S02]  /*4ca0*/  HADD2.F32 R41, -RZ, R43.H0_H0 ;  /* 0x2000002bff297230 */ /* 0x000fc40000004100 */
[----:B------:R-:W-:Y:S01]  /*4cb0*/  FFMA.FTZ R51, R46, R47, R49 ;  /* 0x0000002f2e337223 */ /* 0x000fe20000010031 */
[--C-:B------:R-:W-:Y:S01]  /*4cc0*/  HADD2.F32 R15, -RZ, R42.reuse.H0_H0 ;  /* 0x2000002aff0f7230 */ /* 0x100fe20000004100 */
[----:B------:R-:W-:Y:S01]  /*4cd0*/  F2FP.F16.F32.PACK_AB R7, R7, R4 ;  /* 0x000000040707723e */ /* 0x000fe200000000ff */
[----:B------:R-:W-:Y:S01]  /*4ce0*/  HADD2.F32 R43, -RZ, R43.H1_H1 ;  /* 0x3000002bff2b7230 */ /* 0x000fe20000004100 */
[----:B------:R-:W-:Y:S01]  /*4cf0*/  F2FP.F16.F32.PACK_AB R80, R80, R13 ;  /* 0x0000000d5050723e */ /* 0x000fe200000000ff */
[----:B------:R-:W-:Y:S01]  /*4d00*/  HADD2.F32 R42, -RZ, R42.H1_H1 ;  /* 0x3000002aff2a7230 */ /* 0x000fe20000004100 */
[----:B------:R-:W-:Y:S01]  /*4d10*/  F2FP.F16.F32.PACK_AB R13, R12, R5 ;  /* 0x000000050c0d723e */ /* 0x000fe200000000ff */
[----:B------:R-:W-:Y:S02]  /*4d20*/  HADD2.F32 R46, -RZ, R90.H1_H1 ;  /* 0x3000005aff2e7230 */ /* 0x000fe40000004100 */
[----:B------:R-:W-:Y:S01]  /*4d30*/  FMUL.FTZ R47, R43, R45 ;  /* 0x0000002d2b2f7220 */ /* 0x000fe20000410000 */
[----:B------:R-:W-:-:S02]  /*4d40*/  HADD2.F32 R39, -RZ, R39.H0_H0 ;  /* 0x20000027ff277230 */ /* 0x000fc40000004100 */
[C---:B------:R-:W-:Y:S01]  /*4d50*/  FMUL.FTZ R50, R42.reuse, R45 ;  /* 0x0000002d2a327220 */ /* 0x040fe20000410000 */
[----:B------:R-:W-:Y:S02]  /*4d60*/  HADD2.F32 R44, -RZ, R88.H0_H0 ;  /* 0x20000058ff2c7230 */ /* 0x000fe40000004100 */
[-C--:B------:R-:W-:Y:S01]  /*4d70*/  FMUL.FTZ R48, R41, R46.reuse ;  /* 0x0000002e29307220 */ /* 0x080fe20000410000 */
[----:B------:R-:W-:Y:S01]  /*4d80*/  FMUL.FTZ R46, R15, R46 ;  /* 0x0000002e0f2e7220 */ /* 0x000fe20000410000 */
[-C--:B------:R-:W-:Y:S01]  /*4d90*/  FFMA.FTZ R47, R42, R39.reuse, -R47 ;  /* 0x000000272a2f7223 */ /* 0x080fe2000001082f */
[----:B------:R-:W-:Y:S01]  /*4da0*/  FFMA.FTZ R45, R43, R39, R50 ;  /* 0x000000272b2d7223 */ /* 0x000fe20000010032 */
[-C--:B------:R-:W-:Y:S01]  /*4db0*/  FFMA.FTZ R48, R15, R44.reuse, -R48 ;  /* 0x0000002c0f307223 */ /* 0x080fe20000010830 */
[----:B------:R-:W-:Y:S02]  /*4dc0*/  HADD2.F32 R39, -RZ, R14.H0_H0 ;  /* 0x2000000eff277230 */ /* 0x000fe40000004100 */
[----:B------:R-:W-:Y:S01]  /*4dd0*/  FFMA.FTZ R46, R41, R44, R46 ;  /* 0x0000002c292e7223 */ /* 0x000fe2000001002e */
[----:B------:R-:W-:-:S02]  /*4de0*/  HADD2.F32 R90, -RZ, R90.H0_H0 ;  /* 0x2000005aff5a7230 */ /* 0x000fc40000004100 */
[----:B------:R-:W-:Y:S01]  /*4df0*/  HADD2.F32 R43, -RZ, R40.H0_H0 ;  /* 0x20000028ff2b7230 */ /* 0x000fe20000004100 */
[----:B------:R-:W-:Y:S01]  /*4e00*/  F2FP.F16.F32.PACK_AB R4, R47, R48 ;  /* 0x000000302f04723e */ /* 0x000fe200000000ff */
[----:B------:R-:W-:Y:S01]  /*4e10*/  HADD2.F32 R15, -RZ, R6.H0_H0 ;  /* 0x20000006ff0f7230 */ /* 0x000fe20000004100 */
[----:B------:R-:W-:Y:S01]  /*4e20*/  F2FP.F16.F32.PACK_AB R12, R45, R46 ;  /* 0x0000002e2d0c723e */ /* 0x000fe200000000ff */
[----:B------:R-:W-:Y:S02]  /*4e30*/  HADD2.F32 R14, -RZ, R14.H1_H1 ;  /* 0x3000000eff0e7230 */ /* 0x000fe40000004100 */
[----:B------:R-:W-:Y:S02]  /*4e40*/  HADD2.F32 R6, -RZ, R6.H1_H1 ;  /* 0x30000006ff067230 */ /* 0x000fe40000004100 */
[----:B------:R-:W-:Y:S02]  /*4e50*/  HADD2.F32 R41, -RZ, R38.H0_H0 ;  /* 0x20000026ff297230 */ /* 0x000fe40000004100 */
[----:B------:R-:W-:Y:S01]  /*4e60*/  FMUL.FTZ R38, R39, R90 ;  /* 0x0000005a27267220 */ /* 0x000fe20000410000 */
[----:B------:R-:W-:-:S02]  /*4e70*/  HADD2.F32 R88, -RZ, R88.H1_H1 ;  /* 0x30000058ff587230 */ /* 0x000fc40000004100 */
[-C--:B------:R-:W-:Y:S01]  /*4e80*/  FMUL.FTZ R49, R14, R43.reuse ;  /* 0x0000002b0e317220 */ /* 0x080fe20000410000 */
[C---:B------:R-:W-:Y:S01]  /*4e90*/  FMUL.FTZ R90, R15.reuse, R90 ;  /* 0x0000005a0f5a7220 */ /* 0x040fe20000410000 */
[C---:B------:R-:W-:Y:S01]  /*4ea0*/  FMUL.FTZ R43, R6.reuse, R43 ;  /* 0x0000002b062b7220 */ /* 0x040fe20000410000 */
[----:B------:R-:W-:Y:S02]  /*4eb0*/  IMAD.MOV.U32 R5, RZ, RZ, R7 ;  /* 0x000000ffff057224 */ /* 0x000fe400078e0007 */
[-C--:B------:R-:W-:Y:S01]  /*4ec0*/  FFMA.FTZ R38, R15, R88.reuse, -R38 ;  /* 0x000000580f267223 */ /* 0x080fe20000010826 */
[----:B------:R-:W-:Y:S01]  /*4ed0*/  FFMA.FTZ R90, R39, R88, R90 ;  /* 0x00000058275a7223 */ /* 0x000fe2000001005a */
[-C--:B------:R-:W-:Y:S01]  /*4ee0*/  FFMA.FTZ R49, R6, R41.reuse, -R49 ;  /* 0x0000002906317223 */ /* 0x080fe20000010831 */
[----:B------:R-:W-:Y:S01]  /*4ef0*/  FFMA.FTZ R43, R14, R41, R43 ;  /* 0x000000290e2b7223 */ /* 0x000fe2000001002b */
[----:B------:R-:W-:Y:S01]  /*4f00*/  F2FP.F16.F32.PACK_AB R15, R51, R92 ;  /* 0x0000005c330f723e */ /* 0x000fe200000000ff */
[----:B------:R-:W-:-:S02]  /*4f10*/  IMAD.MOV.U32 R7, RZ, RZ, R80 ;  /* 0x000000ffff077224 */ /* 0x000fc400078e0050 */
[----:B------:R-:W-:Y:S02]  /*4f20*/  F2FP.F16.F32.PACK_AB R6, R49, R38 ;  /* 0x000000263106723e */ /* 0x000fe400000000ff */
[----:B------:R-:W-:-:S07]  /*4f30*/  F2FP.F16.F32.PACK_AB R14, R43, R90 ;  /* 0x0000005a2b0e723e */ /* 0x000fce00000000ff */
.L_x_528:
[----:B------:R-:W-:Y:S05]  /*4f40*/  BSYNC B1 ;  /* 0x0000000000017941 */ /* 0x000fea0003800000 */
.L_x_527:
[----:B------:R-:W-:Y:S01]  /*4f50*/  ISETP.GE.AND P3, PT, R11, R87, PT ;  /* 0x000000570b00720c */ /* 0x000fe20003f66270 */
[----:B0-----:R0:W-:Y:S02]  /*4f60*/  ST.E.128 desc[UR42][R36.64], R4 ;  /* 0x0000000424007985 */ /* 0x0011e4000c101d2a */
[----:B0-----:R-:W-:Y:S01]  /*4f70*/  IMAD.MOV.U32 R4, RZ, RZ, R84 ;  /* 0x000000ffff047224 */ /* 0x001fe200078e0054 */
[----:B------:R-:W-:-:S09]  /*4f80*/  MOV R5, R85 ;  /* 0x0000005500057202 */ /* 0x000fd20000000f00 */
[----:B------:R-:W-:Y:S05]  /*4f90*/  @P3 BRA `(.L_x_509) ;  /* 0x0000000400183947 */ /* 0x000fea0003800000 */
[----:B------:R-:W-:-:S05]  /*4fa0*/  IMAD.WIDE R4, R11, 0x2, R4 ;  /* 0x000000020b047825 */ /* 0x000fca00078e0204 */
[----:B--2---:R0:W-:Y:S01]  /*4fb0*/  ST.E.128 desc[UR42][R4.64], R12 ;  /* 0x0000000c04007985 */ /* 0x0041e2000c101d2a */
[----:B------:R-:W-:Y:S05]  /*4fc0*/  BRA `(.L_x_509) ;  /* 0x00000004000c7947 */ /* 0x000fea0003800000 */
.L_x_490:
[----:B------:R-:W-:-:S06]  /*4fd0*/  UISETP.NE.AND UP0, UPT, UR39, 0x3, UPT ;  /* 0x000000032700788c */ /* 0x000fcc000bf05270 */
[----:B------:R-:W-:-:S13]  /*4fe0*/  PLOP3.LUT P5, PT, PT, PT, UP0, 0x80, 0x0 ;  /* 0x000000000000781c */ /* 0x000fda0003faf008 */
[----:B------:R-:W-:Y:S05]  /*4ff0*/  @!P5 BRA `(.L_x_529) ;  /* 0x000000000004d947 */ /* 0x000fea0003800000 */
[----:B------:R-:W-:Y:S01]  /*5000*/  BPT.TRAP 0x1 ;  /* 0x000000040000795c */ /* 0x000fe20000300000 */
.L_x_529:
[----:B------:R-:W-:Y:S01]  /*5010*/  IMAD R70, R19, 0x8, R18 ;  /* 0x0000000813467824 */ /* 0x000fe200078e0212 */
[----:B------:R-:W-:Y:S01]  /*5020*/  SHF.L.U32 R79, R155, 0x1f, RZ ;  /* 0x0000001f9b4f7819 */ /* 0x000fe200000006ff */
[----:B------:R-:W-:Y:S01]  /*5030*/  BSSY B1, `(.L_x_530) ;  /* 0x0000004000017945 */ /* 0x000fe20003800000 */
[----:B------:R-:W-:Y:S02]  /*5040*/  SHF.R.S32.HI R75, RZ, 0x1f, R74 ;  /* 0x0000001fff4b7819 */ /* 0x000fe4000001144a */
[----:B------:R-:W0:Y:S02]  /*5050*/  SYNCS.PHASECHK.TRANS64.TRYWAIT P3, [R70+URZ+0x16890], R79 ;  /* 0x0168904f460075a7 */ /* 0x000e24000806017f */
[----:B0-----:R-:W-:Y:S05]  /*5060*/  @!P3 BRA `(.L_x_531) ;  /* 0x000001180020b947 */ /* 0x001fea0003800000 */
.L_x_750:
[----:B------:R-:W-:Y:S05]  /*5070*/  BSYNC B1 ;  /* 0x0000000000017941 */ /* 0x000fea0003800000 */
.L_x_530:
[----:B------:R-:W-:Y:S01]  /*5080*/  ULDC.64 UR4, c[0x0][0x300] ;  /* 0x0000c00000047ab9 */ /* 0x000fe20000000a00 */
[----:B-----5:R-:W-:Y:S01]  /*5090*/  SHF.R.S32.HI R76, RZ, 0x1f, R73 ;  /* 0x0000001fff4c7819 */ /* 0x020fe20000011449 */
[----:B------:R-:W-:Y:S01]  /*50a0*/  IMAD R7, R75, UR4, RZ ;  /* 0x000000044b077c24 */ /* 0x000fe2000f8e02ff */
[----:B------:R-:W-:Y:S01]  /*50b0*/  ULDC.64 UR6, c[0x0][0x2e8] ;  /* 0x0000ba0000067ab9 */ /* 0x000fe20000000a00 */
[----:B------:R-:W-:-:S04]  /*50c0*/  IMAD.WIDE.U32 R4, R74, UR4, RZ ;  /* 0x000000044a047c25 */ /* 0x000fc8000f8e00ff */
[----:B------:R-:W-:Y:S01]  /*50d0*/  IMAD R7, R74, UR5, R7 ;  /* 0x000000054a077c24 */ /* 0x000fe2000f8e0207 */
[----:B------:R-:W-:Y:S01]  /*50e0*/  ULDC.64 UR4, c[0x0][0x310] ;  /* 0x0000c40000047ab9 */ /* 0x000fe20000000a00 */
[----:B------:R-:W-:Y:S02]  /*50f0*/  IMAD R77, R29, -0x80, R27 ;  /* 0xffffff801d4d7824 */ /* 0x000fe400078e021b */
[----:B------:R-:W-:Y:S02]  /*5100*/  IMAD R6, R76, UR4, RZ ;  /* 0x000000044c067c24 */ /* 0x000fe4000f8e02ff */
[----:B------:R-:W-:Y:S01]  /*5110*/  IMAD.IADD R5, R5, 0x1, R7 ;  /* 0x0000000105057824 */ /* 0x000fe200078e0207 */
[----:B------:R-:W-:Y:S01]  /*5120*/  VIMNMX R77, R77, 0x80, PT ;  /* 0x000000804d4d7848 */ /* 0x000fe20003fe0100 */
[C---:B------:R-:W-:Y:S02]  /*5130*/  IMAD R7, R73.reuse, UR5, R6 ;  /* 0x0000000549077c24 */ /* 0x040fe4000f8e0206 */
[----:B------:R-:W-:Y:S01]  /*5140*/  IMAD.WIDE.U32 R4, R73, UR4, R4 ;  /* 0x0000000449047c25 */ /* 0x000fe2000f8e0004 */
[----:B------:R-:W-:-:S03]  /*5150*/  ULDC.64 UR4, c[0x0][0x308] ;  /* 0x0000c20000047ab9 */ /* 0x000fc60000000a00 */
[----:B------:R-:W-:Y:S02]  /*5160*/  IMAD.IADD R5, R5, 0x1, R7 ;  /* 0x0000000105057824 */ /* 0x000fe400078e0207 */
[----:B------:R-:W-:Y:S02]  /*5170*/  IMAD.IADD R38, R77, 0x1, -R153 ;  /* 0x000000014d267824 */ /* 0x000fe400078e0a99 */
[----:B------:R-:W-:Y:S01]  /*5180*/  IMAD.WIDE.U32 R4, R152, UR4, R4 ;  /* 0x0000000498047c25 */ /* 0x000fe2000f8e0004 */
[----:B------:R-:W-:-:S03]  /*5190*/  UMOV UR4, 0xffffffff ;  /* 0xffffffff00047882 */ /* 0x000fc60000000000 */
[----:B------:R-:W-:Y:S01]  /*51a0*/  IMAD R37, R152, UR5, R5 ;  /* 0x0000000598257c24 */ /* 0x000fe2000f8e0205 */
[----:B------:R-:W-:-:S04]  /*51b0*/  LEA R36, P3, R4, UR6, 0x1 ;  /* 0x0000000604247c11 */ /* 0x000fc8000f8608ff */
[----:B------:R-:W-:Y:S02]  /*51c0*/  LEA.HI.X R37, R4, UR7, R37, 0x1, P3 ;  /* 0x0000000704257c11 */ /* 0x000fe400098f0c25 */
[----:B------:R-:W-:Y:S01]  /*51d0*/  ISETP.GE.AND P3, PT, R38, 0x1, PT ;  /* 0x000000012600780c */ /* 0x000fe20003f66270 */
[----:B------:R-:W-:-:S12]  /*51e0*/  BRA.DIV UR4, `(.L_x_532) ;  /* 0x0000011604d47947 */ /* 0x000fd8000b800000 */
[----:B------:R1:W2:Y:S04]  /*51f0*/  SHFL.IDX PT, R5, R37, RZ, 0x1c1f ;  /* 0x001c1fff25057589 */ /* 0x0002a800000e0000 */
[----:B------:R1:W3:Y:S02]  /*5200*/  SHFL.IDX PT, R7, R36, RZ, 0x1c1f ;  /* 0x001c1fff24077589 */ /* 0x0002e400000e0000 */
.L_x_754:
[----:B------:R-:W-:Y:S04]  /*5210*/  BSSY B1, `(.L_x_533) ;  /* 0x000000d000017945 */ /* 0x000fe80003800000 */
[----:B------:R-:W-:Y:S05]  /*5220*/  @!P3 BRA `(.L_x_534) ;  /* 0x00000000002cb947 */ /* 0x000fea0003800000 */
[----:B------:R-:W-:Y:S02]  /*5230*/  ULDC UR4, c[0x0][0x2f4] ;  /* 0x0000bd0000047ab9 */ /* 0x000fe40000000800 */
[----:B------:R-:W-:-:S13]  /*5240*/  ISETP.GE.AND P3, PT, R16, UR4, PT ;  /* 0x0000000410007c0c */ /* 0x000fda000bf66270 */
[----:B---3--:R-:W-:-:S04]  /*5250*/  @!P3 LEA R14, P4, R16, R7, 0x1 ;  /* 0x00000007100eb211 */ /* 0x008fc800078808ff */
[----:B--2---:R-:W-:Y:S02]  /*5260*/  @!P3 LEA.HI.X R15, R16, R5, R17, 0x1, P4 ;  /* 0x00000005100fb211 */ /* 0x004fe400020f0c11 */
[----:B------:R-:W-:-:S13]  /*5270*/  ISETP.GE.AND P4, PT, R2, UR4, PT ;  /* 0x0000000402007c0c */ /* 0x000fda000bf86270 */
[----:B------:R-:W-:-:S04]  /*5280*/  @!P4 LEA R12, P6, R2, R7, 0x1 ;  /* 0x00000007020cc211 */ /* 0x000fc800078c08ff */
[----:B------:R-:W-:Y:S02]  /*5290*/  @!P4 LEA.HI.X R13, R2, R5, R154, 0x1, P6 ;  /* 0x00000005020dc211 */ /* 0x000fe400030f0c9a */
[----:B------:R-:W2:Y:S04]  /*52a0*/  @!P3 LDS.128 R4, [R72+0xe000] ;  /* 0x00e000004804b984 */ /* 0x000ea80000000c00 */
[----:B--2---:R-:W-:Y:S04]  /*52b0*/  @!P3 ST.E.128 desc[UR42][R14.64], R4 ;  /* 0x000000040e00b985 */ /* 0x004fe8000c101d2a */
[----:B------:R-:W2:Y:S04]  /*52c0*/  @!P4 LDS.128 R4, [R71+0xe000] ;  /* 0x00e000004704c984 */ /* 0x000ea80000000c00 */
[----:B--2---:R4:W-:Y:S02]  /*52d0*/  @!P4 ST.E.128 desc[UR42][R12.64], R4 ;  /* 0x000000040c00c985 */ /* 0x0049e4000c101d2a */
.L_x_534:
[----:B------:R-:W-:Y:S05]  /*52e0*/  BSYNC B1 ;  /* 0x0000000000017941 */ /* 0x000fea0003800000 */
.L_x_533:
[----:B------:R-:W-:-:S03]  /*52f0*/  UMOV UR4, 0xffffffff ;  /* 0xffffffff00047882 */ /* 0x000fc60000000000 */
[----:B------:R-:W-:Y:S05]  /*5300*/  BRA.DIV UR4, `(.L_x_535) ;  /* 0x0000011604d87947 */ /* 0x000fea000b800000 */
[----:B--2-4-:R2:W4:Y:S04]  /*5310*/  SHFL.IDX PT, R5, R37, 0x1, 0x1c1f ;  /* 0x003c1f0025057f89 */ /* 0x01452800000e0000 */
[----:B---3--:R2:W3:Y:S02]  /*5320*/  SHFL.IDX PT, R7, R36, 0x1, 0x1c1f ;  /* 0x003c1f0024077f89 */ /* 0x0084e400000e0000 */
.L_x_758:
[----:B------:R-:W-:-:S13]  /*5330*/  ISETP.GE.AND P3, PT, R38, 0x61, PT ;  /* 0x000000612600780c */ /* 0x000fda0003f66270 */
[----:B------:R-:W-:Y:S05]  /*5340*/  @!P3 BRA `(.L_x_509) ;  /* 0x00000000002cb947 */ /* 0x000fea0003800000 */
[----:B------:R-:W-:Y:S02]  /*5350*/  ULDC UR4, c[0x0][0x2f4] ;  /* 0x0000bd0000047ab9 */ /* 0x000fe40000000800 */
[----:B------:R-:W-:-:S13]  /*5360*/  ISETP.GE.AND P3, PT, R16, UR4, PT ;  /* 0x0000000410007c0c */ /* 0x000fda000bf66270 */
[----:B---3--:R-:W-:-:S04]  /*5370*/  @!P3 LEA R14, P4, R16, R7, 0x1 ;  /* 0x00000007100eb211 */ /* 0x008fc800078808ff */
[----:B----4-:R-:W-:Y:S02]  /*5380*/  @!P3 LEA.HI.X R15, R16, R5, R17, 0x1, P4 ;  /* 0x00000005100fb211 */ /* 0x010fe400020f0c11 */
[----:B------:R-:W-:-:S13]  /*5390*/  ISETP.GE.AND P4, PT, R2, UR4, PT ;  /* 0x0000000402007c0c */ /* 0x000fda000bf86270 */
[----:B------:R-:W-:-:S04]  /*53a0*/  @!P4 LEA R12, P6, R2, R7, 0x1 ;  /* 0x00000007020cc211 */ /* 0x000fc800078c08ff */
[----:B------:R-:W-:Y:S02]  /*53b0*/  @!P4 LEA.HI.X R13, R2, R5, R154, 0x1, P6 ;  /* 0x00000005020dc211 */ /* 0x000fe400030f0c9a */
[----:B------:R-:W3:Y:S04]  /*53c0*/  @!P3 LDS.128 R4, [R72+0x11000] ;  /* 0x011000004804b984 */ /* 0x000ee80000000c00 */
[----:B---3--:R-:W-:Y:S04]  /*53d0*/  @!P3 ST.E.128 desc[UR42][R14.64], R4 ;  /* 0x000000040e00b985 */ /* 0x008fe8000c101d2a */
[----:B------:R-:W3:Y:S04]  /*53e0*/  @!P4 LDS.128 R4, [R71+0x11000] ;  /* 0x011000004704c984 */ /* 0x000ee80000000c00 */
[----:B---3--:R3:W-:Y:S02]  /*53f0*/  @!P4 ST.E.128 desc[UR42][R12.64], R4 ;  /* 0x000000040c00c985 */ /* 0x0087e4000c101d2a */
.L_x_509:
[----:B------:R-:W-:Y:S05]  /*5400*/  BSYNC B0 ;  /* 0x0000000000007941 */ /* 0x000fea0003800000 */
.L_x_489:
[----:B0--34-:R-:W0:Y:S01]  /*5410*/  S2R R4, SR_TID.X ;  /* 0x0000000000047919 */ /* 0x019e220000002100 */
[----:B------:R-:W-:Y:S01]  /*5420*/  @!PT LDS RZ, [RZ] ;  /* 0x00000000fffff984 */ /* 0x000fe20000000800 */
[----:B------:R-:W-:Y:S01]  /*5430*/  @!PT LDS RZ, [RZ] ;  /* 0x00000000fffff984 */ /* 0x000fe20000000800 */
[----:B------:R-:W-:Y:S01]  /*5440*/  @!PT LDS RZ, [RZ] ;  /* 0x00000000fffff984 */ /* 0x000fe20000000800 */
[----:B------:R-:W-:Y:S01]  /*5450*/  @!PT LDS RZ, [RZ] ;  /* 0x00000000fffff984 */ /* 0x000fe20000000800 */
[----:B------:R3:W-:Y:S06]  /*5460*/  MEMBAR.ALL.CTA ;  /* 0x0000000000007992 */ /* 0x0007ec0000008000 */
[----:B---3--:R-:W3:Y:S01]  /*5470*/  FENCE.VIEW.ASYNC.S ;  /* 0x00000000000073c6 */ /* 0x008ee20000000000 */
[----:B------:R-:W-:Y:S05]  /*5480*/  WARPSYNC.ALL ;  /* 0x0000000000007948 */ /* 0x000fea0003800000 */
[----:B------:R-:W-:Y:S01]  /*5490*/  BSSY B0, `(.L_x_536) ;  /* 0x0000008000007945 */ /* 0x000fe20003800000 */
[----:B---3--:R3:W-:Y:S01]  /*54a0*/  BAR.SYNC.DEFER_BLOCKING R78, 0x80 ;  /* 0x0002004e0000751d */ /* 0x0087e20000010000 */
[----:B0-----:R-:W-:-:S13]  /*54b0*/  LOP3.LUT P3, RZ, R4, 0x7f, RZ, 0xc0, !PT ;  /* 0x0000007f04ff7812 */ /* 0x001fda000786c0ff */
[----:B------:R-:W-:-:S04]  /*54c0*/  @!P3 IADD3 R4, R70, 0x168a0, RZ ;  /* 0x000168a04604b810 */ /* 0x000fc80007ffe0ff */
[----:B------:R-:W-:-:S04]  /*54d0*/  @!P3 PRMT R4, RZ, 0x654, R4 ;  /* 0x00000654ff04b816 */ /* 0x000fc80000000004 */
[----:B------:R3:W-:Y:S01]  /*54e0*/  @!P3 SYNCS.ARRIVE.TRANS64.RED.A1T0 RZ, [R4+URZ], RZ ;  /* 0x000000ff04ffb9a7 */ /* 0x0007e2000810043f */
[----:B------:R-:W-:Y:S05]  /*54f0*/  @!P5 BRA `(.L_x_537) ;  /* 0x000000000004d947 */ /* 0x000fea0003800000 */
[----:B------:R-:W-:Y:S01]  /*5500*/  BPT.TRAP 0x1 ;  /* 0x000000040000795c */ /* 0x000fe20000300000 */
.L_x_537:
[----:B------:R-:W-:Y:S05]  /*5510*/  BSYNC B0 ;  /* 0x0000000000007941 */ /* 0x000fea0003800000 */
.L_x_536:
[----:B------:R-:W0:Y:S01]  /*5520*/  SYNCS.PHASECHK.TRANS64.TRYWAIT P4, [R70+URZ+0x168b0], R79 ;  /* 0x0168b04f460075a7 */ /* 0x000e22000808017f */
[----:B------:R-:W-:Y:S01]  /*5530*/  ULDC UR40, c[0x0][0x2f4] ;  /* 0x0000bd0000287ab9 */ /* 0x000fe20000000800 */
[----:B------:R-:W-:Y:S04]  /*5540*/  BSSY B0, `(.L_x_538) ;  /* 0x0000002000007945 */ /* 0x000fe80003800000 */
[----:B0-----:R-:W-:Y:S05]  /*5550*/  @!P4 BRA `(.L_x_539) ;  /* 0x000001140090c947 */ /* 0x001fea0003800000 */
.L_x_759:
[----:B------:R-:W-:Y:S05]  /*5560*/  BSYNC B0 ;  /* 0x0000000000007941 */ /* 0x000fea0003800000 */
.L_x_538:
[----:B------:R-:W-:Y:S01]  /*5570*/  ULDC.64 UR4, c[0x0][0x328] ;  /* 0x0000ca0000047ab9 */ /* 0x000fe20000000a00 */
[----:B------:R-:W-:Y:S01]  /*5580*/  ULDC.64 UR6, c[0x0][0x318] ;  /* 0x0000c60000067ab9 */ /* 0x000fe20000000a00 */
[----:B------:R-:W-:Y:S01]  /*5590*/  IMAD R75, R75, UR4, RZ ;  /* 0x000000044b4b7c24 */ /* 0x000fe2000f8e02ff */
[----:B------:R-:W-:Y:S01]  /*55a0*/  BSSY B0, `(.L_x_540) ;  /* 0x000001d000007945 */ /* 0x000fe20003800000 */
[----:B---3--:R-:W-:-:S04]  /*55b0*/  IMAD.WIDE.U32 R4, R74, UR4, RZ ;  /* 0x000000044a047c25 */ /* 0x008fc8000f8e00ff */
[----:B------:R-:W-:Y:S01]  /*55c0*/  IMAD R75, R74, UR5, R75 ;  /* 0x000000054a4b7c24 */ /* 0x000fe2000f8e024b */
[----:B------:R-:W-:Y:S01]  /*55d0*/  ULDC.64 UR4, c[0x0][0x338] ;  /* 0x0000ce0000047ab9 */ /* 0x000fe20000000a00 */
[----:B------:R-:W-:Y:S02]  /*55e0*/  IMAD.IADD R77, R77, 0x1, -R153 ;  /* 0x000000014d4d7824 */ /* 0x000fe400078e0a99 */
[----:B------:R-:W-:Y:S02]  /*55f0*/  IMAD R76, R76, UR4, RZ ;  /* 0x000000044c4c7c24 */ /* 0x000fe4000f8e02ff */
[----:B------:R-:W-:Y:S02]  /*5600*/  IMAD.IADD R5, R5, 0x1, R75 ;  /* 0x0000000105057824 */ /* 0x000fe400078e024b */
[C---:B------:R-:W-:Y:S02]  /*5610*/  IMAD R7, R73.reuse, UR5, R76 ;  /* 0x0000000549077c24 */ /* 0x040fe4000f8e024c */
[----:B------:R-:W-:Y:S01]  /*5620*/  IMAD.WIDE.U32 R4, R73, UR4, R4 ;  /* 0x0000000449047c25 */ /* 0x000fe2000f8e0004 */
[----:B------:R-:W-:-:S03]  /*5630*/  ULDC.64 UR4, c[0x0][0x330] ;  /* 0x0000cc0000047ab9 */ /* 0x000fc60000000a00 */
[----:B------:R-:W-:Y:S02]  /*5640*/  IMAD.IADD R5, R5, 0x1, R7 ;  /* 0x0000000105057824 */ /* 0x000fe400078e0207 */
[----:B------:R-:W-:-:S04]  /*5650*/  IMAD.WIDE.U32 R4, R152, UR4, R4 ;  /* 0x0000000498047c25 */ /* 0x000fc8000f8e0004 */
[----:B------:R-:W-:Y:S01]  /*5660*/  IMAD R5, R152, UR5, R5 ;  /* 0x0000000598057c24 */ /* 0x000fe2000f8e0205 */
[----:B--2---:R-:W-:-:S04]  /*5670*/  LEA R11, P4, R4, UR6, 0x1 ;  /* 0x00000006040b7c11 */ /* 0x004fc8000f8808ff */
[----:B-1----:R-:W-:Y:S01]  /*5680*/  LEA.HI.X R36, R4, UR7, R5, 0x1, P4 ;  /* 0x0000000704247c11 */ /* 0x002fe2000a0f0c05 */
[----:B------:R1:W2:Y:S01]  /*5690*/  SHFL.IDX PT, R13, R11, RZ, 0x1c1f ;  /* 0x001c1fff0b0d7589 */ /* 0x0002a200000e0000 */
[----:B------:R-:W-:-:S03]  /*56a0*/  ISETP.GE.AND P4, PT, R77, 0x1, PT ;  /* 0x000000014d00780c */ /* 0x000fc60003f86270 */
[----:B------:R1:W3:Y:S10]  /*56b0*/  SHFL.IDX PT, R5, R36, RZ, 0x1c1f ;  /* 0x001c1fff24057589 */ /* 0x0002f400000e0000 */
[----:B-1----:R-:W-:Y:S05]  /*56c0*/  @!P4 BRA `(.L_x_541) ;  /* 0x000000000028c947 */ /* 0x002fea0003800000 */
[----:B------:R-:W-:-:S13]  /*56d0*/  ISETP.GE.AND P4, PT, R16, UR40, PT ;  /* 0x0000002810007c0c */ /* 0x000fda000bf86270 */
[----:B--2---:R-:W-:-:S04]  /*56e0*/  @!P4 LEA R14, P5, R16, R13, 0x1 ;  /* 0x0000000d100ec211 */ /* 0x004fc800078a08ff */
[----:B---3--:R-:W-:Y:S02]  /*56f0*/  @!P4 LEA.HI.X R15, R16, R5, R17, 0x1, P5 ;  /* 0x00000005100fc211 */ /* 0x008fe400028f0c11 */
[----:B------:R-:W-:-:S13]  /*5700*/  ISETP.GE.AND P5, PT, R2, UR40, PT ;  /* 0x0000002802007c0c */ /* 0x000fda000bfa6270 */
[----:B------:R-:W-:-:S04]  /*5710*/  @!P5 LEA R12, P6, R2, R13, 0x1 ;  /* 0x0000000d020cd211 */ /* 0x000fc800078c08ff */
[----:B------:R-:W-:Y:S02]  /*5720*/  @!P5 LEA.HI.X R13, R2, R5, R154, 0x1, P6 ;  /* 0x00000005020dd211 */ /* 0x000fe400030f0c9a */
[----:B------:R-:W1:Y:S04]  /*5730*/  @!P4 LDS.128 R4, [R72] ;  /* 0x000000004804c984 */ /* 0x000e680000000c00 */
[----:B-1----:R-:W-:Y:S04]  /*5740*/  @!P4 ST.E.128 desc[UR42][R14.64], R4 ;  /* 0x000000040e00c985 */ /* 0x002fe8000c101d2a */
[----:B------:R-:W1:Y:S04]  /*5750*/  @!P5 LDS.128 R4, [R71] ;  /* 0x000000004704d984 */ /* 0x000e680000000c00 */
[----:B-1----:R1:W-:Y:S02]  /*5760*/  @!P5 ST.E.128 desc[UR42][R12.64], R4 ;  /* 0x000000040c00d985 */ /* 0x0023e4000c101d2a */
.L_x_541:
[----:B------:R-:W-:Y:S05]  /*5770*/  BSYNC B0 ;  /* 0x0000000000007941 */ /* 0x000fea0003800000 */
.L_x_540:
[----:B------:R-:W-:Y:S01]  /*5780*/  ISETP.GE.AND P4, PT, R77, 0x61, PT ;  /* 0x000000614d00780c */ /* 0x000fe20003f86270 */
[----:B-1-3--:R1:W3:Y:S01]  /*5790*/  SHFL.IDX PT, R5, R36, 0x1, 0x1c1f ;  /* 0x003c1f0024057f89 */ /* 0x00a2e200000e0000 */
[----:B------:R-:W-:Y:S03]  /*57a0*/  BSSY B0, `(.L_x_542) ;  /* 0x000000d000007945 */ /* 0x000fe60003800000 */
[----:B------:R-:W4:Y:S08]  /*57b0*/  SHFL.IDX PT, R11, R11, 0x1, 0x1c1f ;  /* 0x003c1f000b0b7f89 */ /* 0x000f3000000e0000 */
[----:B-1----:R-:W-:Y:S05]  /*57c0*/  @!P4 BRA `(.L_x_543) ;  /* 0x000000000028c947 */ /* 0x002fea0003800000 */
[----:B------:R-:W-:-:S13]  /*57d0*/  ISETP.GE.AND P4, PT, R16, UR40, PT ;  /* 0x0000002810007c0c */ /* 0x000fda000bf86270 */
[----:B----4-:R-:W-:-:S04]  /*57e0*/  @!P4 LEA R14, P5, R16, R11, 0x1 ;  /* 0x0000000b100ec211 */ /* 0x010fc800078a08ff */
[----:B---3--:R-:W-:Y:S02]  /*57f0*/  @!P4 LEA.HI.X R15, R16, R5, R17, 0x1, P5 ;  /* 0x00000005100fc211 */ /* 0x008fe400028f0c11 */
[----:B------:R-:W-:-:S13]  /*5800*/  ISETP.GE.AND P5, PT, R2, UR40, PT ;  /* 0x0000002802007c0c */ /* 0x000fda000bfa6270 */
[----:B------:R-:W-:-:S04]  /*5810*/  @!P5 LEA R12, P6, R2, R11, 0x1 ;  /* 0x0000000b020cd211 */ /* 0x000fc800078c08ff */
[----:B--2---:R-:W-:Y:S02]  /*5820*/  @!P5 LEA.HI.X R13, R2, R5, R154, 0x1, P6 ;  /* 0x00000005020dd211 */ /* 0x004fe400030f0c9a */
[----:B------:R-:W1:Y:S04]  /*5830*/  @!P4 LDS.128 R4, [R72+0x3000] ;  /* 0x003000004804c984 */ /* 0x000e680000000c00 */
[----:B-1----:R-:W-:Y:S04]  /*5840*/  @!P4 ST.E.128 desc[UR42][R14.64], R4 ;  /* 0x000000040e00c985 */ /* 0x002fe8000c101d2a */
[----:B------:R-:W1:Y:S04]  /*5850*/  @!P5 LDS.128 R4, [R71+0x3000] ;  /* 0x003000004704d984 */ /* 0x000e680000000c00 */
[----:B-1----:R1:W-:Y:S02]  /*5860*/  @!P5 ST.E.128 desc[UR42][R12.64], R4 ;  /* 0x000000040c00d985 */ /* 0x0023e4000c101d2a */
.L_x_543:
[----:B------:R-:W-:Y:S05]  /*5870*/  BSYNC B0 ;  /* 0x0000000000007941 */ /* 0x000fea0003800000 */
.L_x_542:
[----:B-1----:R-:W5:Y:S01]  /*5880*/  LDL R4, [R1] ;  /* 0x0000000001047983 */ /* 0x002f620000100800 */
[----:B0-----:R-:W-:Y:S01]  /*5890*/  @!P3 VIADD R70, R70, 0x168c0 ;  /* 0x000168c04646b836 */ /* 0x001fe20000000000 */
[----:B------:R-:W-:Y:S01]  /*58a0*/  IADD3 R19, R19, 0x1, RZ ;  /* 0x0000000113137810 */ /* 0x000fe20007ffe0ff */
[----:B------:R-:W-:Y:S01]  /*58b0*/  @!PT LDS RZ, [RZ] ;  /* 0x00000000fffff984 */ /* 0x000fe20000000800 */
[----:B------:R-:W-:Y:S01]  /*58c0*/  @!PT LDS RZ, [RZ] ;  /* 0x00000000fffff984 */ /* 0x000fe20000000800 */
[----:B------:R-:W-:Y:S01]  /*58d0*/  @!PT LDS RZ, [RZ] ;  /* 0x00000000fffff984 */ /* 0x000fe20000000800 */
[----:B------:R-:W-:Y:S01]  /*58e0*/  @!PT LDS RZ, [RZ] ;  /* 0x00000000fffff984 */ /* 0x000fe20000000800 */
[----:B------:R0:W-:Y:S06]  /*58f0*/  MEMBAR.ALL.CTA ;  /* 0x0000000000007992 */ /* 0x0001ec0000008000 */
[----:B0-----:R-:W0:Y:S01]  /*5900*/  FENCE.VIEW.ASYNC.S ;  /* 0x00000000000073c6 */ /* 0x001e220000000000 */
[----:B------:R-:W-:Y:S01]  /*5910*/  @!P3 PRMT R70, RZ, 0x654, R70 ;  /* 0x00000654ff46b816 */ /* 0x000fe20000000046 */
[----:B0-----:R0:W-:Y:S06]  /*5920*/  BAR.SYNC.DEFER_BLOCKING R78, 0x80 ;  /* 0x0002004e0000751d */ /* 0x0011ec0000010000 */
[----:B------:R0:W-:Y:S01]  /*5930*/  @!P3 SYNCS.ARRIVE.TRANS64.RED.A1T0 RZ, [R70+URZ], RZ ;  /* 0x000000ff46ffb9a7 */ /* 0x0001e2000810043f */
[----:B------:R-:W-:-:S04]  /*5940*/  ISETP.NE.AND P3, PT, R19, 0x2, PT ;  /* 0x000000021300780c */ /* 0x000fc80003f65270 */
[----:B------:R-:W-:Y:S02]  /*5950*/  SEL R19, R19, RZ, P3 ;  /* 0x000000ff13137207 */ /* 0x000fe40001800000 */
[----:B-----5:R-:W-:Y:S02]  /*5960*/  LOP3.LUT P4, RZ, R4, 0x1, RZ, 0xc0, !PT ;  /* 0x0000000104ff7812 */ /* 0x020fe4000788c0ff */
[----:B------:R-:W-:-:S04]  /*5970*/  SEL R4, RZ, 0x1, P3 ;  /* 0x00000001ff047807 */ /* 0x000fc80001800000 */
[----:B------:R-:W-:-:S07]  /*5980*/  LOP3.LUT R155, R155, R4, RZ, 0x3c, !PT ;  /* 0x000000049b9b7212 */ /* 0x000fce00078e3cff */
[----:B0-----:R-:W-:Y:S05]  /*5990*/  @P4 BRA `(.L_x_544) ;  /* 0xffffffc800284947 */ /* 0x001fea000383ffff */
[----:B---3--:R-:W0:Y:S01]  /*59a0*/  S2R R5, SR_TID.X ;  /* 0x0000000000057919 */ /* 0x008e220000002100 */
[----:B------:R-:W-:Y:S02]  /*59b0*/  PLOP3.LUT P0, PT, PT, PT, PT, 0x8, 0x0 ;  /* 0x000000000000781c */ /* 0x000fe40003f0e170 */
[----:B0-----:R-:W-:-:S04]  /*59c0*/  SHF.R.U32.HI R5, RZ, 0x7, R5 ;  /* 0x00000007ff057819 */ /* 0x001fc80000011605 */
[----:B------:R-:W-:-:S13]  /*59d0*/  ISETP.NE.AND P4, PT, R5, 0x1, PT ;  /* 0x000000010500780c */ /* 0x000fda0003f85270 */
[----:B------:R-:W-:Y:S06]  /*59e0*/  @!P4 BAR.ARV 0x9, 0x100 ;  /* 0x024400000000cb1d */ /* 0x000fec0000002000 */
.L_x_484:
[----:B------:R-:W-:Y:S01]  /*59f0*/  IMAD.MOV.U32 R5, RZ, RZ, RZ ;  /* 0x000000ffff057224 */ /* 0x000fe200078e00ff */
[----:B------:R-:W-:Y:S06]  /*5a00*/  @P0 BRA `(.L_x_545) ;  /* 0x00000000000c0947 */ /* 0x000fec0003800000 */
[----:B------:R-:W0:Y:S01]  /*5a10*/  FENCE.VIEW.ASYNC.G ;  /* 0x00000000000073c6 */ /* 0x000e220000000100 */
[----:B------:R-:W-:Y:S05]  /*5a20*/  WARPSYNC.ALL ;  /* 0x0000000000007948 */ /* 0x000fea0003800000 */
[----:B0-----:R-:W-:Y:S06]  /*5a30*/  BAR.ARV 0xc, 0x200 ;  /* 0x0308000000007b1d */ /* 0x001fec0000002000 */
.L_x_545:
[----:B------:R-:W3:Y:S01]  /*5a40*/  LDL R0, [R1] ;  /* 0x0000000001007983 */ /* 0x000ee20000100800 */
[----:B------:R-:W-:Y:S01]  /*5a50*/  BSSY B0, `(.L_x_546) ;  /* 0x0000020000007945 */ /* 0x000fe20003800000 */
[----:B---3--:R-:W-:-:S13]  /*5a60*/  LOP3.LUT P0, RZ, R0, 0x4, RZ, 0xc0, !PT ;  /* 0x0000000400ff7812 */ /* 0x008fda000780c0ff */
[----:B------:R-:W-:Y:S05]  /*5a70*/  @!P0 BRA `(.L_x_547) ;  /* 0x0000000000748947 */ /* 0x000fea0003800000 */
[----:B------:R-:W3:Y:S01]  /*5a80*/  LDL R0, [R1+0x34] ;  /* 0x0000340001007983 */ /* 0x000ee20000100800 */
[----:B------:R-:W-:Y:S01]  /*5a90*/  ULDC UR4, c[0x0][0x9f0] ;  /* 0x00027c0000047ab9 */ /* 0x000fe20000000800 */
[----:B---3--:R-:W-:-:S04]  /*5aa0*/  ISETP.NE.AND P0, PT, R0, RZ, PT ;  /* 0x000000ff0000720c */ /* 0x008fc80003f05270 */
        /* <DEDUP_REMOVED lines=12> */
[----:B0-----:R-:W-:Y:S01]  /*5b70*/  MOV R4, RZ ;  /* 0x000000ff00047202 */ /* 0x001fe20000000f00 */
[----:B-1----:R-:W-:-:S04]  /*5b80*/  IMAD.MOV R7, RZ, RZ, -R5 ;  /* 0x000000ffff077224 */ /* 0x002fc800078e0a05 */
        /* <DEDUP_REMOVED lines=11> */
[----:B------:R-:W-:-:S07]  /*5c40*/  @!P1 LOP3.LUT R5, RZ, R9, RZ, 0x33, !PT ;  /* 0x00000009ff059212 */ /* 0x000fce00078e33ff */
.L_x_547:
[----:B------:R-:W-:Y:S05]  /*5c50*/  BSYNC B0 ;  /* 0x0000000000007941 */ /* 0x000fea0003800000 */
.L_x_546:
[----:B------:R-:W3:Y:S01]  /*5c60*/  LDL R0, [R1+0x4c] ;  /* 0x00004c0001007983 */ /* 0x000ee20000100800 */
[----:B------:R-:W-:Y:S01]  /*5c70*/  PLOP3.LUT P0, PT, PT, PT, PT, 0x80, 0x0 ;  /* 0x000000000000781c */ /* 0x000fe20003f0f070 */
[----:B------:R-:W-:Y:S01]  /*5c80*/  IMAD.MOV.U32 R60, RZ, RZ, RZ ;  /* 0x000000ffff3c7224 */ /* 0x000fe200078e00ff */
[----:B------:R-:W-:Y:S02]  /*5c90*/  MOV R3, RZ ;  /* 0x000000ff00037202 */ /* 0x000fe40000000f00 */
        /* <DEDUP_REMOVED lines=14> */
[----:B------:R-:W-:Y:S01]  /*5d80*/  CS2R R20, SRZ ;  /* 0x0000000000147805 */ /* 0x000fe2000001ff00 */
[----:B---3--:R-:W-:-:S05]  /*5d90*/  IMAD R0, R0, R5, RZ ;  /* 0x0000000500007224 */ /* 0x008fca00078e02ff */
[----:B------:R0:W-:Y:S01]  /*5da0*/  STL [R1+0x24], R0 ;  /* 0x0000240001007387 */ /* 0x0001e20000100800 */
[----:B------:R-:W-:Y:S02]  /*5db0*/  VIADDMNMX R88, R0, R5, R26, PT ;  /* 0x0000000500587246 */ /* 0x000fe4000380011a */
[----:B------:R-:W-:Y:S02]  /*5dc0*/  CS2R R26, SRZ ;  /* 0x00000000001a7805 */ /* 0x000fe4000001ff00 */
[----:B------:R-:W-:-:S13]  /*5dd0*/  ISETP.GT.AND P1, PT, R88, R0, PT ;  /* 0x000000005800720c */ /* 0x000fda0003f24270 */
[----:B0-----:R-:W-:Y:S05]  /*5de0*/  @!P1 BRA `(.L_x_548) ;  /* 0x00000070005c9947 */ /* 0x001fea0003800000 */
[----:B------:R-:W-:-:S03]  /*5df0*/  UMOV UR4, 0xffffffff ;  /* 0xffffffff00047882 */ /* 0x000fc60000000000 */
[----:B------:R-:W-:Y:S05]  /*5e00*/  BRA.DIV UR4, `(.L_x_549) ;  /* 0x0000010e04787947 */ /* 0x000fea000b800000 */
[----:B------:R-:W0:Y:S02]  /*5e10*/  S2R R0, SR_TID.X ;  /* 0x0000000000007919 */ /* 0x000e240000002100 */
[----:B0-----:R-:W-:-:S05]  /*5e20*/  VIADD R3, R0, 0xffffff80 ;  /* 0xffffff8000037836 */ /* 0x001fca0000000000 */
[----:B------:R-:W-:-:S04]  /*5e30*/  SHF.R.S32.HI R0, RZ, 0x1f, R3 ;  /* 0x0000001fff007819 */ /* 0x000fc80000011403 */
[----:B------:R-:W-:-:S04]  /*5e40*/  LEA.HI R0, R0, R3, RZ, 0x7 ;  /* 0x0000000300007211 */ /* 0x000fc800078f38ff */
[----:B------:R-:W-:-:S06]  /*5e50*/  SHF.R.S32.HI R0, RZ, 0x7, R0 ;  /* 0x00000007ff007819 */ /* 0x000fcc0000011400 */
[----:B------:R-:W0:Y:S04]  /*5e60*/  SHFL.IDX PT, R0, R0, RZ, 0x1f ;  /* 0x00001fff00007589 */ /* 0x000e2800000e0000 */
[----:B0-----:R0:W-:Y:S02]  /*5e70*/  STL [R1+0x28], R0 ;  /* 0x0000280001007387 */ /* 0x0011e40000100800 */
.L_x_762:
[----:B------:R-:W0:Y:S01]  /*5e80*/  LDL R3, [R1+0x28] ;  /* 0x0000280001037983 */ /* 0x000e220000100800 */
[----:B------:R-:W-:Y:S01]  /*5e90*/  BSSY B6, `(.L_x_550) ;  /* 0x000001b000067945 */ /* 0x000fe20003800000 */
[----:B0-----:R-:W-:-:S05]  /*5ea0*/  IMAD.HI R0, R3, 0x55555556, RZ ;  /* 0x5555555603007827 */ /* 0x001fca00078e02ff */
[----:B------:R-:W-:-:S05]  /*5eb0*/  LEA.HI R0, R0, R0, RZ, 0x1 ;  /* 0x0000000000007211 */ /* 0x000fca00078f08ff */
[----:B------:R-:W-:Y:S02]  /*5ec0*/  IMAD R0, R0, -0x3, R3 ;  /* 0xfffffffd00007824 */ /* 0x000fe400078e0203 */
[----:B------:R-:W-:-:S04]  /*5ed0*/  VIADD R3, R18, 0x8400 ;  /* 0x0000840012037836 */ /* 0x000fc80000000000 */
[----:B------:R-:W-:Y:S01]  /*5ee0*/  IMAD R0, R0, 0x2000, R3 ;  /* 0x0000200000007824 */ /* 0x000fe200078e0203 */
[----:B------:R-:W-:-:S04]  /*5ef0*/  LOP3.LUT P0, RZ, R3, 0x3ff, RZ, 0xc0, !PT ;  /* 0x000003ff03ff7812 */ /* 0x000fc8000780c0ff */
[----:B------:R-:W-:Y:S02]  /*5f00*/  SHF.R.U32.HI R0, RZ, 0x4, R0 ;  /* 0x00000004ff007819 */ /* 0x000fe40000011600 */
[----:B------:R-:W-:Y:S02]  /*5f10*/  P2R R26, PR, RZ, 0x1 ;  /* 0x00000001ff1a7803 */ /* 0x000fe40000000000 */
[----:B------:R-:W-:-:S05]  /*5f20*/  LOP3.LUT R29, R0, 0x3fff, RZ, 0xc0, !PT ;  /* 0x00003fff001d7812 */ /* 0x000fca00078ec0ff */
[----:B------:R-:W-:Y:S05]  /*5f30*/  @!P0 BRA `(.L_x_551) ;  /* 0x0000000000408947 */ /* 0x000fea0003800000 */
[----:B------:R-:W-:Y:S01]  /*5f40*/  MOV R0, 0x0 ;  /* 0x0000000000007802 */ /* 0x000fe20000000f00 */
[----:B------:R-:W-:Y:S01]  /*5f50*/  ULDC.64 UR4, c[0x4][0x88] ;  /* 0x0100220000047ab9 */ /* 0x000fe20000000a00 */
[----:B------:R-:W-:Y:S01]  /*5f60*/  ULDC.64 UR6, c[0x4][0x90] ;  /* 0x0100240000067ab9 */ /* 0x000fe20000000a00 */
[----:B------:R-:W-:Y:S01]  /*5f70*/  MOV R4, UR4 ;  /* 0x0000000400047c02 */ /* 0x000fe20008000f00 */
[----:B---3--:R0:W3:Y:S01]  /*5f80*/  LDC.64 R14, c[0x4][R0] ;  /* 0x01000000000e7b82 */ /* 0x0080e20000000a00 */
[----:B------:R-:W-:Y:S01]  /*5f90*/  IMAD.U32 R5, RZ, RZ, UR5 ;  /* 0x00000005ff057e24 */ /* 0x000fe2000f8e00ff */
[----:B------:R-:W-:Y:S01]  /*5fa0*/  ULDC.64 UR4, c[0x4][0x28] ;  /* 0x01000a0000047ab9 */ /* 0x000fe20000000a00 */
[----:B-1----:R-:W-:Y:S01]  /*5fb0*/  IMAD.U32 R6, RZ, RZ, UR6 ;  /* 0x00000006ff067e24 */ /* 0x002fe2000f8e00ff */
[----:B----4-:R-:W-:Y:S01]  /*5fc0*/  MOV R11, UR5 ;  /* 0x00000005000b7c02 */ /* 0x010fe20008000f00 */
[----:B------:R-:W-:Y:S02]  /*5fd0*/  IMAD.U32 R7, RZ, RZ, UR7 ;  /* 0x00000007ff077e24 */ /* 0x000fe4000f8e00ff */
[----:B------:R-:W-:-:S02]  /*5fe0*/  IMAD.U32 R10, RZ, RZ, UR4 ;  /* 0x00000004ff0a7e24 */ /* 0x000fc4000f8e00ff */
[----:B------:R-:W-:Y:S02]  /*5ff0*/  IMAD.MOV.U32 R8, RZ, RZ, 0x70 ;  /* 0x00000070ff087424 */ /* 0x000fe400078e00ff */
[----:B------:R-:W-:Y:S02]  /*6000*/  IMAD.MOV.U32 R12, RZ, RZ, 0x1 ;  /* 0x00000001ff0c7424 */ /* 0x000fe400078e00ff */
[----:B0-2---:R-:W-:-:S07]  /*6010*/  IMAD.MOV.U32 R13, RZ, RZ, RZ ;  /* 0x000000ffff0d7224 */ /* 0x005fce00078e00ff */
[----:B------:R-:W-:-:S07]  /*6020*/  LEPC R20, `(.L_x_551) ;  /* 0x000000001014794e */ /* 0x000fce0000000000 */
[----:B---3-5:R-:W-:Y:S05]  /*6030*/  CALL.ABS.NOINC R14 ;  /* 0x000000000e007343 */ /* 0x028fea0003c00000 */
.L_x_551:
[----:B------:R-:W-:Y:S05]  /*6040*/  BSYNC B6 ;  /* 0x0000000000067941 */ /* 0x000fea0003800000 */
.L_x_550:
[----:B------:R-:W-:Y:S02]  /*6050*/  ULDC UR4, c[0x0][0x3f4] ;  /* 0x0000fd0000047ab9 */ /* 0x000fe40000000800 */
[----:B------:R-:W-:-:S13]  /*6060*/  ISETP.LT.AND P0, PT, RZ, UR4, PT ;  /* 0x00000004ff007c0c */ /* 0x000fda000bf01270 */
[----:B------:R-:W-:Y:S05]  /*6070*/  @P0 BRA `(.L_x_552) ;  /* 0x0000000000400947 */ /* 0x000fea0003800000 */
[----:B------:R-:W-:-:S04]  /*6080*/  ULEA.HI UR4, UR37, UR37, URZ, 0x1 ;  /* 0x0000002525047291 */ /* 0x000fc8000f8f083f */
[----:B------:R-:W-:-:S04]  /*6090*/  ULOP3.LUT UR4, UR4, 0xfffffffe, URZ, 0xc0, !UPT ;  /* 0xfffffffe04047892 */ /* 0x000fc8000f8ec03f */
[----:B------:R-:W-:-:S06]  /*60a0*/  UIADD3 UR4, UR37, -UR4, URZ ;  /* 0x8000000425047290 */ /* 0x000fcc000fffe03f */
[----:B------:R-:W-:-:S05]  /*60b0*/  IMAD.U32 R3, RZ, RZ, UR4 ;  /* 0x00000004ff037e24 */ /* 0x000fca000f8e00ff */
[----:B------:R-:W-:-:S04]  /*60c0*/  SHF.L.U32 R3, R3, 0x1f, RZ ;  /* 0x0000001f03037819 */ /* 0x000fc800000006ff */
[----:B------:R0:W0:Y:S03]  /*60d0*/  SYNCS.PHASECHK.TRANS64.TRYWAIT P0, [R18+URZ+0x16800], R3 ;  /* 0x01680003120075a7 */ /* 0x000026000800017f */
[----:B0-----:R-:W-:Y:S05]  /*60e0*/  @!P0 NANOSLEEP.SYNCS 0x989680 ;  /* 0x009896800000895d */ /* 0x001fea0003900000 */
[----:B------:R-:W0:Y:S01]  /*60f0*/  @!P0 SYNCS.PHASECHK.TRANS64 P0, [R18+URZ+0x16800], R3 ;  /* 0x01680003120085a7 */ /* 0x000e22000800007f */
[----:B------:R-:W-:Y:S04]  /*6100*/  BSSY B0, `(.L_x_553) ;  /* 0x0000006000007945 */ /* 0x000fe80003800000 */
[----:B0-----:R-:W-:Y:S05]  /*6110*/  @P0 BRA `(.L_x_554) ;  /* 0x0000000000100947 */ /* 0x001fea0003800000 */
.L_x_555:
[----:B------:R0:W0:Y:S02]  /*6120*/  SYNCS.PHASECHK.TRANS64.TRYWAIT P0, [R18+URZ+0x16800], R3 ;  /* 0x01680003120075a7 */ /* 0x000024000800017f */
[----:B0-----:R-:W-:Y:S05]  /*6130*/  @!P0 NANOSLEEP.SYNCS 0x989680 ;  /* 0x009896800000895d */ /* 0x001fea0003900000 */
[----:B------:R-:W0:Y:S02]  /*6140*/  @!P0 SYNCS.PHASECHK.TRANS64 P0, [R18+URZ+0x16800], R3 ;  /* 0x01680003120085a7 */ /* 0x000e24000800007f */
[----:B0-----:R-:W-:Y:S05]  /*6150*/  @!P0 BRA `(.L_x_555) ;  /* 0xfffffffc00f08947 */ /* 0x001fea000383ffff */
.L_x_554:
[----:B------:R-:W-:Y:S05]  /*6160*/  BSYNC B0 ;  /* 0x0000000000007941 */ /* 0x000fea0003800000 */
.L_x_553:
[----:B------:R-:W-:Y:S05]  /*6170*/  BRA `(.L_x_556) ;  /* 0x0000002000ec7947 */ /* 0x000fea0003800000 */
.L_x_552:
[----:B-----5:R-:W-:Y:S01]  /*6180*/  SHF.R.S32.HI R0, RZ, 0x1f, R25 ;  /* 0x0000001fff007819 */ /* 0x020fe20000011419 */
[----:B------:R-:W-:Y:S01]  /*6190*/  ULDC.64 UR4, c[0x0][0x3f8] ;  /* 0x0000fe0000047ab9 */ /* 0x000fe20000000a00 */
[----:B------:R-:W-:Y:S01]  /*61a0*/  ULDC.64 UR6, c[0x0][0x408] ;  /* 0x0001020000067ab9 */ /* 0x000fe20000000a00 */
[----:B------:R-:W-:Y:S01]  /*61b0*/  ISETP.NE.AND P2, PT, R26, RZ, PT ;  /* 0x000000ff1a00720c */ /* 0x000fe20003f45270 */
[----:B------:R-:W-:Y:S01]  /*61c0*/  IMAD.WIDE.U32 R4, R25, UR4, RZ ;  /* 0x0000000419047c25 */ /* 0x000fe2000f8e00ff */
[----:B------:R-:W-:Y:S03]  /*61d0*/  BSSY B6, `(.L_x_557) ;  /* 0x000001f000067945 */ /* 0x000fe60003800000 */
[C---:B-1----:R-:W-:Y:S02]  /*61e0*/  IMAD R6, R0.reuse, UR4, RZ ;  /* 0x0000000400067c24 */ /* 0x042fe4000f8e02ff */
[----:B------:R-:W-:-:S02]  /*61f0*/  IMAD R0, R0, UR6, RZ ;  /* 0x0000000600007c24 */ /* 0x000fc4000f8e02ff */
[C---:B------:R-:W-:Y:S01]  /*6200*/  IMAD R3, R25.reuse, UR5, R6 ;  /* 0x0000000519037c24 */ /* 0x040fe2000f8e0206 */
[----:B------:R-:W-:Y:S01]  /*6210*/  ULDC.64 UR4, c[0x0][0x3e8] ;  /* 0x0000fa0000047ab9 */ /* 0x000fe20000000a00 */
[----:B------:R-:W-:-:S03]  /*6220*/  IMAD.WIDE.U32 R6, R25, UR6, RZ ;  /* 0x0000000619067c25 */ /* 0x000fc6000f8e00ff */
[----:B------:R-:W-:Y:S01]  /*6230*/  IADD3 R5, R3, R5, RZ ;  /* 0x0000000503057210 */ /* 0x000fe20007ffe0ff */
[----:B------:R-:W-:Y:S01]  /*6240*/  IMAD R9, R25, UR7, R0 ;  /* 0x0000000719097c24 */ /* 0x000fe2000f8e0200 */
[----:B------:R-:W-:Y:S01]  /*6250*/  ULDC.64 UR6, c[0x0][0x400] ;  /* 0x0001000000067ab9 */ /* 0x000fe20000000a00 */
[----:B------:R-:W-:Y:S02]  /*6260*/  LEA R25, P0, R4, UR4, 0x1 ;  /* 0x0000000404197c11 */ /* 0x000fe4000f8008ff */
[----:B------:R-:W-:Y:S01]  /*6270*/  IMAD.IADD R3, R9, 0x1, R7 ;  /* 0x0000000109037824 */ /* 0x000fe200078e0207 */
[----:B------:R-:W-:Y:S02]  /*6280*/  LEA R27, P1, R6, UR6, 0x1 ;  /* 0x00000006061b7c11 */ /* 0x000fe4000f8208ff */
[----:B------:R-:W-:Y:S02]  /*6290*/  LEA.HI.X R26, R4, UR5, R5, 0x1, P0 ;  /* 0x00000005041a7c11 */ /* 0x000fe400080f0c05 */
[----:B------:R-:W-:Y:S01]  /*62a0*/  LEA.HI.X R28, R6, UR7, R3, 0x1, P1 ;  /* 0x00000007061c7c11 */ /* 0x000fe200088f0c03 */
[----:B------:R-:W-:Y:S08]  /*62b0*/  @!P2 BRA `(.L_x_558) ;  /* 0x000000000040a947 */ /* 0x000ff00003800000 */
[----:B------:R-:W-:Y:S01]  /*62c0*/  MOV R0, 0x0 ;  /* 0x0000000000007802 */ /* 0x000fe20000000f00 */
[----:B------:R-:W-:Y:S01]  /*62d0*/  ULDC.64 UR4, c[0x4][0x88] ;  /* 0x0100220000047ab9 */ /* 0x000fe20000000a00 */
[----:B------:R-:W-:Y:S01]  /*62e0*/  ULDC.64 UR6, c[0x4][0x90] ;  /* 0x0100240000067ab9 */ /* 0x000fe20000000a00 */
[----:B------:R-:W-:Y:S01]  /*62f0*/  IMAD.U32 R4, RZ, RZ, UR4 ;  /* 0x00000004ff047e24 */ /* 0x000fe2000f8e00ff */
[----:B---3--:R0:W1:Y:S01]  /*6300*/  LDC.64 R14, c[0x4][R0] ;  /* 0x01000000000e7b82 */ /* 0x0080620000000a00 */
[----:B------:R-:W-:Y:S01]  /*6310*/  IMAD.U32 R5, RZ, RZ, UR5 ;  /* 0x00000005ff057e24 */ /* 0x000fe2000f8e00ff */
[----:B------:R-:W-:Y:S01]  /*6320*/  ULDC.64 UR4, c[0x4][0x20] ;  /* 0x0100080000047ab9 */ /* 0x000fe20000000a00 */
[----:B------:R-:W-:Y:S01]  /*6330*/  IMAD.U32 R6, RZ, RZ, UR6 ;  /* 0x00000006ff067e24 */ /* 0x000fe2000f8e00ff */
[----:B------:R-:W-:Y:S01]  /*6340*/  MOV R7, UR7 ;  /* 0x0000000700077c02 */ /* 0x000fe20008000f00 */
[----:B------:R-:W-:Y:S01]  /*6350*/  IMAD.U32 R10, RZ, RZ, UR4 ;  /* 0x00000004ff0a7e24 */ /* 0x000fe2000f8e00ff */
[----:B--2---:R-:W-:Y:S01]  /*6360*/  MOV R13, RZ ;  /* 0x000000ff000d7202 */ /* 0x004fe20000000f00 */
[----:B----4-:R-:W-:-:S02]  /*6370*/  IMAD.U32 R11, RZ, RZ, UR5 ;  /* 0x00000005ff0b7e24 */ /* 0x010fc4000f8e00ff */
[----:B------:R-:W-:Y:S02]  /*6380*/  IMAD.MOV.U32 R8, RZ, RZ, 0x70 ;  /* 0x00000070ff087424 */ /* 0x000fe400078e00ff */
[----:B0-----:R-:W-:-:S07]  /*6390*/  IMAD.MOV.U32 R12, RZ, RZ, 0x1 ;  /* 0x00000001ff0c7424 */ /* 0x001fce00078e00ff */
[----:B------:R-:W-:-:S07]  /*63a0*/  LEPC R20, `(.L_x_558) ;  /* 0x000000001014794e */ /* 0x000fce0000000000 */
[----:B-1----:R-:W-:Y:S05]  /*63b0*/  CALL.ABS.NOINC R14 ;  /* 0x000000000e007343 */ /* 0x002fea0003c00000 */
.L_x_558:
[----:B------:R-:W-:Y:S05]  /*63c0*/  BSYNC B6 ;  /* 0x0000000000067941 */ /* 0x000fea0003800000 */
.L_x_557:
[----:B------:R-:W-:Y:S01]  /*63d0*/  ULDC.U8 UR4, c[0x0][0x410] ;  /* 0x0001040000047ab9 */ /* 0x000fe20000000000 */
[----:B------:R-:W-:Y:S01]  /*63e0*/  BSSY B0, `(.L_x_559) ;  /* 0x000020c000007945 */ /* 0x000fe20003800000 */
[----:B------:R-:W-:Y:S01]  /*63f0*/  ISETP.NE.AND P0, PT, RZ, UR4, PT ;  /* 0x00000004ff007c0c */ /* 0x000fe2000bf05270 */
[----:B------:R-:W-:-:S12]  /*6400*/  IMAD R4, R33, 0xc0, R153 ;  /* 0x000000c021047824 */ /* 0x000fd800078e0299 */
[----:B------:R-:W-:Y:S05]  /*6410*/  @!P0 BRA `(.L_x_560) ;  /* 0x0000001000288947 */ /* 0x000fea0003800000 */
[----:B------:R-:W-:-:S03]  /*6420*/  UMOV UR4, 0xffffffff ;  /* 0xffffffff00047882 */ /* 0x000fc60000000000 */
[----:B------:R-:W-:Y:S05]  /*6430*/  BRA.DIV UR4, `(.L_x_561) ;  /* 0x0000010a042c7947 */ /* 0x000fea000b800000 */
[----:B------:R0:W1:Y:S04]  /*6440*/  SHFL.IDX PT, R3, R26, RZ, 0x1c1f ;  /* 0x001c1fff1a037589 */ /* 0x00006800000e0000 */
[----:B------:R0:W0:Y:S04]  /*6450*/  SHFL.IDX PT, R0, R25, RZ, 0x1c1f ;  /* 0x001c1fff19007589 */ /* 0x00002800000e0000 */
[----:B------:R0:W0:Y:S04]  /*6460*/  SHFL.IDX PT, R5, R28, RZ, 0x1c1f ;  /* 0x001c1fff1c057589 */ /* 0x00002800000e0000 */
[----:B---3--:R3:W0:Y:S02]  /*6470*/  SHFL.IDX PT, R14, R27, RZ, 0x1c1f ;  /* 0x001c1fff1b0e7589 */ /* 0x00862400000e0000 */
.L_x_768:
[----:B------:R-:W-:Y:S01]  /*6480*/  ULDC UR4, c[0x0][0x448] ;  /* 0x0001120000047ab9 */ /* 0x000fe20000000800 */
[----:B------:R-:W-:Y:S01]  /*6490*/  BSSY B1, `(.L_x_562) ;  /* 0x000001e000017945 */ /* 0x000fe20003800000 */
[----:B0-----:R-:W-:Y:S01]  /*64a0*/  IMAD R26, R24, UR4, RZ ;  /* 0x00000004181a7c24 */ /* 0x001fe2000f8e02ff */
[----:B------:R-:W-:Y:S02]  /*64b0*/  CS2R R8, SRZ ;  /* 0x0000000000087805 */ /* 0x000fe4000001ff00 */
[----:B------:R-:W-:Y:S02]  /*64c0*/  CS2R R6, SRZ ;  /* 0x0000000000067805 */ /* 0x000fe4000001ff00 */
[----:B----4-:R-:W-:Y:S02]  /*64d0*/  CS2R R10, SRZ ;  /* 0x00000000000a7805 */ /* 0x010fe4000001ff00 */
[----:B--2---:R-:W-:Y:S02]  /*64e0*/  CS2R R12, SRZ ;  /* 0x00000000000c7805 */ /* 0x004fe4000001ff00 */
[----:B------:R-:W-:-:S13]  /*64f0*/  ISETP.GE.AND P0, PT, R4, R26, PT ;  /* 0x0000001a0400720c */ /* 0x000fda0003f06270 */
[----:B------:R-:W-:Y:S05]  /*6500*/  @P0 BRA `(.L_x_563) ;  /* 0x0000000000580947 */ /* 0x000fea0003800000 */
[----:B------:R-:W2:Y:S01]  /*6510*/  LDL R28, [R1+0x58] ;  /* 0x00005800011c7983 */ /* 0x000ea20000100800 */
[----:B------:R-:W-:-:S03]  /*6520*/  ULDC UR4, c[0x0][0x3f4] ;  /* 0x0000fd0000047ab9 */ /* 0x000fc60000000800 */
[----:B---3--:R-:W3:Y:S01]  /*6530*/  LDL R27, [R1+0x54] ;  /* 0x00005400011b7983 */ /* 0x008ee20000100800 */
[----:B------:R-:W-:Y:S01]  /*6540*/  ISETP.GE.AND P3, PT, R157, UR4, PT ;  /* 0x000000049d007c0c */ /* 0x000fe2000bf66270 */
[----:B------:R-:W-:Y:S01]  /*6550*/  IMAD.MOV.U32 R6, RZ, RZ, R0 ;  /* 0x000000ffff067224 */ /* 0x000fe200078e0000 */
[----:B------:R-:W-:Y:S01]  /*6560*/  ISETP.GE.AND P2, PT, R22, UR4, PT ;  /* 0x0000000416007c0c */ /* 0x000fe2000bf46270 */
[----:B-1----:R-:W-:Y:S01]  /*6570*/  IMAD.MOV.U32 R7, RZ, RZ, R3 ;  /* 0x000000ffff077224 */ /* 0x002fe200078e0003 */
[----:B------:R-:W-:Y:S01]  /*6580*/  CS2R R10, SRZ ;  /* 0x00000000000a7805 */ /* 0x000fe2000001ff00 */
[----:B------:R-:W-:Y:S01]  /*6590*/  IMAD.MOV.U32 R15, RZ, RZ, R5 ;  /* 0x000000ffff0f7224 */ /* 0x000fe200078e0005 */
[----:B------:R-:W-:Y:S02]  /*65a0*/  CS2R R8, SRZ ;  /* 0x0000000000087805 */ /* 0x000fe4000001ff00 */
[----:B------:R-:W-:-:S07]  /*65b0*/  CS2R R12, SRZ ;  /* 0x00000000000c7805 */ /* 0x000fce000001ff00 */
[----:B------:R-:W-:Y:S01]  /*65c0*/  @!P2 IMAD.WIDE R20, R22, 0x2, R6 ;  /* 0x000000021614a825 */ /* 0x000fe200078e0206 */
[----:B------:R-:W-:-:S04]  /*65d0*/  CS2R R6, SRZ ;  /* 0x0000000000067805 */ /* 0x000fc8000001ff00 */
[----:B------:R0:W5:Y:S01]  /*65e0*/  @!P2 LD.E.64 R10, desc[UR42][R20.64] ;  /* 0x0000002a140aa980 */ /* 0x000162000c101b00 */
[-C--:B--2---:R-:W-:Y:S02]  /*65f0*/  @!P3 IADD3 R24, P0, R0, R28.reuse, RZ ;  /* 0x0000001c0018b210 */ /* 0x084fe40007f1e0ff */
[----:B------:R-:W-:Y:S01]  /*6600*/  @!P3 IADD3 R4, P1, R14, R28, RZ ;  /* 0x0000001c0e04b210 */ /* 0x000fe20007f3e0ff */
[----:B------:R-:W-:-:S03]  /*6610*/  @!P2 IMAD.WIDE R14, R22, 0x2, R14 ;  /* 0x00000002160ea825 */ /* 0x000fc600078e020e */
[----:B---3--:R-:W-:Y:S01]  /*6620*/  @!P3 IADD3.X R5, R5, R27, RZ, P1, !PT ;  /* 0x0000001b0505b210 */ /* 0x008fe20000ffe4ff */
[----:B------:R-:W-:Y:S01]  /*6630*/  @!P3 IMAD.X R25, R3, 0x1, R27, P0 ;  /* 0x000000010319b824 */ /* 0x000fe200000e061b */
[----:B------:R0:W5:Y:S04]  /*6640*/  @!P2 LD.E.64 R8, desc[UR42][R14.64] ;  /* 0x0000002a0e08a980 */ /* 0x000168000c101b00 */
[----:B------:R0:W5:Y:S04]  /*6650*/  @!P3 LD.E.64 R12, desc[UR42][R24.64] ;  /* 0x0000002a180cb980 */ /* 0x000168000c101b00 */
[----:B------:R0:W5:Y:S02]  /*6660*/  @!P3 LD.E.64 R6, desc[UR42][R4.64] ;  /* 0x0000002a0406b980 */ /* 0x000164000c101b00 */
.L_x_563:
[----:B------:R-:W-:Y:S05]  /*6670*/  BSYNC B1 ;  /* 0x0000000000017941 */ /* 0x000fea0003800000 */
.L_x_562:
[----:B0-----:R-:W2:Y:S01]  /*6680*/  LDL R14, [R1+0x20] ;  /* 0x00002000010e7983 */ /* 0x001ea20000100800 */
[----:B------:R-:W-:Y:S01]  /*6690*/  ULEA.HI UR4, UR37, UR37, URZ, 0x1 ;  /* 0x0000002525047291 */ /* 0x000fe2000f8f083f */
[----:B------:R-:W-:Y:S01]  /*66a0*/  IMAD R4, R33, -0xc0, R26 ;  /* 0xffffff4021047824 */ /* 0x000fe200078e021a */
[----:B-----5:R-:W-:Y:S01]  /*66b0*/  SHF.R.U64 R34, R10, 0x10, R11 ;  /* 0x000000100a227819 */ /* 0x020fe2000000120b */
[----:B------:R-:W0:Y:S01]  /*66c0*/  S2R R5, SR_TID.X ;  /* 0x0000000000057919 */ /* 0x000e220000002100 */
[----:B------:R-:W-:Y:S01]  /*66d0*/  ULOP3.LUT UR4, UR4, 0xfffffffe, URZ, 0xc0, !UPT ;  /* 0xfffffffe04047892 */ /* 0x000fe2000f8ec03f */
[----:B------:R-:W-:Y:S01]  /*66e0*/  IMAD.MOV.U32 R33, RZ, RZ, R10 ;  /* 0x000000ffff217224 */ /* 0x000fe200078e000a */
[--C-:B------:R-:W-:Y:S01]  /*66f0*/  SHF.R.U64 R24, R12, 0x10, R13.reuse ;  /* 0x000000100c187819 */ /* 0x100fe2000000120d */
[--C-:B------:R-:W-:Y:S01]  /*6700*/  IMAD.MOV.U32 R10, RZ, RZ, R13.reuse ;  /* 0x000000ffff0a7224 */ /* 0x100fe200078e000d */
[----:B------:R-:W-:Y:S01]  /*6710*/  UIADD3 UR4, UR37, -UR4, URZ ;  /* 0x8000000425047290 */ /* 0x000fe2000fffe03f */
[----:B------:R-:W-:Y:S01]  /*6720*/  SHF.R.U32.HI R25, RZ, 0x10, R13 ;  /* 0x00000010ff197819 */ /* 0x000fe2000001160d */
[--C-:B------:R-:W-:Y:S01]  /*6730*/  IMAD.MOV.U32 R13, RZ, RZ, R9.reuse ;  /* 0x000000ffff0d7224 */ /* 0x100fe200078e0009 */
[----:B------:R-:W-:Y:S01]  /*6740*/  MOV R20, R11 ;  /* 0x0000000b00147202 */ /* 0x000fe20000000f00 */
[----:B------:R-:W-:Y:S01]  /*6750*/  BSSY B1, `(.L_x_564) ;  /* 0x0000027000017945 */ /* 0x000fe20003800000 */
[--C-:B------:R-:W-:Y:S01]  /*6760*/  SHF.R.U64 R35, R8, 0x10, R9.reuse ;  /* 0x0000001008237819 */ /* 0x100fe20000001209 */
[----:B------:R-:W-:Y:S01]  /*6770*/  IMAD.U32 R15, RZ, RZ, UR4 ;  /* 0x00000004ff0f7e24 */ /* 0x000fe2000f8e00ff */
[----:B------:R-:W-:Y:S01]  /*6780*/  SHF.R.U32.HI R26, RZ, 0x10, R9 ;  /* 0x00000010ff1a7819 */ /* 0x000fe20000011609 */
[----:B------:R-:W-:Y:S01]  /*6790*/  IMAD.MOV.U32 R9, RZ, RZ, R6 ;  /* 0x000000ffff097224 */ /* 0x000fe200078e0006 */
[----:B------:R-:W-:-:S02]  /*67a0*/  MOV R32, R8 ;  /* 0x0000000800207202 */ /* 0x000fc40000000f00 */
[----:B------:R-:W-:Y:S02]  /*67b0*/  SHF.L.U32 R15, R15, 0x1f, RZ ;  /* 0x0000001f0f0f7819 */ /* 0x000fe400000006ff */
[----:B------:R-:W-:Y:S02]  /*67c0*/  SHF.R.U64 R6, R6, 0x10, R7 ;  /* 0x0000001006067819 */ /* 0x000fe40000001207 */
[----:B------:R-:W4:Y:S01]  /*67d0*/  SYNCS.PHASECHK.TRANS64.TRYWAIT P0, [R18+URZ+0x16800], R15 ;  /* 0x0168000f120075a7 */ /* 0x000f22000800017f */
[----:B------:R-:W-:Y:S02]  /*67e0*/  PRMT R8, R10, 0x5410, R25 ;  /* 0x000054100a087816 */ /* 0x000fe40000000019 */
[----:B------:R-:W-:Y:S02]  /*67f0*/  PRMT R33, R33, 0x5410, R20 ;  /* 0x0000541021217816 */ /* 0x000fe40000000014 */
[----:B------:R-:W-:Y:S02]  /*6800*/  PRMT R10, R24, 0x7610, R10 ;  /* 0x00007610180a7816 */ /* 0x000fe4000000000a */
[----:B------:R-:W-:-:S02]  /*6810*/  PRMT R32, R32, 0x5410, R13 ;  /* 0x0000541020207816 */ /* 0x000fc4000000000d */
[----:B------:R-:W-:Y:S01]  /*6820*/  PRMT R35, R35, 0x5410, R26 ;  /* 0x0000541023237816 */ /* 0x000fe2000000001a */
[----:B0-----:R-:W-:-:S05]  /*6830*/  VIADD R21, R5, 0xffffff80 ;  /* 0xffffff8005157836 */ /* 0x001fca0000000000 */
[----:B------:R-:W-:-:S04]  /*6840*/  SHF.R.S32.HI R5, RZ, 0x1f, R21 ;  /* 0x0000001fff057819 */ /* 0x000fc80000011415 */
[----:B------:R-:W-:Y:S02]  /*6850*/  LEA.HI R5, R5, R21, RZ, 0x5 ;  /* 0x0000001505057211 */ /* 0x000fe400078f28ff */
[----:B------:R-:W-:Y:S01]  /*6860*/  SHF.R.U32.HI R21, RZ, 0x10, R11 ;  /* 0x00000010ff157819 */ /* 0x000fe2000001160b */
[----:B------:R-:W-:Y:S01]  /*6870*/  IMAD.MOV.U32 R11, RZ, RZ, R12 ;  /* 0x000000ffff0b7224 */ /* 0x000fe200078e000c */
[----:B------:R-:W-:Y:S02]  /*6880*/  SHF.R.S32.HI R5, RZ, 0x5, R5 ;  /* 0x00000005ff057819 */ /* 0x000fe40000011405 */
[----:B------:R-:W-:Y:S02]  /*6890*/  VIMNMX R12, R4, 0xc0, PT ;  /* 0x000000c0040c7848 */ /* 0x000fe40003fe0100 */
[----:B------:R-:W-:Y:S02]  /*68a0*/  PRMT R11, R11, 0x5410, R9 ;  /* 0x000054100b0b7816 */ /* 0x000fe40000000009 */
[----:B------:R-:W-:Y:S01]  /*68b0*/  PRMT R34, R34, 0x5410, R21 ;  /* 0x0000541022227816 */ /* 0x000fe20000000015 */
[C---:B--2---:R-:W-:Y:S01]  /*68c0*/  IMAD.SHL.U32 R0, R14.reuse, 0x40, RZ ;  /* 0x000000400e007824 */ /* 0x044fe200078e00ff */
[----:B------:R-:W-:-:S02]  /*68d0*/  LOP3.LUT P1, RZ, R14, 0x4, RZ, 0xc0, !PT ;  /* 0x000000040eff7812 */ /* 0x000fc4000782c0ff */
[----:B------:R-:W-:Y:S02]  /*68e0*/  MOV R14, R7 ;  /* 0x00000007000e7202 */ /* 0x000fe40000000f00 */
[----:B-1----:R-:W-:Y:S02]  /*68f0*/  LOP3.LUT R3, R0, 0x1c0, RZ, 0xc0, !PT ;  /* 0x000001c000037812 */ /* 0x002fe400078ec0ff */
[----:B------:R-:W-:Y:S02]  /*6900*/  SHF.R.U32.HI R7, RZ, 0x10, R7 ;  /* 0x00000010ff077819 */ /* 0x000fe40000011607 */
[----:B------:R-:W-:Y:S02]  /*6910*/  LOP3.LUT R0, R3, 0x18, R16, 0xf8, !PT ;  /* 0x0000001803007812 */ /* 0x000fe400078ef810 */
[----:B------:R-:W-:Y:S02]  /*6920*/  SHF.R.U32.HI R3, RZ, 0x3, R3 ;  /* 0x00000003ff037819 */ /* 0x000fe40000011603 */
[----:B------:R-:W-:-:S02]  /*6930*/  PRMT R9, R14, 0x7610, R9 ;  /* 0x000076100e097816 */ /* 0x000fc40000000009 */
[----:B------:R-:W-:-:S05]  /*6940*/  LOP3.LUT R0, R0, R3, RZ, 0x3c, !PT ;  /* 0x0000000300007212 */ /* 0x000fca00078e3cff */
[----:B------:R-:W-:-:S04]  /*6950*/  IMAD R3, R5, 0x200, R0 ;  /* 0x0000020005037824 */ /* 0x000fc800078e0200 */
[----:B------:R-:W-:-:S04]  /*6960*/  IMAD R3, R3, 0x2, R18 ;  /* 0x0000000203037824 */ /* 0x000fc800078e0212 */
[C---:B------:R-:W-:Y:S02]  /*6970*/  VIADD R5, R3.reuse, 0x8400 ;  /* 0x0000840003057836 */ /* 0x040fe40000000000 */
[----:B------:R-:W-:Y:S02]  /*6980*/  VIADD R0, R3, 0x8440 ;  /* 0x0000844003007836 */ /* 0x000fe40000000000 */
[----:B------:R-:W-:Y:S01]  /*6990*/  @P1 VIADD R0, R5, 0xffffffc0 ;  /* 0xffffffc005001836 */ /* 0x000fe20000000000 */
[----:B------:R-:W-:Y:S01]  /*69a0*/  ISETP.GE.AND P1, PT, R153, R12, PT ;  /* 0x0000000c9900720c */ /* 0x000fe20003f26270 */
[----:B----4-:R-:W-:-:S12]  /*69b0*/  @!P0 BRA `(.L_x_565) ;  /* 0x00000104003c8947 */ /* 0x010fd80003800000 */
.L_x_769:
[----:B------:R-:W-:Y:S05]  /*69c0*/  BSYNC B1 ;  /* 0x0000000000017941 */ /* 0x000fea0003800000 */
.L_x_564:
[----:B------:R-:W-:Y:S01]  /*69d0*/  BSSY B1, `(.L_x_566) ;  /* 0x0000057000017945 */ /* 0x000fe20003800000 */
[----:B------:R-:W-:Y:S02]  /*69e0*/  PRMT R10, R10, 0x5410, R6 ;  /* 0x000054100a0a7816 */ /* 0x000fe40000000006 */
[----:B------:R-:W-:Y:S01]  /*69f0*/  PRMT R9, R9, 0x5410, R7 ;  /* 0x0000541009097816 */ /* 0x000fe20000000007 */
[----:B------:R-:W-:Y:S06]  /*6a00*/  @P1 BRA `(.L_x_567) ;  /* 0x00000004004c1947 */ /* 0x000fec0003800000 */
[----:B------:R-:W1:Y:S01]  /*6a10*/  LDC R4, c[0x0][0x3f4] ;  /* 0x0000fd00ff047b82 */ /* 0x000e620000000800 */
[----:B------:R-:W-:Y:S01]  /*6a20*/  BSSY B2, `(.L_x_568) ;  /* 0x000002a000027945 */ /* 0x000fe20003800000 */
[-C--:B-1----:R-:W-:Y:S02]  /*6a30*/  ISETP.GE.AND P0, PT, R22, R4.reuse, PT ;  /* 0x000000041600720c */ /* 0x082fe40003f06270 */
[----:B------:R-:W-:-:S11]  /*6a40*/  ISETP.GE.AND P1, PT, R157, R4, PT ;  /* 0x000000049d00720c */ /* 0x000fd60003f26270 */
[----:B------:R-:W-:Y:S05]  /*6a50*/  @P0 BRA `(.L_x_569) ;  /* 0x0000000000980947 */ /* 0x000fea0003800000 */
[----:B------:R-:W1:Y:S01]  /*6a60*/  LDS.128 R4, [R3+0x8400] ;  /* 0x0084000003047984 */ /* 0x000e620000000c00 */
[----:B------:R-:W-:Y:S02]  /*6a70*/  HADD2.F32 R25, -RZ, R32.H0_H0 ;  /* 0x20000020ff197230 */ /* 0x000fe40000004100 */
[----:B------:R-:W-:Y:S02]  /*6a80*/  HADD2.F32 R21, -RZ, R33.H0_H0 ;  /* 0x20000021ff157230 */ /* 0x000fe40000004100 */
[----:B------:R-:W-:Y:S02]  /*6a90*/  HADD2.F32 R24, -RZ, R34.H0_H0 ;  /* 0x20000022ff187230 */ /* 0x000fe40000004100 */
[----:B------:R-:W-:Y:S02]  /*6aa0*/  HADD2.F32 R26, -RZ, R35.H0_H0 ;  /* 0x20000023ff1a7230 */ /* 0x000fe40000004100 */
[--C-:B-1----:R-:W-:Y:S02]  /*6ab0*/  HADD2.F32 R13, -RZ, R4.reuse.H0_H0 ;  /* 0x20000004ff0d7230 */ /* 0x102fe40000004100 */
[----:B------:R-:W-:-:S02]  /*6ac0*/  HADD2.F32 R4, -RZ, R4.H1_H1 ;  /* 0x30000004ff047230 */ /* 0x000fc40000004100 */
[--C-:B------:R-:W-:Y:S02]  /*6ad0*/  HADD2.F32 R14, -RZ, R5.reuse.H0_H0 ;  /* 0x20000005ff0e7230 */ /* 0x100fe40000004100 */
[----:B------:R-:W-:Y:S02]  /*6ae0*/  HADD2.F32 R5, -RZ, R5.H1_H1 ;  /* 0x30000005ff057230 */ /* 0x000fe40000004100 */
[C---:B------:R-:W-:Y:S01]  /*6af0*/  FMUL.FTZ R28, R4.reuse, R25 ;  /* 0x00000019041c7220 */ /* 0x040fe20000410000 */
[-C--:B------:R-:W-:Y:S01]  /*6b00*/  FMUL.FTZ R4, R4, R21.reuse ;  /* 0x0000001504047220 */ /* 0x080fe20000410000 */
[--C-:B0-----:R-:W-:Y:S02]  /*6b10*/  HADD2.F32 R15, -RZ, R6.reuse.H0_H0 ;  /* 0x20000006ff0f7230 */ /* 0x101fe40000004100 */
[----:B------:R-:W-:Y:S02]  /*6b20*/  HADD2.F32 R20, -RZ, R7.H0_H0 ;  /* 0x20000007ff147230 */ /* 0x000fe40000004100 */
[----:B---3--:R-:W-:Y:S01]  /*6b30*/  FMUL.FTZ R27, R5, R26 ;  /* 0x0000001a051b7220 */ /* 0x008fe20000410000 */
[C---:B------:R-:W-:Y:S01]  /*6b40*/  FFMA.FTZ R28, R13.reuse, R21, -R28 ;  /* 0x000000150d1c7223 */ /* 0x040fe2000001081c */
[----:B------:R-:W-:Y:S01]  /*6b50*/  FFMA.FTZ R25, R13, R25, R4 ;  /* 0x000000190d197223 */ /* 0x000fe20000010004 */
[----:B------:R-:W-:Y:S01]  /*6b60*/  FMUL.FTZ R31, R5, R24 ;  /* 0x00000018051f7220 */ /* 0x000fe20000410000 */
[----:B------:R-:W-:-:S02]  /*6b70*/  HADD2.F32 R6, -RZ, R6.H1_H1 ;  /* 0x30000006ff067230 */ /* 0x000fc40000004100 */
[C---:B------:R-:W-:Y:S01]  /*6b80*/  FFMA.FTZ R27, R14.reuse, R24, -R27 ;  /* 0x000000180e1b7223 */ /* 0x040fe2000001081b */
[----:B------:R-:W-:Y:S02]  /*6b90*/  HADD2.F32 R7, -RZ, R7.H1_H1 ;  /* 0x30000007ff077230 */ /* 0x000fe40000004100 */
[----:B------:R-:W-:Y:S01]  /*6ba0*/  FFMA.FTZ R14, R14, R26, R31 ;  /* 0x0000001a0e0e7223 */ /* 0x000fe2000001001f */
[----:B------:R-:W-:Y:S02]  /*6bb0*/  HADD2.F32 R13, -RZ, R32.H1_H1 ;  /* 0x30000020ff0d7230 */ /* 0x000fe40000004100 */
[----:B------:R-:W-:Y:S02]  /*6bc0*/  HADD2.F32 R4, -RZ, R33.H1_H1 ;  /* 0x30000021ff047230 */ /* 0x000fe40000004100 */
[----:B------:R-:W-:Y:S02]  /*6bd0*/  HADD2.F32 R21, -RZ, R35.H1_H1 ;  /* 0x30000023ff157230 */ /* 0x000fe40000004100 */
[----:B------:R-:W-:Y:S01]  /*6be0*/  FMUL.FTZ R24, R6, R13 ;  /* 0x0000000d06187220 */ /* 0x000fe20000410000 */
[----:B------:R-:W-:-:S02]  /*6bf0*/  HADD2.F32 R5, -RZ, R34.H1_H1 ;  /* 0x30000022ff057230 */ /* 0x000fc40000004100 */
[-C--:B------:R-:W-:Y:S01]  /*6c00*/  FMUL.FTZ R26, R6, R4.reuse ;  /* 0x00000004061a7220 */ /* 0x080fe20000410000 */
[----:B------:R-:W-:Y:S01]  /*6c10*/  FMUL.FTZ R31, R7, R21 ;  /* 0x00000015071f7220 */ /* 0x000fe20000410000 */
[----:B------:R-:W-:Y:S01]  /*6c20*/  FFMA.FTZ R6, R15, R4, -R24 ;  /* 0x000000040f067223 */ /* 0x000fe20000010818 */
[----:B------:R-:W-:Y:S01]  /*6c30*/  FMUL.FTZ R30, R7, R5 ;  /* 0x00000005071e7220 */ /* 0x000fe20000410000 */
[----:B------:R-:W-:Y:S01]  /*6c40*/  FFMA.FTZ R13, R15, R13, R26 ;  /* 0x0000000d0f0d7223 */ /* 0x000fe2000001001a */
[C---:B------:R-:W-:Y:S01]  /*6c50*/  FFMA.FTZ R7, R20.reuse, R5, -R31 ;  /* 0x0000000514077223 */ /* 0x040fe2000001081f */
[----:B------:R-:W-:Y:S01]  /*6c60*/  F2FP.F16.F32.PACK_AB R4, R25, R28 ;  /* 0x0000001c1904723e */ /* 0x000fe200000000ff */
[----:B------:R-:W-:Y:S01]  /*6c70*/  FFMA.FTZ R30, R20, R21, R30 ;  /* 0x00000015141e7223 */ /* 0x000fe2000001001e */
[----:B------:R-:W-:Y:S02]  /*6c80*/  F2FP.F16.F32.PACK_AB R5, R14, R27 ;  /* 0x0000001b0e05723e */ /* 0x000fe400000000ff */
[----:B------:R-:W-:-:S02]  /*6c90*/  F2FP.F16.F32.PACK_AB R6, R13, R6 ;  /* 0x000000060d06723e */ /* 0x000fc400000000ff */
[----:B------:R-:W-:-:S05]  /*6ca0*/  F2FP.F16.F32.PACK_AB R7, R30, R7 ;  /* 0x000000071e07723e */ /* 0x000fca00000000ff */
[----:B------:R1:W-:Y:S02]  /*6cb0*/  STS.128 [R3+0x8400], R4 ;  /* 0x0084000403007388 */ /* 0x0003e40000000c00 */
.L_x_569:
[----:B------:R-:W-:Y:S05]  /*6cc0*/  BSYNC B2 ;  /* 0x0000000000027941 */ /* 0x000fea0003800000 */
.L_x_568:
[----:B------:R-:W-:Y:S05]  /*6cd0*/  @P1 BRA `(.L_x_567) ;  /* 0x0000000000981947 */ /* 0x000fea0003800000 */
[----:B-1----:R-:W1:Y:S01]  /*6ce0*/  LDS.128 R4, [R0] ;  /* 0x0000000000047984 */ /* 0x002e620000000c00 */
[--C-:B------:R-:W-:Y:S02]  /*6cf0*/  HADD2.F32 R25, -RZ, R11.reuse.H1_H1 ;  /* 0x3000000bff197230 */ /* 0x100fe40000004100 */
[----:B------:R-:W-:Y:S02]  /*6d00*/  HADD2.F32 R21, -RZ, R11.H0_H0 ;  /* 0x2000000bff157230 */ /* 0x000fe40000004100 */
[--C-:B------:R-:W-:Y:S02]  /*6d10*/  HADD2.F32 R24, -RZ, R10.reuse.H0_H0 ;  /* 0x2000000aff187230 */ /* 0x100fe40000004100 */
[----:B------:R-:W-:Y:S02]  /*6d20*/  HADD2.F32 R26, -RZ, R10.H1_H1 ;  /* 0x3000000aff1a7230 */ /* 0x000fe40000004100 */
        /* <DEDUP_REMOVED lines=16> */
[--C-:B------:R-:W-:Y:S02]  /*6e30*/  HADD2.F32 R13, -RZ, R9.reuse.H0_H0 ;  /* 0x20000009ff0d7230 */ /* 0x100fe40000004100 */
[--C-:B------:R-:W-:Y:S02]  /*6e40*/  HADD2.F32 R4, -RZ, R8.reuse.H0_H0 ;  /* 0x20000008ff047230 */ /* 0x100fe40000004100 */
        /* <DEDUP_REMOVED lines=14> */
[----:B------:R2:W-:Y:S02]  /*6f30*/  STS.128 [R0], R4 ;  /* 0x0000000400007388 */ /* 0x0005e40000000c00 */
.L_x_567:
[----:B------:R-:W-:Y:S05]  /*6f40*/  BSYNC B1 ;  /* 0x0000000000017941 */ /* 0x000fea0003800000 */
.L_x_566:
[----:B-12---:R-:W-:-:S05]  /*6f50*/  VIADD R4, R153, 0x60 ;  /* 0x0000006099047836 */ /* 0x006fca0000000000 */
[----:B------:R-:W-:-:S13]  /*6f60*/  ISETP.GE.AND P0, PT, R4, R12, PT ;  /* 0x0000000c0400720c */ /* 0x000fda0003f06270 */
[----:B------:R-:W-:Y:S05]  /*6f70*/  @P0 BRA `(.L_x_570) ;  /* 0x0000001400480947 */ /* 0x000fea0003800000 */
        /* <DEDUP_REMOVED lines=9> */
[----:B---3--:R-:W-:Y:S02]  /*7010*/  HADD2.F32 R27, -RZ, R34.H0_H0 ;  /* 0x20000022ff1b7230 */ /* 0x008fe40000004100 */
[----:B------:R-:W-:Y:S02]  /*7020*/  HADD2.F32 R28, -RZ, R32.H1_H1 ;  /* 0x30000020ff1c7230 */ /* 0x000fe40000004100 */
[----:B-1----:R-:W-:-:S02]  /*7030*/  HADD2.F32 R12, -RZ, R4.H0_H0 ;  /* 0x20000004ff0c7230 */ /* 0x002fc40000004100 */
[----:B------:R-:W-:Y:S02]  /*7040*/  HADD2.F32 R4, -RZ, R4.H1_H1 ;  /* 0x30000004ff047230 */ /* 0x000fe40000004100 */
[--C-:B------:R-:W-:Y:S02]  /*7050*/  HADD2.F32 R13, -RZ, R5.reuse.H0_H0 ;  /* 0x20000005ff0d7230 */ /* 0x100fe40000004100 */
[----:B------:R-:W-:Y:S02]  /*7060*/  HADD2.F32 R5, -RZ, R5.H1_H1 ;  /* 0x30000005ff057230 */ /* 0x000fe40000004100 */
[-C--:B------:R-:W-:Y:S01]  /*7070*/  FMUL.FTZ R21, R26, R4.reuse ;  /* 0x000000041a157220 */ /* 0x080fe20000410000 */
[C---:B------:R-:W-:Y:S01]  /*7080*/  FMUL.FTZ R25, R24.reuse, R4 ;  /* 0x0000000418197220 */ /* 0x040fe20000410000 */
[----:B------:R-:W-:Y:S02]  /*7090*/  HADD2.F32 R14, -RZ, R6.H0_H0 ;  /* 0x20000006ff0e7230 */ /* 0x000fe40000004100 */
[-C--:B------:R-:W-:Y:S01]  /*70a0*/  FMUL.FTZ R20, R31, R5.reuse ;  /* 0x000000051f147220 */ /* 0x080fe20000410000 */
[-C--:B------:R-:W-:Y:S01]  /*70b0*/  FFMA.FTZ R4, R24, R12.reuse, -R21 ;  /* 0x0000000c18047223 */ /* 0x080fe20000010815 */
[----:B------:R-:W-:Y:S01]  /*70c0*/  FFMA.FTZ R25, R26, R12, R25 ;  /* 0x0000000c1a197223 */ /* 0x000fe20000010019 */
[----:B------:R-:W-:Y:S01]  /*70d0*/  FMUL.FTZ R12, R27, R5 ;  /* 0x000000051b0c7220 */ /* 0x000fe20000410000 */
[----:B0-----:R-:W-:-:S02]  /*70e0*/  HADD2.F32 R15, -RZ, R7.H0_H0 ;  /* 0x20000007ff0f7230 */ /* 0x001fc40000004100 */
[-C--:B------:R-:W-:Y:S01]  /*70f0*/  FFMA.FTZ R5, R27, R13.reuse, -R20 ;  /* 0x0000000d1b057223 */ /* 0x080fe20000010814 */
[----:B------:R-:W-:Y:S02]  /*7100*/  HADD2.F32 R26, -RZ, R33.H1_H1 ;  /* 0x30000021ff1a7230 */ /* 0x000fe40000004100 */
[----:B------:R-:W-:Y:S01]  /*7110*/  FFMA.FTZ R12, R31, R13, R12 ;  /* 0x0000000d1f0c7223 */ /* 0x000fe2000001000c */
[----:B------:R-:W-:Y:S01]  /*7120*/  HADD2.F32 R6, -RZ, R6.H1_H1 ;  /* 0x30000006ff067230 */ /* 0x000fe20000004100 */
[----:B------:R-:W-:Y:S01]  /*7130*/  F2FP.F16.F32.PACK_AB R4, R25, R4 ;  /* 0x000000041904723e */ /* 0x000fe200000000ff */
[----:B------:R-:W-:Y:S02]  /*7140*/  HADD2.F32 R7, -RZ, R7.H1_H1 ;  /* 0x30000007ff077230 */ /* 0x000fe40000004100 */
[----:B------:R-:W-:Y:S02]  /*7150*/  HADD2.F32 R33, -RZ, R35.H1_H1 ;  /* 0x30000023ff217230 */ /* 0x000fe40000004100 */
[----:B------:R-:W-:Y:S01]  /*7160*/  FMUL.FTZ R13, R28, R6 ;  /* 0x000000061c0d7220 */ /* 0x000fe20000410000 */
[----:B------:R-:W-:-:S02]  /*7170*/  HADD2.F32 R27, -RZ, R34.H1_H1 ;  /* 0x30000022ff1b7230 */ /* 0x000fc40000004100 */
[----:B------:R-:W-:Y:S01]  /*7180*/  FMUL.FTZ R21, R26, R6 ;  /* 0x000000061a157220 */ /* 0x000fe20000410000 */
[----:B------:R-:W-:Y:S01]  /*7190*/  F2FP.F16.F32.PACK_AB R5, R12, R5 ;  /* 0x000000050c05723e */ /* 0x000fe200000000ff */
[-C--:B------:R-:W-:Y:S01]  /*71a0*/  FMUL.FTZ R20, R33, R7.reuse ;  /* 0x0000000721147220 */ /* 0x080fe20000410000 */
[-C--:B------:R-:W-:Y:S01]  /*71b0*/  FFMA.FTZ R6, R26, R14.reuse, -R13 ;  /* 0x0000000e1a067223 */ /* 0x080fe2000001080d */
[C---:B------:R-:W-:Y:S01]  /*71c0*/  FMUL.FTZ R24, R27.reuse, R7 ;  /* 0x000000071b187220 */ /* 0x040fe20000410000 */
[----:B------:R-:W-:Y:S01]  /*71d0*/  FFMA.FTZ R21, R28, R14, R21 ;  /* 0x0000000e1c157223 */ /* 0x000fe20000010015 */
[-C--:B------:R-:W-:Y:S02]  /*71e0*/  FFMA.FTZ R7, R27, R15.reuse, -R20 ;  /* 0x0000000f1b077223 */ /* 0x080fe40000010814 */
[----:B------:R-:W-:Y:S02]  /*71f0*/  FFMA.FTZ R24, R33, R15, R24 ;  /* 0x0000000f21187223 */ /* 0x000fe40000010018 */
[----:B------:R-:W-:-:S03]  /*7200*/  F2FP.F16.F32.PACK_AB R6, R21, R6 ;  /* 0x000000061506723e */ /* 0x000fc600000000ff */
[----:B------:R-:W-:-:S05]  /*7210*/  F2FP.F16.F32.PACK_AB R7, R24, R7 ;  /* 0x000000071807723e */ /* 0x000fca00000000ff */
[----:B------:R1:W-:Y:S02]  /*7220*/  STS.128 [R3+0xb400], R4 ;  /* 0x00b4000403007388 */ /* 0x0003e40000000c00 */
.L_x_572:
[----:B------:R-:W-:Y:S05]  /*7230*/  BSYNC B1 ;  /* 0x0000000000017941 */ /* 0x000fea0003800000 */
.L_x_571:
[----:B------:R-:W-:Y:S05]  /*7240*/  @P1 BRA `(.L_x_570) ;  /* 0x0000001000941947 */ /* 0x000fea0003800000 */
[----:B-1----:R-:W1:Y:S01]  /*7250*/  LDS.128 R4, [R0+0x3000] ;  /* 0x0030000000047984 */ /* 0x002e620000000c00 */
[--C-:B------:R-:W-:Y:S02]  /*7260*/  HADD2.F32 R21, -RZ, R11.reuse.H1_H1 ;  /* 0x3000000bff157230 */ /* 0x100fe40000004100 */
[--C-:B------:R-:W-:Y:S02]  /*7270*/  HADD2.F32 R24, -RZ, R10.reuse.H0_H0 ;  /* 0x2000000aff187230 */ /* 0x100fe40000004100 */
[----:B------:R-:W-:Y:S02]  /*7280*/  HADD2.F32 R26, -RZ, R10.H1_H1 ;  /* 0x3000000aff1a7230 */ /* 0x000fe40000004100 */
[----:B0-----:R-:W-:Y:S02]  /*7290*/  HADD2.F32 R15, -RZ, R11.H0_H0 ;  /* 0x2000000bff0f7230 */ /* 0x001fe40000004100 */
[----:B------:R-:W-:Y:S02]  /*72a0*/  HADD2.F32 R25, -RZ, R9.H0_H0 ;  /* 0x20000009ff197230 */ /* 0x000fe40000004100 */
[----:B-1----:R-:W-:-:S02]  /*72b0*/  HADD2.F32 R3, -RZ, R4.H0_H0 ;  /* 0x20000004ff037230 */ /* 0x002fc40000004100 */
[----:B------:R-:W-:Y:S02]  /*72c0*/  HADD2.F32 R4, -RZ, R4.H1_H1 ;  /* 0x30000004ff047230 */ /* 0x000fe40000004100 */
[--C-:B------:R-:W-:Y:S02]  /*72d0*/  HADD2.F32 R10, -RZ, R5.reuse.H0_H0 ;  /* 0x20000005ff0a7230 */ /* 0x100fe40000004100 */
[----:B------:R-:W-:Y:S02]  /*72e0*/  HADD2.F32 R5, -RZ, R5.H1_H1 ;  /* 0x30000005ff057230 */ /* 0x000fe40000004100 */
[-C--:B------:R-:W-:Y:S01]  /*72f0*/  FMUL.FTZ R14, R21, R4.reuse ;  /* 0x00000004150e7220 */ /* 0x080fe20000410000 */
[C---:B------:R-:W-:Y:S01]  /*7300*/  FMUL.FTZ R20, R15.reuse, R4 ;  /* 0x000000040f147220 */ /* 0x040fe20000410000 */
[----:B------:R-:W-:Y:S02]  /*7310*/  HADD2.F32 R11, -RZ, R6.H0_H0 ;  /* 0x20000006ff0b7230 */ /* 0x000fe40000004100 */
[----:B------:R-:W-:Y:S01]  /*7320*/  FMUL.FTZ R13, R26, R5 ;  /* 0x000000051a0d7220 */ /* 0x000fe20000410000 */
[----:B------:R-:W-:Y:S01]  /*7330*/  FFMA.FTZ R4, R15, R3, -R14 ;  /* 0x000000030f047223 */ /* 0x000fe2000001080e */
[----:B------:R-:W-:Y:S01]  /*7340*/  FMUL.FTZ R15, R24, R5 ;  /* 0x00000005180f7220 */ /* 0x000fe20000410000 */
[----:B------:R-:W-:-:S02]  /*7350*/  HADD2.F32 R12, -RZ, R7.H0_H0 ;  /* 0x20000007ff0c7230 */ /* 0x000fc40000004100 */
[-C--:B------:R-:W-:Y:S01]  /*7360*/  FFMA.FTZ R5, R24, R10.reuse, -R13 ;  /* 0x0000000a18057223 */ /* 0x080fe2000001080d */
[----:B------:R-:W-:Y:S02]  /*7370*/  HADD2.F32 R6, -RZ, R6.H1_H1 ;  /* 0x30000006ff067230 */ /* 0x000fe40000004100 */
[----:B------:R-:W-:Y:S01]  /*7380*/  FFMA.FTZ R3, R21, R3, R20 ;  /* 0x0000000315037223 */ /* 0x000fe20000010014 */
[----:B------:R-:W-:Y:S02]  /*7390*/  HADD2.F32 R7, -RZ, R7.H1_H1 ;  /* 0x30000007ff077230 */ /* 0x000fe40000004100 */
[----:B------:R-:W-:Y:S01]  /*73a0*/  FFMA.FTZ R10, R26, R10, R15 ;  /* 0x0000000a1a0a7223 */ /* 0x000fe2000001000f */
[----:B------:R-:W-:Y:S02]  /*73b0*/  HADD2.F32 R24, -RZ, R9.H1_H1 ;  /* 0x30000009ff187230 */ /* 0x000fe40000004100 */
[--C-:B------:R-:W-:Y:S01]  /*73c0*/  HADD2.F32 R21, -RZ, R8.reuse.H0_H0 ;  /* 0x20000008ff157230 */ /* 0x100fe20000004100 */
[----:B------:R-:W-:Y:S01]  /*73d0*/  F2FP.F16.F32.PACK_AB R4, R3, R4 ;  /* 0x000000040304723e */ /* 0x000fe200000000ff */
[----:B------:R-:W-:-:S02]  /*73e0*/  HADD2.F32 R20, -RZ, R8.H1_H1 ;  /* 0x30000008ff147230 */ /* 0x000fc40000004100 */
[-C--:B------:R-:W-:Y:S01]  /*73f0*/  FMUL.FTZ R8, R25, R6.reuse ;  /* 0x0000000619087220 */ /* 0x080fe20000410000 */
[----:B------:R-:W-:Y:S01]  /*7400*/  FMUL.FTZ R9, R24, R7 ;  /* 0x0000000718097220 */ /* 0x000fe20000410000 */
[C---:B------:R-:W-:Y:S01]  /*7410*/  FMUL.FTZ R14, R21.reuse, R6 ;  /* 0x00000006150e7220 */ /* 0x040fe20000410000 */
[----:B------:R-:W-:Y:S01]  /*7420*/  F2FP.F16.F32.PACK_AB R5, R10, R5 ;  /* 0x000000050a05723e */ /* 0x000fe200000000ff */
[C---:B------:R-:W-:Y:S01]  /*7430*/  FMUL.FTZ R13, R20.reuse, R7 ;  /* 0x00000007140d7220 */ /* 0x040fe20000410000 */
[-C--:B------:R-:W-:Y:S01]  /*7440*/  FFMA.FTZ R6, R21, R11.reuse, -R8 ;  /* 0x0000000b15067223 */ /* 0x080fe20000010808 */
[-C--:B------:R-:W-:Y:S01]  /*7450*/  FFMA.FTZ R7, R20, R12.reuse, -R9 ;  /* 0x0000000c14077223 */ /* 0x080fe20000010809 */
[----:B------:R-:W-:Y:S01]  /*7460*/  FFMA.FTZ R11, R25, R11, R14 ;  /* 0x0000000b190b7223 */ /* 0x000fe2000001000e */
[----:B------:R-:W-:-:S04]  /*7470*/  FFMA.FTZ R12, R24, R12, R13 ;  /* 0x0000000c180c7223 */ /* 0x000fc8000001000d */
[----:B------:R-:W-:Y:S02]  /*7480*/  F2FP.F16.F32.PACK_AB R6, R11, R6 ;  /* 0x000000060b06723e */ /* 0x000fe400000000ff */
[----:B------:R-:W-:-:S05]  /*7490*/  F2FP.F16.F32.PACK_AB R7, R12, R7 ;  /* 0x000000070c07723e */ /* 0x000fca00000000ff */
[----:B------:R4:W-:Y:S01]  /*74a0*/  STS.128 [R0+0x3000], R4 ;  /* 0x0030000400007388 */ /* 0x0009e20000000c00 */
[----:B------:R-:W-:Y:S05]  /*74b0*/  BRA `(.L_x_570) ;  /* 0x0000000c00f87947 */ /* 0x000fea0003800000 */
.L_x_560:
[----:B------:R-:W-:-:S03]  /*74c0*/  UMOV UR4, 0xffffffff ;  /* 0xffffffff00047882 */ /* 0x000fc60000000000 */
[----:B------:R-:W-:Y:S05]  /*74d0*/  BRA.DIV UR4, `(.L_x_573) ;  /* 0x000000fa04887947 */ /* 0x000fea000b800000 */
[----:B------:R0:W1:Y:S04]  /*74e0*/  SHFL.IDX PT, R0, R26, RZ, 0x1c1f ;  /* 0x001c1fff1a007589 */ /* 0x00006800000e0000 */
[----:B------:R0:W0:Y:S04]  /*74f0*/  SHFL.IDX PT, R3, R25, RZ, 0x1c1f ;  /* 0x001c1fff19037589 */ /* 0x00002800000e0000 */
[----:B------:R0:W0:Y:S04]  /*7500*/  SHFL.IDX PT, R20, R28, RZ, 0x1c1f ;  /* 0x001c1fff1c147589 */ /* 0x00002800000e0000 */
[----:B---3--:R3:W0:Y:S02]  /*7510*/  SHFL.IDX PT, R14, R27, RZ, 0x1c1f ;  /* 0x001c1fff1b0e7589 */ /* 0x00862400000e0000 */
.L_x_775:
[----:B------:R-:W-:Y:S01]  /*7520*/  ULDC UR4, c[0x0][0x448] ;  /* 0x0001120000047ab9 */ /* 0x000fe20000000800 */
[----:B------:R-:W-:Y:S01]  /*7530*/  BSSY B1, `(.L_x_574) ;  /* 0x0000014000017945 */ /* 0x000fe20003800000 */
[----:B------:R-:W-:Y:S01]  /*7540*/  IMAD R24, R24, UR4, RZ ;  /* 0x0000000418187c24 */ /* 0x000fe2000f8e02ff */
[----:B------:R-:W-:Y:S02]  /*7550*/  CS2R R8, SRZ ;  /* 0x0000000000087805 */ /* 0x000fe4000001ff00 */
[----:B------:R-:W-:Y:S02]  /*7560*/  CS2R R6, SRZ ;  /* 0x0000000000067805 */ /* 0x000fe4000001ff00 */
[----:B----4-:R-:W-:Y:S02]  /*7570*/  CS2R R10, SRZ ;  /* 0x00000000000a7805 */ /* 0x010fe4000001ff00 */
[----:B------:R-:W-:Y:S02]  /*7580*/  ISETP.GE.AND P0, PT, R4, R24, PT ;  /* 0x000000180400720c */ /* 0x000fe40003f06270 */
[----:B------:R-:W-:-:S11]  /*7590*/  CS2R R4, SRZ ;  /* 0x0000000000047805 */ /* 0x000fd6000001ff00 */
[----:B------:R-:W-:Y:S05]  /*75a0*/  @P0 BRA `(.L_x_575) ;  /* 0x0000000000300947 */ /* 0x000fea0003800000 */
[----:B------:R-:W-:Y:S01]  /*75b0*/  ULDC UR4, c[0x0][0x3f4] ;  /* 0x0000fd0000047ab9 */ /* 0x000fe20000000800 */
[C---:B------:R-:W-:Y:S01]  /*75c0*/  IMAD.SHL.U32 R15, R16.reuse, 0x2, RZ ;  /* 0x00000002100f7824 */ /* 0x040fe200078e00ff */
[C---:B------:R-:W-:Y:S02]  /*75d0*/  ISETP.GE.AND P2, PT, R16.reuse, UR4, PT ;  /* 0x0000000410007c0c */ /* 0x040fe4000bf46270 */
[----:B------:R-:W-:Y:S02]  /*75e0*/  SHF.L.U64.HI R9, R16, 0x1, R17 ;  /* 0x0000000110097819 */ /* 0x000fe40000010211 */
[-C--:B0-----:R-:W-:Y:S02]  /*75f0*/  IADD3 R12, P0, R3, R15.reuse, RZ ;  /* 0x0000000f030c7210 */ /* 0x081fe40007f1e0ff */
[----:B------:R-:W-:-:S03]  /*7600*/  IADD3 R14, P1, R14, R15, RZ ;  /* 0x0000000f0e0e7210 */ /* 0x000fc60007f3e0ff */
[----:B-12---:R-:W-:Y:S01]  /*7610*/  IMAD.X R13, R0, 0x1, R9, P0 ;  /* 0x00000001000d7824 */ /* 0x006fe200000e0609 */
[----:B------:R-:W-:Y:S02]  /*7620*/  IADD3.X R15, R20, R9, RZ, P1, !PT ;  /* 0x00000009140f7210 */ /* 0x000fe40000ffe4ff */
[----:B------:R-:W-:Y:S01]  /*7630*/  CS2R R8, SRZ ;  /* 0x0000000000087805 */ /* 0x000fe2000001ff00 */
[----:B------:R-:W-:Y:S06]  /*7640*/  @P2 BRA `(.L_x_575) ;  /* 0x0000000000082947 */ /* 0x000fec0003800000 */
[----:B------:R4:W5:Y:S04]  /*7650*/  LD.E.128 R4, desc[UR42][R12.64] ;  /* 0x0000002a0c047980 */ /* 0x000968000c101d00 */
[----:B------:R4:W5:Y:S02]  /*7660*/  LD.E.128 R8, desc[UR42][R14.64] ;  /* 0x0000002a0e087980 */ /* 0x000964000c101d00 */
.L_x_575:
[----:B------:R-:W-:Y:S05]  /*7670*/  BSYNC B1 ;  /* 0x0000000000017941 */ /* 0x000fea0003800000 */
.L_x_574:
[----:B------:R-:W-:Y:S01]  /*7680*/  ULEA.HI UR4, UR37, UR37, URZ, 0x1 ;  /* 0x0000002525047291 */ /* 0x000fe2000f8f083f */
[----:B---3--:R-:W3:Y:S01]  /*7690*/  LDC R27, c[0x0][0x3f4] ;  /* 0x0000fd00ff1b7b82 */ /* 0x008ee20000000800 */
[----:B----4-:R-:W-:Y:S01]  /*76a0*/  IMAD R12, R33, -0xc0, R24 ;  /* 0xffffff40210c7824 */ /* 0x010fe200078e0218 */
[--C-:B0----5:R-:W-:Y:S01]  /*76b0*/  SHF.R.U64 R3, R4, 0x10, R5.reuse ;  /* 0x0000001004037819 */ /* 0x121fe20000001205 */
[----:B------:R-:W-:Y:S01]  /*76c0*/  ULOP3.LUT UR4, UR4, 0xfffffffe, URZ, 0xc0, !UPT ;  /* 0xfffffffe04047892 */ /* 0x000fe2000f8ec03f */
[----:B------:R-:W-:Y:S01]  /*76d0*/  IMAD.MOV.U32 R21, RZ, RZ, R4 ;  /* 0x000000ffff157224 */ /* 0x000fe200078e0004 */
[--C-:B------:R-:W-:Y:S01]  /*76e0*/  SHF.R.U32.HI R14, RZ, 0x10, R5.reuse ;  /* 0x00000010ff0e7819 */ /* 0x100fe20000011605 */
[----:B------:R-:W-:Y:S01]  /*76f0*/  IMAD.MOV.U32 R15, RZ, RZ, R5 ;  /* 0x000000ffff0f7224 */ /* 0x000fe200078e0005 */
[----:B------:R-:W-:Y:S01]  /*7700*/  UIADD3 UR4, UR37, -UR4, URZ ;  /* 0x8000000425047290 */ /* 0x000fe2000fffe03f */
[----:B--2---:R-:W-:Y:S01]  /*7710*/  IMAD.MOV.U32 R13, RZ, RZ, R6 ;  /* 0x000000ffff0d7224 */ /* 0x004fe200078e0006 */
[----:B------:R-:W-:Y:S01]  /*7720*/  SHF.R.U64 R24, R6, 0x10, R7 ;  /* 0x0000001006187819 */ /* 0x000fe20000001207 */
[----:B------:R-:W-:Y:S01]  /*7730*/  IMAD.MOV.U32 R4, RZ, RZ, R8 ;  /* 0x000000ffff047224 */ /* 0x000fe200078e0008 */
[----:B------:R-:W-:Y:S01]  /*7740*/  VIMNMX R12, R12, 0xc0, PT ;  /* 0x000000c00c0c7848 */ /* 0x000fe20003fe0100 */
[----:B------:R-:W-:Y:S01]  /*7750*/  IMAD.MOV.U32 R5, RZ, RZ, R10 ;  /* 0x000000ffff057224 */ /* 0x000fe200078e000a */
[----:B-1----:R-:W-:Y:S01]  /*7760*/  MOV R0, R7 ;  /* 0x0000000700007202 */ /* 0x002fe20000000f00 */
[----:B------:R-:W-:Y:S01]  /*7770*/  IMAD.U32 R25, RZ, RZ, UR4 ;  /* 0x00000004ff197e24 */ /* 0x000fe2000f8e00ff */
[--C-:B------:R-:W-:Y:S01]  /*7780*/  SHF.R.U64 R8, R8, 0x10, R9.reuse ;  /* 0x0000001008087819 */ /* 0x100fe20000001209 */
[----:B------:R-:W-:Y:S01]  /*7790*/  IMAD.MOV.U32 R20, RZ, RZ, R9 ;  /* 0x000000ffff147224 */ /* 0x000fe200078e0009 */
[--C-:B------:R-:W-:Y:S01]  /*77a0*/  SHF.R.U64 R10, R10, 0x10, R11.reuse ;  /* 0x000000100a0a7819 */ /* 0x100fe2000000120b */
[----:B------:R-:W-:Y:S01]  /*77b0*/  IMAD.MOV.U32 R6, RZ, RZ, R11 ;  /* 0x000000ffff067224 */ /* 0x000fe200078e000b */
[----:B------:R-:W-:Y:S01]  /*77c0*/  SHF.L.U32 R25, R25, 0x1f, RZ ;  /* 0x0000001f19197819 */ /* 0x000fe200000006ff */
[----:B------:R-:W-:Y:S01]  /*77d0*/  BSSY B1, `(.L_x_576) ;  /* 0x0000013000017945 */ /* 0x000fe20003800000 */
[----:B------:R-:W-:-:S02]  /*77e0*/  IADD3 R26, R153, 0x60, RZ ;  /* 0x00000060991a7810 */ /* 0x000fc40007ffe0ff */
[----:B------:R-:W0:Y:S01]  /*77f0*/  SYNCS.PHASECHK.TRANS64.TRYWAIT P1, [R18+URZ+0x16800], R25 ;  /* 0x01680019120075a7 */ /* 0x000e22000802017f */
[----:B---3--:R-:W-:Y:S02]  /*7800*/  ISETP.GE.AND P0, PT, R16, R27, PT ;  /* 0x0000001b1000720c */ /* 0x008fe40003f06270 */
[----:B------:R-:W-:Y:S02]  /*7810*/  SHF.R.U32.HI R7, RZ, 0x10, R7 ;  /* 0x00000010ff077819 */ /* 0x000fe40000011607 */
[----:B------:R-:W-:Y:S02]  /*7820*/  SHF.R.U32.HI R9, RZ, 0x10, R9 ;  /* 0x00000010ff097819 */ /* 0x000fe40000011609 */
[----:B------:R-:W-:Y:S02]  /*7830*/  SHF.R.U32.HI R11, RZ, 0x10, R11 ;  /* 0x00000010ff0b7819 */ /* 0x000fe4000001160b */
[----:B------:R-:W-:Y:S02]  /*7840*/  ISETP.GE.OR P2, PT, R153, R12, P0 ;  /* 0x0000000c9900720c */ /* 0x000fe40000746670 */
[----:B------:R-:W-:-:S02]  /*7850*/  PRMT R15, R15, 0x5410, R3 ;  /* 0x000054100f0f7816 */ /* 0x000fc40000000003 */
[----:B------:R-:W-:Y:S01]  /*7860*/  PRMT R21, R21, 0x5410, R4 ;  /* 0x0000541015157816 */ /* 0x000fe20000000004 */
[----:B------:R-:W-:Y:S01]  /*7870*/  IMAD.IADD R4, R16, 0x1, R27 ;  /* 0x0000000110047824 */ /* 0x000fe200078e021b */
[----:B------:R-:W-:Y:S02]  /*7880*/  ISETP.GE.OR P0, PT, R26, R12, P0 ;  /* 0x0000000c1a00720c */ /* 0x000fe40000706670 */
[----:B------:R-:W-:Y:S02]  /*7890*/  PRMT R0, R7, 0x5410, R0 ;  /* 0x0000541007007816 */ /* 0x000fe40000000000 */
[----:B------:R-:W-:Y:S02]  /*78a0*/  PRMT R3, R24, 0x5410, R10 ;  /* 0x0000541018037816 */ /* 0x000fe4000000000a */
[----:B------:R-:W-:Y:S02]  /*78b0*/  PRMT R20, R20, 0x5410, R8 ;  /* 0x0000541014147816 */ /* 0x000fe40000000008 */
[----:B------:R-:W-:-:S02]  /*78c0*/  PRMT R14, R14, 0x5410, R9 ;  /* 0x000054100e0e7816 */ /* 0x000fc40000000009 */
[----:B------:R-:W-:Y:S02]  /*78d0*/  PRMT R13, R13, 0x5410, R5 ;  /* 0x000054100d0d7816 */ /* 0x000fe40000000005 */
[----:B------:R-:W-:Y:S01]  /*78e0*/  PRMT R12, R6, 0x5410, R11 ;  /* 0x00005410060c7816 */ /* 0x000fe2000000000b */
[----:B0-----:R-:W-:Y:S06]  /*78f0*/  @!P1 BRA `(.L_x_577) ;  /* 0x000000f400f09947 */ /* 0x001fec0003800000 */
.L_x_776:
[----:B------:R-:W-:Y:S05]  /*7900*/  BSYNC B1 ;  /* 0x0000000000017941 */ /* 0x000fea0003800000 */
.L_x_576:
[----:B------:R-:W-:Y:S01]  /*7910*/  BSSY B1, `(.L_x_578) ;  /* 0x000005f000017945 */ /* 0x000fe20003800000 */
[----:B------:R-:W-:-:S03]  /*7920*/  LOP3.LUT R24, R4, 0x38, RZ, 0xc0, !PT ;  /* 0x0000003804187812 */ /* 0x000fc600078ec0ff */
[----:B------:R-:W-:Y:S05]  /*7930*/  @P2 BRA `(.L_x_579) ;  /* 0x0000000400702947 */ /* 0x000fea0003800000 */
[----:B------:R-:W2:Y:S01]  /*7940*/  LDL R6, [R1+0x20] ;  /* 0x0000200001067983 */ /* 0x000ea20000100800 */
[----:B------:R-:W1:Y:S02]  /*7950*/  S2R R5, SR_TID.X ;  /* 0x0000000000057919 */ /* 0x000e640000002100 */
[----:B-1----:R-:W-:-:S05]  /*7960*/  VIADD R5, R5, 0xffffff80 ;  /* 0xffffff8005057836 */ /* 0x002fca0000000000 */
[----:B------:R-:W-:-:S04]  /*7970*/  SHF.R.S32.HI R10, RZ, 0x1f, R5 ;  /* 0x0000001fff0a7819 */ /* 0x000fc80000011405 */
[----:B------:R-:W-:-:S04]  /*7980*/  LEA.HI R10, R10, R5, RZ, 0x5 ;  /* 0x000000050a0a7211 */ /* 0x000fc800078f28ff */
[----:B------:R-:W-:Y:S01]  /*7990*/  SHF.R.S32.HI R10, RZ, 0x5, R10 ;  /* 0x00000005ff0a7819 */ /* 0x000fe2000001140a */
[--C-:B------:R-:W-:Y:S02]  /*79a0*/  HADD2.F32 R34, -RZ, R21.reuse.H0_H0 ;  /* 0x20000015ff227230 */ /* 0x100fe40000004100 */
[----:B------:R-:W-:Y:S02]  /*79b0*/  HADD2.F32 R36, -RZ, R21.H1_H1 ;  /* 0x30000015ff247230 */ /* 0x000fe40000004100 */
[----:B------:R-:W-:Y:S02]  /*79c0*/  HADD2.F32 R37, -RZ, R20.H1_H1 ;  /* 0x30000014ff257230 */ /* 0x000fe40000004100 */
[----:B------:R-:W-:Y:S02]  /*79d0*/  HADD2.F32 R35, -RZ, R15.H1_H1 ;  /* 0x3000000fff237230 */ /* 0x000fe40000004100 */
[----:B--2---:R-:W-:-:S05]  /*79e0*/  IMAD.SHL.U32 R4, R6, 0x40, RZ ;  /* 0x0000004006047824 */ /* 0x004fca00078e00ff */
[----:B------:R-:W-:-:S04]  /*79f0*/  LOP3.LUT R7, R4, 0x1c0, RZ, 0xc0, !PT ;  /* 0x000001c004077812 */ /* 0x000fc800078ec0ff */
[--C-:B------:R-:W-:Y:S02]  /*7a00*/  SHF.R.U32.HI R9, RZ, 0x3, R7.reuse ;  /* 0x00000003ff097819 */ /* 0x100fe40000011607 */
[----:B------:R-:W-:Y:S02]  /*7a10*/  LOP3.LUT R4, R7, 0x38, R16, 0xf8, !PT ;  /* 0x0000003807047812 */ /* 0x000fe400078ef810 */
[----:B------:R-:W-:Y:S02]  /*7a20*/  LOP3.LUT R8, R9, R24, R7, 0x1e, !PT ;  /* 0x0000001809087212 */ /* 0x000fe400078e1e07 */
[----:B------:R-:W-:-:S03]  /*7a30*/  LOP3.LUT R4, R4, R9, RZ, 0x3c, !PT ;  /* 0x0000000904047212 */ /* 0x000fc600078e3cff */
[C---:B------:R-:W-:Y:S02]  /*7a40*/  IMAD R9, R10.reuse, 0x200, R8 ;  /* 0x000002000a097824 */ /* 0x040fe400078e0208 */
[----:B------:R-:W-:Y:S02]  /*7a50*/  IMAD R5, R10, 0x200, R4 ;  /* 0x000002000a057824 */ /* 0x000fe400078e0204 */
[----:B------:R-:W-:-:S03]  /*7a60*/  IMAD R44, R9, 0x2, R18 ;  /* 0x00000002092c7824 */ /* 0x000fc600078e0212 */
[----:B------:R-:W-:Y:S02]  /*7a70*/  LEA R43, R5, R18, 0x1 ;  /* 0x00000012052b7211 */ /* 0x000fe400078e08ff */
[----:B------:R-:W1:Y:S04]  /*7a80*/  LDS.128 R8, [R44+0x8400] ;  /* 0x008400002c087984 */ /* 0x000e680000000c00 */
[----:B------:R-:W0:Y:S01]  /*7a90*/  LDS.128 R4, [R43+0x8400] ;  /* 0x008400002b047984 */ /* 0x000e220000000c00 */
[--C-:B-1----:R-:W-:Y:S02]  /*7aa0*/  HADD2.F32 R30, -RZ, R8.reuse.H0_H0 ;  /* 0x20000008ff1e7230 */ /* 0x102fe40000004100 */
[----:B------:R-:W-:Y:S02]  /*7ab0*/  HADD2.F32 R8, -RZ, R8.H1_H1 ;  /* 0x30000008ff087230 */ /* 0x000fe40000004100 */
[----:B0-----:R-:W-:-:S02]  /*7ac0*/  HADD2.F32 R25, -RZ, R4.H0_H0 ;  /* 0x20000004ff197230 */ /* 0x001fc40000004100 */
[C---:B------:R-:W-:Y:S01]  /*7ad0*/  FMUL.FTZ R38, R30.reuse, R36 ;  /* 0x000000241e267220 */ /* 0x040fe20000410000 */
[-C--:B------:R-:W-:Y:S01]  /*7ae0*/  FMUL.FTZ R40, R30, R34.reuse ;  /* 0x000000221e287220 */ /* 0x080fe20000410000 */
[----:B------:R-:W-:Y:S02]  /*7af0*/  HADD2.F32 R4, -RZ, R4.H1_H1 ;  /* 0x30000004ff047230 */ /* 0x000fe40000004100 */
[----:B------:R-:W-:Y:S01]  /*7b00*/  FMUL.FTZ R39, R8, R37 ;  /* 0x0000002508277220 */ /* 0x000fe20000410000 */
[----:B------:R-:W-:Y:S02]  /*7b10*/  HADD2.F32 R31, -RZ, R9.H0_H0 ;  /* 0x20000009ff1f7230 */ /* 0x000fe40000004100 */
[C---:B------:R-:W-:Y:S01]  /*7b20*/  FFMA.FTZ R38, R25.reuse, R34, -R38 ;  /* 0x0000002219267223 */ /* 0x040fe20000010826 */
[----:B------:R-:W-:Y:S02]  /*7b30*/  HADD2.F32 R30, -RZ, R20.H0_H0 ;  /* 0x20000014ff1e7230 */ /* 0x000fe40000004100 */
[----:B------:R-:W-:Y:S01]  /*7b40*/  FFMA.FTZ R40, R25, R36, R40 ;  /* 0x0000002419287223 */ /* 0x000fe20000010028 */
[----:B------:R-:W-:-:S02]  /*7b50*/  HADD2.F32 R25, -RZ, R15.H0_H0 ;  /* 0x2000000fff197230 */ /* 0x000fc40000004100 */
[-C--:B------:R-:W-:Y:S01]  /*7b60*/  FMUL.FTZ R41, R8, R35.reuse ;  /* 0x0000002308297220 */ /* 0x080fe20000410000 */
[----:B------:R-:W-:Y:S02]  /*7b70*/  HADD2.F32 R26, -RZ, R5.H0_H0 ;  /* 0x20000005ff1a7230 */ /* 0x000fe40000004100 */
[C---:B------:R-:W-:Y:S01]  /*7b80*/  FFMA.FTZ R39, R4.reuse, R35, -R39 ;  /* 0x0000002304277223 */ /* 0x040fe20000010827 */
[C---:B------:R-:W-:Y:S01]  /*7b90*/  FMUL.FTZ R35, R31.reuse, R30 ;  /* 0x0000001e1f237220 */ /* 0x040fe20000410000 */
[----:B------:R-:W-:Y:S02]  /*7ba0*/  HADD2.F32 R9, -RZ, R9.H1_H1 ;  /* 0x30000009ff097230 */ /* 0x000fe40000004100 */
[----:B------:R-:W-:Y:S01]  /*7bb0*/  FMUL.FTZ R31, R31, R25 ;  /* 0x000000191f1f7220 */ /* 0x000fe20000410000 */
[--C-:B------:R-:W-:Y:S02]  /*7bc0*/  HADD2.F32 R34, -RZ, R14.reuse.H1_H1 ;  /* 0x3000000eff227230 */ /* 0x100fe40000004100 */
[----:B------:R-:W-:Y:S01]  /*7bd0*/  FFMA.FTZ R41, R4, R37, R41 ;  /* 0x0000002504297223 */ /* 0x000fe20000010029 */
[----:B------:R-:W-:-:S02]  /*7be0*/  HADD2.F32 R4, -RZ, R14.H0_H0 ;  /* 0x2000000eff047230 */ /* 0x000fc40000004100 */
[C---:B------:R-:W-:Y:S01]  /*7bf0*/  FFMA.FTZ R35, R26.reuse, R25, -R35 ;  /* 0x000000191a237223 */ /* 0x040fe20000010823 */
[----:B------:R-:W-:Y:S02]  /*7c00*/  HADD2.F32 R5, -RZ, R5.H1_H1 ;  /* 0x30000005ff057230 */ /* 0x000fe40000004100 */
[----:B------:R-:W-:Y:S01]  /*7c10*/  FFMA.FTZ R26, R26, R30, R31 ;  /* 0x0000001e1a1a7223 */ /* 0x000fe2000001001f */
[----:B------:R-:W-:Y:S02]  /*7c20*/  HADD2.F32 R32, -RZ, R10.H0_H0 ;  /* 0x2000000aff207230 */ /* 0x000fe40000004100 */
[C---:B------:R-:W-:Y:S01]  /*7c30*/  FMUL.FTZ R30, R9.reuse, R34 ;  /* 0x00000022091e7220 */ /* 0x040fe20000410000 */
[--C-:B------:R-:W-:Y:S02]  /*7c40*/  HADD2.F32 R8, -RZ, R13.reuse.H0_H0 ;  /* 0x2000000dff087230 */ /* 0x100fe40000004100 */
[----:B------:R-:W-:Y:S01]  /*7c50*/  FMUL.FTZ R36, R9, R4 ;  /* 0x0000000409247220 */ /* 0x000fe20000410000 */
[----:B------:R-:W-:-:S02]  /*7c60*/  HADD2.F32 R25, -RZ, R13.H1_H1 ;  /* 0x3000000dff197230 */ /* 0x000fc40000004100 */
[----:B------:R-:W-:Y:S02]  /*7c70*/  HADD2.F32 R10, -RZ, R10.H1_H1 ;  /* 0x3000000aff0a7230 */ /* 0x000fe40000004100 */
[--C-:B------:R-:W-:Y:S02]  /*7c80*/  HADD2.F32 R31, -RZ, R3.reuse.H1_H1 ;  /* 0x30000003ff1f7230 */ /* 0x100fe40000004100 */
[----:B------:R-:W-:Y:S01]  /*7c90*/  FFMA.FTZ R30, R5, R4, -R30 ;  /* 0x00000004051e7223 */ /* 0x000fe2000001081e */
[--C-:B------:R-:W-:Y:S02]  /*7ca0*/  HADD2.F32 R27, -RZ, R6.reuse.H0_H0 ;  /* 0x20000006ff1b7230 */ /* 0x100fe40000004100 */
[C---:B------:R-:W-:Y:S01]  /*7cb0*/  FMUL.FTZ R4, R32.reuse, R25 ;  /* 0x0000001920047220 */ /* 0x040fe20000410000 */
[----:B------:R-:W-:Y:S02]  /*7cc0*/  HADD2.F32 R6, -RZ, R6.H1_H1 ;  /* 0x30000006ff067230 */ /* 0x000fe40000004100 */
[----:B------:R-:W-:Y:S01]  /*7cd0*/  FMUL.FTZ R42, R32, R8 ;  /* 0x00000008202a7220 */ /* 0x000fe20000410000 */
[----:B------:R-:W-:-:S02]  /*7ce0*/  HADD2.F32 R9, -RZ, R3.H0_H0 ;  /* 0x20000003ff097230 */ /* 0x000fc40000004100 */
[----:B------:R-:W-:Y:S01]  /*7cf0*/  FFMA.FTZ R37, R5, R34, R36 ;  /* 0x0000002205257223 */ /* 0x000fe20000010024 */
[C---:B------:R-:W-:Y:S01]  /*7d00*/  FMUL.FTZ R5, R10.reuse, R31 ;  /* 0x0000001f0a057220 */ /* 0x040fe20000410000 */
[C---:B------:R-:W-:Y:S01]  /*7d10*/  FFMA.FTZ R32, R27.reuse, R8, -R4 ;  /* 0x000000081b207223 */ /* 0x040fe20000010804 */
[----:B------:R-:W-:Y:S01]  /*7d20*/  FFMA.FTZ R42, R27, R25, R42 ;  /* 0x000000191b2a7223 */ /* 0x000fe2000001002a */
[--C-:B------:R-:W-:Y:S02]  /*7d30*/  HADD2.F32 R33, -RZ, R11.reuse.H0_H0 ;  /* 0x2000000bff217230 */ /* 0x100fe40000004100 */
[-C--:B------:R-:W-:Y:S01]  /*7d40*/  FMUL.FTZ R27, R10, R9.reuse ;  /* 0x000000090a1b7220 */ /* 0x080fe20000410000 */
[----:B------:R-:W-:Y:S01]  /*7d50*/  FFMA.FTZ R25, R6, R9, -R5 ;  /* 0x0000000906197223 */ /* 0x000fe20000010805 */
[----:B------:R-:W-:Y:S02]  /*7d60*/  HADD2.F32 R11, -RZ, R11.H1_H1 ;  /* 0x3000000bff0b7230 */ /* 0x000fe40000004100 */
[----:B------:R-:W-:-:S02]  /*7d70*/  HADD2.F32 R5, -RZ, R12.H0_H0 ;  /* 0x2000000cff057230 */ /* 0x000fc40000004100 */
[----:B------:R-:W-:Y:S02]  /*7d80*/  HADD2.F32 R10, -RZ, R12.H1_H1 ;  /* 0x3000000cff0a7230 */ /* 0x000fe40000004100 */
[--C-:B------:R-:W-:Y:S02]  /*7d90*/  HADD2.F32 R4, -RZ, R0.reuse.H1_H1 ;  /* 0x30000000ff047230 */ /* 0x100fe40000004100 */
[----:B------:R-:W-:Y:S02]  /*7da0*/  HADD2.F32 R8, -RZ, R0.H0_H0 ;  /* 0x20000000ff087230 */ /* 0x000fe40000004100 */
[--C-:B------:R-:W-:Y:S02]  /*7db0*/  HADD2.F32 R28, -RZ, R7.reuse.H0_H0 ;  /* 0x20000007ff1c7230 */ /* 0x100fe40000004100 */
[----:B------:R-:W-:Y:S01]  /*7dc0*/  FFMA.FTZ R27, R6, R31, R27 ;  /* 0x0000001f061b7223 */ /* 0x000fe2000001001b */
[----:B------:R-:W-:Y:S02]  /*7dd0*/  HADD2.F32 R7, -RZ, R7.H1_H1 ;  /* 0x30000007ff077230 */ /* 0x000fe40000004100 */
[-C--:B------:R-:W-:Y:S01]  /*7de0*/  FMUL.FTZ R9, R33, R5.reuse ;  /* 0x0000000521097220 */ /* 0x080fe20000410000 */
[----:B------:R-:W-:Y:S01]  /*7df0*/  FMUL.FTZ R34, R11, R10 ;  /* 0x0000000a0b227220 */ /* 0x000fe20000410000 */
[----:B------:R-:W-:Y:S01]  /*7e00*/  FMUL.FTZ R6, R33, R4 ;  /* 0x0000000421067220 */ /* 0x000fe20000410000 */
[----:B------:R-:W-:Y:S01]  /*7e10*/  FMUL.FTZ R31, R11, R8 ;  /* 0x000000080b1f7220 */ /* 0x000fe20000410000 */
[C---:B------:R-:W-:Y:S01]  /*7e20*/  FFMA.FTZ R11, R28.reuse, R4, -R9 ;  /* 0x000000041c0b7223 */ /* 0x040fe20000010809 */
[C---:B------:R-:W-:Y:S01]  /*7e30*/  FFMA.FTZ R34, R7.reuse, R8, -R34 ;  /* 0x0000000807227223 */ /* 0x040fe20000010822 */
[----:B------:R-:W-:Y:S01]  /*7e40*/  FFMA.FTZ R28, R28, R5, R6 ;  /* 0x000000051c1c7223 */ /* 0x000fe20000010006 */
[----:B------:R-:W-:Y:S01]  /*7e50*/  FFMA.FTZ R31, R7, R10, R31 ;  /* 0x0000000a071f7223 */ /* 0x000fe2000001001f */
[----:B------:R-:W-:-:S02]  /*7e60*/  F2FP.F16.F32.PACK_AB R4, R39, R38 ;  /* 0x000000262704723e */ /* 0x000fc400000000ff */
[----:B------:R-:W-:Y:S02]  /*7e70*/  F2FP.F16.F32.PACK_AB R5, R30, R35 ;  /* 0x000000231e05723e */ /* 0x000fe400000000ff */
[----:B------:R-:W-:Y:S02]  /*7e80*/  F2FP.F16.F32.PACK_AB R6, R25, R32 ;  /* 0x000000201906723e */ /* 0x000fe400000000ff */
[----:B------:R-:W-:Y:S02]  /*7e90*/  F2FP.F16.F32.PACK_AB R7, R34, R11 ;  /* 0x0000000b2207723e */ /* 0x000fe400000000ff */
[----:B------:R-:W-:Y:S02]  /*7ea0*/  F2FP.F16.F32.PACK_AB R8, R41, R40 ;  /* 0x000000282908723e */ /* 0x000fe400000000ff */
[----:B------:R-:W-:Y:S02]  /*7eb0*/  F2FP.F16.F32.PACK_AB R9, R37, R26 ;  /* 0x0000001a2509723e */ /* 0x000fe400000000ff */
[----:B------:R-:W-:-:S02]  /*7ec0*/  F2FP.F16.F32.PACK_AB R10, R27, R42 ;  /* 0x0000002a1b0a723e */ /* 0x000fc400000000ff */
[----:B------:R-:W-:Y:S01]  /*7ed0*/  F2FP.F16.F32.PACK_AB R11, R31, R28 ;  /* 0x0000001c1f0b723e */ /* 0x000fe200000000ff */
[----:B------:R1:W-:Y:S04]  /*7ee0*/  STS.128 [R43+0x8400], R4 ;  /* 0x008400042b007388 */ /* 0x0003e80000000c00 */
[----:B------:R1:W-:Y:S02]  /*7ef0*/  STS.128 [R44+0x8400], R8 ;  /* 0x008400082c007388 */ /* 0x0003e40000000c00 */
.L_x_579:
[----:B------:R-:W-:Y:S05]  /*7f00*/  BSYNC B1 ;  /* 0x0000000000017941 */ /* 0x000fea0003800000 */
.L_x_578:
[----:B------:R-:W-:Y:S05]  /*7f10*/  @P0 BRA `(.L_x_570) ;  /* 0x0000000400600947 */ /* 0x000fea0003800000 */
[----:B-1----:R-:W2:Y:S01]  /*7f20*/  LDL R8, [R1+0x2c] ;  /* 0x00002c0001087983 */ /* 0x002ea20000100800 */
[C---:B------:R-:W-:Y:S01]  /*7f30*/  VIADD R4, R153.reuse, 0x60 ;  /* 0x0000006099047836 */ /* 0x040fe20000000000 */
[----:B------:R-:W-:Y:S02]  /*7f40*/  IADD3 R5, R153, 0x60, RZ ;  /* 0x0000006099057810 */ /* 0x000fe40007ffe0ff */
[----:B------:R-:W3:Y:S01]  /*7f50*/  LDL R41, [R1+0x5c] ;  /* 0x00005c0001297983 */ /* 0x000ee20000100800 */
[----:B------:R-:W-:Y:S02]  /*7f60*/  IMAD.SHL.U32 R4, R4, 0x40, RZ ;  /* 0x0000004004047824 */ /* 0x000fe400078e00ff */
[----:B------:R-:W-:-:S03]  /*7f70*/  IMAD.SHL.U32 R5, R5, 0x40, RZ ;  /* 0x0000004005057824 */ /* 0x000fc600078e00ff */
[----:B------:R-:W-:Y:S02]  /*7f80*/  LOP3.LUT R4, R4, 0x1c0, RZ, 0xc0, !PT ;  /* 0x000001c004047812 */ /* 0x000fe400078ec0ff */
[----:B------:R-:W-:Y:S02]  /*7f90*/  LOP3.LUT R5, R5, 0x1c0, RZ, 0xc0, !PT ;  /* 0x000001c005057812 */ /* 0x000fe400078ec0ff */
[----:B------:R-:W-:-:S04]  /*7fa0*/  SHF.R.U32.HI R4, RZ, 0x3, R4 ;  /* 0x00000003ff047819 */ /* 0x000fc80000011604 */
[----:B------:R-:W-:Y:S01]  /*7fb0*/  LOP3.LUT R24, R4, R24, R5, 0x1e, !PT ;  /* 0x0000001804187212 */ /* 0x000fe200078e1e05 */
[--C-:B------:R-:W-:Y:S02]  /*7fc0*/  HADD2.F32 R33, -RZ, R21.reuse.H0_H0 ;  /* 0x20000015ff217230 */ /* 0x100fe40000004100 */
[----:B------:R-:W-:Y:S02]  /*7fd0*/  HADD2.F32 R35, -RZ, R21.H1_H1 ;  /* 0x30000015ff237230 */ /* 0x000fe40000004100 */
[--C-:B------:R-:W-:Y:S02]  /*7fe0*/  HADD2.F32 R40, -RZ, R20.reuse.H1_H1 ;  /* 0x30000014ff287230 */ /* 0x100fe40000004100 */
[--C-:B------:R-:W-:Y:S02]  /*7ff0*/  HADD2.F32 R38, -RZ, R15.reuse.H1_H1 ;  /* 0x3000000fff267230 */ /* 0x100fe40000004100 */
[----:B------:R-:W-:Y:S02]  /*8000*/  HADD2.F32 R42, -RZ, R20.H0_H0 ;  /* 0x20000014ff2a7230 */ /* 0x000fe40000004100 */
[----:B------:R-:W-:-:S02]  /*8010*/  HADD2.F32 R20, -RZ, R15.H0_H0 ;  /* 0x2000000fff147230 */ /* 0x000fc40000004100 */
[----:B------:R-:W-:Y:S02]  /*8020*/  HADD2.F32 R39, -RZ, R14.H1_H1 ;  /* 0x3000000eff277230 */ /* 0x000fe40000004100 */
[--C-:B------:R-:W-:Y:S02]  /*8030*/  HADD2.F32 R37, -RZ, R13.reuse.H0_H0 ;  /* 0x2000000dff257230 */ /* 0x100fe40000004100 */
[----:B------:R-:W-:Y:S02]  /*8040*/  HADD2.F32 R13, -RZ, R13.H1_H1 ;  /* 0x3000000dff0d7230 */ /* 0x000fe40000004100 */
[----:B--2---:R-:W-:-:S04]  /*8050*/  IMAD.IADD R9, R8, 0x1, R24 ;  /* 0x0000000108097824 */ /* 0x004fc800078e0218 */
[----:B------:R-:W-:Y:S01]  /*8060*/  IMAD R24, R9, 0x2, R18 ;  /* 0x0000000209187824 */ /* 0x000fe200078e0212 */
[----:B---3--:R-:W0:Y:S04]  /*8070*/  LDS.128 R4, [R41+0x8400] ;  /* 0x0084000029047984 */ /* 0x008e280000000c00 */
[----:B------:R-:W1:Y:S01]  /*8080*/  LDS.128 R8, [R24+0x8400] ;  /* 0x0084000018087984 */ /* 0x000e620000000c00 */
[----:B0-----:R-:W-:Y:S02]  /*8090*/  HADD2.F32 R25, -RZ, R4.H0_H0 ;  /* 0x20000004ff197230 */ /* 0x001fe40000004100 */
[--C-:B-1----:R-:W-:Y:S02]  /*80a0*/  HADD2.F32 R21, -RZ, R8.reuse.H0_H0 ;  /* 0x20000008ff157230 */ /* 0x102fe40000004100 */
[----:B------:R-:W-:-:S03]  /*80b0*/  HADD2.F32 R8, -RZ, R8.H1_H1 ;  /* 0x30000008ff087230 */ /* 0x000fc60000004100 */
[-C--:B------:R-:W-:Y:S01]  /*80c0*/  FMUL.FTZ R36, R33, R21.reuse ;  /* 0x0000001521247220 */ /* 0x080fe20000410000 */
[----:B------:R-:W-:Y:S02]  /*80d0*/  HADD2.F32 R4, -RZ, R4.H1_H1 ;  /* 0x30000004ff047230 */ /* 0x000fe40000004100 */
[C---:B------:R-:W-:Y:S01]  /*80e0*/  FMUL.FTZ R34, R35.reuse, R21 ;  /* 0x0000001523227220 */ /* 0x040fe20000410000 */
[--C-:B------:R-:W-:Y:S02]  /*80f0*/  HADD2.F32 R30, -RZ, R9.reuse.H0_H0 ;  /* 0x20000009ff1e7230 */ /* 0x100fe40000004100 */
[----:B------:R-:W-:Y:S01]  /*8100*/  FFMA.FTZ R36, R35, R25, R36 ;  /* 0x0000001923247223 */ /* 0x000fe20000010024 */
[----:B------:R-:W-:Y:S02]  /*8110*/  HADD2.F32 R9, -RZ, R9.H1_H1 ;  /* 0x30000009ff097230 */ /* 0x000fe40000004100 */
[-C--:B------:R-:W-:Y:S01]  /*8120*/  FMUL.FTZ R21, R40, R8.reuse ;  /* 0x0000000828157220 */ /* 0x080fe20000410000 */
[----:B------:R-:W-:Y:S01]  /*8130*/  FMUL.FTZ R15, R38, R8 ;  /* 0x00000008260f7220 */ /* 0x000fe20000410000 */
[----:B------:R-:W-:-:S02]  /*8140*/  HADD2.F32 R35, -RZ, R14.H0_H0 ;  /* 0x2000000eff237230 */ /* 0x000fc40000004100 */
[----:B------:R-:W-:Y:S01]  /*8150*/  FFMA.FTZ R34, R33, R25, -R34 ;  /* 0x0000001921227223 */ /* 0x000fe20000010822 */
[--C-:B------:R-:W-:Y:S02]  /*8160*/  HADD2.F32 R26, -RZ, R5.reuse.H0_H0 ;  /* 0x20000005ff1a7230 */ /* 0x100fe40000004100 */
[----:B------:R-:W-:Y:S01]  /*8170*/  FFMA.FTZ R21, R38, R4, -R21 ;  /* 0x0000000426157223 */ /* 0x000fe20000010815 */
[----:B------:R-:W-:Y:S02]  /*8180*/  HADD2.F32 R5, -RZ, R5.H1_H1 ;  /* 0x30000005ff057230 */ /* 0x000fe40000004100 */
[----:B------:R-:W-:Y:S01]  /*8190*/  FMUL.FTZ R25, R42, R30 ;  /* 0x0000001e2a197220 */ /* 0x000fe20000410000 */
[--C-:B------:R-:W-:Y:S02]  /*81a0*/  HADD2.F32 R31, -RZ, R10.reuse.H0_H0 ;  /* 0x2000000aff1f7230 */ /* 0x100fe40000004100 */
[----:B------:R-:W-:Y:S01]  /*81b0*/  FFMA.FTZ R15, R40, R4, R15 ;  /* 0x00000004280f7223 */ /* 0x000fe2000001000f */
[----:B------:R-:W-:-:S02]  /*81c0*/  HADD2.F32 R10, -RZ, R10.H1_H1 ;  /* 0x3000000aff0a7230 */ /* 0x000fc40000004100 */
[-C--:B------:R-:W-:Y:S01]  /*81d0*/  FMUL.FTZ R4, R39, R9.reuse ;  /* 0x0000000927047220 */ /* 0x080fe20000410000 */
[C---:B------:R-:W-:Y:S01]  /*81e0*/  FMUL.FTZ R8, R35.reuse, R9 ;  /* 0x0000000923087220 */ /* 0x040fe20000410000 */
[--C-:B------:R-:W-:Y:S02]  /*81f0*/  HADD2.F32 R38, -RZ, R3.reuse.H1_H1 ;  /* 0x30000003ff267230 */ /* 0x100fe40000004100 */
[C---:B------:R-:W-:Y:S01]  /*8200*/  FMUL.FTZ R33, R20.reuse, R30 ;  /* 0x0000001e14217220 */ /* 0x040fe20000410000 */
[--C-:B------:R-:W-:Y:S02]  /*8210*/  HADD2.F32 R27, -RZ, R6.reuse.H0_H0 ;  /* 0x20000006ff1b7230 */ /* 0x100fe40000004100 */
[----:B------:R-:W-:Y:S01]  /*8220*/  FFMA.FTZ R25, R20, R26, -R25 ;  /* 0x0000001a14197223 */ /* 0x000fe20000010819 */
[----:B------:R-:W-:Y:S02]  /*8230*/  HADD2.F32 R30, -RZ, R3.H0_H0 ;  /* 0x20000003ff1e7230 */ /* 0x000fe40000004100 */
[----:B------:R-:W-:Y:S01]  /*8240*/  FFMA.FTZ R14, R35, R5, -R4 ;  /* 0x00000005230e7223 */ /* 0x000fe20000010804 */
[----:B------:R-:W-:-:S02]  /*8250*/  HADD2.F32 R6, -RZ, R6.H1_H1 ;  /* 0x30000006ff067230 */ /* 0x000fc40000004100 */
[----:B------:R-:W-:Y:S01]  /*8260*/  FFMA.FTZ R20, R39, R5, R8 ;  /* 0x0000000527147223 */ /* 0x000fe20000010008 */
[----:B------:R-:W-:Y:S01]  /*8270*/  FFMA.FTZ R33, R42, R26, R33 ;  /* 0x0000001a2a217223 */ /* 0x000fe20000010021 */
[-C--:B------:R-:W-:Y:S01]  /*8280*/  FMUL.FTZ R5, R38, R10.reuse ;  /* 0x0000000a26057220 */ /* 0x080fe20000410000 */
[-C--:B------:R-:W-:Y:S01]  /*8290*/  FMUL.FTZ R4, R13, R31.reuse ;  /* 0x0000001f0d047220 */ /* 0x080fe20000410000 */
[C---:B------:R-:W-:Y:S01]  /*82a0*/  FMUL.FTZ R26, R37.reuse, R31 ;  /* 0x0000001f251a7220 */ /* 0x040fe20000410000 */
[C---:B------:R-:W-:Y:S01]  /*82b0*/  FMUL.FTZ R9, R30.reuse, R10 ;  /* 0x0000000a1e097220 */ /* 0x040fe20000410000 */
[--C-:B------:R-:W-:Y:S02]  /*82c0*/  HADD2.F32 R32, -RZ, R11.reuse.H0_H0 ;  /* 0x2000000bff207230 */ /* 0x100fe40000004100 */
[----:B------:R-:W-:Y:S01]  /*82d0*/  FFMA.FTZ R10, R30, R6, -R5 ;  /* 0x000000061e0a7223 */ /* 0x000fe20000010805 */
[----:B------:R-:W-:Y:S02]  /*82e0*/  HADD2.F32 R11, -RZ, R11.H1_H1 ;  /* 0x3000000bff0b7230 */ /* 0x000fe40000004100 */
[-C--:B------:R-:W-:Y:S01]  /*82f0*/  FFMA.FTZ R3, R37, R27.reuse, -R4 ;  /* 0x0000001b25037223 */ /* 0x080fe20000010804 */
[----:B------:R-:W-:Y:S01]  /*8300*/  FFMA.FTZ R26, R13, R27, R26 ;  /* 0x0000001b0d1a7223 */ /* 0x000fe2000001001a */
        /* <DEDUP_REMOVED lines=8> */
[-C--:B------:R-:W-:Y:S01]  /*8390*/  FMUL.FTZ R4, R31, R11.reuse ;  /* 0x0000000b1f047220 */ /* 0x080fe20000410000 */
[C---:B------:R-:W-:Y:S01]  /*83a0*/  FMUL.FTZ R9, R8.reuse, R32 ;  /* 0x0000002008097220 */ /* 0x040fe20000410000 */
[C---:B------:R-:W-:Y:S01]  /*83b0*/  FMUL.FTZ R6, R27.reuse, R11 ;  /* 0x0000000b1b067220 */ /* 0x040fe20000410000 */
[-C--:B------:R-:W-:Y:S01]  /*83c0*/  FFMA.FTZ R0, R8, R28.reuse, -R5 ;  /* 0x0000001c08007223 */ /* 0x080fe20000010805 */
[-C--:B------:R-:W-:Y:S01]  /*83d0*/  FFMA.FTZ R27, R27, R7.reuse, -R4 ;  /* 0x000000071b1b7223 */ /* 0x080fe20000010804 */
        /* <DEDUP_REMOVED lines=12> */
.L_x_570:
[----:B------:R-:W-:Y:S05]  /*84a0*/  BSYNC B0 ;  /* 0x0000000000007941 */ /* 0x000fea0003800000 */
.L_x_559:
[----:B------:R-:W-:Y:S01]  /*84b0*/  @!PT LDS RZ, [RZ] ;  /* 0x00000000fffff984 */ /* 0x000fe20000000800 */
[----:B------:R-:W-:Y:S01]  /*84c0*/  @!PT LDS RZ, [RZ] ;  /* 0x00000000fffff984 */ /* 0x000fe20000000800 */
[----:B------:R-:W-:Y:S01]  /*84d0*/  @!PT LDS RZ, [RZ] ;  /* 0x00000000fffff984 */ /* 0x000fe20000000800 */
[----:B------:R-:W-:Y:S01]  /*84e0*/  @!PT LDS RZ, [RZ] ;  /* 0x00000000fffff984 */ /* 0x000fe20000000800 */
[----:B------:R5:W-:Y:S06]  /*84f0*/  MEMBAR.ALL.CTA ;  /* 0x0000000000007992 */ /* 0x000bec0000008000 */
[----:B-----5:R-:W5:Y:S01]  /*8500*/  FENCE.VIEW.ASYNC.S ;  /* 0x00000000000073c6 */ /* 0x020f620000000000 */
[----:B------:R-:W-:Y:S05]  /*8510*/  WARPSYNC.ALL ;  /* 0x0000000000007948 */ /* 0x000fea0003800000 */
[----:B-----5:R-:W-:Y:S06]  /*8520*/  BAR.SYNC.DEFER_BLOCKING 0xd, 0x180 ;  /* 0x0346000000007b1d */ /* 0x020fec0000010000 */
.L_x_556:
[----:B----4-:R-:W-:-:S05]  /*8530*/  IMAD.U32 R0, RZ, RZ, UR39 ;  /* 0x00000027ff007e24 */ /* 0x010fca000f8e00ff */
[----:B------:R-:W-:-:S13]  /*8540*/  ISETP.NE.AND P0, PT, R0, 0x3, PT ;  /* 0x000000030000780c */ /* 0x000fda0003f05270 */
[----:B------:R-:W-:Y:S05]  /*8550*/  @!P0 BRA `(.L_x_580) ;  /* 0x0000000000048947 */ /* 0x000fea0003800000 */
[----:B------:R-:W-:Y:S01]  /*8560*/  BPT.TRAP 0x1 ;  /* 0x000000040000795c */ /* 0x000fe20000300000 */
.L_x_580:
[----:B------:R-:W2:Y:S01]  /*8570*/  LDL R0, [R1+0x4] ;  /* 0x0000040001007983 */ /* 0x000ea20000100800 */
[----:B-1----:R-:W-:Y:S02]  /*8580*/  LEA R3, R156, R18, 0x3 ;  /* 0x000000129c037211 */ /* 0x002fe400078e18ff */
[----:B--2---:R-:W-:-:S04]  /*8590*/  SHF.L.U32 R4, R0, 0x1f, RZ ;  /* 0x0000001f00047819 */ /* 0x004fc800000006ff */
[----:B------:R1:W2:Y:S01]  /*85a0*/  SYNCS.PHASECHK.TRANS64.TRYWAIT P1, [R3+URZ+0x16830], R4 ;  /* 0x01683004030075a7 */ /* 0x0002a2000802017f */
[----:B------:R-:W-:Y:S05]  /*85b0*/  @!P0 BRA `(.L_x_581) ;  /* 0x0000000000048947 */ /* 0x000fea0003800000 */
[----:B------:R-:W-:Y:S01]  /*85c0*/  BPT.TRAP 0x1 ;  /* 0x000000040000795c */ /* 0x000fe20000300000 */
.L_x_581:
[----:B------:R-:W-:Y:S01]  /*85d0*/  VIADD R0, R18, 0xe400 ;  /* 0x0000e40012007836 */ /* 0x000fe20000000000 */
[----:B---3--:R-:W-:Y:S01]  /*85e0*/  LOP3.LUT R14, R29, 0x10000, RZ, 0xfc, !PT ;  /* 0x000100001d0e7812 */ /* 0x008fe200078efcff */
[----:B0-----:R-:W-:-:S03]  /*85f0*/  IMAD.MOV.U32 R15, RZ, RZ, 0x40000040 ;  /* 0x40000040ff0f7424 */ /* 0x001fc600078e00ff */
[----:B------:R-:W-:-:S04]  /*8600*/  SHF.R.U32.HI R0, RZ, 0x4, R0 ;  /* 0x00000004ff007819 */ /* 0x000fc80000011600 */
[----:B------:R-:W-:-:S04]  /*8610*/  LOP3.LUT R0, R0, 0x3fff, RZ, 0xc0, !PT ;  /* 0x00003fff00007812 */ /* 0x000fc800078ec0ff */
[----:B------:R-:W-:Y:S01]  /*8620*/  LOP3.LUT R13, R0, 0x10000, RZ, 0xfc, !PT ;  /* 0x00010000000d7812 */ /* 0x000fe200078efcff */
[----:B--2---:R-:W-:Y:S06]  /*8630*/  @P1 BRA `(.L_x_582) ;  /* 0x0000000000081947 */ /* 0x004fec0003800000 */
[----:B------:R-:W0:Y:S02]  /*8640*/  SYNCS.PHASECHK.TRANS64.TRYWAIT P1, [R3+URZ+0x16830], R4 ;  /* 0x01683004030075a7 */ /* 0x000e24000802017f */
[----:B0-----:R-:W-:Y:S05]  /*8650*/  @!P1 BRA `(.L_x_583) ;  /* 0x000000e800ac9947 */ /* 0x001fea0003800000 */
.L_x_582:
[----:B01----:R-:W-:Y:S01]  /*8660*/  IMAD R4, R156, 0x400, R13 ;  /* 0x000004009c047824 */ /* 0x003fe200078e020d */
[----:B------:R-:W-:Y:S05]  /*8670*/  WARPSYNC.ALL ;  /* 0x0000000000007948 */ /* 0x000fea0003800000 */
[----:B------:R-:W-:Y:S01]  /*8680*/  IMAD.MOV.U32 R5, RZ, RZ, 0x40000040 ;  /* 0x40000040ff057424 */ /* 0x000fe200078e00ff */
[----:B------:R-:W-:Y:S01]  /*8690*/  R2UR UR4, R14 ;  /* 0x000000000e0472ca */ /* 0x000fe200000e0000 */
[----:B-----5:R-:W-:Y:S01]  /*86a0*/  WARPGROUP.ARRIVE ;  /* 0x00000000000079c5 */ /* 0x020fe20000000000 */
[----:B------:R-:W-:Y:S01]  /*86b0*/  R2UR UR5, R15 ;  /* 0x000000000f0572ca */ /* 0x000fe200000e0000 */
[C---:B------:R-:W-:Y:S01]  /*86c0*/  VIADD R6, R4.reuse, 0x2 ;  /* 0x0000000204067836 */ /* 0x040fe20000000000 */
[----:B------:R-:W-:Y:S01]  /*86d0*/  R2UR UR6, R4 ;  /* 0x00000000040672ca */ /* 0x000fe200000e0000 */
[----:B------:R-:W-:Y:S01]  /*86e0*/  IMAD.MOV.U32 R11, RZ, RZ, 0x40000040 ;  /* 0x40000040ff0b7424 */ /* 0x000fe200078e00ff */
[----:B------:R-:W-:Y:S01]  /*86f0*/  R2UR UR7, R5 ;  /* 0x00000000050772ca */ /* 0x000fe200000e0000 */
[----:B------:R-:W-:Y:S01]  /*8700*/  IMAD.MOV.U32 R7, RZ, RZ, 0x40000040 ;  /* 0x40000040ff077424 */ /* 0x000fe200078e00ff */
[C---:B------:R-:W-:Y:S01]  /*8710*/  IADD3 R10, R14.reuse, 0x2, RZ ;  /* 0x000000020e0a7810 */ /* 0x040fe20007ffe0ff */
[----:B------:R-:W-:Y:S01]  /*8720*/  VIADD R8, R14, 0x4 ;  /* 0x000000040e087836 */ /* 0x000fe20000000000 */
[----:B------:R-:W-:Y:S01]  /*8730*/  MOV R21, 0x40000040 ;  /* 0x4000004000157802 */ /* 0x000fe20000000f00 */
[----:B------:R-:W-:-:S02]  /*8740*/  IMAD.MOV.U32 R9, RZ, RZ, 0x40000040 ;  /* 0x40000040ff097424 */ /* 0x000fc400078e00ff */
[----:B------:R-:W-:Y:S01]  /*8750*/  VIADD R20, R14, 0x6 ;  /* 0x000000060e147836 */ /* 0x000fe20000000000 */
[----:B------:R0:W-:Y:S01]  /*8760*/  STL.64 [R1+0x10], R10 ;  /* 0x0000100a01007387 */ /* 0x0001e20000100a00 */
[----:B------:R-:W-:Y:S02]  /*8770*/  IMAD.MOV.U32 R5, RZ, RZ, 0x40000040 ;  /* 0x40000040ff057424 */ /* 0x000fe400078e00ff */
[----:B------:R-:W-:Y:S01]  /*8780*/  IMAD.MOV.U32 R119, RZ, RZ, RZ ;  /* 0x000000ffff777224 */ /* 0x000fe200078e00ff */
[----:B------:R0:W-:Y:S01]  /*8790*/  STL.64 [R1+0x8], R8 ;  /* 0x0000080801007387 */ /* 0x0001e20000100a00 */
[----:B------:R-:W-:Y:S01]  /*87a0*/  HGMMA.64x128x16.F32 R24, gdesc[UR4], RZ, !UPT, gsb0 ;  /* 0x01e00000041879f0 */ /* 0x000fe2000c0008ff */
[----:B------:R-:W-:Y:S02]  /*87b0*/  R2UR UR4, R10 ;  /* 0x000000000a0472ca */ /* 0x000fe400000e0000 */
[----:B------:R-:W-:Y:S02]  /*87c0*/  R2UR UR5, R11 ;  /* 0x000000000b0572ca */ /* 0x000fe400000e0000 */
[----:B------:R-:W-:-:S02]  /*87d0*/  R2UR UR6, R6 ;  /* 0x00000000060672ca */ /* 0x000fc400000e0000 */
[----:B------:R-:W-:Y:S01]  /*87e0*/  R2UR UR7, R7 ;  /* 0x00000000070772ca */ /* 0x000fe200000e0000 */
[----:B------:R-:W-:Y:S01]  /*87f0*/  IMAD.MOV.U32 R7, RZ, RZ, 0x40000040 ;  /* 0x40000040ff077424 */ /* 0x000fe200078e00ff */
[C---:B------:R-:W-:Y:S01]  /*8800*/  IADD3 R6, R4.reuse, 0x4, RZ ;  /* 0x0000000404067810 */ /* 0x040fe20007ffe0ff */
[----:B------:R-:W-:Y:S01]  /*8810*/  VIADD R4, R4, 0x6 ;  /* 0x0000000604047836 */ /* 0x000fe20000000000 */
[----:B------:R-:W-:Y:S02]  /*8820*/  WARPGROUP.DEPBAR.LE gsb0, 0x0 ;  /* 0x00008000000079c5 */ /* 0x000fe40000010000 */
[----:B------:R-:W-:-:S07]  /*8830*/  WARPGROUP.ARRIVE ;  /* 0x00000000000079c5 */ /* 0x000fce0000000000 */
[----:B------:R-:W-:Y:S01]  /*8840*/  HGMMA.64x128x16.F32 R24, gdesc[UR4], R24, gsb0 ;  /* 0x01e00000041879f0 */ /* 0x000fe20008000818 */
[----:B------:R-:W-:Y:S02]  /*8850*/  R2UR UR4, R8 ;  /* 0x00000000080472ca */ /* 0x000fe400000e0000 */
[----:B------:R-:W-:Y:S02]  /*8860*/  R2UR UR5, R9 ;  /* 0x00000000090572ca */ /* 0x000fe400000e0000 */
[----:B------:R-:W-:Y:S02]  /*8870*/  R2UR UR6, R6 ;  /* 0x00000000060672ca */ /* 0x000fe400000e0000 */
[----:B------:R-:W-:Y:S01]  /*8880*/  R2UR UR7, R7 ;  /* 0x00000000070772ca */ /* 0x000fe200000e0000 */
[----:B------:R-:W-:Y:S02]  /*8890*/  WARPGROUP.DEPBAR.LE gsb0, 0x0 ;  /* 0x00008000000079c5 */ /* 0x000fe40000010000 */
[----:B------:R-:W-:-:S10]  /*88a0*/  WARPGROUP.ARRIVE ;  /* 0x00000000000079c5 */ /* 0x000fd40000000000 */
[----:B------:R-:W-:Y:S01]  /*88b0*/  HGMMA.64x128x16.F32 R24, gdesc[UR4], R24, gsb0 ;  /* 0x01e00000041879f0 */ /* 0x000fe20008000818 */
[----:B------:R-:W-:Y:S02]  /*88c0*/  R2UR UR4, R20 ;  /* 0x00000000140472ca */ /* 0x000fe400000e0000 */
[----:B------:R-:W-:Y:S02]  /*88d0*/  R2UR UR5, R21 ;  /* 0x00000000150572ca */ /* 0x000fe400000e0000 */
[----:B------:R-:W-:Y:S02]  /*88e0*/  R2UR UR6, R4 ;  /* 0x00000000040672ca */ /* 0x000fe400000e0000 */
[----:B------:R-:W-:Y:S01]  /*88f0*/  R2UR UR7, R5 ;  /* 0x00000000050772ca */ /* 0x000fe200000e0000 */
[----:B------:R-:W-:Y:S02]  /*8900*/  WARPGROUP.DEPBAR.LE gsb0, 0x0 ;  /* 0x00008000000079c5 */ /* 0x000fe40000010000 */
[----:B------:R-:W-:-:S10]  /*8910*/  WARPGROUP.ARRIVE ;  /* 0x00000000000079c5 */ /* 0x000fd40000000000 */
[----:B------:R-:W-:Y:S03]  /*8920*/  HGMMA.64x128x16.F32 R24, gdesc[UR4], R24, gsb0 ;  /* 0x01e00000041879f0 */ /* 0x000fe60008000818 */
[----:B------:R-:W-:Y:S02]  /*8930*/  WARPGROUP.DEPBAR.LE gsb0, 0x0 ;  /* 0x00008000000079c5 */ /* 0x000fe40000010000 */
[----:B0-----:R-:W-:Y:S05]  /*8940*/  @!P0 BRA `(.L_x_584) ;  /* 0x0000000000048947 */ /* 0x001fea0003800000 */
[----:B------:R-:W-:Y:S01]  /*8950*/  BPT.TRAP 0x1 ;  /* 0x000000040000795c */ /* 0x000fe20000300000 */
.L_x_584:
[----:B------:R-:W2:Y:S01]  /*8960*/  LDL R0, [R1+0x30] ;  /* 0x0000300001007983 */ /* 0x000ea20000100800 */
[----:B------:R-:W-:Y:S01]  /*8970*/  P2R R5, PR, RZ, 0x1 ;  /* 0x00000001ff057803 */ /* 0x000fe20000000000 */
[----:B------:R-:W-:Y:S02]  /*8980*/  ULDC UR4, c[0x0][0x988] ;  /* 0x0002620000047ab9 */ /* 0x000fe40000000800 */
[----:B------:R-:W3:Y:S01]  /*8990*/  LDL R90, [R1+0x24] ;  /* 0x00002400015a7983 */ /* 0x000ee20000100800 */
[----:B------:R-:W-:Y:S01]  /*89a0*/  VIADD R3, R3, 0x16840 ;  /* 0x0001684003037836 */ /* 0x000fe20000000000 */
[----:B------:R-:W-:Y:S01]  /*89b0*/  ULDC UR5, c[0x0][0x988] ;  /* 0x0002620000057ab9 */ /* 0x000fe20000000800 */
[----:B--2---:R-:W-:-:S05]  /*89c0*/  IADD3 R89, R89, 0x80, -R0 ;  /* 0x0000008059597810 */ /* 0x004fca0007ffe800 */
        /* <DEDUP_REMOVED lines=17> */
[----:B------:R-:W-:Y:S02]  /*8ae0*/  ISETP.GT.AND P1, PT, R4, 0x18, PT ;  /* 0x000000180400780c */ /* 0x000fe40003f24270 */
[----:B------:R-:W-:-:S02]  /*8af0*/  FSEL R33, R33, -INF , P3 ;  /* 0xff80000021217808 */ /* 0x000fc40001800000 */
[----:B------:R-:W-:Y:S02]  /*8b00*/  FMNMX.FTZ R0, R32, R7, !PT ;  /* 0x0000000720007209 */ /* 0x000fe40007810000 */
        /* <DEDUP_REMOVED lines=64> */
[----:B------:R-:W-:-:S02]  /*8f10*/  ISETP.GT.AND P0, PT, R4, 0x59, PT ;  /* 0x000000590400780c */ /* 0x000fc40003f04270 */
[----:B------:R-:W-:Y:S02]  /*8f20*/  FSEL R68, R68, -INF , P2 ;  /* 0xff80000044447808 */ /* 0x000fe40001000000 */
[----:B------:R-:W-:Y:S02]  /*8f30*/  FMNMX.FTZ R7, R65, R0, !PT ;  /* 0x0000000041077209 */ /* 0x000fe40007810000 */
        /* <DEDUP_REMOVED lines=22> */
[----:B------:R-:W-:Y:S02]  /*90a0*/  FSEL R62, R62, -INF , P5 ;  /* 0xff8000003e3e7808 */ /* 0x000fe40002800000 */
[----:B------:R-:W-:Y:S02]  /*90b0*/  FSEL R81, R81, -INF , P4 ;  /* 0xff80000051517808 */ /* 0x000fe40002000000 */
[----:B------:R-:W-:Y:S02]  /*90c0*/  FMNMX.FTZ R0, R80, R7, !PT ;  /* 0x0000000750007209 */ /* 0x000fe40007810000 */
[----:B------:R-:W-:Y:S02]  /*90d0*/  ISETP.GT.AND P5, PT, R4, 0x78, PT ;  /* 0x000000780400780c */ /* 0x000fe40003fa4270 */
[----:B------:R-:W-:Y:S02]  /*90e0*/  FMNMX.FTZ R7, R81, R0, !PT ;  /* 0x0000000051077209 */ /* 0x000fe40007810000 */
[----:B------:R-:W-:-:S02]  /*90f0*/  FSEL R84, R84, -INF , P5 ;  /* 0xff80000054547808 */ /* 0x000fc40002800000 */
[----:B------:R-:W-:Y:S02]  /*9100*/  ISETP.GT.AND P6, PT, R4, 0x79, PT ;  /* 0x000000790400780c */ /* 0x000fe40003fc4270 */
[----:B------:R-:W-:Y:S02]  /*9110*/  FMNMX.FTZ R0, R84, R7, !PT ;  /* 0x0000000754007209 */ /* 0x000fe40007810000 */
[----:B------:R-:W-:-:S04]  /*9120*/  FSEL R85, R85, -INF , P6 ;  /* 0xff80000055557808 */ /* 0x000fc80003000000 */
[----:B------:R-:W-:-:S05]  /*9130*/  FMNMX.FTZ R7, R85, R0, !PT ;  /* 0x0000000055077209 */ /* 0x000fca0007810000 */
[----:B------:R-:W0:Y:S02]  /*9140*/  SHFL.BFLY PT, R0, R7, 0x2, 0x1f ;  /* 0x0c401f0007007f89 */ /* 0x000e2400000e0000 */
[----:B0-----:R-:W-:-:S05]  /*9150*/  FMNMX.FTZ R8, R7, R0, !PT ;  /* 0x0000000007087209 */ /* 0x001fca0007810000 */
[----:B------:R-:W0:Y:S01]  /*9160*/  SHFL.BFLY PT, R9, R8, 0x1, 0x1f ;  /* 0x0c201f0008097f89 */ /* 0x000e2200000e0000 */
[----:B------:R-:W-:Y:S02]  /*9170*/  P2R R12, PR, RZ, 0x1 ;  /* 0x00000001ff0c7803 */ /* 0x000fe40000000000 */
[----:B------:R-:W-:Y:S02]  /*9180*/  P2R R11, PR, RZ, 0x2 ;  /* 0x00000002ff0b7803 */ /* 0x000fe40000000000 */
[C---:B------:R-:W-:Y:S02]  /*9190*/  ISETP.GT.AND P1, PT, R4.reuse, 0x59, PT ;  /* 0x000000590400780c */ /* 0x040fe40003f24270 */
[----:B------:R-:W-:Y:S02]  /*91a0*/  ISETP.GT.AND P0, PT, R4, 0x60, PT ;  /* 0x000000600400780c */ /* 0x000fe40003f04270 */
[----:B------:R-:W-:Y:S02]  /*91b0*/  FSEL R71, R71, -INF , P1 ;  /* 0xff80000047477808 */ /* 0x000fe40000800000 */
[----:B0-----:R-:W-:-:S02]  /*91c0*/  FMNMX.FTZ R0, R8, R9, !PT ;  /* 0x0000000908007209 */ /* 0x001fc40007810000 */
[----:B------:R-:W-:-:S04]  /*91d0*/  FMNMX.FTZ R9, R26, R27, !PT ;  /* 0x0000001b1a097209 */ /* 0x000fc80007810000 */
[----:B------:R-:W-:-:S04]  /*91e0*/  FMNMX.FTZ R4, R30, R9, !PT ;  /* 0x000000091e047209 */ /* 0x000fc80007810000 */
[----:B------:R-:W-:-:S04]  /*91f0*/  FMNMX.FTZ R9, R31, R4, !PT ;  /* 0x000000041f097209 */ /* 0x000fc80007810000 */
[----:B------:R-:W-:Y:S02]  /*9200*/  FMNMX.FTZ R4, R34, R9, !PT ;  /* 0x0000000922047209 */ /* 0x000fe40007810000 */
[----:B------:R-:W-:Y:S02]  /*9210*/  ISETP.NE.AND P1, PT, R11, RZ, PT ;  /* 0x000000ff0b00720c */ /* 0x000fe40003f25270 */
[----:B------:R-:W-:Y:S01]  /*9220*/  FMNMX.FTZ R11, R35, R4, !PT ;  /* 0x00000004230b7209 */ /* 0x000fe20007810000 */
[----:B------:R-:W-:Y:S01]  /*9230*/  FMUL.FTZ R6, R0, UR4 ;  /* 0x0000000400067c20 */ /* 0x000fe20008410000 */
[----:B------:R-:W-:Y:S02]  /*9240*/  P2R R10, PR, RZ, 0x4 ;  /* 0x00000004ff0a7803 */ /* 0x000fe40000000000 */
[----:B------:R-:W-:Y:S02]  /*9250*/  FMNMX.FTZ R4, R38, R11, !PT ;  /* 0x0000000b26047209 */ /* 0x000fe40007810000 */
[----:B------:R-:W-:-:S02]  /*9260*/  FSETP.NEU.FTZ.AND P2, PT, R0, -INF , PT ;  /* 0xff8000000000780b */ /* 0x000fc40003f5d000 */
[----:B------:R-:W-:Y:S02]  /*9270*/  FSEL R74, R74, -INF , P0 ;  /* 0xff8000004a4a7808 */ /* 0x000fe40000000000 */
[----:B------:R-:W-:Y:S02]  /*9280*/  FMNMX.FTZ R11, R39, R4, !PT ;  /* 0x00000004270b7209 */ /* 0x000fe40007810000 */
[----:B------:R-:W-:Y:S02]  /*9290*/  ISETP.NE.AND P0, PT, R12, RZ, PT ;  /* 0x000000ff0c00720c */ /* 0x000fe40003f05270 */
[----:B------:R-:W-:Y:S02]  /*92a0*/  FSEL R6, R6, RZ, P2 ;  /* 0x000000ff06067208 */ /* 0x000fe40001000000 */
[----:B------:R-:W-:Y:S02]  /*92b0*/  FMNMX.FTZ R4, R42, R11, !PT ;  /* 0x0000000b2a047209 */ /* 0x000fe40007810000 */
[----:B------:R-:W-:-:S02]  /*92c0*/  FSEL R75, R75, -INF , P0 ;  /* 0xff8000004b4b7808 */ /* 0x000fc40000000000 */
[----:B------:R-:W-:Y:S01]  /*92d0*/  ISETP.NE.AND P0, PT, R5, RZ, PT ;  /* 0x000000ff0500720c */ /* 0x000fe20003f05270 */
[----:B------:R-:W-:Y:S01]  /*92e0*/  FFMA.FTZ R5, R25, UR4, -R6 ;  /* 0x0000000419057c23 */ /* 0x000fe20008010806 */
[----:B------:R-:W-:-:S04]  /*92f0*/  FMNMX.FTZ R25, R43, R4, !PT ;  /* 0x000000042b197209 */ /* 0x000fc80007810000 */
[----:B------:R-:W-:-:S04]  /*9300*/  FMNMX.FTZ R4, R46, R25, !PT ;  /* 0x000000192e047209 */ /* 0x000fc80007810000 */
[----:B------:R-:W-:Y:S01]  /*9310*/  FMNMX.FTZ R25, R47, R4, !PT ;  /* 0x000000042f197209 */ /* 0x000fe20007810000 */
[----:B------:R-:W-:-:S03]  /*9320*/  FFMA.FTZ R7, R29, UR4, -R6 ;  /* 0x000000041d077c23 */ /* 0x000fc60008010806 */
[----:B------:R-:W-:-:S04]  /*9330*/  FMNMX.FTZ R4, R50, R25, !PT ;  /* 0x0000001932047209 */ /* 0x000fc80007810000 */
        /* <DEDUP_REMOVED lines=14> */
[----:B------:R-:W-:Y:S02]  /*9420*/  FMNMX.FTZ R4, R74, R37, !PT ;  /* 0x000000254a047209 */ /* 0x000fe40007810000 */
[----:B------:R-:W-:Y:S02]  /*9430*/  ISETP.NE.AND P2, PT, R10, RZ, PT ;  /* 0x000000ff0a00720c */ /* 0x000fe40003f45270 */
[----:B------:R-:W-:Y:S02]  /*9440*/  FSEL R78, R78, -INF , P1 ;  /* 0xff8000004e4e7808 */ /* 0x000fe40000800000 */
[----:B------:R-:W-:Y:S02]  /*9450*/  FMNMX.FTZ R41, R75, R4, !PT ;  /* 0x000000044b297209 */ /* 0x000fe40007810000 */
[----:B------:R-:W-:Y:S02]  /*9460*/  FSEL R79, R79, -INF , P2 ;  /* 0xff8000004f4f7808 */ /* 0x000fe40001000000 */
[----:B------:R-:W-:-:S02]  /*9470*/  FMNMX.FTZ R4, R78, R41, !PT ;  /* 0x000000294e047209 */ /* 0x000fc40007810000 */
[----:B------:R-:W-:Y:S02]  /*9480*/  FSEL R82, R82, -INF , P3 ;  /* 0xff80000052527808 */ /* 0x000fe40001800000 */
[----:B------:R-:W-:Y:S02]  /*9490*/  FMNMX.FTZ R41, R79, R4, !PT ;  /* 0x000000044f297209 */ /* 0x000fe40007810000 */
[----:B------:R-:W-:Y:S02]  /*94a0*/  FSEL R83, R83, -INF , P4 ;  /* 0xff80000053537808 */ /* 0x000fe40002000000 */
[----:B------:R-:W-:Y:S01]  /*94b0*/  FMNMX.FTZ R4, R82, R41, !PT ;  /* 0x0000002952047209 */ /* 0x000fe20007810000 */
[----:B------:R-:W-:Y:S01]  /*94c0*/  FFMA.FTZ R29, R45, UR4, -R6 ;  /* 0x000000042d1d7c23 */ /* 0x000fe20008010806 */
[----:B------:R-:W-:Y:S02]  /*94d0*/  FSEL R86, R86, -INF , P5 ;  /* 0xff80000056567808 */ /* 0x000fe40002800000 */
[----:B------:R-:W-:-:S02]  /*94e0*/  FMNMX.FTZ R45, R83, R4, !PT ;  /* 0x00000004532d7209 */ /* 0x000fc40007810000 */
[----:B------:R-:W-:Y:S02]  /*94f0*/  FSEL R87, R87, -INF , P6 ;  /* 0xff80000057577808 */ /* 0x000fe40003000000 */
[----:B------:R-:W-:-:S04]  /*9500*/  FMNMX.FTZ R4, R86, R45, !PT ;  /* 0x0000002d56047209 */ /* 0x000fc80007810000 */
[----:B------:R-:W-:Y:S01]  /*9510*/  FMNMX.FTZ R4, R87, R4, !PT ;  /* 0x0000000457047209 */ /* 0x000fe20007810000 */
[----:B------:R-:W-:-:S04]  /*9520*/  FFMA.FTZ R41, R57, UR4, -R6 ;  /* 0x0000000439297c23 */ /* 0x000fc80008010806 */
[----:B------:R-:W0:Y:S01]  /*9530*/  SHFL.BFLY PT, R57, R4, 0x2, 0x1f ;  /* 0x0c401f0004397f89 */ /* 0x000e2200000e0000 */
[--C-:B------:R-:W-:Y:S01]  /*9540*/  FFMA.FTZ R33, R49, UR4, -R6.reuse ;  /* 0x0000000431217c23 */ /* 0x100fe20008010806 */
[----:B------:R-:W-:Y:S01]  /*9550*/  FFMA.FTZ R49, R65, UR4, -R6 ;  /* 0x0000000441317c23 */ /* 0x000fe20008010806 */
[----:B0-----:R-:W-:-:S05]  /*9560*/  FMNMX.FTZ R8, R4, R57, !PT ;  /* 0x0000003904087209 */ /* 0x001fca0007810000 */
[----:B------:R-:W0:Y:S01]  /*9570*/  SHFL.BFLY PT, R65, R8, 0x1, 0x1f ;  /* 0x0c201f0008417f89 */ /* 0x000e2200000e0000 */
[--C-:B------:R-:W-:Y:S01]  /*9580*/  FFMA.FTZ R148, R24, UR4, -R6.reuse ;  /* 0x0000000418947c23 */ /* 0x100fe20008010806 */
[--C-:B------:R-:W-:Y:S01]  /*9590*/  FFMA.FTZ R150, R28, UR4, -R6.reuse ;  /* 0x000000041c967c23 */ /* 0x100fe20008010806 */
[----:B------:R-:W-:Y:S01]  /*95a0*/  MUFU.EX2 R5, R5 ;  /* 0x0000000500057308 */ /* 0x000fe20000000800 */
[--C-:B------:R-:W-:Y:S01]  /*95b0*/  FFMA.FTZ R124, R40, UR4, -R6.reuse ;  /* 0x00000004287c7c23 */ /* 0x100fe20008010806 */
[----:B------:R-:W-:-:S06]  /*95c0*/  FFMA.FTZ R120, R32, UR4, -R6 ;  /* 0x0000000420787c23 */ /* 0x000fcc0008010806 */
[----:B------:R-:W1:Y:S01]  /*95d0*/  MUFU.EX2 R148, R148 ;  /* 0x0000009400947308 */ /* 0x000e620000000800 */
[----:B------:R-:W-:Y:S01]  /*95e0*/  FFMA.FTZ R37, R53, UR4, -R6 ;  /* 0x0000000435257c23 */ /* 0x000fe20008010806 */
[----:B0-----:R-:W-:-:S06]  /*95f0*/  FMNMX.FTZ R4, R8, R65, !PT ;  /* 0x0000004108047209 */ /* 0x001fcc0007810000 */
[----:B------:R-:W0:Y:S01]  /*9600*/  MUFU.EX2 R150, R150 ;  /* 0x0000009600967308 */ /* 0x000e220000000800 */
[C---:B------:R-:W-:Y:S01]  /*9610*/  FSETP.NEU.FTZ.AND P1, PT, R4.reuse, -INF , PT ;  /* 0xff8000000400780b */ /* 0x040fe20003f3d000 */
[----:B------:R-:W-:Y:S01]  /*9620*/  FMUL.FTZ R40, R4, UR4 ;  /* 0x0000000404287c20 */ /* 0x000fe20008410000 */
[--C-:B------:R-:W-:Y:S01]  /*9630*/  FFMA.FTZ R45, R61, UR4, -R6.reuse ;  /* 0x000000043d2d7c23 */ /* 0x100fe20008010806 */
[----:B------:R-:W-:-:S03]  /*9640*/  FFMA.FTZ R53, R69, UR4, -R6 ;  /* 0x0000000445357c23 */ /* 0x000fc60008010806 */
[----:B------:R-:W-:Y:S01]  /*9650*/  FSEL R40, R40, RZ, P1 ;  /* 0x000000ff28287208 */ /* 0x000fe20000800000 */
[----:B------:R-:W2:Y:S01]  /*9660*/  MUFU.EX2 R7, R7 ;  /* 0x0000000700077308 */ /* 0x000ea20000000800 */
[--C-:B------:R-:W-:Y:S01]  /*9670*/  FFMA.FTZ R122, R36, UR4, -R6.reuse ;  /* 0x00000004247a7c23 */ /* 0x100fe20008010806 */
        /* <DEDUP_REMOVED lines=14> */
[----:B------:R-:W-:Y:S01]  /*9760*/  FFMA.FTZ R69, R85, UR4, -R6 ;  /* 0x0000000455457c23 */ /* 0x000fe20008010806 */
[--C-:B------:R-:W-:Y:S01]  /*9770*/  FFMA.FTZ R149, R26, UR4, -R40.reuse ;  /* 0x000000041a957c23 */ /* 0x100fe20008010828 */
[--C-:B------:R-:W-:Y:S01]  /*9780*/  FFMA.FTZ R6, R27, UR4, -R40.reuse ;  /* 0x000000041b067c23 */ /* 0x100fe20008010828 */
[----:B------:R-:W4:Y:S01]  /*9790*/  MUFU.EX2 R120, R120 ;  /* 0x0000007800787308 */ /* 0x000f220000000800 */
[--C-:B------:R-:W-:Y:S01]  /*97a0*/  FFMA.FTZ R151, R30, UR4, -R40.reuse ;  /* 0x000000041e977c23 */ /* 0x100fe20008010828 */
[----:B-1----:R-:W-:Y:S01]  /*97b0*/  FADD.FTZ R27, R148, R5 ;  /* 0x00000005941b7221 */ /* 0x002fe20000010000 */
[----:B------:R-:W-:-:S05]  /*97c0*/  FFMA.FTZ R8, R31, UR4, -R40 ;  /* 0x000000041f087c23 */ /* 0x000fca0008010828 */
[----:B------:R-:W1:Y:S01]  /*97d0*/  MUFU.EX2 R9, R9 ;  /* 0x0000000900097308 */ /* 0x000e620000000800 */
[----:B0-----:R-:W-:Y:S01]  /*97e0*/  FADD.FTZ R32, R150, R27 ;  /* 0x0000001b96207221 */ /* 0x001fe20000010000 */
[----:B------:R-:W-:-:S06]  /*97f0*/  FFMA.FTZ R121, R34, UR4, -R40 ;  /* 0x0000000422797c23 */ /* 0x000fcc0008010828 */
[----:B------:R-:W-:Y:S08]  /*9800*/  MUFU.EX2 R149, R149 ;  /* 0x0000009500957308 */ /* 0x000ff00000000800 */
[----:B------:R-:W0:Y:S01]  /*9810*/  MUFU.EX2 R6, R6 ;  /* 0x0000000600067308 */ /* 0x000e220000000800 */
[----:B--2---:R-:W-:-:S07]  /*9820*/  FADD.FTZ R27, R7, R32 ;  /* 0x00000020071b7221 */ /* 0x004fce0000010000 */
[----:B------:R-:W2:Y:S01]  /*9830*/  MUFU.EX2 R122, R122 ;  /* 0x0000007a007a7308 */ /* 0x000ea20000000800 */
[----:B------:R-:W-:-:S07]  /*9840*/  FFMA.FTZ R10, R35, UR4, -R40 ;  /* 0x00000004230a7c23 */ /* 0x000fce0008010828 */
[----:B------:R-:W5:Y:S01]  /*9850*/  MUFU.EX2 R151, R151 ;  /* 0x0000009700977308 */ /* 0x000f620000000800 */
[----:B----4-:R-:W-:-:S07]  /*9860*/  FADD.FTZ R34, R120, R27 ;  /* 0x0000001b78227221 */ /* 0x010fce0000010000 */
[----:B------:R-:W4:Y:S01]  /*9870*/  MUFU.EX2 R11, R11 ;  /* 0x0000000b000b7308 */ /* 0x000f220000000800 */
[----:B------:R-:W-:-:S07]  /*9880*/  FFMA.FTZ R123, R38, UR4, -R40 ;  /* 0x00000004267b7c23 */ /* 0x000fce0008010828 */
[----:B------:R-:W3:Y:S01]  /*9890*/  MUFU.EX2 R8, R8 ;  /* 0x0000000800087308 */ /* 0x000ee20000000800 */
[----:B-1----:R-:W-:Y:S01]  /*98a0*/  FADD.FTZ R27, R9, R34 ;  /* 0x00000022091b7221 */ /* 0x002fe20000010000 */
[----:B0-----:R-:W-:-:S06]  /*98b0*/  FADD.FTZ R36, R149, R6 ;  /* 0x0000000695247221 */ /* 0x001fcc0000010000 */
[----:B------:R-:W0:Y:S01]  /*98c0*/  MUFU.EX2 R124, R124 ;  /* 0x0000007c007c7308 */ /* 0x000e220000000800 */
[----:B------:R-:W-:-:S07]  /*98d0*/  FFMA.FTZ R12, R39, UR4, -R40 ;  /* 0x00000004270c7c23 */ /* 0x000fce0008010828 */
[----:B------:R-:W1:Y:S01]  /*98e0*/  MUFU.EX2 R121, R121 ;  /* 0x0000007900797308 */ /* 0x000e620000000800 */
[----:B--2---:R-:W-:Y:S01]  /*98f0*/  FADD.FTZ R34, R122, R27 ;  /* 0x0000001b7a227221 */ /* 0x004fe20000010000 */
[----:B-----5:R-:W-:-:S06]  /*9900*/  FADD.FTZ R27, R151, R36 ;  /* 0x00000024971b7221 */ /* 0x020fcc0000010000 */
[----:B------:R-:W2:Y:S01]  /*9910*/  MUFU.EX2 R25, R25 ;  /* 0x0000001900197308 */ /* 0x000ea20000000800 */
[----:B------:R-:W-:-:S07]  /*9920*/  FFMA.FTZ R125, R42, UR4, -R40 ;  /* 0x000000042a7d7c23 */ /* 0x000fce0008010828 */
[----:B------:R-:W5:Y:S01]  /*9930*/  MUFU.EX2 R10, R10 ;  /* 0x0000000a000a7308 */ /* 0x000f620000000800 */
[----:B----4-:R-:W-:Y:S01]  /*9940*/  FADD.FTZ R31, R11, R34 ;  /* 0x000000220b1f7221 */ /* 0x010fe20000010000 */
[----:B---3--:R-:W-:-:S06]  /*9950*/  FADD.FTZ R36, R8, R27 ;  /* 0x0000001b08247221 */ /* 0x008fcc0000010000 */
[----:B------:R-:W3:Y:S01]  /*9960*/  MUFU.EX2 R126, R126 ;  /* 0x0000007e007e7308 */ /* 0x000ee20000000800 */
[----:B------:R-:W-:-:S07]  /*9970*/  FFMA.FTZ R24, R43, UR4, -R40 ;  /* 0x000000042b187c23 */ /* 0x000fce0008010828 */
[----:B------:R-:W4:Y:S01]  /*9980*/  MUFU.EX2 R123, R123 ;  /* 0x0000007b007b7308 */ /* 0x000f220000000800 */
[----:B0-----:R-:W-:Y:S01]  /*9990*/  FADD.FTZ R38, R124, R31 ;  /* 0x0000001f7c267221 */ /* 0x001fe20000010000 */
[----:B-1----:R-:W-:-:S06]  /*99a0*/  FADD.FTZ R27, R121, R36 ;  /* 0x00000024791b7221 */ /* 0x002fcc0000010000 */
        /* <DEDUP_REMOVED lines=8> */
[----:B---3--:R-:W-:Y:S01]  /*9a30*/  FADD.FTZ R36, R126, R31 ;  /* 0x0000001f7e247221 */ /* 0x008fe20000010000 */
[----:B----4-:R-:W-:-:S06]  /*9a40*/  FADD.FTZ R27, R123, R38 ;  /* 0x000000267b1b7221 */ /* 0x010fcc0000010000 */
        /* <DEDUP_REMOVED lines=8> */
[----:B------:R-:W-:Y:S02]  /*9ad0*/  IMAD.U32 R44, RZ, RZ, UR38 ;  /* 0x00000026ff2c7e24 */ /* 0x000fe4000f8e00ff */
[----:B--2---:R-:W-:-:S05]  /*9ae0*/  FADD.FTZ R42, R128, R31 ;  /* 0x0000001f802a7221 */ /* 0x004fca0000010000 */
[----:B------:R-:W2:Y:S01]  /*9af0*/  MUFU.EX2 R37, R37 ;  /* 0x0000002500257308 */ /* 0x000ea20000000800 */
[----:B-----5:R-:W-:Y:S01]  /*9b00*/  FADD.FTZ R27, R125, R38 ;  /* 0x000000267d1b7221 */ /* 0x020fe20000010000 */
[----:B------:R-:W-:-:S06]  /*9b10*/  FFMA.FTZ R131, R54, UR4, -R40 ;  /* 0x0000000436837c23 */ /* 0x000fcc0008010828 */
[----:B------:R-:W5:Y:S01]  /*9b20*/  MUFU.EX2 R26, R26 ;  /* 0x0000001a001a7308 */ /* 0x000f620000000800 */
[----:B---3--:R-:W-:Y:S01]  /*9b30*/  FADD.FTZ R31, R33, R42 ;  /* 0x0000002a211f7221 */ /* 0x008fe20000010000 */
[----:B------:R-:W-:-:S06]  /*9b40*/  PRMT R3, R44, 0x654, R3 ;  /* 0x000006542c037816 */ /* 0x000fcc0000000003 */
[----:B------:R-:W3:Y:S01]  /*9b50*/  MUFU.EX2 R132, R132 ;  /* 0x0000008400847308 */ /* 0x000ee20000000800 */
[----:B----4-:R-:W-:Y:S01]  /*9b60*/  FADD.FTZ R42, R24, R27 ;  /* 0x0000001b182a7221 */ /* 0x010fe20000010000 */
[----:B------:R-:W-:-:S06]  /*9b70*/  FFMA.FTZ R30, R55, UR4, -R40 ;  /* 0x00000004371e7c23 */ /* 0x000fcc0008010828 */
[----:B------:R-:W4:Y:S01]  /*9b80*/  MUFU.EX2 R129, R129 ;  /* 0x0000008100817308 */ /* 0x000f220000000800 */
[----:B0-----:R-:W-:Y:S01]  /*9b90*/  FADD.FTZ R38, R130, R31 ;  /* 0x0000001f82267221 */ /* 0x001fe20000010000 */
[----:B------:R1:W-:Y:S06]  /*9ba0*/  SYNCS.ARRIVE.TRANS64.RED.A1T0 RZ, [R3+URZ], RZ ;  /* 0x000000ff03ff79a7 */ /* 0x0003ec000810043f */
[----:B------:R-:W0:Y:S01]  /*9bb0*/  MUFU.EX2 R41, R41 ;  /* 0x0000002900297308 */ /* 0x000e220000000800 */
[----:B------:R-:W-:Y:S01]  /*9bc0*/  FFMA.FTZ R133, R58, UR4, -R40 ;  /* 0x000000043a857c23 */ /* 0x000fe20008010828 */
[----:B-1----:R-:W-:-:S06]  /*9bd0*/  FADD.FTZ R3, R127, R42 ;  /* 0x0000002a7f037221 */ /* 0x002fcc0000010000 */
        /* <DEDUP_REMOVED lines=41> */
[----:B------:R-:W-:Y:S01]  /*9e70*/  F2FP.F16.F32.PACK_AB R148, R5, R148 ;  /* 0x000000940594723e */ /* 0x000fe200000000ff */
[----:B0-----:R-:W-:-:S06]  /*9e80*/  FADD.FTZ R5, R53, R46 ;  /* 0x0000002e35057221 */ /* 0x001fcc0000010000 */
[----:B------:R-:W0:Y:S01]  /*9e90*/  MUFU.EX2 R142, R142 ;  /* 0x0000008e008e7308 */ /* 0x000e220000000800 */
[----:B-1----:R-:W-:-:S07]  /*9ea0*/  FADD.FTZ R44, R34, R3 ;  /* 0x00000003222c7221 */ /* 0x002fce0000010000 */
[----:B------:R-:W1:Y:S01]  /*9eb0*/  MUFU.EX2 R139, R139 ;  /* 0x0000008b008b7308 */ /* 0x000e620000000800 */
[----:B------:R-:W-:Y:S01]  /*9ec0*/  FFMA.FTZ R75, R75, UR4, -R40 ;  /* 0x000000044b4b7c23 */ /* 0x000fe20008010828 */
[----:B--2---:R-:W-:-:S06]  /*9ed0*/  FADD.FTZ R46, R140, R5 ;  /* 0x000000058c2e7221 */ /* 0x004fcc0000010000 */
[----:B------:R-:W2:Y:S01]  /*9ee0*/  MUFU.EX2 R61, R61 ;  /* 0x0000003d003d7308 */ /* 0x000ea20000000800 */
[----:B-----5:R-:W-:Y:S01]  /*9ef0*/  FADD.FTZ R3, R137, R44 ;  /* 0x0000002c89037221 */ /* 0x020fe20000010000 */
[----:B------:R-:W-:-:S06]  /*9f00*/  FFMA.FTZ R143, R78, UR4, -R40 ;  /* 0x000000044e8f7c23 */ /* 0x000fcc0008010828 */
[----:B------:R-:W5:Y:S01]  /*9f10*/  MUFU.EX2 R38, R38 ;  /* 0x0000002600267308 */ /* 0x000f620000000800 */
[--C-:B------:R-:W-:Y:S01]  /*9f20*/  FFMA.FTZ R42, R79, UR4, -R40.reuse ;  /* 0x000000044f2a7c23 */ /* 0x100fe20008010828 */
[--C-:B------:R-:W-:Y:S01]  /*9f30*/  FFMA.FTZ R82, R82, UR4, -R40.reuse ;  /* 0x0000000452527c23 */ /* 0x100fe20008010828 */
[--C-:B------:R-:W-:Y:S01]  /*9f40*/  FFMA.FTZ R83, R83, UR4, -R40.reuse ;  /* 0x0000000453537c23 */ /* 0x100fe20008010828 */
[----:B------:R-:W-:-:S04]  /*9f50*/  FFMA.FTZ R86, R86, UR4, -R40 ;  /* 0x0000000456567c23 */ /* 0x000fc80008010828 */
[----:B------:R-:W5:Y:S01]  /*9f60*/  MUFU.EX2 R144, R144 ;  /* 0x0000009000907308 */ /* 0x000f620000000800 */
[----:B------:R-:W-:Y:S01]  /*9f70*/  FFMA.FTZ R87, R87, UR4, -R40 ;  /* 0x0000000457577c23 */ /* 0x000fe20008010828 */
[----:B---3--:R-:W-:Y:S01]  /*9f80*/  FADD.FTZ R5, R57, R46 ;  /* 0x0000002e39057221 */ /* 0x008fe20000010000 */
[----:B----4-:R-:W-:-:S05]  /*9f90*/  FADD.FTZ R44, R36, R3 ;  /* 0x00000003242c7221 */ /* 0x010fca0000010000 */
[----:B------:R-:W3:Y:S01]  /*9fa0*/  MUFU.EX2 R141, R141 ;  /* 0x0000008d008d7308 */ /* 0x000ee20000000800 */
[----:B0-----:R-:W-:Y:S01]  /*9fb0*/  FADD.FTZ R46, R142, R5 ;  /* 0x000000058e2e7221 */ /* 0x001fe20000010000 */
[----:B-1----:R-:W-:-:S06]  /*9fc0*/  FADD.FTZ R3, R139, R44 ;  /* 0x0000002c8b037221 */ /* 0x002fcc0000010000 */
[----:B------:R-:W0:Y:S08]  /*9fd0*/  MUFU.EX2 R65, R81 ;  /* 0x0000005100417308 */ /* 0x000e300000000800 */
[----:B------:R-:W1:Y:S01]  /*9fe0*/  MUFU.EX2 R40, R75 ;  /* 0x0000004b00287308 */ /* 0x000e620000000800 */
[----:B--2---:R-:W-:Y:S01]  /*9ff0*/  FADD.FTZ R5, R61, R46 ;  /* 0x0000002e3d057221 */ /* 0x004fe20000010000 */
[----:B-----5:R-:W-:-:S06]  /*a000*/  FADD.FTZ R44, R38, R3 ;  /* 0x00000003262c7221 */ /* 0x020fcc0000010000 */
[----:B------:R-:W2:Y:S08]  /*a010*/  MUFU.EX2 R146, R146 ;  /* 0x0000009200927308 */ /* 0x000eb00000000800 */
[----:B------:R-:W4:Y:S01]  /*a020*/  MUFU.EX2 R143, R143 ;  /* 0x0000008f008f7308 */ /* 0x000f220000000800 */
[----:B------:R-:W-:Y:S01]  /*a030*/  FADD.FTZ R46, R144, R5 ;  /* 0x00000005902e7221 */ /* 0x000fe20000010000 */
[----:B---3--:R-:W-:-:S06]  /*a040*/  FADD.FTZ R3, R141, R44 ;  /* 0x0000002c8d037221 */ /* 0x008fcc0000010000 */
[----:B------:R-:W3:Y:S01]  /*a050*/  MUFU.EX2 R42, R42 ;  /* 0x0000002a002a7308 */ /* 0x000ee20000000800 */
[----:B0-----:R-:W-:Y:S01]  /*a060*/  FADD.FTZ R5, R65, R46 ;  /* 0x0000002e41057221 */ /* 0x001fe20000010000 */
[----:B-1----:R-:W-:-:S06]  /*a070*/  FADD.FTZ R44, R40, R3 ;  /* 0x00000003282c7221 */ /* 0x002fcc0000010000 */
[----:B------:R-:W0:Y:S01]  /*a080*/  MUFU.EX2 R82, R82 ;  /* 0x0000005200527308 */ /* 0x000e220000000800 */
[----:B--2---:R-:W-:Y:S01]  /*a090*/  FADD.FTZ R46, R146, R5 ;  /* 0x00000005922e7221 */ /* 0x004fe20000010000 */
[----:B------:R-:W-:Y:S01]  /*a0a0*/  F2FP.F16.F32.PACK_AB R150, R7, R150 ;  /* 0x000000960796723e */ /* 0x000fe200000000ff */
[----:B----4-:R-:W-:-:S05]  /*a0b0*/  FADD.FTZ R5, R143, R44 ;  /* 0x0000002c8f057221 */ /* 0x010fca0000010000 */
[----:B------:R-:W1:Y:S01]  /*a0c0*/  MUFU.EX2 R83, R83 ;  /* 0x0000005300537308 */ /* 0x000e620000000800 */
[----:B------:R-:W-:Y:S01]  /*a0d0*/  IADD3 R7, R88, -0x2, RZ ;  /* 0xfffffffe58077810 */ /* 0x000fe20007ffe0ff */
[----:B---3--:R-:W-:-:S06]  /*a0e0*/  FADD.FTZ R5, R42, R5 ;  /* 0x000000052a057221 */ /* 0x008fcc0000010000 */
[----:B------:R-:W2:Y:S01]  /*a0f0*/  MUFU.EX2 R86, R86 ;  /* 0x0000005600567308 */ /* 0x000ea20000000800 */
[----:B------:R-:W-:Y:S02]  /*a100*/  ISETP.GE.AND P1, PT, R7, R90, PT ;  /* 0x0000005a0700720c */ /* 0x000fe40003f26270 */
[----:B------:R-:W-:-:S05]  /*a110*/  F2FP.F16.F32.PACK_AB R149, R6, R149 ;  /* 0x000000950695723e */ /* 0x000fca00000000ff */
[----:B------:R-:W3:Y:S01]  /*a120*/  MUFU.EX2 R69, R69 ;  /* 0x0000004500457308 */ /* 0x000ee20000000800 */
[----:B0-----:R-:W-:-:S07]  /*a130*/  FADD.FTZ R6, R82, R5 ;  /* 0x0000000552067221 */ /* 0x001fce0000010000 */
[----:B------:R-:W0:Y:S01]  /*a140*/  MUFU.EX2 R87, R87 ;  /* 0x0000005700577308 */ /* 0x000e220000000800 */
[----:B-1----:R-:W-:-:S04]  /*a150*/  FADD.FTZ R5, R83, R6 ;  /* 0x0000000653057221 */ /* 0x002fc80000010000 */
[----:B--2---:R-:W-:Y:S01]  /*a160*/  FADD.FTZ R6, R86, R5 ;  /* 0x0000000556067221 */ /* 0x004fe20000010000 */
[----:B------:R-:W-:Y:S01]  /*a170*/  F2FP.F16.F32.PACK_AB R120, R9, R120 ;  /* 0x000000780978723e */ /* 0x000fe200000000ff */
[--C-:B------:R-:W-:Y:S01]  /*a180*/  IMAD.MOV.U32 R118, RZ, RZ, R119.reuse ;  /* 0x000000ffff767224 */ /* 0x100fe200078e0077 */
[----:B------:R-:W-:Y:S01]  /*a190*/  F2FP.F16.F32.PACK_AB R122, R11, R122 ;  /* 0x0000007a0b7a723e */ /* 0x000fe200000000ff */
[----:B---3--:R-:W-:Y:S01]  /*a1a0*/  FADD.FTZ R3, R69, R46 ;  /* 0x0000002e45037221 */ /* 0x008fe20000010000 */
[----:B------:R-:W-:Y:S01]  /*a1b0*/  F2FP.F16.F32.PACK_AB R124, R25, R124 ;  /* 0x0000007c197c723e */ /* 0x000fe200000000ff */
[--C-:B------:R-:W-:Y:S01]  /*a1c0*/  IMAD.MOV.U32 R117, RZ, RZ, R119.reuse ;  /* 0x000000ffff757224 */ /* 0x100fe200078e0077 */
[----:B------:R-:W-:Y:S01]  /*a1d0*/  F2FP.F16.F32.PACK_AB R126, R29, R126 ;  /* 0x0000007e1d7e723e */ /* 0x000fe200000000ff */
[--C-:B------:R-:W-:Y:S01]  /*a1e0*/  IMAD.MOV.U32 R116, RZ, RZ, R119.reuse ;  /* 0x000000ffff747224 */ /* 0x100fe200078e0077 */
[----:B------:R-:W-:Y:S01]  /*a1f0*/  F2FP.F16.F32.PACK_AB R128, R33, R128 ;  /* 0x000000802180723e */ /* 0x000fe200000000ff */
[--C-:B------:R-:W-:Y:S01]  /*a200*/  IMAD.MOV.U32 R115, RZ, RZ, R119.reuse ;  /* 0x000000ffff737224 */ /* 0x100fe200078e0077 */
[----:B------:R-:W-:Y:S01]  /*a210*/  F2FP.F16.F32.PACK_AB R130, R37, R130 ;  /* 0x000000822582723e */ /* 0x000fe200000000ff */
[----:B0-----:R-:W-:Y:S01]  /*a220*/  FADD.FTZ R6, R87, R6 ;  /* 0x0000000657067221 */ /* 0x001fe20000010000 */
[----:B------:R-:W-:Y:S01]  /*a230*/  F2FP.F16.F32.PACK_AB R132, R41, R132 ;  /* 0x000000842984723e */ /* 0x000fe200000000ff */
[--C-:B------:R-:W-:Y:S01]  /*a240*/  IMAD.MOV.U32 R113, RZ, RZ, R119.reuse ;  /* 0x000000ffff717224 */ /* 0x100fe200078e0077 */
        /* <DEDUP_REMOVED lines=39> */
[----:B------:R-:W-:Y:S01]  /*a4c0*/  IMAD.MOV.U32 R88, RZ, RZ, R119 ;  /* 0x000000ffff587224 */ /* 0x000fe200078e0077 */
[----:B------:R-:W-:-:S02]  /*a4d0*/  F2FP.F16.F32.PACK_AB R145, R83, R82 ;  /* 0x000000525391723e */ /* 0x000fc400000000ff */
[----:B------:R-:W-:Y:S02]  /*a4e0*/  F2FP.F16.F32.PACK_AB R147, R87, R86 ;  /* 0x000000565793723e */ /* 0x000fe400000000ff */
[-C--:B------:R-:W-:Y:S02]  /*a4f0*/  MOV R114, R119.reuse ;  /* 0x0000007700727202 */ /* 0x080fe40000000f00 */
[-C--:B------:R-:W-:Y:S02]  /*a500*/  MOV R109, R119.reuse ;  /* 0x00000077006d7202 */ /* 0x080fe40000000f00 */
[-C--:B------:R-:W-:Y:S02]  /*a510*/  MOV R104, R119.reuse ;  /* 0x0000007700687202 */ /* 0x080fe40000000f00 */
[-C--:B------:R-:W-:Y:S02]  /*a520*/  MOV R99, R119.reuse ;  /* 0x0000007700637202 */ /* 0x080fe40000000f00 */
[----:B------:R-:W-:-:S02]  /*a530*/  MOV R94, R119 ;  /* 0x00000077005e7202 */ /* 0x000fc40000000f00 */
[----:B------:R-:W-:Y:S01]  /*a540*/  MOV R89, R119 ;  /* 0x0000007700597202 */ /* 0x000fe20000000f00 */
[----:B------:R-:W-:Y:S06]  /*a550*/  @!P1 BRA `(.L_x_585) ;  /* 0x0000002000389947 */ /* 0x000fec0003800000 */
[----:B------:R0:W5:Y:S01]  /*a560*/  LDL.LU R5, [R1+0x4] ;  /* 0x0000040001057983 */ /* 0x0001620000300800 */
[----:B------:R-:W-:Y:S01]  /*a570*/  IMAD.MOV.U32 R10, RZ, RZ, R4 ;  /* 0x000000ffff0a7224 */ /* 0x000fe200078e0004 */
[----:B------:R-:W-:Y:S01]  /*a580*/  CS2R R118, SRZ ;  /* 0x0000000000767805 */ /* 0x000fe2000001ff00 */
[----:B------:R-:W-:Y:S01]  /*a590*/  IMAD.MOV.U32 R11, RZ, RZ, R0 ;  /* 0x000000ffff0b7224 */ /* 0x000fe200078e0000 */
[----:B------:R-:W-:Y:S01]  /*a5a0*/  CS2R R116, SRZ ;  /* 0x0000000000747805 */ /* 0x000fe2000001ff00 */
[----:B------:R-:W-:Y:S01]  /*a5b0*/  IMAD.MOV.U32 R12, RZ, RZ, R156 ;  /* 0x000000ffff0c7224 */ /* 0x000fe200078e009c */
        /* <DEDUP_REMOVED lines=13> */
[----:B0-----:R-:W-:-:S07]  /*a690*/  CS2R R88, SRZ ;  /* 0x0000000000587805 */ /* 0x001fce000001ff00 */
.L_x_597:
[----:B------:R-:W2:Y:S01]  /*a6a0*/  LDL R4, [R1+0x28] ;  /* 0x0000280001047983 */ /* 0x000ea20000100800 */
[----:B------:R-:W-:Y:S01]  /*a6b0*/  ISETP.NE.AND P1, PT, R12, 0x1, PT ;  /* 0x000000010c00780c */ /* 0x000fe20003f25270 */
[----:B------:R-:W-:Y:S05]  /*a6c0*/  YIELD ;  /* 0x0000000000007946 */ /* 0x000fea0003800000 */
[----:B------:R-:W-:Y:S02]  /*a6d0*/  SEL R0, RZ, 0x1, P1 ;  /* 0x00000001ff007807 */ /* 0x000fe40000800000 */
[----:B--2---:R-:W-:Y:S02]  /*a6e0*/  ISETP.NE.AND P1, PT, R4, RZ, PT ;  /* 0x000000ff0400720c */ /* 0x004fe40003f25270 */
[----:B-----5:R-:W-:-:S05]  /*a6f0*/  LOP3.LUT R4, R5, R0, RZ, 0x3c, !PT ;  /* 0x0000000005047212 */ /* 0x020fca00078e3cff */
[----:B------:R0:W-:Y:S06]  /*a700*/  STL [R1+0x4], R4 ;  /* 0x0000040401007387 */ /* 0x0001ec0000100800 */
[----:B------:R-:W-:Y:S05]  /*a710*/  @P1 BRA `(.L_x_586) ;  /* 0x00000000003c1947 */ /* 0x000fea0003800000 */
[----:B------:R-:W-:Y:S05]  /*a720*/  @!P0 BRA `(.L_x_587) ;  /* 0x0000000000048947 */ /* 0x000fea0003800000 */
[----:B------:R-:W-:Y:S01]  /*a730*/  BPT.TRAP 0x1 ;  /* 0x000000040000795c */ /* 0x000fe20000300000 */
.L_x_587:
[----:B------:R-:W-:-:S04]  /*a740*/  IADD3 R0, R12, 0x1, RZ ;  /* 0x000000010c007810 */ /* 0x000fc80007ffe0ff */
[----:B------:R-:W-:-:S04]  /*a750*/  ISETP.NE.AND P2, PT, R0, 0x2, PT ;  /* 0x000000020000780c */ /* 0x000fc80003f45270 */
[----:B------:R-:W-:Y:S02]  /*a760*/  SEL R9, R0, RZ, P2 ;  /* 0x000000ff00097207 */ /* 0x000fe40001000000 */
[----:B------:R-:W-:-:S03]  /*a770*/  SHF.L.U32 R0, R4, 0x1f, RZ ;  /* 0x0000001f04007819 */ /* 0x000fc600000006ff */
[----:B------:R-:W-:-:S04]  /*a780*/  IMAD R9, R9, 0x8, R18 ;  /* 0x0000000809097824 */ /* 0x000fc800078e0212 */
[----:B------:R1:W2:Y:S01]  /*a790*/  SYNCS.PHASECHK.TRANS64.TRYWAIT P2, [R9+URZ+0x16830], R0 ;  /* 0x01683000090075a7 */ /* 0x0002a2000804017f */
[----:B------:R-:W-:Y:S05]  /*a7a0*/  @!P0 BRA `(.L_x_588) ;  /* 0x0000000000048947 */ /* 0x000fea0003800000 */
[----:B------:R-:W-:Y:S01]  /*a7b0*/  BPT.TRAP 0x1 ;  /* 0x000000040000795c */ /* 0x000fe20000300000 */
.L_x_588:
[----:B------:R-:W-:Y:S04]  /*a7c0*/  BSSY B0, `(.L_x_586) ;  /* 0x0000004000007945 */ /* 0x000fe80003800000 */
[----:B--2---:R-:W-:Y:S05]  /*a7d0*/  @P2 BRA `(.L_x_589) ;  /* 0x0000000000082947 */ /* 0x004fea0003800000 */
[----:B------:R-:W2:Y:S02]  /*a7e0*/  SYNCS.PHASECHK.TRANS64.TRYWAIT P2, [R9+URZ+0x16830], R0 ;  /* 0x01683000090075a7 */ /* 0x000ea4000804017f */
[----:B--2---:R-:W-:Y:S05]  /*a7f0*/  @!P2 BRA `(.L_x_590) ;  /* 0x000000c80058a947 */ /* 0x004fea0003800000 */
.L_x_589:
[----:B------:R-:W-:Y:S05]  /*a800*/  BSYNC B0 ;  /* 0x0000000000007941 */ /* 0x000fea0003800000 */
.L_x_586:
[----:B------:R3:W-:Y:S01]  /*a810*/  STL.64 [R1+0x70], R2 ;  /* 0x0000700201007387 */ /* 0x0007e20000100a00 */
[----:B-12---:R-:W1:Y:S03]  /*a820*/  S2R R0, SR_TID.X ;  /* 0x0000000000007919 */ /* 0x006e660000002100 */
[----:B---3--:R-:W2:Y:S01]  /*a830*/  LDL.64 R2, [R1+0x10] ;  /* 0x0000100001027983 */ /* 0x008ea20000100a00 */
[----:B------:R-:W-:Y:S01]  /*a840*/  VIADD R156, R12, 0x1 ;  /* 0x000000010c9c7836 */ /* 0x000fe20000000000 */
[----:B------:R-:W-:Y:S01]  /*a850*/  MOV R9, 0x40000040 ;  /* 0x4000004000097802 */ /* 0x000fe20000000f00 */
[----:B------:R-:W-:Y:S05]  /*a860*/  WARPSYNC.ALL ;  /* 0x0000000000007948 */ /* 0x000fea0003800000 */
[----:B------:R-:W-:Y:S01]  /*a870*/  ISETP.NE.AND P2, PT, R156, 0x2, PT ;  /* 0x000000029c00780c */ /* 0x000fe20003f45270 */
[----:B------:R-:W-:Y:S01]  /*a880*/  IMAD.MOV.U32 R25, RZ, RZ, 0x40000040 ;  /* 0x40000040ff197424 */ /* 0x000fe200078e00ff */
[----:B------:R-:W-:-:S02]  /*a890*/  R2UR UR19, R9 ;  /* 0x00000000091372ca */ /* 0x000fc400000e0000 */
[----:B------:R-:W-:Y:S02]  /*a8a0*/  SEL R156, R156, RZ, P2 ;  /* 0x000000ff9c9c7207 */ /* 0x000fe40001000000 */
[----:B------:R-:W-:Y:S02]  /*a8b0*/  MOV R27, 0x40000040 ;  /* 0x40000040001b7802 */ /* 0x000fe40000000f00 */
[----:B------:R-:W-:Y:S01]  /*a8c0*/  R2UR UR8, R14 ;  /* 0x000000000e0872ca */ /* 0x000fe200000e0000 */
[----:B------:R-:W-:Y:S01]  /*a8d0*/  IMAD R26, R156, 0x400, R13 ;  /* 0x000004009c1a7824 */ /* 0x000fe200078e020d */
[----:B------:R-:W-:Y:S02]  /*a8e0*/  R2UR UR9, R15 ;  /* 0x000000000f0972ca */ /* 0x000fe400000e0000 */
[----:B------:R-:W-:Y:S01]  /*a8f0*/  R2UR UR11, R27 ;  /* 0x000000001b0b72ca */ /* 0x000fe200000e0000 */
[C---:B------:R-:W-:Y:S01]  /*a900*/  VIADD R8, R26.reuse, 0x4 ;  /* 0x000000041a087836 */ /* 0x040fe20000000000 */
[C---:B------:R-:W-:Y:S01]  /*a910*/  R2UR UR10, R26.reuse ;  /* 0x000000001a0a72ca */ /* 0x040fe200000e0000 */
[C---:B------:R-:W-:Y:S01]  /*a920*/  VIADD R24, R26.reuse, 0x2 ;  /* 0x000000021a187836 */ /* 0x040fe20000000000 */
[----:B-1----:R-:W-:Y:S01]  /*a930*/  SHF.R.U32.HI R0, RZ, 0x7, R0 ;  /* 0x00000007ff007819 */ /* 0x002fe20000011600 */
[----:B------:R-:W-:Y:S01]  /*a940*/  VIADD R26, R26, 0x6 ;  /* 0x000000061a1a7836 */ /* 0x000fe20000000000 */
[----:B------:R-:W-:-:S02]  /*a950*/  R2UR UR18, R8 ;  /* 0x00000000081272ca */ /* 0x000fc400000e0000 */
[----:B------:R-:W3:Y:S01]  /*a960*/  LDL.64 R8, [R1+0x8] ;  /* 0x0000080001087983 */ /* 0x000ee20000100a00 */
[----:B------:R-:W-:Y:S01]  /*a970*/  VIADD R0, R0, 0x8 ;  /* 0x0000000800007836 */ /* 0x000fe20000000000 */
[----:B------:R-:W-:Y:S02]  /*a980*/  R2UR UR14, R24 ;  /* 0x00000000180e72ca */ /* 0x000fe400000e0000 */
[----:B------:R-:W-:Y:S02]  /*a990*/  R2UR UR15, R25 ;  /* 0x00000000190f72ca */ /* 0x000fe400000e0000 */
[----:B------:R-:W-:Y:S02]  /*a9a0*/  R2UR UR22, R26 ;  /* 0x000000001a1672ca */ /* 0x000fe400000e0000 */
[----:B------:R-:W-:Y:S01]  /*a9b0*/  R2UR UR23, R27 ;  /* 0x000000001b1772ca */ /* 0x000fe200000e0000 */
[----:B------:R1:W-:Y:S06]  /*a9c0*/  BAR.SYNC.DEFER_BLOCKING R0, 0x100 ;  /* 0x000400000000751d */ /* 0x0003ec0000010000 */
[----:B------:R-:W-:-:S06]  /*a9d0*/  WARPGROUP.ARRIVE ;  /* 0x00000000000079c5 */ /* 0x000fcc0000000000 */
[----:B------:R-:W-:Y:S03]  /*a9e0*/  HGMMA.64x128x16.F32 R24, gdesc[UR8], RZ, !UPT, gsb0 ;  /* 0x01e00000081879f0 */ /* 0x000fe6000c0008ff */
[----:B------:R-:W-:Y:S02]  /*a9f0*/  WARPGROUP.DEPBAR.LE gsb0, 0x0 ;  /* 0x00008000000079c5 */ /* 0x000fe40000010000 */
[----:B------:R-:W-:Y:S01]  /*aa00*/  WARPGROUP.ARRIVE ;  /* 0x00000000000079c5 */ /* 0x000fe20000000000 */
[----:B--2---:R-:W-:Y:S02]  /*aa10*/  R2UR UR12, R2 ;  /* 0x00000000020c72ca */ /* 0x004fe400000e0000 */
[----:B------:R-:W-:Y:S02]  /*aa20*/  R2UR UR13, R3 ;  /* 0x00000000030d72ca */ /* 0x000fe400000e0000 */
[----:B------:R1:W5:Y:S11]  /*aa30*/  LDL.LU.64 R2, [R1+0x70] ;  /* 0x0000700001027983 */ /* 0x0003760000300a00 */
[----:B------:R-:W-:Y:S01]  /*aa40*/  HGMMA.64x128x16.F32 R24, gdesc[UR12], R24, gsb0 ;  /* 0x01e000000c1879f0 */ /* 0x000fe20008000818 */
[----:B---3--:R-:W-:-:S02]  /*aa50*/  R2UR UR16, R8 ;  /* 0x00000000081072ca */ /* 0x008fc400000e0000 */
[----:B------:R-:W-:Y:S02]  /*aa60*/  R2UR UR17, R9 ;  /* 0x00000000091172ca */ /* 0x000fe400000e0000 */
[----:B------:R-:W-:Y:S02]  /*aa70*/  R2UR UR20, R20 ;  /* 0x00000000141472ca */ /* 0x000fe400000e0000 */
[----:B------:R-:W-:Y:S01]  /*aa80*/  R2UR UR21, R21 ;  /* 0x00000000151572ca */ /* 0x000fe200000e0000 */
[----:B------:R-:W-:Y:S02]  /*aa90*/  WARPGROUP.DEPBAR.LE gsb0, 0x0 ;  /* 0x00008000000079c5 */ /* 0x000fe40000010000 */
[----:B------:R-:W-:-:S06]  /*aaa0*/  WARPGROUP.ARRIVE ;  /* 0x00000000000079c5 */ /* 0x000fcc0000000000 */
[----:B------:R-:W-:Y:S03]  /*aab0*/  HGMMA.64x128x16.F32 R24, gdesc[UR16], R24, gsb0 ;  /* 0x01e00000101879f0 */ /* 0x000fe60008000818 */
[----:B------:R-:W-:Y:S02]  /*aac0*/  WARPGROUP.DEPBAR.LE gsb0, 0x0 ;  /* 0x00008000000079c5 */ /* 0x000fe40000010000 */
[----:B------:R-:W-:-:S07]  /*aad0*/  WARPGROUP.ARRIVE ;  /* 0x00000000000079c5 */ /* 0x000fce0000000000 */
[----:B------:R-:W-:Y:S03]  /*aae0*/  HGMMA.64x128x16.F32 R24, gdesc[UR20], R24, gsb0 ;  /* 0x01e00000141879f0 */ /* 0x000fe60008000818 */
[----:B------:R-:W-:Y:S02]  /*aaf0*/  WARPGROUP.DEPBAR.LE gsb0, 0x0 ;  /* 0x00008000000079c5 */ /* 0x000fe40000010000 */
[----:B-1----:R-:W-:Y:S05]  /*ab00*/  @P1 BRA `(.L_x_591) ;  /* 0x0000000000281947 */ /* 0x002fea0003800000 */
[----:B------:R-:W-:Y:S05]  /*ab10*/  @!P0 BRA `(.L_x_592) ;  /* 0x0000000000048947 */ /* 0x000fea0003800000 */
[----:B------:R-:W-:Y:S01]  /*ab20*/  BPT.TRAP 0x1 ;  /* 0x000000040000795c */ /* 0x000fe20000300000 */
.L_x_592:
[----:B------:R-:W-:Y:S01]  /*ab30*/  SHF.L.U32 R0, R5, 0x1f, RZ ;  /* 0x0000001f05007819 */ /* 0x000fe200000006ff */
[----:B0-----:R-:W-:-:S04]  /*ab40*/  IMAD R4, R12, 0x8, R18 ;  /* 0x000000080c047824 */ /* 0x001fc800078e0212 */
[----:B------:R0:W1:Y:S01]  /*ab50*/  SYNCS.PHASECHK.TRANS64.TRYWAIT P1, [R4+URZ+0x16850], R0 ;  /* 0x01685000040075a7 */ /* 0x000062000802017f */
[----:B------:R-:W-:Y:S05]  /*ab60*/  @!P0 BRA `(.L_x_593) ;  /* 0x0000000000048947 */ /* 0x000fea0003800000 */
[----:B------:R-:W-:Y:S01]  /*ab70*/  BPT.TRAP 0x1 ;  /* 0x000000040000795c */ /* 0x000fe20000300000 */
.L_x_593:
[----:B-1----:R-:W-:Y:S05]  /*ab80*/  @P1 BRA `(.L_x_591) ;  /* 0x0000000000081947 */ /* 0x002fea0003800000 */
[----:B------:R-:W1:Y:S02]  /*ab90*/  SYNCS.PHASECHK.TRANS64.TRYWAIT P1, [R4+URZ+0x16850], R0 ;  /* 0x01685000040075a7 */ /* 0x000e64000802017f */
[----:B-1----:R-:W-:Y:S05]  /*aba0*/  @!P1 BRA `(.L_x_594) ;  /* 0x000000c400809947 */ /* 0x002fea0003800000 */
.L_x_591:
[----:B01----:R-:W-:Y:S01]  /*abb0*/  VIADD R0, R18, 0x400 ;  /* 0x0000040012007836 */ /* 0x003fe20000000000 */
[----:B------:R-:W-:Y:S05]  /*abc0*/  WARPSYNC.ALL ;  /* 0x0000000000007948 */ /* 0x000fea0003800000 */
[----:B------:R-:W-:Y:S01]  /*abd0*/  SHF.R.U32.HI R0, RZ, 0x4, R0 ;  /* 0x00000004ff007819 */ /* 0x000fe20000011600 */
[----:B------:R-:W-:Y:S01]  /*abe0*/  IMAD.MOV.U32 R5, RZ, RZ, 0x40000040 ;  /* 0x40000040ff057424 */ /* 0x000fe200078e00ff */
[----:B------:R-:W-:Y:S01]  /*abf0*/  WARPGROUP.ARRIVE ;  /* 0x00000000000079c5 */ /* 0x000fe20000000000 */
[----:B------:R-:W-:Y:S01]  /*ac00*/  IMAD.MOV.U32 R9, RZ, RZ, 0x40000040 ;  /* 0x40000040ff097424 */ /* 0x000fe200078e00ff */
[----:B------:R-:W-:-:S02]  /*ac10*/  LOP3.LUT R0, R0, 0x3fff, RZ, 0xc0, !PT ;  /* 0x00003fff00007812 */ /* 0x000fc400078ec0ff */
[----:B------:R-:W-:Y:S01]  /*ac20*/  R2UR UR7, R5 ;  /* 0x00000000050772ca */ /* 0x000fe200000e0000 */
[----:B------:R-:W-:Y:S02]  /*ac30*/  IMAD.MOV.U32 R5, RZ, RZ, 0x40000040 ;  /* 0x40000040ff057424 */ /* 0x000fe400078e00ff */
[----:B------:R-:W-:-:S05]  /*ac40*/  IMAD R4, R12, 0x400, R0 ;  /* 0x000004000c047824 */ /* 0x000fca00078e0200 */
[C---:B------:R-:W-:Y:S02]  /*ac50*/  R2UR UR6, R4.reuse ;  /* 0x00000000040672ca */ /* 0x040fe400000e0000 */
[----:B------:R-:W-:-:S11]  /*ac60*/  IADD3 R8, R4, 0x80, RZ ;  /* 0x0000008004087810 */ /* 0x000fd60007ffe0ff */
[----:B------:R-:W-:Y:S01]  /*ac70*/  HGMMA.64x64x16.F32 R88, R148, gdesc[UR4].tnspB, R88, gsb0 ;  /* 0x40e0000494587df0 */ /* 0x000fe20008000858 */
[----:B------:R-:W-:Y:S01]  /*ac80*/  R2UR UR6, R8 ;  /* 0x00000000080672ca */ /* 0x000fe200000e0000 */
[----:B------:R-:W-:Y:S01]  /*ac90*/  VIADD R8, R4, 0x100 ;  /* 0x0000010004087836 */ /* 0x000fe20000000000 */
[----:B------:R-:W-:Y:S01]  /*aca0*/  R2UR UR7, R9 ;  /* 0x00000000090772ca */ /* 0x000fe200000e0000 */
[----:B------:R-:W-:Y:S01]  /*acb0*/  IMAD.MOV.U32 R9, RZ, RZ, 0x40000040 ;  /* 0x40000040ff097424 */ /* 0x000fe200078e00ff */
[----:B------:R-:W-:Y:S02]  /*acc0*/  WARPGROUP.DEPBAR.LE gsb0, 0x0 ;  /* 0x00008000000079c5 */ /* 0x000fe40000010000 */
[----:B------:R-:W-:-:S06]  /*acd0*/  WARPGROUP.ARRIVE ;  /* 0x00000000000079c5 */ /* 0x000fcc0000000000 */
[----:B------:R-:W0:Y:S03]  /*ace0*/  S2R R151, SR_TID.X ;  /* 0x0000000000977919 */ /* 0x000e260000002100 */
[----:B------:R-:W-:Y:S01]  /*acf0*/  HGMMA.64x64x16.F32 R88, R120, gdesc[UR4].tnspB, R88, gsb0 ;  /* 0x40e0000478587df0 */ /* 0x000fe20008000858 */
[----:B------:R-:W-:Y:S01]  /*ad00*/  R2UR UR6, R8 ;  /* 0x00000000080672ca */ /* 0x000fe200000e0000 */
[----:B------:R-:W-:Y:S01]  /*ad10*/  VIADD R8, R4, 0x180 ;  /* 0x0000018004087836 */ /* 0x000fe20000000000 */
[----:B------:R-:W-:Y:S02]  /*ad20*/  R2UR UR7, R9 ;  /* 0x00000000090772ca */ /* 0x000fe400000e0000 */
[----:B------:R-:W-:Y:S02]  /*ad30*/  MOV R9, 0x40000040 ;  /* 0x4000004000097802 */ /* 0x000fe40000000f00 */
[----:B0-----:R-:W-:-:S02]  /*ad40*/  SHF.R.U32.HI R0, RZ, 0x7, R151 ;  /* 0x00000007ff007819 */ /* 0x001fc40000011697 */
[----:B------:R-:W-:-:S03]  /*ad50*/  ISETP.GE.U32.AND P1, PT, R151, 0x180, PT ;  /* 0x000001809700780c */ /* 0x000fc60003f26070 */
[----:B------:R-:W-:-:S05]  /*ad60*/  VIADD R0, R0, 0x9 ;  /* 0x0000000900007836 */ /* 0x000fca0000000000 */
[----:B------:R-:W-:Y:S01]  /*ad70*/  SEL R0, R0, 0x9, !P1 ;  /* 0x0000000900007807 */ /* 0x000fe20004800000 */
[----:B------:R-:W-:Y:S02]  /*ad80*/  WARPGROUP.DEPBAR.LE gsb0, 0x0 ;  /* 0x00008000000079c5 */ /* 0x000fe40000010000 */
[----:B------:R-:W-:-:S06]  /*ad90*/  WARPGROUP.ARRIVE ;  /* 0x00000000000079c5 */ /* 0x000fcc0000000000 */
[----:B------:R-:W-:Y:S01]  /*ada0*/  HGMMA.64x64x16.F32 R88, R124, gdesc[UR4].tnspB, R88, gsb0 ;  /* 0x40e000047c587df0 */ /* 0x000fe20008000858 */
[----:B------:R-:W-:Y:S01]  /*adb0*/  R2UR UR6, R8 ;  /* 0x00000000080672ca */ /* 0x000fe200000e0000 */
[----:B------:R-:W-:Y:S01]  /*adc0*/  VIADD R8, R4, 0x200 ;  /* 0x0000020004087836 */ /* 0x000fe20000000000 */
[----:B------:R-:W-:Y:S01]  /*add0*/  R2UR UR7, R9 ;  /* 0x00000000090772ca */ /* 0x000fe200000e0000 */
[----:B------:R-:W-:Y:S01]  /*ade0*/  IMAD.MOV.U32 R9, RZ, RZ, 0x40000040 ;  /* 0x40000040ff097424 */ /* 0x000fe200078e00ff */
[----:B------:R-:W-:Y:S02]  /*adf0*/  WARPGROUP.DEPBAR.LE gsb0, 0x0 ;  /* 0x00008000000079c5 */ /* 0x000fe40000010000 */
[----:B------:R-:W-:-:S09]  /*ae00*/  WARPGROUP.ARRIVE ;  /* 0x00000000000079c5 */ /* 0x000fd20000000000 */
        /* <DEDUP_REMOVED lines=8> */
[----:B------:R-:W-:Y:S02]  /*ae90*/  R2UR UR6, R8 ;  /* 0x00000000080672ca */ /* 0x000fe400000e0000 */
[----:B------:R-:W-:Y:S01]  /*aea0*/  R2UR UR7, R9 ;  /* 0x00000000090772ca */ /* 0x000fe200000e0000 */
[----:B------:R-:W-:Y:S01]  /*aeb0*/  IMAD.MOV.U32 R9, RZ, RZ, 0x40000040 ;  /* 0x40000040ff097424 */ /* 0x000fe200078e00ff */
[C---:B------:R-:W-:Y:S01]  /*aec0*/  IADD3 R8, R4.reuse, 0x300, RZ ;  /* 0x0000030004087810 */ /* 0x040fe20007ffe0ff */
[----:B------:R-:W-:Y:S01]  /*aed0*/  VIADD R4, R4, 0x380 ;  /* 0x0000038004047836 */ /* 0x000fe20000000000 */
[----:B------:R-:W-:Y:S02]  /*aee0*/  WARPGROUP.DEPBAR.LE gsb0, 0x0 ;  /* 0x00008000000079c5 */ /* 0x000fe40000010000 */
[----:B------:R-:W-:-:S07]  /*aef0*/  WARPGROUP.ARRIVE ;  /* 0x00000000000079c5 */ /* 0x000fce0000000000 */
[----:B------:R-:W-:Y:S01]  /*af00*/  HGMMA.64x64x16.F32 R88, R136, gdesc[UR4].tnspB, R88, gsb0 ;  /* 0x40e0000488587df0 */ /* 0x000fe20008000858 */
[----:B------:R-:W-:Y:S02]  /*af10*/  R2UR UR6, R8 ;  /* 0x00000000080672ca */ /* 0x000fe400000e0000 */
[----:B------:R-:W-:Y:S01]  /*af20*/  R2UR UR7, R9 ;  /* 0x00000000090772ca */ /* 0x000fe200000e0000 */
[----:B------:R-:W-:Y:S02]  /*af30*/  WARPGROUP.DEPBAR.LE gsb0, 0x0 ;  /* 0x00008000000079c5 */ /* 0x000fe40000010000 */
[----:B------:R-:W-:-:S10]  /*af40*/  WARPGROUP.ARRIVE ;  /* 0x00000000000079c5 */ /* 0x000fd40000000000 */
[----:B------:R-:W-:Y:S01]  /*af50*/  HGMMA.64x64x16.F32 R88, R140, gdesc[UR4].tnspB, R88, gsb0 ;  /* 0x40e000048c587df0 */ /* 0x000fe20008000858 */
[----:B------:R-:W-:Y:S02]  /*af60*/  R2UR UR6, R4 ;  /* 0x00000000040672ca */ /* 0x000fe400000e0000 */
[----:B------:R-:W-:Y:S01]  /*af70*/  R2UR UR7, R5 ;  /* 0x00000000050772ca */ /* 0x000fe200000e0000 */
[----:B------:R-:W-:Y:S02]  /*af80*/  WARPGROUP.DEPBAR.LE gsb0, 0x0 ;  /* 0x00008000000079c5 */ /* 0x000fe40000010000 */
[----:B------:R-:W-:-:S10]  /*af90*/  WARPGROUP.ARRIVE ;  /* 0x00000000000079c5 */ /* 0x000fd40000000000 */
[----:B------:R-:W-:Y:S03]  /*afa0*/  HGMMA.64x64x16.F32 R88, R144, gdesc[UR4].tnspB, R88, gsb0 ;  /* 0x40e0000490587df0 */ /* 0x000fe60008000858 */
[----:B------:R-:W-:Y:S02]  /*afb0*/  WARPGROUP.DEPBAR.LE gsb0, 0x0 ;  /* 0x00008000000079c5 */ /* 0x000fe40000010000 */
[----:B------:R0:W-:Y:S06]  /*afc0*/  BAR.ARV R0, 0x100 ;  /* 0x000400000000751d */ /* 0x0001ec0000002000 */
[----:B------:R-:W-:Y:S05]  /*afd0*/  @!P0 BRA `(.L_x_595) ;  /* 0x0000000000048947 */ /* 0x000fea0003800000 */
[----:B------:R-:W-:Y:S01]  /*afe0*/  BPT.TRAP 0x1 ;  /* 0x000000040000795c */ /* 0x000fe20000300000 */
.L_x_595:
[----:B0-----:R-:W-:Y:S01]  /*aff0*/  LEA R0, R156, R18, 0x3 ;  /* 0x000000129c007211 */ /* 0x001fe200078e18ff */
[----:B------:R-:W-:Y:S01]  /*b000*/  IMAD.U32 R4, RZ, RZ, UR38 ;  /* 0x00000026ff047e24 */ /* 0x000fe2000f8e00ff */
[----:B------:R-:W-:-:S03]  /*b010*/  UMOV UR4, UR5 ;  /* 0x0000000500047c82 */ /* 0x000fc60008000000 */
[----:B------:R-:W-:-:S05]  /*b020*/  VIADD R0, R0, 0x16840 ;  /* 0x0001684000007836 */ /* 0x000fca0000000000 */
[----:B------:R-:W-:-:S04]  /*b030*/  PRMT R0, R4, 0x654, R0 ;  /* 0x0000065404007816 */ /* 0x000fc80000000000 */
[----:B------:R0:W-:Y:S02]  /*b040*/  SYNCS.ARRIVE.TRANS64.RED.A1T0 RZ, [R0+URZ], RZ ;  /* 0x000000ff00ff79a7 */ /* 0x0001e4000810043f */
[----:B0-----:R-:W-:-:S04]  /*b050*/  FMNMX.FTZ R0, R24, R11, !PT ;  /* 0x0000000b18007209 */ /* 0x001fc80007810000 */
[----:B------:R-:W-:-:S04]  /*b060*/  FMNMX.FTZ R5, R25, R0, !PT ;  /* 0x0000000019057209 */ /* 0x000fc80007810000 */
        /* <DEDUP_REMOVED lines=29> */
[----:B------:R-:W-:-:S05]  /*b240*/  FMNMX.FTZ R0, R85, R0, !PT ;  /* 0x0000000055007209 */ /* 0x000fca0007810000 */
[----:B------:R-:W0:Y:S02]  /*b250*/  SHFL.BFLY PT, R4, R0, 0x2, 0x1f ;  /* 0x0c401f0000047f89 */ /* 0x000e2400000e0000 */
[----:B0-----:R-:W-:-:S05]  /*b260*/  FMNMX.FTZ R0, R0, R4, !PT ;  /* 0x0000000400007209 */ /* 0x001fca0007810000 */
[----:B------:R-:W0:Y:S02]  /*b270*/  SHFL.BFLY PT, R4, R0, 0x1, 0x1f ;  /* 0x0c201f0000047f89 */ /* 0x000e2400000e0000 */
[----:B0-----:R-:W-:Y:S02]  /*b280*/  FMNMX.FTZ R0, R0, R4, !PT ;  /* 0x0000000400007209 */ /* 0x001fe40007810000 */
[----:B------:R-:W-:-:S03]  /*b290*/  FMNMX.FTZ R4, R26, R10, !PT ;  /* 0x0000000a1a047209 */ /* 0x000fc60007810000 */
[----:B------:R-:W-:Y:S01]  /*b2a0*/  FMUL.FTZ R9, R0, UR4 ;  /* 0x0000000400097c20 */ /* 0x000fe20008410000 */
[----:B------:R-:W-:-:S03]  /*b2b0*/  FMNMX.FTZ R4, R27, R4, !PT ;  /* 0x000000041b047209 */ /* 0x000fc60007810000 */
[--C-:B------:R-:W-:Y:S01]  /*b2c0*/  FFMA.FTZ R24, R24, UR4, -R9.reuse ;  /* 0x0000000418187c23 */ /* 0x100fe20008010809 */
[----:B------:R-:W-:Y:S01]  /*b2d0*/  FMNMX.FTZ R4, R30, R4, !PT ;  /* 0x000000041e047209 */ /* 0x000fe20007810000 */
[--C-:B------:R-:W-:Y:S01]  /*b2e0*/  FFMA.FTZ R25, R25, UR4, -R9.reuse ;  /* 0x0000000419197c23 */ /* 0x100fe20008010809 */
[--C-:B------:R-:W-:Y:S01]  /*b2f0*/  FFMA.FTZ R28, R28, UR4, -R9.reuse ;  /* 0x000000041c1c7c23 */ /* 0x100fe20008010809 */
[--C-:B------:R-:W-:Y:S01]  /*b300*/  FFMA.FTZ R29, R29, UR4, -R9.reuse ;  /* 0x000000041d1d7c23 */ /* 0x100fe20008010809 */
[----:B------:R-:W-:Y:S01]  /*b310*/  FMNMX.FTZ R4, R31, R4, !PT ;  /* 0x000000041f047209 */ /* 0x000fe20007810000 */
[----:B------:R-:W-:Y:S01]  /*b320*/  MUFU.EX2 R24, R24 ;  /* 0x0000001800187308 */ /* 0x000fe20000000800 */
[--C-:B------:R-:W-:Y:S01]  /*b330*/  FFMA.FTZ R32, R32, UR4, -R9.reuse ;  /* 0x0000000420207c23 */ /* 0x100fe20008010809 */
        /* <DEDUP_REMOVED lines=42> */
[----:B------:R-:W-:-:S03]  /*b5e0*/  FFMA.FTZ R9, R85, UR4, -R9 ;  /* 0x0000000455097c23 */ /* 0x000fc60008010809 */
[----:B------:R-:W-:Y:S01]  /*b5f0*/  FMNMX.FTZ R4, R55, R4, !PT ;  /* 0x0000000437047209 */ /* 0x000fe20007810000 */
[----:B------:R-:W-:Y:S03]  /*b600*/  MUFU.EX2 R36, R36 ;  /* 0x0000002400247308 */ /* 0x000fe60000000800 */
[----:B------:R-:W-:-:S04]  /*b610*/  FMNMX.FTZ R4, R58, R4, !PT ;  /* 0x000000043a047209 */ /* 0x000fc80007810000 */
        /* <DEDUP_REMOVED lines=22> */
[----:B------:R-:W-:Y:S04]  /*b780*/  MUFU.EX2 R52, R52 ;  /* 0x0000003400347308 */ /* 0x000fe80000000800 */
[----:B------:R-:W0:Y:S04]  /*b790*/  SHFL.BFLY PT, R5, R4, 0x2, 0x1f ;  /* 0x0c401f0004057f89 */ /* 0x000e2800000e0000 */
[----:B------:R-:W-:Y:S08]  /*b7a0*/  MUFU.EX2 R53, R53 ;  /* 0x0000003500357308 */ /* 0x000ff00000000800 */
[----:B------:R-:W-:Y:S08]  /*b7b0*/  MUFU.EX2 R56, R56 ;  /* 0x0000003800387308 */ /* 0x000ff00000000800 */
[----:B------:R-:W-:Y:S01]  /*b7c0*/  MUFU.EX2 R57, R57 ;  /* 0x0000003900397308 */ /* 0x000fe20000000800 */
[----:B0-----:R-:W-:-:S07]  /*b7d0*/  FMNMX.FTZ R4, R4, R5, !PT ;  /* 0x0000000504047209 */ /* 0x001fce0007810000 */
[----:B------:R-:W-:Y:S01]  /*b7e0*/  MUFU.EX2 R60, R60 ;  /* 0x0000003c003c7308 */ /* 0x000fe20000000800 */
[----:B------:R-:W0:Y:S07]  /*b7f0*/  SHFL.BFLY PT, R5, R4, 0x1, 0x1f ;  /* 0x0c201f0004057f89 */ /* 0x000e2e00000e0000 */
[----:B------:R-:W-:Y:S08]  /*b800*/  MUFU.EX2 R61, R61 ;  /* 0x0000003d003d7308 */ /* 0x000ff00000000800 */
[----:B------:R-:W-:Y:S08]  /*b810*/  MUFU.EX2 R64, R64 ;  /* 0x0000004000407308 */ /* 0x000ff00000000800 */
[----:B------:R-:W-:Y:S01]  /*b820*/  MUFU.EX2 R65, R65 ;  /* 0x0000004100417308 */ /* 0x000fe20000000800 */
[----:B0-----:R-:W-:Y:S01]  /*b830*/  FMNMX.FTZ R4, R4, R5, !PT ;  /* 0x0000000504047209 */ /* 0x001fe20007810000 */
[----:B------:R-:W-:-:S04]  /*b840*/  FADD.FTZ R5, -R0, R11 ;  /* 0x0000000b00057221 */ /* 0x000fc80000010100 */
[C---:B------:R-:W-:Y:S01]  /*b850*/  FADD.FTZ R8, -R4.reuse, R10 ;  /* 0x0000000a04087221 */ /* 0x040fe20000010100 */
[----:B------:R-:W-:Y:S01]  /*b860*/  FMUL.FTZ R10, R4, UR4 ;  /* 0x00000004040a7c20 */ /* 0x000fe20008410000 */
[----:B------:R-:W-:Y:S01]  /*b870*/  FMUL.FTZ R5, R5, UR4 ;  /* 0x0000000405057c20 */ /* 0x000fe20008410000 */
[----:B------:R-:W-:Y:S01]  /*b880*/  MUFU.EX2 R68, R68 ;  /* 0x0000004400447308 */ /* 0x000fe20000000800 */
[----:B------:R-:W-:Y:S01]  /*b890*/  FMUL.FTZ R8, R8, UR4 ;  /* 0x0000000408087c20 */ /* 0x000fe20008410000 */
[--C-:B------:R-:W-:Y:S01]  /*b8a0*/  FFMA.FTZ R26, R26, UR4, -R10.reuse ;  /* 0x000000041a1a7c23 */ /* 0x100fe2000801080a */
[--C-:B------:R-:W-:Y:S01]  /*b8b0*/  FFMA.FTZ R27, R27, UR4, -R10.reuse ;  /* 0x000000041b1b7c23 */ /* 0x100fe2000801080a */
[--C-:B------:R-:W-:Y:S01]  /*b8c0*/  FFMA.FTZ R30, R30, UR4, -R10.reuse ;  /* 0x000000041e1e7c23 */ /* 0x100fe2000801080a */
[--C-:B------:R-:W-:Y:S01]  /*b8d0*/  FFMA.FTZ R31, R31, UR4, -R10.reuse ;  /* 0x000000041f1f7c23 */ /* 0x100fe2000801080a */
[--C-:B------:R-:W-:Y:S01]  /*b8e0*/  FFMA.FTZ R34, R34, UR4, -R10.reuse ;  /* 0x0000000422227c23 */ /* 0x100fe2000801080a */
[--C-:B------:R-:W-:Y:S01]  /*b8f0*/  FFMA.FTZ R35, R35, UR4, -R10.reuse ;  /* 0x0000000423237c23 */ /* 0x100fe2000801080a */
[----:B------:R-:W0:Y:S01]  /*b900*/  MUFU.EX2 R5, R5 ;  /* 0x0000000500057308 */ /* 0x000e220000000800 */
[--C-:B------:R-:W-:Y:S01]  /*b910*/  FFMA.FTZ R38, R38, UR4, -R10.reuse ;  /* 0x0000000426267c23 */ /* 0x100fe2000801080a */
[--C-:B------:R-:W-:Y:S01]  /*b920*/  FFMA.FTZ R39, R39, UR4, -R10.reuse ;  /* 0x0000000427277c23 */ /* 0x100fe2000801080a */
[--C-:B------:R-:W-:Y:S01]  /*b930*/  FFMA.FTZ R42, R42, UR4, -R10.reuse ;  /* 0x000000042a2a7c23 */ /* 0x100fe2000801080a */
[--C-:B------:R-:W-:Y:S01]  /*b940*/  FFMA.FTZ R43, R43, UR4, -R10.reuse ;  /* 0x000000042b2b7c23 */ /* 0x100fe2000801080a */
[--C-:B------:R-:W-:Y:S01]  /*b950*/  FFMA.FTZ R46, R46, UR4, -R10.reuse ;  /* 0x000000042e2e7c23 */ /* 0x100fe2000801080a */
[--C-:B------:R-:W-:Y:S01]  /*b960*/  FFMA.FTZ R47, R47, UR4, -R10.reuse ;  /* 0x000000042f2f7c23 */ /* 0x100fe2000801080a */
[--C-:B------:R-:W-:Y:S01]  /*b970*/  FFMA.FTZ R50, R50, UR4, -R10.reuse ;  /* 0x0000000432327c23 */ /* 0x100fe2000801080a */
[----:B------:R-:W-:Y:S01]  /*b980*/  MUFU.EX2 R8, R8 ;  /* 0x0000000800087308 */ /* 0x000fe20000000800 */
[--C-:B------:R-:W-:Y:S01]  /*b990*/  FFMA.FTZ R51, R51, UR4, -R10.reuse ;  /* 0x0000000433337c23 */ /* 0x100fe2000801080a */
[--C-:B------:R-:W-:Y:S01]  /*b9a0*/  FFMA.FTZ R54, R54, UR4, -R10.reuse ;  /* 0x0000000436367c23 */ /* 0x100fe2000801080a */
[--C-:B------:R-:W-:Y:S01]  /*b9b0*/  FFMA.FTZ R55, R55, UR4, -R10.reuse ;  /* 0x0000000437377c23 */ /* 0x100fe2000801080a */
[--C-:B------:R-:W-:Y:S01]  /*b9c0*/  FFMA.FTZ R58, R58, UR4, -R10.reuse ;  /* 0x000000043a3a7c23 */ /* 0x100fe2000801080a */
[--C-:B------:R-:W-:Y:S01]  /*b9d0*/  FFMA.FTZ R59, R59, UR4, -R10.reuse ;  /* 0x000000043b3b7c23 */ /* 0x100fe2000801080a */
[--C-:B------:R-:W-:Y:S01]  /*b9e0*/  FFMA.FTZ R62, R62, UR4, -R10.reuse ;  /* 0x000000043e3e7c23 */ /* 0x100fe2000801080a */
[----:B------:R-:W-:Y:S01]  /*b9f0*/  FFMA.FTZ R63, R63, UR4, -R10 ;  /* 0x000000043f3f7c23 */ /* 0x000fe2000801080a */
[----:B------:R-:W1:Y:S01]  /*ba00*/  MUFU.EX2 R26, R26 ;  /* 0x0000001a001a7308 */ /* 0x000e620000000800 */
[----:B0----5:R-:W-:Y:S01]  /*ba10*/  FFMA.FTZ R3, R5, R3, R24 ;  /* 0x0000000305037223 */ /* 0x021fe20000010018 */
[--C-:B------:R-:W-:Y:S01]  /*ba20*/  FFMA.FTZ R66, R66, UR4, -R10.reuse ;  /* 0x0000000442427c23 */ /* 0x100fe2000801080a */
[--C-:B------:R-:W-:Y:S01]  /*ba30*/  FFMA.FTZ R67, R67, UR4, -R10.reuse ;  /* 0x0000000443437c23 */ /* 0x100fe2000801080a */
[--C-:B------:R-:W-:Y:S01]  /*ba40*/  FFMA.FTZ R70, R70, UR4, -R10.reuse ;  /* 0x0000000446467c23 */ /* 0x100fe2000801080a */
[----:B------:R-:W-:Y:S01]  /*ba50*/  FADD.FTZ R3, R25, R3 ;  /* 0x0000000319037221 */ /* 0x000fe20000010000 */
[--C-:B------:R-:W-:Y:S01]  /*ba60*/  FFMA.FTZ R71, R71, UR4, -R10.reuse ;  /* 0x0000000447477c23 */ /* 0x100fe2000801080a */
[--C-:B------:R-:W-:Y:S01]  /*ba70*/  FFMA.FTZ R74, R74, UR4, -R10.reuse ;  /* 0x000000044a4a7c23 */ /* 0x100fe2000801080a */
[----:B------:R-:W0:Y:S01]  /*ba80*/  MUFU.EX2 R27, R27 ;  /* 0x0000001b001b7308 */ /* 0x000e220000000800 */
[----:B------:R-:W-:Y:S01]  /*ba90*/  FADD.FTZ R3, R28, R3 ;  /* 0x000000031c037221 */ /* 0x000fe20000010000 */
[--C-:B------:R-:W-:Y:S01]  /*baa0*/  FFMA.FTZ R75, R75, UR4, -R10.reuse ;  /* 0x000000044b4b7c23 */ /* 0x100fe2000801080a */
[--C-:B------:R-:W-:Y:S01]  /*bab0*/  FFMA.FTZ R78, R78, UR4, -R10.reuse ;  /* 0x000000044e4e7c23 */ /* 0x100fe2000801080a */
[--C-:B------:R-:W-:Y:S01]  /*bac0*/  FFMA.FTZ R79, R79, UR4, -R10.reuse ;  /* 0x000000044f4f7c23 */ /* 0x100fe2000801080a */
[----:B------:R-:W-:Y:S01]  /*bad0*/  FADD.FTZ R3, R29, R3 ;  /* 0x000000031d037221 */ /* 0x000fe20000010000 */
[--C-:B------:R-:W-:Y:S01]  /*bae0*/  FFMA.FTZ R82, R82, UR4, -R10.reuse ;  /* 0x0000000452527c23 */ /* 0x100fe2000801080a */
[----:B------:R-:W-:Y:S01]  /*baf0*/  FFMA.FTZ R83, R83, UR4, -R10 ;  /* 0x0000000453537c23 */ /* 0x000fe2000801080a */
[----:B------:R-:W2:Y:S01]  /*bb00*/  MUFU.EX2 R30, R30 ;  /* 0x0000001e001e7308 */ /* 0x000ea20000000800 */
[----:B-1----:R-:W-:Y:S01]  /*bb10*/  FFMA.FTZ R6, R8, R6, R26 ;  /* 0x0000000608067223 */ /* 0x002fe2000001001a */
[----:B------:R-:W-:Y:S01]  /*bb20*/  FADD.FTZ R3, R32, R3 ;  /* 0x0000000320037221 */ /* 0x000fe20000010000 */
[--C-:B------:R-:W-:Y:S01]  /*bb30*/  FFMA.FTZ R147, R86, UR4, -R10.reuse ;  /* 0x0000000456937c23 */ /* 0x100fe2000801080a */
[----:B------:R-:W-:-:S02]  /*bb40*/  FFMA.FTZ R10, R87, UR4, -R10 ;  /* 0x00000004570a7c23 */ /* 0x000fc4000801080a */
[----:B------:R-:W-:Y:S02]  /*bb50*/  FADD.FTZ R3, R33, R3 ;  /* 0x0000000321037221 */ /* 0x000fe40000010000 */
[----:B------:R-:W1:Y:S01]  /*bb60*/  MUFU.EX2 R31, R31 ;  /* 0x0000001f001f7308 */ /* 0x000e620000000800 */
[----:B0-----:R-:W-:Y:S01]  /*bb70*/  FADD.FTZ R6, R27, R6 ;  /* 0x000000061b067221 */ /* 0x001fe20000010000 */
[----:B------:R-:W-:-:S04]  /*bb80*/  FADD.FTZ R3, R36, R3 ;  /* 0x0000000324037221 */ /* 0x000fc80000010000 */
[----:B------:R-:W-:Y:S02]  /*bb90*/  FADD.FTZ R3, R37, R3 ;  /* 0x0000000325037221 */ /* 0x000fe40000010000 */
[----:B------:R-:W0:Y:S01]  /*bba0*/  MUFU.EX2 R34, R34 ;  /* 0x0000002200227308 */ /* 0x000e220000000800 */
[----:B--2---:R-:W-:Y:S01]  /*bbb0*/  FADD.FTZ R6, R30, R6 ;  /* 0x000000061e067221 */ /* 0x004fe20000010000 */
[----:B------:R-:W-:-:S04]  /*bbc0*/  FADD.FTZ R3, R40, R3 ;  /* 0x0000000328037221 */ /* 0x000fc80000010000 */
[----:B------:R-:W-:Y:S02]  /*bbd0*/  FADD.FTZ R3, R41, R3 ;  /* 0x0000000329037221 */ /* 0x000fe40000010000 */
[----:B------:R-:W2:Y:S01]  /*bbe0*/  MUFU.EX2 R35, R35 ;  /* 0x0000002300237308 */ /* 0x000ea20000000800 */
[----:B-1----:R-:W-:Y:S01]  /*bbf0*/  FADD.FTZ R6, R31, R6 ;  /* 0x000000061f067221 */ /* 0x002fe20000010000 */
[----:B------:R-:W-:-:S04]  /*bc00*/  FADD.FTZ R3, R44, R3 ;  /* 0x000000032c037221 */ /* 0x000fc80000010000 */
        /* <DEDUP_REMOVED lines=23> */
[----:B------:R-:W-:-:S06]  /*bd80*/  FADD.FTZ R3, R68, R3 ;  /* 0x0000000344037221 */ /* 0x000fcc0000010000 */
        /* <DEDUP_REMOVED lines=58> */
[----:B-1----:R-:W-:-:S03]  /*c130*/  FADD.FTZ R3, R9, R3 ;  /* 0x0000000309037221 */ /* 0x002fc60000010000 */
[----:B0-----:R-:W-:Y:S01]  /*c140*/  FADD.FTZ R6, R10, R6 ;  /* 0x000000060a067221 */ /* 0x001fe20000010000 */
[----:B------:R-:W-:Y:S06]  /*c150*/  @!P0 BRA `(.L_x_596) ;  /* 0x0000000000048947 */ /* 0x000fec0003800000 */
[----:B------:R-:W-:Y:S01]  /*c160*/  BPT.TRAP 0x1 ;  /* 0x000000040000795c */ /* 0x000fe20000300000 */
.L_x_596:
[----:B------:R-:W2:Y:S01]  /*c170*/  LDL R85, [R1+0x24] ;  /* 0x0000240001557983 */ /* 0x000ea20000100800 */
        /* <DEDUP_REMOVED lines=16> */
[----:B------:R-:W-:Y:S01]  /*c280*/  IMAD R11, R12, 0x8, R18 ;  /* 0x000000080c0b7824 */ /* 0x000fe200078e0212 */
[----:B------:R0:W5:Y:S01]  /*c290*/  LDL R5, [R1+0x4] ;  /* 0x0000040001057983 */ /* 0x0001620000100800 */
[----:B------:R-:W-:Y:S01]  /*c2a0*/  MOV R12, UR38 ;  /* 0x00000026000c7c02 */ /* 0x000fe20008000f00 */
[-C--:B------:R-:W-:Y:S01]  /*c2b0*/  FMUL.FTZ R90, R90, R8.reuse ;  /* 0x000000085a5a7220 */ /* 0x080fe20000410000 */
[----:B------:R-:W-:Y:S01]  /*c2c0*/  VIADD R11, R11, 0x16860 ;  /* 0x000168600b0b7836 */ /* 0x000fe20000000000 */
[----:B------:R-:W-:Y:S01]  /*c2d0*/  F2FP.F16.F32.PACK_AB R147, R10, R147 ;  /* 0x000000930a93723e */ /* 0x000fe200000000ff */
[----:B------:R-:W-:Y:S01]  /*c2e0*/  FMUL.FTZ R91, R91, R8 ;  /* 0x000000085b5b7220 */ /* 0x000fe20000410000 */
[----:B------:R-:W-:Y:S01]  /*c2f0*/  F2FP.F16.F32.PACK_AB R148, R25, R24 ;  /* 0x000000181994723e */ /* 0x000fe200000000ff */
[-C--:B------:R-:W-:Y:S01]  /*c300*/  FMUL.FTZ R94, R94, R8.reuse ;  /* 0x000000085e5e7220 */ /* 0x080fe20000410000 */
[----:B------:R-:W-:Y:S01]  /*c310*/  PRMT R11, R12, 0x654, R11 ;  /* 0x000006540c0b7816 */ /* 0x000fe2000000000b */
[----:B------:R-:W-:Y:S01]  /*c320*/  FMUL.FTZ R95, R95, R8 ;  /* 0x000000085f5f7220 */ /* 0x000fe20000410000 */
[----:B------:R-:W-:Y:S01]  /*c330*/  F2FP.F16.F32.PACK_AB R149, R27, R26 ;  /* 0x0000001a1b95723e */ /* 0x000fe200000000ff */
[----:B------:R-:W-:Y:S01]  /*c340*/  FMUL.FTZ R98, R98, R8 ;  /* 0x0000000862627220 */ /* 0x000fe20000410000 */
[----:B------:R1:W-:Y:S01]  /*c350*/  SYNCS.ARRIVE.TRANS64.RED.A1T0 RZ, [R11+URZ], RZ ;  /* 0x000000ff0bff79a7 */ /* 0x0003e2000810043f */
[----:B------:R-:W-:Y:S01]  /*c360*/  F2FP.F16.F32.PACK_AB R150, R29, R28 ;  /* 0x0000001c1d96723e */ /* 0x000fe200000000ff */
[----:B------:R-:W-:Y:S01]  /*c370*/  FMUL.FTZ R99, R99, R8 ;  /* 0x0000000863637220 */ /* 0x000fe20000410000 */
        /* <DEDUP_REMOVED lines=21> */
[----:B------:R-:W-:Y:S01]  /*c4d0*/  IMAD.MOV.U32 R10, RZ, RZ, R4 ;  /* 0x000000ffff0a7224 */ /* 0x000fe200078e0004 */
[----:B------:R-:W-:Y:S01]  /*c4e0*/  F2FP.F16.F32.PACK_AB R130, R53, R52 ;  /* 0x000000343582723e */ /* 0x000fe200000000ff */
[----:B-1----:R-:W-:Y:S01]  /*c4f0*/  IMAD.MOV.U32 R11, RZ, RZ, R0 ;  /* 0x000000ffff0b7224 */ /* 0x002fe200078e0000 */
        /* <DEDUP_REMOVED lines=17> */
[C---:B--2---:R-:W-:Y:S01]  /*c610*/  ISETP.GT.AND P1, PT, R7.reuse, R85, PT ;  /* 0x000000550700720c */ /* 0x044fe20003f24270 */
[----:B------:R-:W-:-:S12]  /*c620*/  VIADD R7, R7, 0xffffffff ;  /* 0xffffffff07077836 */ /* 0x000fd80000000000 */
[----:B0-----:R-:W-:Y:S05]  /*c630*/  @P1 BRA `(.L_x_597) ;  /* 0xffffffe000181947 */ /* 0x001fea000383ffff */
.L_x_585:
[----:B------:R-:W-:Y:S05]  /*c640*/  WARPSYNC.ALL ;  /* 0x0000000000007948 */ /* 0x000fea0003800000 */
[----:B------:R-:W-:Y:S06]  /*c650*/  BAR.ARV 0x8, 0x200 ;  /* 0x0208000000007b1d */ /* 0x000fec0000002000 */
[----:B------:R-:W-:Y:S05]  /*c660*/  @!P0 BRA `(.L_x_598) ;  /* 0x0000000000048947 */ /* 0x000fea0003800000 */
[----:B------:R-:W-:Y:S01]  /*c670*/  BPT.TRAP 0x1 ;  /* 0x000000040000795c */ /* 0x000fe20000300000 */
.L_x_598:
[----:B-----5:R-:W2:Y:S01]  /*c680*/  LDL R5, [R1+0x4] ;  /* 0x0000040001057983 */ /* 0x020ea20000100800 */
[----:B------:R-:W-:Y:S02]  /*c690*/  LEA R12, R156, R18, 0x3 ;  /* 0x000000129c0c7211 */ /* 0x000fe400078e18ff */
[----:B--2---:R-:W-:-:S04]  /*c6a0*/  SHF.L.U32 R5, R5, 0x1f, RZ ;  /* 0x0000001f05057819 */ /* 0x004fc800000006ff */
[----:B------:R0:W1:Y:S01]  /*c6b0*/  SYNCS.PHASECHK.TRANS64.TRYWAIT P1, [R12+URZ+0x16850], R5 ;  /* 0x016850050c0075a7 */ /* 0x000062000802017f */
[----:B------:R-:W-:Y:S05]  /*c6c0*/  @!P0 BRA `(.L_x_599) ;  /* 0x0000000000048947 */ /* 0x000fea0003800000 */
[----:B------:R-:W-:Y:S01]  /*c6d0*/  BPT.TRAP 0x1 ;  /* 0x000000040000795c */ /* 0x000fe20000300000 */
.L_x_599:
[----:B------:R-:W-:-:S05]  /*c6e0*/  VIADD R18, R18, 0x400 ;  /* 0x0000040012127836 */ /* 0x000fca0000000000 */
[----:B------:R-:W-:-:S04]  /*c6f0*/  SHF.R.U32.HI R18, RZ, 0x4, R18 ;  /* 0x00000004ff127819 */ /* 0x000fc80000011612 */
[----:B------:R-:W-:Y:S01]  /*c700*/  LOP3.LUT R9, R18, 0x3fff, RZ, 0xc0, !PT ;  /* 0x00003fff12097812 */ /* 0x000fe200078ec0ff */
[----:B-1----:R-:W-:Y:S06]  /*c710*/  @P1 BRA `(.L_x_600) ;  /* 0x0000000000081947 */ /* 0x002fec0003800000 */
[----:B------:R-:W1:Y:S02]  /*c720*/  SYNCS.PHASECHK.TRANS64.TRYWAIT P1, [R12+URZ+0x16850], R5 ;  /* 0x016850050c0075a7 */ /* 0x000e64000802017f */
[----:B-1----:R-:W-:Y:S05]  /*c730*/  @!P1 BRA `(.L_x_601) ;  /* 0x000000a800b09947 */ /* 0x002fea0003800000 */
.L_x_600:
[----:B------:R-:W-:Y:S01]  /*c740*/  IMAD R8, R156, 0x400, R9 ;  /* 0x000004009c087824 */ /* 0x000fe200078e0209 */
[----:B------:R-:W-:Y:S05]  /*c750*/  WARPSYNC.ALL ;  /* 0x0000000000007948 */ /* 0x000fea0003800000 */
[----:B------:R-:W-:Y:S01]  /*c760*/  IMAD.MOV.U32 R9, RZ, RZ, 0x40000040 ;  /* 0x40000040ff097424 */ /* 0x000fe200078e00ff */
[C---:B------:R-:W-:Y:S01]  /*c770*/  R2UR UR6, R8.reuse ;  /* 0x00000000080672ca */ /* 0x040fe200000e0000 */
[----:B------:R-:W-:Y:S01]  /*c780*/  WARPGROUP.ARRIVE ;  /* 0x00000000000079c5 */ /* 0x000fe20000000000 */
[----:B------:R-:W-:Y:S01]  /*c790*/  VIADD R10, R8, 0x80 ;  /* 0x00000080080a7836 */ /* 0x000fe20000000000 */
[----:B------:R-:W-:Y:S01]  /*c7a0*/  MOV R11, 0x40000040 ;  /* 0x40000040000b7802 */ /* 0x000fe20000000f00 */
[----:B01----:R-:W0:Y:S01]  /*c7b0*/  SHFL.BFLY PT, R5, R6, 0x2, 0x1f ;  /* 0x0c401f0006057f89 */ /* 0x003e2200000e0000 */
[----:B------:R-:W-:Y:S01]  /*c7c0*/  R2UR UR7, R9 ;  /* 0x00000000090772ca */ /* 0x000fe200000e0000 */
[----:B------:R-:W-:-:S02]  /*c7d0*/  IMAD.MOV.U32 R9, RZ, RZ, 0x40000040 ;  /* 0x40000040ff097424 */ /* 0x000fc400078e00ff */
[----:B------:R-:W-:Y:S02]  /*c7e0*/  IMAD.MOV.U32 R43, RZ, RZ, RZ ;  /* 0x000000ffff2b7224 */ /* 0x000fe400078e00ff */
[----:B------:R-:W-:-:S08]  /*c7f0*/  IMAD.MOV.U32 R60, RZ, RZ, -0x800000 ;  /* 0xff800000ff3c7424 */ /* 0x000fd000078e00ff */
[----:B------:R-:W-:Y:S01]  /*c800*/  HGMMA.64x64x16.F32 R88, R148, gdesc[UR4].tnspB, R88, gsb0 ;  /* 0x40e0000494587df0 */ /* 0x000fe20008000858 */
[----:B------:R-:W-:Y:S01]  /*c810*/  R2UR UR6, R10 ;  /* 0x000000000a0672ca */ /* 0x000fe200000e0000 */
[----:B------:R-:W-:Y:S01]  /*c820*/  VIADD R10, R8, 0x100 ;  /* 0x00000100080a7836 */ /* 0x000fe20000000000 */
[----:B------:R-:W-:Y:S01]  /*c830*/  R2UR UR7, R11 ;  /* 0x000000000b0772ca */ /* 0x000fe200000e0000 */
[----:B------:R-:W-:Y:S02]  /*c840*/  IMAD.MOV.U32 R11, RZ, RZ, 0x40000040 ;  /* 0x40000040ff0b7424 */ /* 0x000fe400078e00ff */
[----:B0-----:R-:W-:Y:S01]  /*c850*/  FADD.FTZ R7, R5, R6 ;  /* 0x0000000605077221 */ /* 0x001fe20000010000 */
[----:B------:R-:W-:Y:S02]  /*c860*/  WARPGROUP.DEPBAR.LE gsb0, 0x0 ;  /* 0x00008000000079c5 */ /* 0x000fe40000010000 */
[----:B------:R-:W-:-:S07]  /*c870*/  WARPGROUP.ARRIVE ;  /* 0x00000000000079c5 */ /* 0x000fce0000000000 */
        /* <DEDUP_REMOVED lines=11> */
[----:B------:R-:W-:Y:S01]  /*c930*/  IADD3 R10, R8, 0x200, RZ ;  /* 0x00000200080a7810 */ /* 0x000fe20007ffe0ff */
[----:B------:R-:W-:Y:S02]  /*c940*/  WARPGROUP.DEPBAR.LE gsb0, 0x0 ;  /* 0x00008000000079c5 */ /* 0x000fe40000010000 */
[----:B------:R-:W-:-:S08]  /*c950*/  WARPGROUP.ARRIVE ;  /* 0x00000000000079c5 */ /* 0x000fd00000000000 */
        /* <DEDUP_REMOVED lines=9> */
[C---:B------:R-:W-:Y:S01]  /*c9f0*/  VIADD R10, R8.reuse, 0x300 ;  /* 0x00000300080a7836 */ /* 0x040fe20000000000 */
[----:B------:R-:W-:Y:S01]  /*ca00*/  R2UR UR7, R11 ;  /* 0x000000000b0772ca */ /* 0x000fe200000e0000 */
[----:B------:R-:W-:Y:S01]  /*ca10*/  VIADD R8, R8, 0x380 ;  /* 0x0000038008087836 */ /* 0x000fe20000000000 */
[----:B------:R-:W-:Y:S01]  /*ca20*/  MOV R11, 0x40000040 ;  /* 0x40000040000b7802 */ /* 0x000fe20000000f00 */
[----:B------:R-:W-:Y:S02]  /*ca30*/  WARPGROUP.DEPBAR.LE gsb0, 0x0 ;  /* 0x00008000000079c5 */ /* 0x000fe40000010000 */
[----:B------:R-:W-:-:S08]  /*ca40*/  WARPGROUP.ARRIVE ;  /* 0x00000000000079c5 */ /* 0x000fd00000000000 */
[----:B------:R-:W-:Y:S01]  /*ca50*/  HGMMA.64x64x16.F32 R88, R136, gdesc[UR4].tnspB, R88, gsb0 ;  /* 0x40e0000488587df0 */ /* 0x000fe20008000858 */
[----:B------:R-:W-:Y:S02]  /*ca60*/  R2UR UR6, R10 ;  /* 0x000000000a0672ca */ /* 0x000fe400000e0000 */
[----:B------:R-:W-:Y:S01]  /*ca70*/  R2UR UR7, R11 ;  /* 0x000000000b0772ca */ /* 0x000fe200000e0000 */
[----:B------:R-:W0:Y:S02]  /*ca80*/  SHFL.BFLY PT, R10, R3, 0x2, 0x1f ;  /* 0x0c401f00030a7f89 */ /* 0x000e2400000e0000 */
[----:B0-----:R-:W-:Y:S01]  /*ca90*/  FADD.FTZ R10, R10, R3 ;  /* 0x000000030a0a7221 */ /* 0x001fe20000010000 */
[----:B------:R-:W-:-:S04]  /*caa0*/  IMAD.MOV.U32 R3, RZ, RZ, -0x800000 ;  /* 0xff800000ff037424 */ /* 0x000fc800078e00ff */
[----:B------:R-:W0:Y:S02]  /*cab0*/  SHFL.BFLY PT, R5, R10, 0x1, 0x1f ;  /* 0x0c201f000a057f89 */ /* 0x000e2400000e0000 */
[----:B0-----:R-:W-:Y:S01]  /*cac0*/  FADD.FTZ R11, R10, R5 ;  /* 0x000000050a0b7221 */ /* 0x001fe20000010000 */
[----:B------:R-:W-:Y:S01]  /*cad0*/  MOV R5, UR4 ;  /* 0x0000000400057c02 */ /* 0x000fe20008000f00 */
[----:B------:R-:W-:-:S03]  /*cae0*/  IMAD.U32 R10, RZ, RZ, UR4 ;  /* 0x00000004ff0a7e24 */ /* 0x000fc6000f8e00ff */
[----:B------:R-:W-:-:S13]  /*caf0*/  FSETP.NE.FTZ.AND P1, PT, R11, RZ, PT ;  /* 0x000000ff0b00720b */ /* 0x000fda0003f35000 */
[----:B------:R-:W0:Y:S01]  /*cb00*/  @P1 MUFU.LG2 R6, R11 ;  /* 0x0000000b00061308 */ /* 0x000e220000000c00 */
[----:B------:R-:W-:Y:S01]  /*cb10*/  @P1 FMUL.FTZ R5, R5, 0.69314718246459960938 ;  /* 0x3f31721805051820 */ /* 0x000fe20000410000 */
[----:B------:R-:W-:Y:S02]  /*cb20*/  WARPGROUP.DEPBAR.LE gsb0, 0x0 ;  /* 0x00008000000079c5 */ /* 0x000fe40000010000 */
[----:B------:R-:W-:-:S04]  /*cb30*/  WARPGROUP.ARRIVE ;  /* 0x00000000000079c5 */ /* 0x000fc80000000000 */
[----:B------:R-:W-:Y:S02]  /*cb40*/  @P1 MUFU.RCP R43, R11 ;  /* 0x0000000b002b1308 */ /* 0x000fe40000001000 */
[----:B------:R-:W-:Y:S01]  /*cb50*/  HGMMA.64x64x16.F32 R88, R140, gdesc[UR4].tnspB, R88, gsb0 ;  /* 0x40e000048c587df0 */ /* 0x000fe20008000858 */
[----:B------:R-:W-:Y:S02]  /*cb60*/  R2UR UR6, R8 ;  /* 0x00000000080672ca */ /* 0x000fe400000e0000 */
[----:B------:R-:W-:Y:S01]  /*cb70*/  R2UR UR7, R9 ;  /* 0x00000000090772ca */ /* 0x000fe200000e0000 */
[----:B------:R-:W1:Y:S01]  /*cb80*/  SHFL.BFLY PT, R8, R7, 0x1, 0x1f ;  /* 0x0c201f0007087f89 */ /* 0x000e6200000e0000 */
[----:B0-----:R-:W-:-:S04]  /*cb90*/  @P1 FMUL.FTZ R6, R6, 0.69314718246459960938 ;  /* 0x3f31721806061820 */ /* 0x001fc80000410000 */
[----:B------:R-:W-:Y:S01]  /*cba0*/  @P1 FFMA.FTZ R60, R5, R0, R6 ;  /* 0x00000000053c1223 */ /* 0x000fe20000010006 */
[----:B-1----:R-:W-:Y:S01]  /*cbb0*/  FADD.FTZ R13, R7, R8 ;  /* 0x00000008070d7221 */ /* 0x002fe20000010000 */
[----:B------:R-:W-:-:S04]  /*cbc0*/  IMAD.MOV.U32 R8, RZ, RZ, RZ ;  /* 0x000000ffff087224 */ /* 0x000fc800078e00ff */
[----:B------:R-:W-:-:S13]  /*cbd0*/  FSETP.NE.FTZ.AND P2, PT, R13, RZ, PT ;  /* 0x000000ff0d00720b */ /* 0x000fda0003f55000 */
[----:B------:R-:W0:Y:S01]  /*cbe0*/  @P2 MUFU.LG2 R9, R13 ;  /* 0x0000000d00092308 */ /* 0x000e220000000c00 */
[----:B------:R-:W-:-:S07]  /*cbf0*/  @P2 FMUL.FTZ R10, R10, 0.69314718246459960938 ;  /* 0x3f3172180a0a2820 */ /* 0x000fce0000410000 */
[----:B------:R1:W2:Y:S01]  /*cc00*/  @P2 MUFU.RCP R8, R13 ;  /* 0x0000000d00082308 */ /* 0x0002a20000001000 */
[----:B0-----:R-:W-:-:S04]  /*cc10*/  @P2 FMUL.FTZ R9, R9, 0.69314718246459960938 ;  /* 0x3f31721809092820 */ /* 0x001fc80000410000 */
[----:B------:R-:W-:Y:S01]  /*cc20*/  @P2 FFMA.FTZ R3, R10, R4, R9 ;  /* 0x000000040a032223 */ /* 0x000fe20000010009 */
[----:B------:R-:W-:Y:S02]  /*cc30*/  WARPGROUP.DEPBAR.LE gsb0, 0x0 ;  /* 0x00008000000079c5 */ /* 0x000fe40000010000 */
[----:B------:R-:W-:-:S06]  /*cc40*/  WARPGROUP.ARRIVE ;  /* 0x00000000000079c5 */ /* 0x000fcc0000000000 */
[----:B------:R-:W-:Y:S03]  /*cc50*/  HGMMA.64x64x16.F32 R88, R144, gdesc[UR4].tnspB, R88, gsb0 ;  /* 0x40e0000490587df0 */ /* 0x000fe60008000858 */
[----:B------:R-:W-:Y:S02]  /*cc60*/  WARPGROUP.DEPBAR.LE gsb0, 0x0 ;  /* 0x00008000000079c5 */ /* 0x000fe40000010000 */
[----:B-12---:R-:W-:Y:S05]  /*cc70*/  @!P0 BRA `(.L_x_602) ;  /* 0x0000000000048947 */ /* 0x006fea0003800000 */
[----:B------:R-:W-:Y:S01]  /*cc80*/  BPT.TRAP 0x1 ;  /* 0x000000040000795c */ /* 0x000fe20000300000 */
.L_x_602:
[----:B------:R-:W2:Y:S01]  /*cc90*/  LDL.LU R4, [R1+0x4] ;  /* 0x0000040001047983 */ /* 0x000ea20000300800 */
[----:B------:R-:W-:Y:S01]  /*cca0*/  VIADD R0, R12, 0x16860 ;  /* 0x000168600c007836 */ /* 0x000fe20000000000 */
[----:B------:R-:W-:Y:S01]  /*ccb0*/  MOV R5, UR38 ;  /* 0x0000002600057c02 */ /* 0x000fe20008000f00 */
[----:B------:R-:W-:Y:S02]  /*ccc0*/  VIADD R156, R156, 0x1 ;  /* 0x000000019c9c7836 */ /* 0x000fe40000000000 */
[-C--:B------:R-:W-:Y:S01]  /*ccd0*/  FMUL.FTZ R20, R88, R43.reuse ;  /* 0x0000002b58147220 */ /* 0x080fe20000410000 */
[-C--:B------:R-:W-:Y:S01]  /*cce0*/  FMUL.FTZ R21, R89, R43.reuse ;  /* 0x0000002b59157220 */ /* 0x080fe20000410000 */
[----:B------:R-:W-:Y:S01]  /*ccf0*/  PRMT R0, R5, 0x654, R0 ;  /* 0x0000065405007816 */ /* 0x000fe20000000000 */
[-C--:B------:R-:W-:Y:S01]  /*cd00*/  FMUL.FTZ R26, R92, R43.reuse ;  /* 0x0000002b5c1a7220 */ /* 0x080fe20000410000 */
[----:B------:R-:W-:Y:S01]  /*cd10*/  ISETP.NE.AND P1, PT, R156, 0x2, PT ;  /* 0x000000029c00780c */ /* 0x000fe20003f25270 */
[-C--:B------:R-:W-:Y:S01]  /*cd20*/  FMUL.FTZ R27, R93, R43.reuse ;  /* 0x0000002b5d1b7220 */ /* 0x080fe20000410000 */
[----:B------:R0:W-:Y:S01]  /*cd30*/  SYNCS.ARRIVE.TRANS64.RED.A1T0 RZ, [R0+URZ], RZ ;  /* 0x000000ff00ff79a7 */ /* 0x0001e2000810043f */
[-C--:B------:R-:W-:Y:S01]  /*cd40*/  FMUL.FTZ R28, R96, R43.reuse ;  /* 0x0000002b601c7220 */ /* 0x080fe20000410000 */
[-C--:B------:R-:W-:Y:S01]  /*cd50*/  FMUL.FTZ R29, R97, R43.reuse ;  /* 0x0000002b611d7220 */ /* 0x080fe20000410000 */
[-C--:B------:R-:W-:Y:S01]  /*cd60*/  FMUL.FTZ R30, R100, R43.reuse ;  /* 0x0000002b641e7220 */ /* 0x080fe20000410000 */
[-C--:B------:R-:W-:Y:S01]  /*cd70*/  FMUL.FTZ R31, R101, R43.reuse ;  /* 0x0000002b651f7220 */ /* 0x080fe20000410000 */
[-C--:B------:R-:W-:Y:S01]  /*cd80*/  FMUL.FTZ R36, R104, R43.reuse ;  /* 0x0000002b68247220 */ /* 0x080fe20000410000 */
[-C--:B------:R-:W-:Y:S01]  /*cd90*/  FMUL.FTZ R37, R105, R43.reuse ;  /* 0x0000002b69257220 */ /* 0x080fe20000410000 */
[-C--:B------:R-:W-:Y:S01]  /*cda0*/  FMUL.FTZ R38, R108, R43.reuse ;  /* 0x0000002b6c267220 */ /* 0x080fe20000410000 */
[----:B0-----:R-:W-:Y:S01]  /*cdb0*/  SEL R0, RZ, 0x1, P1 ;  /* 0x00000001ff007807 */ /* 0x001fe20000800000 */
        /* <DEDUP_REMOVED lines=22> */
[----:B------:R-:W-:Y:S01]  /*cf20*/  SEL R156, R156, RZ, P1 ;  /* 0x000000ff9c9c7207 */ /* 0x000fe20000800000 */
[----:B------:R-:W-:Y:S01]  /*cf30*/  UIADD3 UR37, UR37, 0x1, URZ ;  /* 0x0000000125257890 */ /* 0x000fe2000fffe03f */
[----:B--2---:R-:W-:-:S05]  /*cf40*/  LOP3.LUT R4, R4, R0, RZ, 0x3c, !PT ;  /* 0x0000000004047212 */ /* 0x004fca00078e3cff */
[----:B------:R0:W-:Y:S06]  /*cf50*/  STL [R1+0x4], R4 ;  /* 0x0000040401007387 */ /* 0x0001ec0000100800 */
.L_x_548:
[----:B------:R-:W3:Y:S01]  /*cf60*/  S2R R0, SR_TID.X ;  /* 0x0000000000007919 */ /* 0x000ee20000002100 */
[----:B------:R-:W-:Y:S05]  /*cf70*/  WARPSYNC.ALL ;  /* 0x0000000000007948 */ /* 0x000fea0003800000 */
[----:B---3--:R-:W-:-:S05]  /*cf80*/  VIADD R71, R0, 0xffffff80 ;  /* 0xffffff8000477836 */ /* 0x008fca0000000000 */
[----:B------:R-:W-:-:S04]  /*cf90*/  SHF.R.S32.HI R74, RZ, 0x1f, R71 ;  /* 0x0000001fff4a7819 */ /* 0x000fc80000011447 */
[----:B------:R-:W-:-:S04]  /*cfa0*/  LEA.HI R74, R74, R71, RZ, 0x3 ;  /* 0x000000474a4a7211 */ /* 0x000fc800078f18ff */
[----:B------:R-:W-:-:S05]  /*cfb0*/  LOP3.LUT R74, R74, 0xfffffff8, RZ, 0xc0, !PT ;  /* 0xfffffff84a4a7812 */ /* 0x000fca00078ec0ff */
[----:B------:R-:W-:-:S04]  /*cfc0*/  IMAD.IADD R74, R71, 0x1, -R74 ;  /* 0x00000001474a7824 */ /* 0x000fc800078e0a4a */
[----:B------:R-:W-:-:S05]  /*cfd0*/  IMAD.SHL.U32 R59, R74, 0x8, RZ ;  /* 0x000000084a3b7824 */ /* 0x000fca00078e00ff */
[----:B------:R-:W-:Y:S01]  /*cfe0*/  SHF.R.S32.HI R58, RZ, 0x1f, R59 ;  /* 0x0000001fff3a7819 */ /* 0x000fe2000001143b */
[----:B------:R-:W3:Y:S08]  /*cff0*/  S2UR UR38, SR_CgaCtaId ;  /* 0x00000000002679c3 */ /* 0x000ef00000008800 */
[----:B------:R-:W-:Y:S06]  /*d000*/  BAR.SYNC.DEFER_BLOCKING 0x5, 0x200 ;  /* 0x0148000000007b1d */ /* 0x000fec0000010000 */
[----:B------:R-:W-:Y:S01]  /*d010*/  UMOV UR4, 0x400 ;  /* 0x0000040000047882 */ /* 0x000fe20000000000 */
[----:B------:R-:W-:Y:S01]  /*d020*/  BSSY B0, `(.L_x_603) ;  /* 0x000023f000007945 */ /* 0x000fe20003800000 */
[----:B---3--:R-:W-:-:S06]  /*d030*/  ULEA UR4, UR38, UR4, 0x18 ;  /* 0x0000000426047291 */ /* 0x008fcc000f8ec03f */
[----:B------:R-:W-:-:S05]  /*d040*/  MOV R18, UR4 ;  /* 0x0000000400127c02 */ /* 0x000fca0008000f00 */
[----:B-1----:R1:W3:Y:S01]  /*d050*/  LDS.128 R32, [R18+0x168d0] ;  /* 0x0168d00012207984 */ /* 0x0022e20000000c00 */
[----:B------:R-:W-:Y:S06]  /*d060*/  BAR.ARV 0x4, 0x200 ;  /* 0x0108000000007b1d */ /* 0x000fec0000002000 */
[----:B------:R-:W-:Y:S05]  /*d070*/  @P0 BRA `(.L_x_604) ;  /* 0x0000001800440947 */ /* 0x000fea0003800000 */
[----:B------:R-:W4:Y:S01]  /*d080*/  LDL R0, [R1+0x68] ;  /* 0x0000680001007983 */ /* 0x000f220000100800 */
[----:B------:R-:W-:-:S03]  /*d090*/  ULDC UR4, c[0x0][0xad4] ;  /* 0x0002b50000047ab9 */ /* 0x000fc60000000800 */
[----:B------:R-:W2:Y:S04]  /*d0a0*/  LDL.LU R62, [R1+0x34] ;  /* 0x00003400013e7983 */ /* 0x000ea80000300800 */
[----:B------:R-:W2:Y:S04]  /*d0b0*/  LDL.LU R64, [R1+0x40] ;  /* 0x0000400001407983 */ /* 0x000ea80000300800 */
[----:B------:R-:W2:Y:S01]  /*d0c0*/  LDL.LU R68, [R1+0x44] ;  /* 0x0000440001447983 */ /* 0x000ea20000300800 */
[----:B------:R-:W0:Y:S01]  /*d0d0*/  S2R R5, SR_SWINHI ;  /* 0x0000000000057919 */ /* 0x000e220000002f00 */
[----:B------:R-:W-:-:S02]  /*d0e0*/  MOV R24, R18 ;  /* 0x0000001200187202 */ /* 0x000fc40000000f00 */
[----:B0----5:R-:W-:Y:S02]  /*d0f0*/  MOV R25, R5 ;  /* 0x0000000500197202 */ /* 0x021fe40000000f00 */
[----:B------:R-:W-:Y:S01]  /*d100*/  F2FP.F16.F32.PACK_AB R14, R27, R26 ;  /* 0x0000001a1b0e723e */ /* 0x000fe200000000ff */
[----:B---3--:R-:W-:Y:S02]  /*d110*/  IMAD.MOV.U32 R32, RZ, RZ, RZ ;  /* 0x000000ffff207224 */ /* 0x008fe400078e00ff */
[----:B----4-:R-:W-:-:S03]  /*d120*/  IMAD.WIDE R10, R0, 0x2, R24 ;  /* 0x00000002000a7825 */ /* 0x010fc600078e0218 */
[----:B------:R-:W-:-:S05]  /*d130*/  IADD3 R61, P0, R10, 0x60, RZ ;  /* 0x000000600a3d7810 */ /* 0x000fca0007f1e0ff */
[----:B------:R-:W-:Y:S01]  /*d140*/  IMAD.X R5, RZ, RZ, R11, P0 ;  /* 0x000000ffff057224 */ /* 0x000fe200000e060b */
[----:B--2---:R-:W-:-:S04]  /*d150*/  ISETP.NE.AND P0, PT, R62, RZ, PT ;  /* 0x000000ff3e00720c */ /* 0x004fc80003f05270 */
[----:B------:R-:W-:Y:S01]  /*d160*/  SEL R67, R62, UR4, P0 ;  /* 0x000000043e437c07 */ /* 0x000fe20008000000 */
[----:B------:R-:W-:Y:S05]  /*d170*/  WARPSYNC.ALL ;  /* 0x0000000000007948 */ /* 0x000fea0003800000 */
[----:B------:R-:W-:Y:S01]  /*d180*/  BAR.SYNC.DEFER_BLOCKING 0x1, 0x180 ;  /* 0x0046000000007b1d */ /* 0x000fe20000010000 */
[C---:B------:R-:W-:Y:S02]  /*d190*/  IADD3 R15, P1, R10.reuse, 0x40, RZ ;  /* 0x000000400a0f7810 */ /* 0x040fe40007f3e0ff */
[C---:B------:R-:W-:Y:S02]  /*d1a0*/  IADD3 R13, P2, R10.reuse, 0x20, RZ ;  /* 0x000000200a0d7810 */ /* 0x040fe40007f5e0ff */
[----:B------:R-:W-:Y:S01]  /*d1b0*/  LOP3.LUT R9, R10, 0x380, RZ, 0xc0, !PT ;  /* 0x000003800a097812 */ /* 0x000fe200078ec0ff */
[----:B------:R-:W-:Y:S01]  /*d1c0*/  ULDC.64 UR6, c[0x0][0xc08] ;  /* 0x0003020000067ab9 */ /* 0x000fe20000000a00 */
[----:B------:R-:W-:Y:S01]  /*d1d0*/  LOP3.LUT R4, R15, 0x380, RZ, 0xc0, !PT ;  /* 0x000003800f047812 */ /* 0x000fe200078ec0ff */
[----:B------:R-:W-:Y:S01]  /*d1e0*/  ULDC.64 UR4, c[0x0][0xc00] ;  /* 0x0003000000047ab9 */ /* 0x000fe20000000a00 */
[----:B------:R-:W-:-:S02]  /*d1f0*/  LOP3.LUT R0, R13, 0x380, RZ, 0xc0, !PT ;  /* 0x000003800d007812 */ /* 0x000fc400078ec0ff */
[----:B------:R-:W-:Y:S02]  /*d200*/  LOP3.LUT R12, R61, 0x380, RZ, 0xc0, !PT ;  /* 0x000003803d0c7812 */ /* 0x000fe400078ec0ff */
[----:B------:R-:W-:Y:S02]  /*d210*/  SHF.R.U64 R9, R9, 0x3, RZ ;  /* 0x0000000309097819 */ /* 0x000fe400000012ff */
[----:B------:R-:W-:Y:S02]  /*d220*/  SHF.R.U64 R4, R4, 0x3, RZ ;  /* 0x0000000304047819 */ /* 0x000fe400000012ff */
[----:B------:R-:W-:Y:S02]  /*d230*/  SHF.R.U64 R0, R0, 0x3, RZ ;  /* 0x0000000300007819 */ /* 0x000fe400000012ff */
[----:B------:R-:W-:Y:S02]  /*d240*/  SHF.R.U64 R12, R12, 0x3, RZ ;  /* 0x000000030c0c7819 */ /* 0x000fe400000012ff */
[----:B------:R-:W-:Y:S01]  /*d250*/  LOP3.LUT R10, R9, R10, RZ, 0x3c, !PT ;  /* 0x0000000a090a7212 */ /* 0x000fe200078e3cff */
[--C-:B------:R-:W-:Y:S01]  /*d260*/  IMAD.X R7, RZ, RZ, R11.reuse, P1 ;  /* 0x000000ffff077224 */ /* 0x100fe200008e060b */
[----:B------:R-:W-:Y:S01]  /*d270*/  LOP3.LUT R6, R4, R15, RZ, 0x3c, !PT ;  /* 0x0000000f04067212 */ /* 0x000fe200078e3cff */
[----:B------:R-:W-:Y:S01]  /*d280*/  IMAD.X R9, RZ, RZ, R11, P2 ;  /* 0x000000ffff097224 */ /* 0x000fe200010e060b */
[----:B------:R-:W-:-:S02]  /*d290*/  LOP3.LUT R8, R0, R13, RZ, 0x3c, !PT ;  /* 0x0000000d00087212 */ /* 0x000fc400078e3cff */
[----:B------:R-:W-:Y:S02]  /*d2a0*/  LOP3.LUT R4, R12, R61, RZ, 0x3c, !PT ;  /* 0x0000003d0c047212 */ /* 0x000fe400078e3cff */
[----:B------:R-:W-:Y:S02]  /*d2b0*/  MOV R10, R10 ;  /* 0x0000000a000a7202 */ /* 0x000fe40000000f00 */
[----:B------:R-:W-:Y:S02]  /*d2c0*/  F2FP.F16.F32.PACK_AB R12, R21, R20 ;  /* 0x00000014150c723e */ /* 0x000fe400000000ff */
[----:B------:R-:W-:Y:S02]  /*d2d0*/  F2FP.F16.F32.PACK_AB R13, R45, R44 ;  /* 0x0000002c2d0d723e */ /* 0x000fe400000000ff */
[----:B------:R-:W-:Y:S02]  /*d2e0*/  F2FP.F16.F32.PACK_AB R15, R47, R46 ;  /* 0x0000002e2f0f723e */ /* 0x000fe400000000ff */
[----:B------:R-:W-:-:S02]  /*d2f0*/  MOV R66, R6 ;  /* 0x0000000600427202 */ /* 0x000fc40000000f00 */
[----:B------:R-:W-:Y:S01]  /*d300*/  MOV R0, R4 ;  /* 0x0000000400007202 */ /* 0x000fe20000000f00 */
[----:B------:R0:W-:Y:S01]  /*d310*/  STSM.16.M88.4 [R10], R12 ;  /* 0x0000000c0a007844 */ /* 0x0001e20000000200 */
[----:B------:R-:W-:Y:S02]  /*d320*/  MOV R61, R8 ;  /* 0x00000008003d7202 */ /* 0x000fe40000000f00 */
[----:B------:R-:W-:Y:S02]  /*d330*/  F2FP.F16.F32.PACK_AB R4, R29, R28 ;  /* 0x0000001c1d04723e */ /* 0x000fe400000000ff */
[----:B------:R-:W-:Y:S02]  /*d340*/  F2FP.F16.F32.PACK_AB R5, R49, R48 ;  /* 0x000000303105723e */ /* 0x000fe400000000ff */
[----:B------:R-:W-:Y:S02]  /*d350*/  F2FP.F16.F32.PACK_AB R6, R31, R30 ;  /* 0x0000001e1f06723e */ /* 0x000fe400000000ff */
[----:B------:R-:W-:-:S02]  /*d360*/  F2FP.F16.F32.PACK_AB R7, R51, R50 ;  /* 0x000000323307723e */ /* 0x000fc400000000ff */
[----:B------:R-:W-:Y:S02]  /*d370*/  F2FP.F16.F32.PACK_AB R8, R37, R36 ;  /* 0x000000242508723e */ /* 0x000fe400000000ff */
[----:B------:R-:W-:Y:S02]  /*d380*/  F2FP.F16.F32.PACK_AB R9, R53, R52 ;  /* 0x000000343509723e */ /* 0x000fe400000000ff */
[----:B------:R-:W-:Y:S02]  /*d390*/  F2FP.F16.F32.PACK_AB R11, R55, R54 ;  /* 0x00000036370b723e */ /* 0x000fe400000000ff */
[----:B0-----:R-:W-:Y:S02]  /*d3a0*/  F2FP.F16.F32.PACK_AB R10, R39, R38 ;  /* 0x00000026270a723e */ /* 0x001fe400000000ff */
[----:B------:R-:W-:Y:S02]  /*d3b0*/  F2FP.F16.F32.PACK_AB R12, R41, R40 ;  /* 0x00000028290c723e */ /* 0x000fe400000000ff */
[----:B------:R-:W-:-:S02]  /*d3c0*/  F2FP.F16.F32.PACK_AB R13, R57, R56 ;  /* 0x00000038390d723e */ /* 0x000fc400000000ff */
[----:B------:R-:W-:Y:S02]  /*d3d0*/  F2FP.F16.F32.PACK_AB R14, R43, R42 ;  /* 0x0000002a2b0e723e */ /* 0x000fe400000000ff */
[----:B------:R-:W-:Y:S01]  /*d3e0*/  F2FP.F16.F32.PACK_AB R15, R119, R118 ;  /* 0x00000076770f723e */ /* 0x000fe200000000ff */
[----:B------:R0:W-:Y:S01]  /*d3f0*/  STSM.16.M88.4 [R61], R4 ;  /* 0x000000043d007844 */ /* 0x0001e20000000200 */
[----:B------:R-:W-:-:S03]  /*d400*/  ISETP.NE.U32.AND P3, PT, RZ, UR6, PT ;  /* 0x00000006ff007c0c */ /* 0x000fc6000bf65070 */
[----:B------:R-:W-:Y:S01]  /*d410*/  STSM.16.M88.4 [R66], R8 ;  /* 0x0000000842007844 */ /* 0x000fe20000000200 */
[----:B------:R-:W-:-:S03]  /*d420*/  ISETP.NE.AND.EX P3, PT, RZ, UR7, PT, P3 ;  /* 0x00000007ff007c0c */ /* 0x000fc6000bf65330 */
[----:B------:R2:W-:Y:S01]  /*d430*/  STSM.16.M88.4 [R0], R12 ;  /* 0x0000000c00007844 */ /* 0x0005e20000000200 */
[----:B------:R-:W-:Y:S01]  /*d440*/  BAR.SYNC.DEFER_BLOCKING 0x1, 0x180 ;  /* 0x0046000000007b1d */ /* 0x000fe20000010000 */
[----:B------:R-:W-:Y:S02]  /*d450*/  ISETP.NE.U32.AND P0, PT, RZ, UR4, PT ;  /* 0x00000004ff007c0c */ /* 0x000fe4000bf05070 */
[----:B------:R-:W-:Y:S02]  /*d460*/  IADD3 R62, P1, R64, UR4, RZ ;  /* 0x00000004403e7c10 */ /* 0x000fe4000ff3e0ff */
[----:B------:R-:W-:Y:S02]  /*d470*/  ISETP.NE.AND.EX P0, PT, RZ, UR5, PT, P0 ;  /* 0x00000005ff007c0c */ /* 0x000fe4000bf05300 */
[----:B------:R-:W-:Y:S02]  /*d480*/  IADD3.X R63, R68, UR5, RZ, P1, !PT ;  /* 0x00000005443f7c10 */ /* 0x000fe40008ffe4ff */
[----:B------:R-:W-:Y:S01]  /*d490*/  @P3 IADD3 R64, P1, R64, UR6, RZ ;  /* 0x0000000640403c10 */ /* 0x000fe2000ff3e0ff */
[----:B------:R-:W-:-:S02]  /*d4a0*/  ULDC UR6, c[0x0][0xa88] ;  /* 0x0002a20000067ab9 */ /* 0x000fc40000000800 */
[----:B0-----:R-:W-:Y:S01]  /*d4b0*/  MOV R61, UR6 ;  /* 0x00000006003d7c02 */ /* 0x001fe20008000f00 */
[----:B------:R-:W-:Y:S01]  /*d4c0*/  IMAD.MOV.U32 R6, RZ, RZ, 0x9b8 ;  /* 0x000009b8ff067424 */ /* 0x000fe200078e00ff */
[----:B------:R-:W-:Y:S01]  /*d4d0*/  @P3 IADD3.X R65, R68, UR7, RZ, P1, !PT ;  /* 0x0000000744413c10 */ /* 0x000fe20008ffe4ff */
[----:B--2---:R-:W0:Y:S03]  /*d4e0*/  LDC R0, c[0x0][0xbe8] ;  /* 0x0002fa00ff007b82 */ /* 0x004e260000000800 */
[----:B------:R2:W5:Y:S04]  /*d4f0*/  @P0 LDG.E R32, desc[UR42][R62.64] ;  /* 0x0000002a3e200981 */ /* 0x000568000c1e1900 */
[----:B------:R2:W5:Y:S01]  /*d500*/  @P3 LDG.E R61, desc[UR42][R64.64] ;  /* 0x0000002a403d3981 */ /* 0x000562000c1e1900 */
[----:B------:R-:W-:-:S04]  /*d510*/  ISETP.GT.AND P2, PT, R67, 0x1, PT ;  /* 0x000000014300780c */ /* 0x000fc80003f44270 */
[----:B------:R-:W-:-:S04]  /*d520*/  SEL R6, R6, 0x978, P2 ;  /* 0x0000097806067807 */ /* 0x000fc80001000000 */
[----:B------:R2:W3:Y:S08]  /*d530*/  LDC.64 R12, c[0x0][R6+0x220] ;  /* 0x00008800060c7b82 */ /* 0x0004f00000000a00 */
[----:B------:R2:W4:Y:S08]  /*d540*/  LDC.64 R14, c[0x0][R6+0x218] ;  /* 0x00008600060e7b82 */ /* 0x0005300000000a00 */
[----:B------:R2:W1:Y:S01]  /*d550*/  LDC.64 R10, c[0x0][R6+0x228] ;  /* 0x00008a00060a7b82 */ /* 0x0004620000000a00 */
[----:B0-----:R-:W-:Y:S01]  /*d560*/  ISETP.NE.AND P1, PT, R0, 0x1, PT ;  /* 0x000000010000780c */ /* 0x001fe20003f25270 */
[----:B--2---:R-:W-:-:S12]  /*d570*/  @P3 BRA `(.L_x_605) ;  /* 0x0000000000103947 */ /* 0x004fd80003800000 */
[----:B------:R-:W-:Y:S05]  /*d580*/  @!P0 BRA `(.L_x_605) ;  /* 0x00000000000c8947 */ /* 0x000fea0003800000 */
[----:B------:R-:W2:Y:S04]  /*d590*/  LDG.E R4, desc[UR42][R62.64] ;  /* 0x0000002a3e047981 */ /* 0x000ea8000c1e1900 */
[----:B-----5:R-:W2:Y:S02]  /*d5a0*/  LDG.E R61, desc[UR42][R62.64+0x4] ;  /* 0x0000042a3e3d7981 */ /* 0x020ea4000c1e1900 */
[----:B--2---:R-:W-:-:S07]  /*d5b0*/  IMAD.IADD R61, R61, 0x1, -R4 ;  /* 0x000000013d3d7824 */ /* 0x004fce00078e0a04 */
.L_x_605:
[----:B------:R-:W2:Y:S01]  /*d5c0*/  LDL.LU R4, [R1+0x38] ;  /* 0x0000380001047983 */ /* 0x000ea20000300800 */
[----:B------:R-:W0:Y:S03]  /*d5d0*/  LDC.64 R6, c[0x0][R6+0x210] ;  /* 0x0000840006067b82 */ /* 0x000e260000000a00 */
[----:B------:R-:W3:Y:S04]  /*d5e0*/  LDL.LU R9, [R1+0x50] ;  /* 0x0000500001097983 */ /* 0x000ee80000300800 */
[----:B------:R-:W4:Y:S01]  /*d5f0*/  LDL R63, [R1+0x64] ;  /* 0x00006400013f7983 */ /* 0x000f220000100800 */
[----:B------:R-:W-:Y:S01]  /*d600*/  ISETP.NE.U32.AND P0, PT, RZ, UR4, PT ;  /* 0x00000004ff007c0c */ /* 0x000fe2000bf05070 */
[----:B------:R-:W1:Y:S02]  /*d610*/  @P1 LDC R62, c[0x0][0xbec] ;  /* 0x0002fb00ff3e1b82 */ /* 0x000e640000000800 */
[----:B------:R-:W4:Y:S04]  /*d620*/  LDL R68, [R1+0x48] ;  /* 0x0000480001447983 */ /* 0x000f280000100800 */
[----:B------:R-:W4:Y:S01]  /*d630*/  LDL R66, [R1+0x4c] ;  /* 0x00004c0001427983 */ /* 0x000f220000100800 */
[----:B------:R-:W-:Y:S01]  /*d640*/  ISETP.NE.AND.EX P0, PT, RZ, UR5, PT, P0 ;  /* 0x00000005ff007c0c */ /* 0x000fe2000bf05300 */
[----:B------:R-:W0:Y:S02]  /*d650*/  @P1 LDC R67, c[0x0][0xbf0] ;  /* 0x0002fc00ff431b82 */ /* 0x000e240000000800 */
[----:B------:R-:W4:Y:S01]  /*d660*/  LDL R72, [R1+0x60] ;  /* 0x0000600001487983 */ /* 0x000f220000100800 */
[----:B------:R-:W1:Y:S01]  /*d670*/  S2R R70, SR_TID.X ;  /* 0x0000000000467919 */ /* 0x000e620000002100 */
[----:B-----5:R-:W-:-:S02]  /*d680*/  IMAD R61, R61, R0, RZ ;  /* 0x000000003d3d7224 */ /* 0x020fc400078e02ff */
[----:B-1----:R-:W-:-:S05]  /*d690*/  VIADD R73, R70, 0xffffff80 ;  /* 0xffffff8046497836 */ /* 0x002fca0000000000 */
[----:B------:R-:W-:-:S04]  /*d6a0*/  SHF.R.S32.HI R70, RZ, 0x1f, R73 ;  /* 0x0000001fff467819 */ /* 0x000fc80000011449 */
[----:B------:R-:W-:-:S04]  /*d6b0*/  LEA.HI R70, R70, R73, RZ, 0x7 ;  /* 0x0000004946467211 */ /* 0x000fc800078f38ff */
[----:B------:R-:W-:-:S04]  /*d6c0*/  LOP3.LUT R70, R70, 0xffffff80, RZ, 0xc0, !PT ;  /* 0xffffff8046467812 */ /* 0x000fc800078ec0ff */
[----:B------:R-:W-:Y:S02]  /*d6d0*/  IADD3 R70, R73, -R70, RZ ;  /* 0x8000004649467210 */ /* 0x000fe40007ffe0ff */
[----:B--2---:R-:W-:Y:S02]  /*d6e0*/  SEL R8, R4, RZ, !P0 ;  /* 0x000000ff04087207 */ /* 0x004fe40004000000 */
[----:B------:R-:W1:Y:S01]  /*d6f0*/  LDC.64 R4, c[0x0][0xba8] ;  /* 0x0002ea00ff047b82 */ /* 0x000e620000000a00 */
[----:B---3--:R-:W-:Y:S02]  /*d700*/  SEL R9, R9, RZ, !P0 ;  /* 0x000000ff09097207 */ /* 0x008fe40004000000 */
[----:B------:R-:W-:-:S04]  /*d710*/  IMAD R13, R13, R8, RZ ;  /* 0x000000080d0d7224 */ /* 0x000fc800078e02ff */
[----:B------:R-:W-:Y:S02]  /*d720*/  IMAD R65, R12, R9, R13 ;  /* 0x000000090c417224 */ /* 0x000fe400078e020d */
[-C--:B----4-:R-:W-:Y:S02]  /*d730*/  IMAD R9, R15, R152.reuse, RZ ;  /* 0x000000980f097224 */ /* 0x090fe400078e02ff */
[----:B------:R-:W-:-:S04]  /*d740*/  IMAD.WIDE.U32 R14, R14, R152, RZ ;  /* 0x000000980e0e7225 */ /* 0x000fc800078e00ff */
[----:B------:R-:W-:-:S04]  /*d750*/  IMAD.WIDE.U32 R12, R12, R8, RZ ;  /* 0x000000080c0c7225 */ /* 0x000fc800078e00ff */
[----:B------:R-:W-:Y:S01]  /*d760*/  IMAD R69, R68, 0xc0, R63 ;  /* 0x000000c044457824 */ /* 0x000fe200078e023f */
[----:B------:R-:W-:-:S03]  /*d770*/  IADD3 R14, P0, P3, R12, R14, R32 ;  /* 0x0000000e0c0e7210 */ /* 0x000fc60007b1e020 */
[----:B------:R-:W-:Y:S01]  /*d780*/  @P1 IMAD.HI.U32 R12, R69, R62, RZ ;  /* 0x0000003e450c1227 */ /* 0x000fe200078e00ff */
[----:B------:R-:W-:Y:S01]  /*d790*/  SEL R63, R66, RZ, P2 ;  /* 0x000000ff423f7207 */ /* 0x000fe20001000000 */
[----:B-1----:R-:W1:Y:S02]  /*d7a0*/  @!P2 LDC R4, c[0x0][0xb50] ;  /* 0x0002d400ff04ab82 */ /* 0x002e640000000800 */
[----:B------:R-:W-:Y:S01]  /*d7b0*/  IMAD.IADD R65, R13, 0x1, R65 ;  /* 0x000000010d417824 */ /* 0x000fe200078e0241 */
[----:B------:R-:W-:Y:S01]  /*d7c0*/  MOV R13, R69 ;  /* 0x00000045000d7202 */ /* 0x000fe20000000f00 */
[----:B------:R-:W-:Y:S01]  /*d7d0*/  IMAD.IADD R64, R15, 0x1, R9 ;  /* 0x000000010f407824 */ /* 0x000fe200078e0209 */
[----:B0-----:R-:W-:Y:S01]  /*d7e0*/  @P1 SHF.R.U32.HI R13, RZ, R67, R12 ;  /* 0x00000043ff0d1219 */ /* 0x001fe2000001160c */
[-C--:B------:R-:W-:Y:S01]  /*d7f0*/  IMAD R15, R11, R63.reuse, RZ ;  /* 0x0000003f0b0f7224 */ /* 0x080fe200078e02ff */
[----:B------:R-:W-:Y:S01]  /*d800*/  SHF.R.S32.HI R9, RZ, 0x1f, R32 ;  /* 0x0000001fff097819 */ /* 0x000fe20000011420 */
[----:B------:R-:W-:Y:S01]  /*d810*/  IMAD.WIDE.U32 R10, R10, R63, RZ ;  /* 0x0000003f0a0a7225 */ /* 0x000fe200078e00ff */
[----:B------:R-:W0:Y:S03]  /*d820*/  @!P2 LDC R5, c[0x0][0xb54] ;  /* 0x0002d500ff05ab82 */ /* 0x000e260000000800 */
[----:B------:R-:W-:Y:S01]  /*d830*/  IMAD.MOV R63, RZ, RZ, -R13 ;  /* 0x000000ffff3f7224 */ /* 0x000fe200078e0a0d */
[----:B------:R-:W-:Y:S01]  /*d840*/  IADD3.X R12, R65, R64, R9, P0, P3 ;  /* 0x00000040410c7210 */ /* 0x000fe200007e6409 */
[----:B------:R-:W-:Y:S01]  /*d850*/  IMAD.IADD R15, R11, 0x1, R15 ;  /* 0x000000010b0f7824 */ /* 0x000fe200078e020f */
[----:B------:R-:W-:-:S02]  /*d860*/  IADD3 R10, P0, P3, R13, R14, R10 ;  /* 0x0000000e0d0a7210 */ /* 0x000fc40007b1e00a */
[----:B------:R-:W-:Y:S01]  /*d870*/  SHF.R.S32.HI R11, RZ, 0x1f, R13 ;  /* 0x0000001fff0b7819 */ /* 0x000fe2000001140d */
[----:B------:R-:W-:-:S03]  /*d880*/  IMAD R13, R0, R63, R69 ;  /* 0x0000003f000d7224 */ /* 0x000fc600078e0245 */
[----:B------:R-:W-:Y:S01]  /*d890*/  IADD3.X R11, R11, R12, R15, P0, P3 ;  /* 0x0000000c0b0b7210 */ /* 0x000fe200007e640f */
[----:B------:R-:W-:Y:S01]  /*d8a0*/  IMAD R7, R7, R13, RZ ;  /* 0x0000000d07077224 */ /* 0x000fe200078e02ff */
[----:B------:R-:W-:-:S05]  /*d8b0*/  SHF.R.S32.HI R15, RZ, 0x1f, R13 ;  /* 0x0000001fff0f7819 */ /* 0x000fca000001140d */
[C---:B------:R-:W-:Y:S02]  /*d8c0*/  IMAD R15, R6.reuse, R15, R7 ;  /* 0x0000000f060f7224 */ /* 0x040fe400078e0207 */
[----:B------:R-:W-:-:S04]  /*d8d0*/  IMAD.WIDE.U32 R6, R6, R13, R10 ;  /* 0x0000000d06067225 */ /* 0x000fc800078e000a */
[----:B------:R-:W-:Y:S01]  /*d8e0*/  IMAD.IADD R7, R7, 0x1, R15 ;  /* 0x0000000107077824 */ /* 0x000fe200078e020f */
[----:B-1----:R-:W-:-:S04]  /*d8f0*/  LEA R12, P0, R6, R4, 0x2 ;  /* 0x00000004060c7211 */ /* 0x002fc800078010ff */
[----:B0-----:R-:W-:Y:S01]  /*d900*/  LEA.HI.X R7, R6, R5, R7, 0x2, P0 ;  /* 0x0000000506077211 */ /* 0x001fe200000f1407 */
[----:B------:R-:W-:Y:S01]  /*d910*/  SHFL.IDX PT, R4, R12, RZ, 0x1c1f ;  /* 0x001c1fff0c047589 */ /* 0x000fe200000e0000 */
[----:B------:R-:W-:-:S03]  /*d920*/  IMAD R62, R68, 0xc0, R72 ;  /* 0x000000c0443e7824 */ /* 0x000fc600078e0248 */
[----:B------:R-:W0:Y:S04]  /*d930*/  SHFL.IDX PT, R5, R7, RZ, 0x1c1f ;  /* 0x001c1fff07057589 */ /* 0x000e2800000e0000 */
[----:B------:R-:W-:Y:S04]  /*d940*/  SHFL.IDX PT, R10, R12, 0x1, 0x1c1f ;  /* 0x003c1f000c0a7f89 */ /* 0x000fe800000e0000 */
[----:B------:R-:W1:Y:S01]  /*d950*/  SHFL.IDX PT, R11, R7, 0x1, 0x1c1f ;  /* 0x003c1f00070b7f89 */ /* 0x000e6200000e0000 */
[----:B------:R-:W-:Y:S01]  /*d960*/  LOP3.LUT P0, RZ, R70, 0x3, RZ, 0xc0, !PT ;  /* 0x0000000346ff7812 */ /* 0x000fe2000780c0ff */
[----:B------:R-:W-:-:S03]  /*d970*/  VIADD R6, R62, 0x8 ;  /* 0x000000083e067836 */ /* 0x000fc60000000000 */
[-C--:B------:R-:W-:Y:S02]  /*d980*/  ISETP.GE.OR P3, PT, R62, R61.reuse, P0 ;  /* 0x0000003d3e00720c */ /* 0x080fe40000766670 */
[----:B------:R-:W-:-:S11]  /*d990*/  ISETP.GE.OR P0, PT, R6, R61, P0 ;  /* 0x0000003d0600720c */ /* 0x000fd60000706670 */
[----:B0-----:R0:W-:Y:S04]  /*d9a0*/  @!P3 ST.E desc[UR42][R4.64], R60 ;  /* 0x0000003c0400b985 */ /* 0x0011e8000c10192a */
[----:B-1----:R0:W-:Y:S01]  /*d9b0*/  @!P0 ST.E desc[UR42][R10.64], R3 ;  /* 0x000000030a008985 */ /* 0x0021e2000c10192a */
[----:B------:R-:W-:Y:S05]  /*d9c0*/  @P2 BRA `(.L_x_606) ;  /* 0x0000000400c42947 */ /* 0x000fea0003800000 */
[----:B------:R-:W-:Y:S01]  /*d9d0*/  SHF.R.S32.HI R70, RZ, 0x1f, R71 ;  /* 0x0000001fff467819 */ /* 0x000fe20000011447 */
[----:B------:R-:W1:Y:S01]  /*d9e0*/  @P1 LDC R13, c[0x0][0xbec] ;  /* 0x0002fb00ff0d1b82 */ /* 0x000e620000000800 */
[----:B------:R-:W-:Y:S02]  /*d9f0*/  ULDC.64 UR4, c[0x0][0xaa0] ;  /* 0x0002a80000047ab9 */ /* 0x000fe40000000a00 */
[----:B------:R-:W-:-:S04]  /*da00*/  LEA.HI R70, R70, R71, RZ, 0x3 ;  /* 0x0000004746467211 */ /* 0x000fc800078f18ff */
[----:B------:R-:W-:Y:S01]  /*da10*/  SHF.R.S32.HI R70, RZ, 0x3, R70 ;  /* 0x00000003ff467819 */ /* 0x000fe20000011446 */
[----:B------:R-:W2:Y:S01]  /*da20*/  @P1 LDC R14, c[0x0][0xbf0] ;  /* 0x0002fc00ff0e1b82 */ /* 0x000ea20000000800 */
[----:B------:R-:W-:-:S03]  /*da30*/  IMAD R9, R9, UR4, RZ ;  /* 0x0000000409097c24 */ /* 0x000fc6000f8e02ff */
[----:B0-----:R-:W-:Y:S02]  /*da40*/  IMAD R3, R70, 0x40, R59 ;  /* 0x0000004046037824 */ /* 0x001fe400078e023b */
[----:B------:R-:W-:Y:S02]  /*da50*/  IMAD R9, R32, UR5, R9 ;  /* 0x0000000520097c24 */ /* 0x000fe4000f8e0209 */
[----:B------:R-:W-:-:S04]  /*da60*/  IMAD.WIDE R24, R3, 0x2, R24 ;  /* 0x0000000203187825 */ /* 0x000fc800078e0218 */
[----:B------:R-:W-:Y:S01]  /*da70*/  IMAD.WIDE.U32 R10, R32, UR4, RZ ;  /* 0x00000004200a7c25 */ /* 0x000fe2000f8e00ff */
[C---:B------:R-:W-:Y:S01]  /*da80*/  IADD3 R27, P0, R24.reuse, 0x1800, RZ ;  /* 0x00001800181b7810 */ /* 0x040fe20007f1e0ff */
[----:B------:R-:W-:Y:S01]  /*da90*/  ULDC.64 UR4, c[0x0][0xae8] ;  /* 0x0002ba0000047ab9 */ /* 0x000fe20000000a00 */
[C---:B------:R-:W-:Y:S01]  /*daa0*/  IADD3 R29, P2, R24.reuse, 0x3000, RZ ;  /* 0x00003000181d7810 */ /* 0x040fe20007f5e0ff */
[----:B------:R-:W-:Y:S01]  /*dab0*/  IMAD.IADD R11, R11, 0x1, R9 ;  /* 0x000000010b0b7824 */ /* 0x000fe200078e0209 */
[----:B------:R-:W-:Y:S01]  /*dac0*/  IADD3 R37, P3, R24, 0x4800, RZ ;  /* 0x0000480018257810 */ /* 0x000fe20007f7e0ff */
[----:B------:R-:W-:Y:S01]  /*dad0*/  IMAD R3, R74, 0x30, R70 ;  /* 0x000000304a037824 */ /* 0x000fe200078e0246 */
[----:B------:R-:W-:Y:S01]  /*dae0*/  LOP3.LUT R26, R27, 0x380, RZ, 0xc0, !PT ;  /* 0x000003801b1a7812 */ /* 0x000fe200078ec0ff */
[----:B------:R-:W-:Y:S01]  /*daf0*/  IMAD.WIDE.U32 R10, R152, UR4, R10 ;  /* 0x00000004980a7c25 */ /* 0x000fe2000f8e000a */
[----:B------:R-:W-:Y:S02]  /*db00*/  LOP3.LUT R28, R29, 0x380, RZ, 0xc0, !PT ;  /* 0x000003801d1c7812 */ /* 0x000fe400078ec0ff */
[----:B------:R-:W-:Y:S01]  /*db10*/  LOP3.LUT R36, R37, 0x380, RZ, 0xc0, !PT ;  /* 0x0000038025247812 */ /* 0x000fe200078ec0ff */
[----:B------:R-:W-:Y:S01]  /*db20*/  IMAD R12, R68, 0xc0, R3 ;  /* 0x000000c0440c7824 */ /* 0x000fe200078e0203 */
[----:B------:R-:W-:-:S02]  /*db30*/  LOP3.LUT R5, R24, 0x380, RZ, 0xc0, !PT ;  /* 0x0000038018057812 */ /* 0x000fc400078ec0ff */
[----:B------:R-:W-:Y:S01]  /*db40*/  SHF.R.S32.HI R9, RZ, 0x1f, R8 ;  /* 0x0000001fff097819 */ /* 0x000fe20000011408 */
[----:B------:R-:W-:Y:S01]  /*db50*/  IMAD R11, R152, UR5, R11 ;  /* 0x00000005980b7c24 */ /* 0x000fe2000f8e020b */
[----:B------:R-:W-:Y:S01]  /*db60*/  SHF.R.U64 R26, R26, 0x3, RZ ;  /* 0x000000031a1a7819 */ /* 0x000fe200000012ff */
[----:B-1----:R-:W-:Y:S01]  /*db70*/  @P1 IMAD.HI.U32 R3, R12, R13, RZ ;  /* 0x0000000d0c031227 */ /* 0x002fe200078e00ff */
[----:B------:R-:W-:Y:S01]  /*db80*/  SHF.R.U64 R28, R28, 0x3, RZ ;  /* 0x000000031c1c7819 */ /* 0x000fe200000012ff */
[----:B------:R-:W-:Y:S01]  /*db90*/  ULDC.64 UR4, c[0x0][0xaf0] ;  /* 0x0002bc0000047ab9 */ /* 0x000fe20000000a00 */
[----:B------:R-:W-:Y:S02]  /*dba0*/  SHF.R.U64 R36, R36, 0x3, RZ ;  /* 0x0000000324247819 */ /* 0x000fe400000012ff */
[----:B------:R-:W-:Y:S01]  /*dbb0*/  SHF.R.U64 R5, R5, 0x3, RZ ;  /* 0x0000000305057819 */ /* 0x000fe200000012ff */
[----:B------:R-:W-:Y:S01]  /*dbc0*/  IMAD R9, R9, UR4, RZ ;  /* 0x0000000409097c24 */ /* 0x000fe2000f8e02ff */
[----:B------:R-:W-:Y:S01]  /*dbd0*/  LOP3.LUT R26, R26, R27, RZ, 0x3c, !PT ;  /* 0x0000001b1a1a7212 */ /* 0x000fe200078e3cff */
[----:B------:R-:W-:Y:S01]  /*dbe0*/  IMAD.MOV.U32 R13, RZ, RZ, R12 ;  /* 0x000000ffff0d7224 */ /* 0x000fe200078e000c */
[----:B------:R-:W-:Y:S01]  /*dbf0*/  LOP3.LUT R28, R28, R29, RZ, 0x3c, !PT ;  /* 0x0000001d1c1c7212 */ /* 0x000fe200078e3cff */
[--C-:B------:R-:W-:Y:S01]  /*dc00*/  IMAD.X R27, RZ, RZ, R25.reuse, P0 ;  /* 0x000000ffff1b7224 */ /* 0x100fe200000e0619 */
[----:B------:R-:W-:Y:S01]  /*dc10*/  LOP3.LUT R36, R36, R37, RZ, 0x3c, !PT ;  /* 0x0000002524247212 */ /* 0x000fe200078e3cff */
[--C-:B------:R-:W-:Y:S01]  /*dc20*/  IMAD.X R29, RZ, RZ, R25.reuse, P2 ;  /* 0x000000ffff1d7224 */ /* 0x100fe200010e0619 */
[----:B------:R-:W-:Y:S01]  /*dc30*/  LOP3.LUT R4, R5, R24, RZ, 0x3c, !PT ;  /* 0x0000001805047212 */ /* 0x000fe200078e3cff */
[----:B------:R-:W-:Y:S01]  /*dc40*/  IMAD.MOV.U32 R5, RZ, RZ, R25 ;  /* 0x000000ffff057224 */ /* 0x000fe200078e0019 */
[----:B--2---:R-:W-:Y:S01]  /*dc50*/  @P1 SHF.R.U32.HI R13, RZ, R14, R3 ;  /* 0x0000000eff0d1219 */ /* 0x004fe20000011603 */
[C---:B------:R-:W-:Y:S01]  /*dc60*/  IMAD R15, R8.reuse, UR5, R9 ;  /* 0x00000005080f7c24 */ /* 0x040fe2000f8e0209 */
[----:B------:R-:W-:Y:S01]  /*dc70*/  IADD3.X R37, RZ, R25, RZ, P3, !PT ;  /* 0x00000019ff257210 */ /* 0x000fe20001ffe4ff */
[----:B------:R-:W-:Y:S01]  /*dc80*/  IMAD.WIDE.U32 R8, R8, UR4, R10 ;  /* 0x0000000408087c25 */ /* 0x000fe2000f8e000a */
[----:B------:R-:W-:Y:S01]  /*dc90*/  IADD3 R11, -R13, RZ, RZ ;  /* 0x000000ff0d0b7210 */ /* 0x000fe20007ffe1ff */
[----:B------:R-:W5:Y:S01]  /*dca0*/  LD.E.128 R4, desc[UR42][R4.64] ;  /* 0x0000002a04047980 */ /* 0x000f62000c101d00 */
[----:B------:R-:W-:Y:S01]  /*dcb0*/  SHF.R.S32.HI R10, RZ, 0x1f, R13 ;  /* 0x0000001fff0a7819 */ /* 0x000fe2000001140d */
[----:B------:R-:W-:-:S02]  /*dcc0*/  ULDC.64 UR4, c[0x0][0xae0] ;  /* 0x0002b80000047ab9 */ /* 0x000fc40000000a00 */
[----:B------:R-:W5:Y:S01]  /*dcd0*/  LD.E.128 R24, desc[UR42][R26.64] ;  /* 0x0000002a1a187980 */ /* 0x000f62000c101d00 */
[----:B------:R-:W-:-:S03]  /*dce0*/  IMAD R11, R0, R11, R12 ;  /* 0x0000000b000b7224 */ /* 0x000fc600078e020c */
[----:B------:R-:W5:Y:S04]  /*dcf0*/  LD.E.128 R28, desc[UR42][R28.64] ;  /* 0x0000002a1c1c7980 */ /* 0x000f68000c101d00 */
[----:B------:R-:W5:Y:S01]  /*dd00*/  LD.E.128 R36, desc[UR42][R36.64] ;  /* 0x0000002a24247980 */ /* 0x000f62000c101d00 */
[----:B------:R-:W-:Y:S01]  /*dd10*/  IMAD.IADD R9, R9, 0x1, R15 ;  /* 0x0000000109097824 */ /* 0x000fe200078e020f */
[----:B------:R-:W-:Y:S01]  /*dd20*/  SHF.R.S32.HI R0, RZ, 0x1f, R11 ;  /* 0x0000001fff007819 */ /* 0x000fe2000001140b */
[----:B------:R-:W-:Y:S01]  /*dd30*/  IMAD R10, R10, UR4, RZ ;  /* 0x000000040a0a7c24 */ /* 0x000fe2000f8e02ff */
[----:B------:R-:W-:Y:S01]  /*dd40*/  @!PT LDS RZ, [RZ] ;  /* 0x00000000fffff984 */ /* 0x000fe20000000800 */
[----:B------:R-:W-:Y:S01]  /*dd50*/  @!PT LDS RZ, [RZ] ;  /* 0x00000000fffff984 */ /* 0x000fe20000000800 */
[----:B------:R-:W-:Y:S01]  /*dd60*/  @!PT LDS RZ, [RZ] ;  /* 0x00000000fffff984 */ /* 0x000fe20000000800 */
[----:B------:R-:W-:Y:S01]  /*dd70*/  @!PT LDS RZ, [RZ] ;  /* 0x00000000fffff984 */ /* 0x000fe20000000800 */
[----:B------:R0:W-:Y:S06]  /*dd80*/  MEMBAR.ALL.CTA ;  /* 0x0000000000007992 */ /* 0x0001ec0000008000 */
[----:B0-----:R-:W0:Y:S01]  /*dd90*/  FENCE.VIEW.ASYNC.S ;  /* 0x00000000000073c6 */ /* 0x001e220000000000 */
[----:B------:R-:W-:-:S04]  /*dda0*/  IMAD.WIDE.U32 R8, R13, UR4, R8 ;  /* 0x000000040d087c25 */ /* 0x000fc8000f8e0008 */
[----:B------:R-:W-:Y:S01]  /*ddb0*/  IMAD R15, R13, UR5, R10 ;  /* 0x000000050d0f7c24 */ /* 0x000fe2000f8e020a */
[----:B------:R-:W-:Y:S01]  /*ddc0*/  ULDC.64 UR4, c[0x0][0xad8] ;  /* 0x0002b60000047ab9 */ /* 0x000fe20000000a00 */
[----:B------:R-:W-:Y:S02]  /*ddd0*/  VIADD R3, R18, 0x16820 ;  /* 0x0001682012037836 */ /* 0x000fe40000000000 */
[----:B------:R-:W-:Y:S02]  /*dde0*/  IMAD.IADD R9, R9, 0x1, R15 ;  /* 0x0000000109097824 */ /* 0x000fe400078e020f */
[----:B------:R-:W-:Y:S01]  /*ddf0*/  IMAD R0, R0, UR4, RZ ;  /* 0x0000000400007c24 */ /* 0x000fe2000f8e02ff */
[----:B------:R-:W-:Y:S01]  /*de00*/  PRMT R3, RZ, 0x654, R3 ;  /* 0x00000654ff037816 */ /* 0x000fe20000000003 */
[----:B------:R-:W-:-:S04]  /*de10*/  IMAD.WIDE.U32 R8, R11, UR4, R8 ;  /* 0x000000040b087c25 */ /* 0x000fc8000f8e0008 */
[----:B------:R-:W-:Y:S01]  /*de20*/  IMAD R41, R11, UR5, R0 ;  /* 0x000000050b297c24 */ /* 0x000fe2000f8e0200 */
[----:B------:R-:W-:Y:S02]  /*de30*/  ULDC.64 UR4, c[0x0][0xa80] ;  /* 0x0002a00000047ab9 */ /* 0x000fe40000000a00 */
[C---:B------:R-:W-:Y:S01]  /*de40*/  LEA R40, P0, R8.reuse, UR4, 0x1 ;  /* 0x0000000408287c11 */ /* 0x040fe2000f8008ff */
[----:B------:R-:W-:Y:S01]  /*de50*/  IMAD.IADD R41, R9, 0x1, R41 ;  /* 0x0000000109297824 */ /* 0x000fe200078e0229 */
[----:B------:R-:W-:Y:S01]  /*de60*/  UMOV UR4, 0xffffffff ;  /* 0xffffffff00047882 */ /* 0x000fe20000000000 */
[----:B0-----:R0:W-:Y:S03]  /*de70*/  SYNCS.ARRIVE.TRANS64.RED.A1T0 RZ, [R3+URZ], RZ ;  /* 0x000000ff03ff79a7 */ /* 0x0011e6000810043f */
[----:B------:R-:W-:Y:S01]  /*de80*/  LEA.HI.X R41, R8, UR5, R41, 0x1, P0 ;  /* 0x0000000508297c11 */ /* 0x000fe200080f0c29 */
[----:B------:R-:W-:Y:S06]  /*de90*/  BRA.DIV UR4, `(.L_x_607) ;  /* 0x0000009204ec7947 */ /* 0x000fec000b800000 */
[----:B0-----:R-:W0:Y:S01]  /*dea0*/  SHFL.IDX PT, R3, R40, RZ, 0x181f ;  /* 0x00181fff28037589 */ /* 0x001e2200000e0000 */
[----:B------:R-:W-:Y:S01]  /*deb0*/  ULDC UR4, c[0x0][0xac8] ;  /* 0x0002b20000047ab9 */ /* 0x000fe20000000800 */
[----:B------:R-:W-:Y:S01]  /*dec0*/  IMAD R42, R68, 0xc0, R70 ;  /* 0x000000c0442a7824 */ /* 0x000fe200078e0246 */
[----:B------:R-:W-:Y:S01]  /*ded0*/  ISETP.GE.AND P0, PT, R59, UR4, PT ;  /* 0x000000043b007c0c */ /* 0x000fe2000bf06270 */
[----:B------:R-:W1:Y:S02]  /*dee0*/  SHFL.IDX PT, R9, R40, 0x1, 0x181f ;  /* 0x00381f0028097f89 */ /* 0x000e6400000e0000 */
[C---:B------:R-:W-:Y:S01]  /*def0*/  VIADD R12, R42.reuse, 0x30 ;  /* 0x000000302a0c7836 */ /* 0x040fe20000000000 */
[CC--:B------:R-:W-:Y:S01]  /*df00*/  ISETP.GE.OR P2, PT, R42.reuse, R61.reuse, P0 ;  /* 0x0000003d2a00720c */ /* 0x0c0fe20000746670 */
[----:B------:R-:W2:Y:S01]  /*df10*/  SHFL.IDX PT, R0, R41, RZ, 0x181f ;  /* 0x00181fff29007589 */ /* 0x000ea200000e0000 */
[----:B------:R-:W-:Y:S02]  /*df20*/  IADD3 R20, R42, 0x60, RZ ;  /* 0x000000602a147810 */ /* 0x000fe40007ffe0ff */
[-C--:B------:R-:W-:Y:S01]  /*df30*/  ISETP.GE.OR P3, PT, R12, R61.reuse, P0 ;  /* 0x0000003d0c00720c */ /* 0x080fe20000766670 */
[----:B------:R-:W3:Y:S01]  /*df40*/  SHFL.IDX PT, R14, R40, 0x2, 0x181f ;  /* 0x00581f00280e7f89 */ /* 0x000ee200000e0000 */
[----:B------:R-:W-:-:S03]  /*df50*/  ISETP.GE.OR P4, PT, R20, R61, P0 ;  /* 0x0000003d1400720c */ /* 0x000fc60000786670 */
[----:B------:R-:W4:Y:S04]  /*df60*/  SHFL.IDX PT, R8, R41, 0x1, 0x181f ;  /* 0x00381f0029087f89 */ /* 0x000f2800000e0000 */
[----:B------:R-:W4:Y:S01]  /*df70*/  SHFL.IDX PT, R10, R41, 0x2, 0x181f ;  /* 0x00581f00290a7f89 */ /* 0x000f2200000e0000 */
[----:B0-----:R-:W-:-:S03]  /*df80*/  @!P2 LEA R32, P5, R59, R3, 0x1 ;  /* 0x000000033b20a211 */ /* 0x001fc600078a08ff */
[C---:B-1----:R-:W-:Y:S02]  /*df90*/  @!P3 LEA R20, P1, R59.reuse, R9, 0x1 ;  /* 0x000000093b14b211 */ /* 0x042fe400078208ff */
[C-C-:B--2---:R-:W-:Y:S02]  /*dfa0*/  @!P2 LEA.HI.X R3, R59.reuse, R0, R58.reuse, 0x1, P5 ;  /* 0x000000003b03a211 */ /* 0x144fe400028f0c3a */
[----:B------:R-:W0:Y:S01]  /*dfb0*/  SHFL.IDX PT, R0, R41, 0x3, 0x181f ;  /* 0x00781f0029007f89 */ /* 0x000e2200000e0000 */
[C---:B---3--:R-:W-:Y:S02]  /*dfc0*/  @!P4 LEA R43, P5, R59.reuse, R14, 0x1 ;  /* 0x0000000e3b2bc211 */ /* 0x048fe400078a08ff */
[----:B------:R-:W-:Y:S01]  /*dfd0*/  @!P2 IMAD.MOV.U32 R9, RZ, RZ, R3 ;  /* 0x000000ffff09a224 */ /* 0x000fe200078e0003 */
[----:B------:R-:W1:Y:S01]  /*dfe0*/  SHFL.IDX PT, R14, R40, 0x3, 0x181f ;  /* 0x00781f00280e7f89 */ /* 0x000e6200000e0000 */
[C---:B----4-:R-:W-:Y:S01]  /*dff0*/  @!P3 LEA.HI.X R21, R59.reuse, R8, R58, 0x1, P1 ;  /* 0x000000083b15b211 */ /* 0x050fe200008f0c3a */
[----:B------:R-:W-:Y:S01]  /*e000*/  @!P2 IMAD.MOV.U32 R8, RZ, RZ, R32 ;  /* 0x000000ffff08a224 */ /* 0x000fe200078e0020 */
[----:B------:R-:W-:-:S04]  /*e010*/  @!P4 LEA.HI.X R10, R59, R10, R58, 0x1, P5 ;  /* 0x0000000a3b0ac211 */ /* 0x000fc800028f0c3a */
[----:B-----5:R2:W-:Y:S04]  /*e020*/  @!P2 ST.E.128 desc[UR42][R8.64], R4 ;  /* 0x000000040800a985 */ /* 0x0205e8000c101d2a */
[----:B------:R3:W-:Y:S01]  /*e030*/  @!P3 ST.E.128 desc[UR42][R20.64], R24 ;  /* 0x000000181400b985 */ /* 0x0007e2000c101d2a */
[----:B--2---:R-:W-:Y:S02]  /*e040*/  @!P4 IMAD.MOV.U32 R4, RZ, RZ, R43 ;  /* 0x000000ffff04c224 */ /* 0x004fe400078e002b */
[----:B------:R-:W-:-:S05]  /*e050*/  @!P4 IMAD.MOV.U32 R5, RZ, RZ, R10 ;  /* 0x000000ffff05c224 */ /* 0x000fca00078e000a */
[----:B01----:R3:W-:Y:S02]  /*e060*/  @!P4 ST.E.128 desc[UR42][R4.64], R28 ;  /* 0x0000001c0400c985 */ /* 0x0037e4000c101d2a */
.L_x_785:
[----:B------:R-:W-:-:S04]  /*e070*/  IADD3 R42, R42, 0x90, RZ ;  /* 0x000000902a2a7810 */ /* 0x000fc80007ffe0ff */
[----:B------:R-:W-:-:S13]  /*e080*/  ISETP.GE.OR P0, PT, R42, R61, P0 ;  /* 0x0000003d2a00720c */ /* 0x000fda0000706670 */
[----:B------:R-:W-:Y:S05]  /*e090*/  @P0 BRA `(.L_x_608) ;  /* 0x0000001000dc0947 */ /* 0x000fea0003800000 */
[----:B------:R-:W-:-:S04]  /*e0a0*/  LEA R14, P0, R59, R14, 0x1 ;  /* 0x0000000e3b0e7211 */ /* 0x000fc800078008ff */
[----:B------:R-:W-:-:S05]  /*e0b0*/  LEA.HI.X R15, R59, R0, R58, 0x1, P0 ;  /* 0x000000003b0f7211 */ /* 0x000fca00000f0c3a */
[----:B------:R2:W-:Y:S01]  /*e0c0*/  ST.E.128 desc[UR42][R14.64], R36 ;  /* 0x000000240e007985 */ /* 0x0005e2000c101d2a */
[----:B------:R-:W-:Y:S05]  /*e0d0*/  BRA `(.L_x_608) ;  /* 0x0000001000cc7947 */ /* 0x000fea0003800000 */
.L_x_606:
[----:B------:R-:W2:Y:S01]  /*e0e0*/  LDL R74, [R1+0x30] ;  /* 0x00003000014a7983 */ /* 0x000ea20000100800 */
[----:B0-----:R-:W0:Y:S01]  /*e0f0*/  @P1 LDC R10, c[0x0][0xbec] ;  /* 0x0002fb00ff0a1b82 */ /* 0x001e220000000800 */
[----:B------:R-:W-:Y:S01]  /*e100*/  ULDC.64 UR4, c[0x0][0xb08] ;  /* 0x0002c20000047ab9 */ /* 0x000fe20000000a00 */
[----:B------:R-:W-:Y:S01]  /*e110*/  SHF.R.S32.HI R3, RZ, 0x1f, R8 ;  /* 0x0000001fff037819 */ /* 0x000fe20000011408 */
[----:B------:R-:W-:Y:S01]  /*e120*/  IMAD R9, R9, UR4, RZ ;  /* 0x0000000409097c24 */ /* 0x000fe2000f8e02ff */
[----:B------:R-:W-:Y:S01]  /*e130*/  ULDC.64 UR6, c[0x0][0xb30] ;  /* 0x0002cc0000067ab9 */ /* 0x000fe20000000a00 */
[----:B------:R-:W-:-:S03]  /*e140*/  IMAD.WIDE.U32 R4, R32, UR4, RZ ;  /* 0x0000000420047c25 */ /* 0x000fc6000f8e00ff */
[----:B------:R-:W1:Y:S01]  /*e150*/  @P1 LDC R11, c[0x0][0xbf0] ;  /* 0x0002fc00ff0b1b82 */ /* 0x000e620000000800 */
[----:B------:R-:W-:Y:S01]  /*e160*/  IMAD R9, R32, UR5, R9 ;  /* 0x0000000520097c24 */ /* 0x000fe2000f8e0209 */
[----:B------:R-:W-:-:S03]  /*e170*/  ULDC.64 UR4, c[0x0][0xb38] ;  /* 0x0002ce0000047ab9 */ /* 0x000fc60000000a00 */
[----:B------:R-:W-:Y:S02]  /*e180*/  IMAD.IADD R5, R5, 0x1, R9 ;  /* 0x0000000105057824 */ /* 0x000fe400078e0209 */
[----:B------:R-:W-:-:S04]  /*e190*/  IMAD.WIDE.U32 R4, R152, UR4, R4 ;  /* 0x0000000498047c25 */ /* 0x000fc8000f8e0004 */
[----:B------:R-:W-:Y:S01]  /*e1a0*/  IMAD R5, R152, UR5, R5 ;  /* 0x0000000598057c24 */ /* 0x000fe2000f8e0205 */
[----:B------:R-:W-:Y:S02]  /*e1b0*/  ULDC.64 UR4, c[0x0][0xb40] ;  /* 0x0002d00000047ab9 */ /* 0x000fe40000000a00 */
[----:B------:R-:W-:Y:S02]  /*e1c0*/  IMAD R3, R3, UR4, RZ ;  /* 0x0000000403037c24 */ /* 0x000fe4000f8e02ff */
[----:B0-----:R-:W-:-:S04]  /*e1d0*/  @P1 IMAD.HI.U32 R10, R69, R10, RZ ;  /* 0x0000000a450a1227 */ /* 0x001fc800078e00ff */
[C---:B------:R-:W-:Y:S02]  /*e1e0*/  IMAD R7, R8.reuse, UR5, R3 ;  /* 0x0000000508077c24 */ /* 0x040fe4000f8e0203 */
[----:B------:R-:W-:Y:S01]  /*e1f0*/  IMAD.WIDE.U32 R8, R8, UR4, R4 ;  /* 0x0000000408087c25 */ /* 0x000fe2000f8e0004 */
[----:B------:R-:W-:-:S03]  /*e200*/  ULDC.64 UR4, c[0x0][0xb48] ;  /* 0x0002d20000047ab9 */ /* 0x000fc60000000a00 */
[----:B------:R-:W-:Y:S01]  /*e210*/  IMAD.MOV.U32 R3, RZ, RZ, R69 ;  /* 0x000000ffff037224 */ /* 0x000fe200078e0045 */
[----:B-1----:R-:W-:Y:S01]  /*e220*/  @P1 SHF.R.U32.HI R3, RZ, R11, R10 ;  /* 0x0000000bff031219 */ /* 0x002fe2000001160a */
[----:B------:R-:W-:-:S03]  /*e230*/  IMAD.IADD R9, R9, 0x1, R7 ;  /* 0x0000000109097824 */ /* 0x000fc600078e0207 */
[--C-:B------:R-:W-:Y:S01]  /*e240*/  SHF.R.S32.HI R10, RZ, 0x1f, R3.reuse ;  /* 0x0000001fff0a7819 */ /* 0x100fe20000011403 */
[----:B------:R-:W-:Y:S02]  /*e250*/  IMAD.MOV R7, RZ, RZ, -R3 ;  /* 0x000000ffff077224 */ /* 0x000fe400078e0a03 */
[----:B------:R-:W-:-:S04]  /*e260*/  IMAD.WIDE.U32 R4, R66, UR4, R8 ;  /* 0x0000000442047c25 */ /* 0x000fc8000f8e0008 */
[----:B------:R-:W-:Y:S02]  /*e270*/  IMAD R7, R0, R7, R69 ;  /* 0x0000000700077224 */ /* 0x000fe400078e0245 */
[----:B------:R-:W-:Y:S02]  /*e280*/  IMAD R10, R10, UR6, RZ ;  /* 0x000000060a0a7c24 */ /* 0x000fe4000f8e02ff */
[----:B------:R-:W-:Y:S01]  /*e290*/  IMAD R5, R66, UR5, R5 ;  /* 0x0000000542057c24 */ /* 0x000fe2000f8e0205 */
[----:B------:R-:W-:Y:S01]  /*e2a0*/  SHF.R.S32.HI R0, RZ, 0x1f, R7 ;  /* 0x0000001fff007819 */ /* 0x000fe20000011407 */
[C---:B------:R-:W-:Y:S01]  /*e2b0*/  IMAD R9, R3.reuse, UR7, R10 ;  /* 0x0000000703097c24 */ /* 0x040fe2000f8e020a */
[----:B------:R-:W-:Y:S01]  /*e2c0*/  ULDC.64 UR4, c[0x0][0xb28] ;  /* 0x0002ca0000047ab9 */ /* 0x000fe20000000a00 */
[----:B------:R-:W-:Y:S01]  /*e2d0*/  IMAD.WIDE.U32 R4, R3, UR6, R4 ;  /* 0x0000000603047c25 */ /* 0x000fe2000f8e0004 */
[----:B------:R-:W-:-:S03]  /*e2e0*/  IADD3 R3, R18, 0x16820, RZ ;  /* 0x0001682012037810 */ /* 0x000fc60007ffe0ff */
[----:B------:R-:W-:Y:S01]  /*e2f0*/  IMAD R0, R0, UR4, RZ ;  /* 0x0000000400007c24 */ /* 0x000fe2000f8e02ff */
[----:B------:R-:W-:Y:S01]  /*e300*/  PRMT R8, RZ, 0x654, R3 ;  /* 0x00000654ff087816 */ /* 0x000fe20000000003 */
[----:B------:R-:W-:Y:S02]  /*e310*/  IMAD.IADD R5, R5, 0x1, R9 ;  /* 0x0000000105057824 */ /* 0x000fe400078e0209 */
[C---:B------:R-:W-:Y:S01]  /*e320*/  IMAD R3, R7.reuse, UR5, R0 ;  /* 0x0000000507037c24 */ /* 0x040fe2000f8e0200 */
[----:B------:R0:W-:Y:S01]  /*e330*/  SYNCS.ARRIVE.TRANS64.RED.A1T0 RZ, [R8+URZ], RZ ;  /* 0x000000ff08ff79a7 */ /* 0x0001e2000810043f */
[----:B------:R-:W-:Y:S01]  /*e340*/  IMAD.WIDE.U32 R4, R7, UR4, R4 ;  /* 0x0000000407047c25 */ /* 0x000fe2000f8e0004 */
[----:B------:R-:W-:-:S03]  /*e350*/  ULDC.64 UR4, c[0x0][0xb00] ;  /* 0x0002c00000047ab9 */ /* 0x000fc60000000a00 */
[----:B------:R-:W-:Y:S01]  /*e360*/  IMAD.IADD R3, R5, 0x1, R3 ;  /* 0x0000000105037824 */ /* 0x000fe200078e0203 */
[----:B------:R-:W-:Y:S01]  /*e370*/  LEA R0, P0, R4, UR4, 0x2 ;  /* 0x0000000404007c11 */ /* 0x000fe2000f8010ff */
[----:B------:R-:W-:-:S03]  /*e380*/  UMOV UR4, 0xffffffff ;  /* 0xffffffff00047882 */ /* 0x000fc60000000000 */
[----:B------:R-:W-:Y:S01]  /*e390*/  LEA.HI.X R4, R4, UR5, R3, 0x2, P0 ;  /* 0x0000000504047c11 */ /* 0x000fe200080f1403 */
[C---:B--2---:R-:W-:Y:S01]  /*e3a0*/  VIADD R7, R74.reuse, 0x8 ;  /* 0x000000084a077836 */ /* 0x044fe20000000000 */
[C---:B------:R-:W-:Y:S01]  /*e3b0*/  IADD3 R64, R74.reuse, 0x18, RZ ;  /* 0x000000184a407810 */ /* 0x040fe20007ffe0ff */
[C---:B------:R-:W-:Y:S02]  /*e3c0*/  VIADD R60, R74.reuse, 0x10 ;  /* 0x000000104a3c7836 */ /* 0x040fe40000000000 */
[C---:B------:R-:W-:Y:S01]  /*e3d0*/  VIADD R66, R74.reuse, 0x20 ;  /* 0x000000204a427836 */ /* 0x040fe20000000000 */
[----:B------:R-:W-:Y:S01]  /*e3e0*/  SHF.R.S32.HI R32, RZ, 0x1f, R7 ;  /* 0x0000001fff207819 */ /* 0x000fe20000011407 */
[C---:B------:R-:W-:Y:S01]  /*e3f0*/  VIADD R68, R74.reuse, 0x28 ;  /* 0x000000284a447836 */ /* 0x040fe20000000000 */
[----:B------:R-:W-:Y:S01]  /*e400*/  SHF.R.S32.HI R63, RZ, 0x1f, R60 ;  /* 0x0000001fff3f7819 */ /* 0x000fe2000001143c */
[C---:B------:R-:W-:Y:S01]  /*e410*/  VIADD R70, R74.reuse, 0x30 ;  /* 0x000000304a467836 */ /* 0x040fe20000000000 */
[----:B------:R-:W-:Y:S01]  /*e420*/  SHF.R.S32.HI R65, RZ, 0x1f, R64 ;  /* 0x0000001fff417819 */ /* 0x000fe20000011440 */
[----:B------:R-:W-:Y:S01]  /*e430*/  VIADD R72, R74, 0x38 ;  /* 0x000000384a487836 */ /* 0x000fe20000000000 */
[----:B------:R-:W-:-:S02]  /*e440*/  SHF.R.S32.HI R67, RZ, 0x1f, R66 ;  /* 0x0000001fff437819 */ /* 0x000fc40000011442 */
[----:B------:R-:W-:Y:S02]  /*e450*/  SHF.R.S32.HI R69, RZ, 0x1f, R68 ;  /* 0x0000001fff457819 */ /* 0x000fe40000011444 */
[----:B------:R-:W-:Y:S02]  /*e460*/  SHF.R.S32.HI R71, RZ, 0x1f, R70 ;  /* 0x0000001fff477819 */ /* 0x000fe40000011446 */
[----:B------:R-:W-:Y:S01]  /*e470*/  SHF.R.S32.HI R73, RZ, 0x1f, R72 ;  /* 0x0000001fff497819 */ /* 0x000fe20000011448 */
[----:B0-----:R-:W-:Y:S06]  /*e480*/  BRA.DIV UR4, `(.L_x_609) ;  /* 0x0000009204787947 */ /* 0x001fec000b800000 */
[----:B------:R0:W1:Y:S04]  /*e490*/  SHFL.IDX PT, R3, R4, RZ, 0x1c1f ;  /* 0x001c1fff04037589 */ /* 0x00006800000e0000 */
[----:B------:R0:W2:Y:S02]  /*e4a0*/  SHFL.IDX PT, R14, R0, RZ, 0x1c1f ;  /* 0x001c1fff000e7589 */ /* 0x0000a400000e0000 */
.L_x_788:
[----:B------:R-:W-:Y:S01]  /*e4b0*/  ISETP.GE.AND P0, PT, R62, R61, PT ;  /* 0x0000003d3e00720c */ /* 0x000fe20003f06270 */
[----:B------:R-:W-:-:S12]  /*e4c0*/  BSSY B1, `(.L_x_610) ;  /* 0x0000023000017945 */ /* 0x000fd80003800000 */
[----:B------:R-:W-:Y:S05]  /*e4d0*/  @P0 BRA `(.L_x_611) ;  /* 0x0000000000840947 */ /* 0x000fea0003800000 */
[----:B------:R-:W-:Y:S02]  /*e4e0*/  ULDC UR4, c[0x0][0xac8] ;  /* 0x0002b20000047ab9 */ /* 0x000fe40000000800 */
[----:B------:R-:W-:Y:S02]  /*e4f0*/  ISETP.GE.AND P3, PT, R74, UR4, PT ;  /* 0x000000044a007c0c */ /* 0x000fe4000bf66270 */
[----:B------:R-:W-:Y:S02]  /*e500*/  ISETP.GE.AND P1, PT, R7, UR4, PT ;  /* 0x0000000407007c0c */ /* 0x000fe4000bf26270 */
[----:B------:R-:W-:Y:S02]  /*e510*/  ISETP.GE.AND P0, PT, R60, UR4, PT ;  /* 0x000000043c007c0c */ /* 0x000fe4000bf06270 */
[----:B------:R-:W-:-:S07]  /*e520*/  ISETP.GE.AND P4, PT, R64, UR4, PT ;  /* 0x0000000440007c0c */ /* 0x000fce000bf86270 */
[-C--:B-1----:R-:W-:Y:S02]  /*e530*/  @!P3 MOV R15, R3.reuse ;  /* 0x00000003000fb202 */ /* 0x082fe40000000f00 */
[CC--:B--2---:R-:W-:Y:S02]  /*e540*/  @!P1 LEA R10, P5, R7.reuse, R14.reuse, 0x2 ;  /* 0x0000000e070a9211 */ /* 0x0c4fe400078a10ff */
[----:B------:R-:W-:Y:S01]  /*e550*/  @!P0 LEA R12, P2, R60, R14, 0x2 ;  /* 0x0000000e3c0c8211 */ /* 0x000fe200078410ff */
[----:B------:R-:W-:Y:S01]  /*e560*/  @!P3 IMAD.WIDE R8, R74, 0x4, R14 ;  /* 0x000000044a08b825 */ /* 0x000fe200078e020e */
[-C--:B------:R-:W-:Y:S02]  /*e570*/  @!P1 LEA.HI.X R11, R7, R3.reuse, R32, 0x2, P5 ;  /* 0x00000003070b9211 */ /* 0x080fe400028f1420 */
[----:B------:R-:W-:Y:S02]  /*e580*/  @!P0 LEA.HI.X R13, R60, R3, R63, 0x2, P2 ;  /* 0x000000033c0d8211 */ /* 0x000fe400010f143f */
[----:B------:R1:W-:Y:S01]  /*e590*/  @!P3 ST.E.64 desc[UR42][R8.64], R20 ;  /* 0x000000140800b985 */ /* 0x0003e2000c101b2a */
[----:B------:R-:W-:-:S02]  /*e5a0*/  ISETP.GE.AND P3, PT, R66, UR4, PT ;  /* 0x0000000442007c0c */ /* 0x000fc4000bf66270 */
[----:B------:R-:W-:Y:S01]  /*e5b0*/  ISETP.GE.AND P2, PT, R68, UR4, PT ;  /* 0x0000000444007c0c */ /* 0x000fe2000bf46270 */
[----:B------:R2:W-:Y:S01]  /*e5c0*/  @!P1 ST.E.64 desc[UR42][R10.64], R26 ;  /* 0x0000001a0a009985 */ /* 0x0005e2000c101b2a */
[----:B------:R-:W-:Y:S02]  /*e5d0*/  @!P4 LEA R24, P5, R64, R14, 0x2 ;  /* 0x0000000e4018c211 */ /* 0x000fe400078a10ff */
[----:B------:R-:W-:Y:S01]  /*e5e0*/  ISETP.GE.AND P1, PT, R70, UR4, PT ;  /* 0x0000000446007c0c */ /* 0x000fe2000bf26270 */
[----:B------:R3:W-:Y:S01]  /*e5f0*/  @!P0 ST.E.64 desc[UR42][R12.64], R28 ;  /* 0x0000001c0c008985 */ /* 0x0007e2000c101b2a */
[----:B------:R-:W-:Y:S02]  /*e600*/  ISETP.GE.AND P0, PT, R72, UR4, PT ;  /* 0x0000000448007c0c */ /* 0x000fe4000bf06270 */
[----:B------:R-:W-:-:S03]  /*e610*/  @!P4 LEA.HI.X R25, R64, R3, R65, 0x2, P5 ;  /* 0x000000034019c211 */ /* 0x000fc600028f1441 */
[-C--:B------:R-:W-:Y:S02]  /*e620*/  @!P3 LEA R58, P5, R66, R14.reuse, 0x2 ;  /* 0x0000000e423ab211 */ /* 0x080fe400078a10ff */
[----:B------:R3:W-:Y:S01]  /*e630*/  @!P4 ST.E.64 desc[UR42][R24.64], R30 ;  /* 0x0000001e1800c985 */ /* 0x0007e2000c101b2a */
[-C--:B-1----:R-:W-:Y:S02]  /*e640*/  @!P2 LEA R8, P4, R68, R14.reuse, 0x2 ;  /* 0x0000000e4408a211 */ /* 0x082fe400078810ff */
[-C--:B------:R-:W-:Y:S02]  /*e650*/  @!P3 LEA.HI.X R59, R66, R3.reuse, R67, 0x2, P5 ;  /* 0x00000003423bb211 */ /* 0x080fe400028f1443 */
[-C--:B--2---:R-:W-:Y:S02]  /*e660*/  @!P1 LEA R10, P5, R70, R14.reuse, 0x2 ;  /* 0x0000000e460a9211 */ /* 0x084fe400078a10ff */
[----:B------:R-:W-:Y:S01]  /*e670*/  @!P2 LEA.HI.X R9, R68, R3, R69, 0x2, P4 ;  /* 0x000000034409a211 */ /* 0x000fe200020f1445 */
[----:B------:R3:W-:Y:S01]  /*e680*/  @!P3 ST.E.64 desc[UR42][R58.64], R36 ;  /* 0x000000243a00b985 */ /* 0x0007e2000c101b2a */
[----:B------:R-:W-:-:S02]  /*e690*/  @!P0 LEA R14, P4, R72, R14, 0x2 ;  /* 0x0000000e480e8211 */ /* 0x000fc400078810ff */
[-C--:B------:R-:W-:Y:S01]  /*e6a0*/  @!P1 LEA.HI.X R11, R70, R3.reuse, R71, 0x2, P5 ;  /* 0x00000003460b9211 */ /* 0x080fe200028f1447 */
[----:B------:R3:W-:Y:S01]  /*e6b0*/  @!P2 ST.E.64 desc[UR42][R8.64], R38 ;  /* 0x000000260800a985 */ /* 0x0007e2000c101b2a */
[----:B------:R-:W-:-:S03]  /*e6c0*/  @!P0 LEA.HI.X R15, R72, R3, R73, 0x2, P4 ;  /* 0x00000003480f8211 */ /* 0x000fc600020f1449 */
[----:B------:R3:W-:Y:S04]  /*e6d0*/  @!P1 ST.E.64 desc[UR42][R10.64], R40 ;  /* 0x000000280a009985 */ /* 0x0007e8000c101b2a */
[----:B------:R3:W-:Y:S02]  /*e6e0*/  @!P0 ST.E.64 desc[UR42][R14.64], R42 ;  /* 0x0000002a0e008985 */ /* 0x0007e4000c101b2a */
.L_x_611:
[----:B------:R-:W-:Y:S05]  /*e6f0*/  BSYNC B1 ;  /* 0x0000000000017941 */ /* 0x000fea0003800000 */
.L_x_610:
[----:B------:R-:W-:-:S03]  /*e700*/  UMOV UR4, 0xffffffff ;  /* 0xffffffff00047882 */ /* 0x000fc60000000000 */
[----:B------:R-:W-:Y:S05]  /*e710*/  BRA.DIV UR4, `(.L_x_612) ;  /* 0x0000009204087947 */ /* 0x000fea000b800000 */
[----:B-1----:R1:W4:Y:S04]  /*e720*/  SHFL.IDX PT, R3, R4, 0x1, 0x1c1f ;  /* 0x003c1f0004037f89 */ /* 0x00232800000e0000 */
[----:B--23--:R1:W2:Y:S02]  /*e730*/  SHFL.IDX PT, R14, R0, 0x1, 0x1c1f ;  /* 0x003c1f00000e7f89 */ /* 0x00c2a400000e0000 */
.L_x_792:
[----:B------:R-:W-:-:S13]  /*e740*/  ISETP.GE.AND P0, PT, R6, R61, PT ;  /* 0x0000003d0600720c */ /* 0x000fda0003f06270 */
[----:B------:R-:W-:Y:S05]  /*e750*/  @P0 BRA `(.L_x_608) ;  /* 0x0000000c002c0947 */ /* 0x000fea0003800000 */
[----:B------:R-:W-:Y:S02]  /*e760*/  ULDC UR4, c[0x0][0xac8] ;  /* 0x0002b20000047ab9 */ /* 0x000fe40000000800 */
[----:B------:R-:W-:Y:S02]  /*e770*/  ISETP.GE.AND P4, PT, R74, UR4, PT ;  /* 0x000000044a007c0c */ /* 0x000fe4000bf86270 */
[----:B------:R-:W-:Y:S02]  /*e780*/  ISETP.GE.AND P5, PT, R7, UR4, PT ;  /* 0x0000000407007c0c */ /* 0x000fe4000bfa6270 */
[----:B------:R-:W-:Y:S02]  /*e790*/  ISETP.GE.AND P0, PT, R60, UR4, PT ;  /* 0x000000043c007c0c */ /* 0x000fe4000bf06270 */
[----:B------:R-:W-:Y:S02]  /*e7a0*/  ISETP.GE.AND P1, PT, R64, UR4, PT ;  /* 0x0000000440007c0c */ /* 0x000fe4000bf26270 */
[----:B------:R-:W-:-:S05]  /*e7b0*/  ISETP.GE.AND P2, PT, R66, UR4, PT ;  /* 0x0000000442007c0c */ /* 0x000fca000bf46270 */
[----:B----4-:R-:W-:Y:S02]  /*e7c0*/  @!P4 IMAD.MOV.U32 R15, RZ, RZ, R3 ;  /* 0x000000ffff0fc224 */ /* 0x010fe400078e0003 */
[----:B--2---:R-:W-:Y:S01]  /*e7d0*/  @!P5 LEA R6, P3, R7, R14, 0x2 ;  /* 0x0000000e0706d211 */ /* 0x004fe200078610ff */
[----:B01----:R-:W-:-:S03]  /*e7e0*/  @!P4 IMAD.WIDE R4, R74, 0x4, R14 ;  /* 0x000000044a04c825 */ /* 0x003fc600078e020e */
[----:B------:R-:W-:Y:S02]  /*e7f0*/  @!P5 LEA.HI.X R7, R7, R3, R32, 0x2, P3 ;  /* 0x000000030707d211 */ /* 0x000fe400018f1420 */
[----:B------:R-:W-:Y:S01]  /*e800*/  ISETP.GE.AND P3, PT, R68, UR4, PT ;  /* 0x0000000444007c0c */ /* 0x000fe2000bf66270 */
[----:B------:R0:W-:Y:S01]  /*e810*/  @!P4 ST.E.64 desc[UR42][R4.64], R44 ;  /* 0x0000002c0400c985 */ /* 0x0001e2000c101b2a */
[----:B------:R-:W-:-:S03]  /*e820*/  @!P0 LEA R8, P4, R60, R14, 0x2 ;  /* 0x0000000e3c088211 */ /* 0x000fc600078810ff */
[----:B------:R1:W-:Y:S01]  /*e830*/  @!P5 ST.E.64 desc[UR42][R6.64], R46 ;  /* 0x0000002e0600d985 */ /* 0x0003e2000c101b2a */
[-C--:B------:R-:W-:Y:S02]  /*e840*/  @!P1 LEA R10, P5, R64, R14.reuse, 0x2 ;  /* 0x0000000e400a9211 */ /* 0x080fe400078a10ff */
[-C--:B------:R-:W-:Y:S02]  /*e850*/  @!P0 LEA.HI.X R9, R60, R3.reuse, R63, 0x2, P4 ;  /* 0x000000033c098211 */ /* 0x080fe400020f143f */
[----:B------:R-:W-:Y:S02]  /*e860*/  ISETP.GE.AND P4, PT, R70, UR4, PT ;  /* 0x0000000446007c0c */ /* 0x000fe4000bf86270 */
[-C--:B------:R-:W-:Y:S01]  /*e870*/  @!P1 LEA.HI.X R11, R64, R3.reuse, R65, 0x2, P5 ;  /* 0x00000003400b9211 */ /* 0x080fe200028f1441 */
[----:B------:R1:W-:Y:S01]  /*e880*/  @!P0 ST.E.64 desc[UR42][R8.64], R48 ;  /* 0x0000003008008985 */ /* 0x0003e2000c101b2a */
[----:B------:R-:W-:Y:S02]  /*e890*/  @!P2 LEA R12, P5, R66, R14, 0x2 ;  /* 0x0000000e420ca211 */ /* 0x000fe400078a10ff */
[----:B------:R-:W-:Y:S01]  /*e8a0*/  ISETP.GE.AND P0, PT, R72, UR4, PT ;  /* 0x0000000448007c0c */ /* 0x000fe2000bf06270 */
[----:B------:R1:W-:Y:S01]  /*e8b0*/  @!P1 ST.E.64 desc[UR42][R10.64], R50 ;  /* 0x000000320a009985 */ /* 0x0003e2000c101b2a */
[----:B------:R-:W-:-:S02]  /*e8c0*/  @!P2 LEA.HI.X R13, R66, R3, R67, 0x2, P5 ;  /* 0x00000003420da211 */ /* 0x000fc400028f1443 */
[----:B------:R-:W-:-:S03]  /*e8d0*/  @!P3 LEA R20, P5, R68, R14, 0x2 ;  /* 0x0000000e4414b211 */ /* 0x000fc600078a10ff */
[----:B------:R1:W-:Y:S01]  /*e8e0*/  @!P2 ST.E.64 desc[UR42][R12.64], R52 ;  /* 0x000000340c00a985 */ /* 0x0003e2000c101b2a */
[----:B------:R-:W-:Y:S02]  /*e8f0*/  @!P3 LEA.HI.X R21, R68, R3, R69, 0x2, P5 ;  /* 0x000000034415b211 */ /* 0x000fe400028f1445 */
[----:B0-----:R-:W-:-:S03]  /*e900*/  @!P4 LEA R4, P5, R70, R14, 0x2 ;  /* 0x0000000e4604c211 */ /* 0x001fc600078a10ff */
[----:B------:R1:W-:Y:S01]  /*e910*/  @!P3 ST.E.64 desc[UR42][R20.64], R54 ;  /* 0x000000361400b985 */ /* 0x0003e2000c101b2a */
[----:B------:R-:W-:-:S05]  /*e920*/  @!P4 LEA.HI.X R5, R70, R3, R71, 0x2, P5 ;  /* 0x000000034605c211 */ /* 0x000fca00028f1447 */
[----:B------:R1:W-:Y:S01]  /*e930*/  @!P4 ST.E.64 desc[UR42][R4.64], R56 ;  /* 0x000000380400c985 */ /* 0x0003e2000c101b2a */
[----:B------:R-:W-:Y:S05]  /*e940*/  @P0 BRA `(.L_x_608) ;  /* 0x0000000800b00947 */ /* 0x000fea0003800000 */
[----:B------:R-:W-:-:S04]  /*e950*/  LEA R14, P0, R72, R14, 0x2 ;  /* 0x0000000e480e7211 */ /* 0x000fc800078010ff */
[----:B------:R-:W-:-:S05]  /*e960*/  LEA.HI.X R15, R72, R3, R73, 0x2, P0 ;  /* 0x00000003480f7211 */ /* 0x000fca00000f1449 */
[----:B------:R0:W-:Y:S01]  /*e970*/  ST.E.64 desc[UR42][R14.64], R118 ;  /* 0x000000760e007985 */ /* 0x0001e2000c101b2a */
[----:B------:R-:W-:Y:S05]  /*e980*/  BRA `(.L_x_608) ;  /* 0x0000000800a07947 */ /* 0x000fea0003800000 */
.L_x_604:
[----:B------:R-:W0:Y:S01]  /*e990*/  LDL.LU R6, [R1+0x40] ;  /* 0x0000400001067983 */ /* 0x000e220000300800 */
[----:B------:R-:W-:Y:S01]  /*e9a0*/  ULDC.64 UR6, c[0x0][0xc08] ;  /* 0x0003020000067ab9 */ /* 0x000fe20000000a00 */
[----:B------:R-:W-:Y:S02]  /*e9b0*/  ULDC.64 UR4, c[0x0][0xc00] ;  /* 0x0003000000047ab9 */ /* 0x000fe40000000a00 */
[----:B------:R-:W2:Y:S04]  /*e9c0*/  LDL.LU R0, [R1+0x44] ;  /* 0x0000440001007983 */ /* 0x000ea80000300800 */
[----:B------:R-:W4:Y:S01]  /*e9d0*/  LDL R8, [R1+0x34] ;  /* 0x0000340001087983 */ /* 0x000f220000100800 */
[----:B------:R-:W-:Y:S01]  /*e9e0*/  ISETP.NE.U32.AND P1, PT, RZ, UR6, PT ;  /* 0x00000006ff007c0c */ /* 0x000fe2000bf25070 */
[----:B------:R-:W-:Y:S01]  /*e9f0*/  IMAD.MOV.U32 R3, RZ, RZ, RZ ;  /* 0x000000ffff037224 */ /* 0x000fe200078e00ff */
[----:B------:R-:W-:-:S02]  /*ea00*/  ISETP.NE.U32.AND P0, PT, RZ, UR4, PT ;  /* 0x00000004ff007c0c */ /* 0x000fc4000bf05070 */
[----:B------:R-:W-:Y:S02]  /*ea10*/  ISETP.NE.AND.EX P1, PT, RZ, UR7, PT, P1 ;  /* 0x00000007ff007c0c */ /* 0x000fe4000bf25310 */
[----:B------:R-:W-:Y:S01]  /*ea20*/  ISETP.NE.AND.EX P0, PT, RZ, UR5, PT, P0 ;  /* 0x00000005ff007c0c */ /* 0x000fe2000bf05300 */
[----:B------:R-:W1:Y:S01]  /*ea30*/  S2R R9, SR_TID.X ;  /* 0x0000000000097919 */ /* 0x000e620000002100 */
[----:B0-----:R-:W-:Y:S01]  /*ea40*/  IADD3 R4, P2, R6, UR4, RZ ;  /* 0x0000000406047c10 */ /* 0x001fe2000ff5e0ff */
[----:B------:R-:W-:-:S03]  /*ea50*/  ULDC UR4, c[0x0][0xa88] ;  /* 0x0002a20000047ab9 */ /* 0x000fc60000000800 */
[----:B--2---:R-:W-:-:S05]  /*ea60*/  IADD3.X R5, R0, UR5, RZ, P2, !PT ;  /* 0x0000000500057c10 */ /* 0x004fca00097fe4ff */
[----:B------:R-:W-:Y:S01]  /*ea70*/  @P1 IADD3 R6, P2, R6, UR6, RZ ;  /* 0x0000000606061c10 */ /* 0x000fe2000ff5e0ff */
[----:B-----5:R-:W-:Y:S01]  /*ea80*/  IMAD.U32 R25, RZ, RZ, UR4 ;  /* 0x00000004ff197e24 */ /* 0x020fe2000f8e00ff */
[----:B------:R0:W5:Y:S02]  /*ea90*/  @P0 LDG.E R3, desc[UR42][R4.64] ;  /* 0x0000002a04030981 */ /* 0x000164000c1e1900 */
[----:B------:R-:W-:Y:S01]  /*eaa0*/  @P1 IADD3.X R7, R0, UR7, RZ, P2, !PT ;  /* 0x0000000700071c10 */ /* 0x000fe200097fe4ff */
[----:B-1----:R-:W-:-:S04]  /*eab0*/  VIADD R30, R9, 0xffffff80 ;  /* 0xffffff80091e7836 */ /* 0x002fc80000000000 */
[----:B------:R0:W5:Y:S01]  /*eac0*/  @P1 LDG.E R25, desc[UR42][R6.64] ;  /* 0x0000002a06191981 */ /* 0x000162000c1e1900 */
[----:B----4-:R-:W-:Y:S02]  /*ead0*/  ISETP.NE.AND P2, PT, R8, RZ, PT ;  /* 0x000000ff0800720c */ /* 0x010fe40003f45270 */
[----:B------:R-:W-:-:S11]  /*eae0*/  ISETP.GT.AND P3, PT, R30, 0xbf, PT ;  /* 0x000000bf1e00780c */ /* 0x000fd60003f64270 */
[----:B------:R-:W1:Y:S02]  /*eaf0*/  @!P2 LDC R8, c[0x0][0xad4] ;  /* 0x0002b500ff08ab82 */ /* 0x000e640000000800 */
[----:B-1----:R0:W-:Y:S01]  /*eb00*/  @!P2 STL [R1+0x34], R8 ;  /* 0x000034080100a387 */ /* 0x0021e20000100800 */
[----:B------:R-:W-:Y:S01]  /*eb10*/  ISETP.GT.AND P2, PT, R8, 0x1, PT ;  /* 0x000000010800780c */ /* 0x000fe20003f44270 */
[----:B------:R-:W-:-:S12]  /*eb20*/  @P1 BRA `(.L_x_613) ;  /* 0x0000000000101947 */ /* 0x000fd80003800000 */
[----:B------:R-:W-:Y:S05]  /*eb30*/  @!P0 BRA `(.L_x_613) ;  /* 0x00000000000c8947 */ /* 0x000fea0003800000 */
[----:B------:R-:W2:Y:S04]  /*eb40*/  LDG.E R0, desc[UR42][R4.64] ;  /* 0x0000002a04007981 */ /* 0x000ea8000c1e1900 */
[----:B-----5:R-:W2:Y:S02]  /*eb50*/  LDG.E R25, desc[UR42][R4.64+0x4] ;  /* 0x0000042a04197981 */ /* 0x020ea4000c1e1900 */
[----:B--2---:R-:W-:-:S07]  /*eb60*/  IADD3 R25, -R0, R25, RZ ;  /* 0x0000001900197210 */ /* 0x004fce0007ffe1ff */
.L_x_613:
[----:B------:R-:W2:Y:S04]  /*eb70*/  LDL.LU R0, [R1+0x50] ;  /* 0x0000500001007983 */ /* 0x000ea80000300800 */
[----:B0-----:R-:W4:Y:S01]  /*eb80*/  LDL.LU R4, [R1+0x38] ;  /* 0x0000380001047983 */ /* 0x001f220000300800 */
[----:B------:R-:W-:Y:S01]  /*eb90*/  BSSY B1, `(.L_x_614) ;  /* 0x0000038000017945 */ /* 0x000fe20003800000 */
[----:B-----5:R-:W-:Y:S02]  /*eba0*/  SHF.R.S32.HI R24, RZ, 0x1f, R3 ;  /* 0x0000001fff187819 */ /* 0x020fe40000011403 */
[----:B--2---:R-:W-:Y:S02]  /*ebb0*/  SEL R26, R0, RZ, !P0 ;  /* 0x000000ff001a7207 */ /* 0x004fe40004000000 */
[----:B----4-:R-:W-:Y:S01]  /*ebc0*/  SEL R31, R4, RZ, !P0 ;  /* 0x000000ff041f7207 */ /* 0x010fe20004000000 */
[----:B------:R-:W-:Y:S06]  /*ebd0*/  @P3 BRA `(.L_x_615) ;  /* 0x0000000000cc3947 */ /* 0x000fec0003800000 */
[----:B------:R-:W2:Y:S01]  /*ebe0*/  LDL R0, [R1+0x48] ;  /* 0x0000480001007983 */ /* 0x000ea20000100800 */
[----:B------:R-:W0:Y:S02]  /*ebf0*/  LDC R28, c[0x0][0xbe8] ;  /* 0x0002fa00ff1c7b82 */ /* 0x000e240000000800 */
[----:B0-----:R-:W-:Y:S02]  /*ec00*/  IMAD R4, R25, R28, RZ ;  /* 0x0000001c19047224 */ /* 0x001fe400078e02ff */
[----:B--2---:R-:W-:-:S04]  /*ec10*/  IMAD R0, R0, 0xc0, R9 ;  /* 0x000000c000007824 */ /* 0x004fc800078e0209 */
[----:B------:R-:W-:-:S05]  /*ec20*/  VIADD R37, R0, 0xffffff80 ;  /* 0xffffff8000257836 */ /* 0x000fca0000000000 */
[----:B------:R-:W-:-:S13]  /*ec30*/  ISETP.GE.AND P0, PT, R37, R4, PT ;  /* 0x000000042500720c */ /* 0x000fda0003f06270 */
[----:B------:R-:W-:Y:S05]  /*ec40*/  @P0 BRA `(.L_x_615) ;  /* 0x0000000000b00947 */ /* 0x000fea0003800000 */
[----:B---3--:R-:W2:Y:S01]  /*ec50*/  LDL.LU R32, [R1+0x4c] ;  /* 0x00004c0001207983 */ /* 0x008ea20000300800 */
[----:B------:R-:W-:Y:S01]  /*ec60*/  IMAD.MOV.U32 R20, RZ, RZ, 0x9b8 ;  /* 0x000009b8ff147424 */ /* 0x000fe200078e00ff */
[----:B------:R-:W-:Y:S01]  /*ec70*/  ISETP.GT.AND P0, PT, R8, 0x1, PT ;  /* 0x000000010800780c */ /* 0x000fe20003f04270 */
[----:B------:R-:W0:Y:S01]  /*ec80*/  LDC.64 R4, c[0x0][0xba8] ;  /* 0x0002ea00ff047b82 */ /* 0x000e220000000a00 */
[----:B------:R-:W-:Y:S01]  /*ec90*/  ISETP.NE.AND P1, PT, R28, 0x1, PT ;  /* 0x000000011c00780c */ /* 0x000fe20003f25270 */
[----:B------:R-:W-:Y:S01]  /*eca0*/  IMAD.MOV.U32 R21, RZ, RZ, R37 ;  /* 0x000000ffff157224 */ /* 0x000fe200078e0025 */
[----:B------:R-:W-:-:S05]  /*ecb0*/  SEL R20, R20, 0x978, P0 ;  /* 0x0000097814147807 */ /* 0x000fca0000000000 */
[----:B------:R-:W1:Y:S08]  /*ecc0*/  LDC.64 R8, c[0x0][R20+0x220] ;  /* 0x0000880014087b82 */ /* 0x000e700000000a00 */
[----:B------:R-:W3:Y:S08]  /*ecd0*/  LDC.64 R6, c[0x0][R20+0x218] ;  /* 0x0000860014067b82 */ /* 0x000ef00000000a00 */
[----:B------:R-:W4:Y:S08]  /*ece0*/  LDC.64 R10, c[0x0][R20+0x228] ;  /* 0x00008a00140a7b82 */ /* 0x000f300000000a00 */
[----:B------:R-:W5:Y:S08]  /*ecf0*/  @P1 LDC R0, c[0x0][0xbec] ;  /* 0x0002fb00ff001b82 */ /* 0x000f700000000800 */
[----:B------:R-:W4:Y:S08]  /*ed00*/  LDC.64 R12, c[0x0][R20+0x210] ;  /* 0x00008400140c7b82 */ /* 0x000f300000000a00 */
[----:B------:R-:W4:Y:S01]  /*ed10*/  @P1 LDC R29, c[0x0][0xbf0] ;  /* 0x0002fc00ff1d1b82 */ /* 0x000f220000000800 */
[----:B-----5:R-:W-:-:S07]  /*ed20*/  @P1 IMAD.HI.U32 R0, R37, R0, RZ ;  /* 0x0000000025001227 */ /* 0x020fce00078e00ff */
[----:B0-----:R-:W0:Y:S01]  /*ed30*/  @!P0 LDC R4, c[0x0][0xb50] ;  /* 0x0002d400ff048b82 */ /* 0x001e220000000800 */
[-C--:B-1----:R-:W-:Y:S02]  /*ed40*/  IMAD R9, R9, R31.reuse, RZ ;  /* 0x0000001f09097224 */ /* 0x082fe400078e02ff */
[----:B------:R-:W-:-:S05]  /*ed50*/  IMAD.WIDE.U32 R14, R8, R31, RZ ;  /* 0x0000001f080e7225 */ /* 0x000fca00078e00ff */
[----:B------:R-:W1:Y:S01]  /*ed60*/  @!P0 LDC R5, c[0x0][0xb54] ;  /* 0x0002d500ff058b82 */ /* 0x000e620000000800 */
[-C--:B---3--:R-:W-:Y:S02]  /*ed70*/  IMAD R27, R7, R152.reuse, RZ ;  /* 0x00000098071b7224 */ /* 0x088fe400078e02ff */
[----:B------:R-:W-:Y:S01]  /*ed80*/  IMAD.WIDE.U32 R6, R6, R152, RZ ;  /* 0x0000009806067225 */ /* 0x000fe200078e00ff */
[----:B----4-:R-:W-:-:S03]  /*ed90*/  @P1 SHF.R.U32.HI R21, RZ, R29, R0 ;  /* 0x0000001dff151219 */ /* 0x010fc60000011600 */
[----:B------:R-:W-:Y:S01]  /*eda0*/  IMAD R29, R8, R26, R9 ;  /* 0x0000001a081d7224 */ /* 0x000fe200078e0209 */
[----:B------:R-:W-:Y:S01]  /*edb0*/  IADD3 R0, P1, P3, R14, R6, R3 ;  /* 0x000000060e007210 */ /* 0x000fe20007b3e003 */
[----:B------:R-:W-:Y:S01]  /*edc0*/  IMAD.IADD R27, R7, 0x1, R27 ;  /* 0x00000001071b7824 */ /* 0x000fe200078e021b */
[----:B------:R-:W-:Y:S01]  /*edd0*/  IADD3 R8, -R21, RZ, RZ ;  /* 0x000000ff15087210 */ /* 0x000fe20007ffe1ff */
[----:B------:R-:W-:Y:S01]  /*ede0*/  IMAD.IADD R29, R15, 0x1, R29 ;  /* 0x000000010f1d7824 */ /* 0x000fe200078e021d */
[----:B--2---:R-:W-:-:S05]  /*edf0*/  SEL R9, R32, RZ, P0 ;  /* 0x000000ff20097207 */ /* 0x004fca0000000000 */
[----:B------:R-:W-:-:S04]  /*ee00*/  IMAD.WIDE.U32 R6, R10, R9, RZ ;  /* 0x000000090a067225 */ /* 0x000fc800078e00ff */
[----:B------:R-:W-:Y:S02]  /*ee10*/  IMAD R11, R11, R9, RZ ;  /* 0x000000090b0b7224 */ /* 0x000fe400078e02ff */
[----:B------:R-:W-:Y:S01]  /*ee20*/  IMAD R9, R28, R8, R37 ;  /* 0x000000081c097224 */ /* 0x000fe200078e0225 */
[----:B------:R-:W-:Y:S01]  /*ee30*/  IADD3.X R8, R29, R27, R24, P1, P3 ;  /* 0x0000001b1d087210 */ /* 0x000fe20000fe6418 */
[----:B------:R-:W-:Y:S01]  /*ee40*/  IMAD.IADD R11, R7, 0x1, R11 ;  /* 0x00000001070b7824 */ /* 0x000fe200078e020b */
[----:B------:R-:W-:Y:S01]  /*ee50*/  IADD3 R6, P0, P1, R21, R0, R6 ;  /* 0x0000000015067210 */ /* 0x000fe2000791e006 */
[----:B------:R-:W-:Y:S01]  /*ee60*/  IMAD R0, R13, R9, RZ ;  /* 0x000000090d007224 */ /* 0x000fe200078e02ff */
[----:B------:R-:W-:-:S04]  /*ee70*/  SHF.R.S32.HI R21, RZ, 0x1f, R21 ;  /* 0x0000001fff157819 */ /* 0x000fc80000011415 */
[----:B------:R-:W-:Y:S02]  /*ee80*/  IADD3.X R7, R21, R8, R11, P0, P1 ;  /* 0x0000000815077210 */ /* 0x000fe400007e240b */
[----:B------:R-:W-:Y:S01]  /*ee90*/  SHF.R.S32.HI R11, RZ, 0x1f, R9 ;  /* 0x0000001fff0b7819 */ /* 0x000fe20000011409 */
[----:B------:R-:W-:-:S04]  /*eea0*/  IMAD.WIDE.U32 R6, R12, R9, R6 ;  /* 0x000000090c067225 */ /* 0x000fc800078e0006 */
[----:B------:R-:W-:Y:S01]  /*eeb0*/  IMAD R11, R12, R11, R0 ;  /* 0x0000000b0c0b7224 */ /* 0x000fe200078e0200 */
[----:B0-----:R-:W-:-:S03]  /*eec0*/  LEA R4, P0, R6, R4, 0x2 ;  /* 0x0000000406047211 */ /* 0x001fc600078010ff */
[----:B------:R-:W-:Y:S02]  /*eed0*/  IMAD.IADD R0, R7, 0x1, R11 ;  /* 0x0000000107007824 */ /* 0x000fe400078e020b */
[----:B------:R-:W-:-:S03]  /*eee0*/  IMAD.MOV.U32 R7, RZ, RZ, -0x800000 ;  /* 0xff800000ff077424 */ /* 0x000fc600078e00ff */
[----:B-1----:R-:W-:-:S05]  /*eef0*/  LEA.HI.X R5, R6, R5, R0, 0x2, P0 ;  /* 0x0000000506057211 */ /* 0x002fca00000f1400 */
[----:B------:R0:W-:Y:S02]  /*ef00*/  STG.E desc[UR42][R4.64], R7 ;  /* 0x0000000704007986 */ /* 0x0001e4000c10192a */
.L_x_615:
[----:B------:R-:W-:Y:S05]  /*ef10*/  BSYNC B1 ;  /* 0x0000000000017941 */ /* 0x000fea0003800000 */
.L_x_614:
[----:B------:R-:W-:Y:S05]  /*ef20*/  @P2 BRA `(.L_x_608) ;  /* 0x0000000400382947 */ /* 0x000fea0003800000 */
[----:B------:R-:W2:Y:S01]  /*ef30*/  LDL R27, [R1+0x48] ;  /* 0x00004800011b7983 */ /* 0x000ea20000100800 */
[----:B------:R-:W1:Y:S01]  /*ef40*/  LDC R8, c[0x0][0xbe8] ;  /* 0x0002fa00ff087b82 */ /* 0x000e620000000800 */
[----:B------:R-:W-:Y:S01]  /*ef50*/  SHF.R.S32.HI R28, RZ, 0x1f, R30 ;  /* 0x0000001fff1c7819 */ /* 0x000fe2000001141e */
[----:B------:R-:W-:Y:S01]  /*ef60*/  ULDC.64 UR4, c[0x0][0xaa0] ;  /* 0x0002a80000047ab9 */ /* 0x000fe20000000a00 */
[----:B------:R-:W-:Y:S01]  /*ef70*/  ULDC.64 UR6, c[0x0][0xaf0] ;  /* 0x0002bc0000067ab9 */ /* 0x000fe20000000a00 */
[----:B------:R-:W-:Y:S01]  /*ef80*/  IMAD R0, R24, UR4, RZ ;  /* 0x0000000418007c24 */ /* 0x000fe2000f8e02ff */
[----:B------:R-:W-:Y:S01]  /*ef90*/  LEA.HI R28, R28, R30, RZ, 0x3 ;  /* 0x0000001e1c1c7211 */ /* 0x000fe200078f18ff */
[----:B0-----:R-:W-:-:S03]  /*efa0*/  IMAD.WIDE.U32 R4, R3, UR4, RZ ;  /* 0x0000000403047c25 */ /* 0x001fc6000f8e00ff */
[----:B------:R-:W-:Y:S01]  /*efb0*/  SHF.R.S32.HI R28, RZ, 0x3, R28 ;  /* 0x00000003ff1c7819 */ /* 0x000fe2000001141c */
[----:B------:R-:W-:Y:S01]  /*efc0*/  IMAD R7, R3, UR5, R0 ;  /* 0x0000000503077c24 */ /* 0x000fe2000f8e0200 */
[----:B------:R-:W-:-:S03]  /*efd0*/  ULDC.64 UR4, c[0x0][0xae8] ;  /* 0x0002ba0000047ab9 */ /* 0x000fc60000000a00 */
[----:B------:R-:W-:Y:S01]  /*efe0*/  IMAD R0, R74, 0x30, R28 ;  /* 0x000000304a007824 */ /* 0x000fe200078e021c */
[----:B------:R-:W-:-:S03]  /*eff0*/  IADD3 R5, R5, R7, RZ ;  /* 0x0000000705057210 */ /* 0x000fc60007ffe0ff */
[----:B------:R-:W-:Y:S01]  /*f000*/  IMAD.WIDE.U32 R4, R152, UR4, R4 ;  /* 0x0000000498047c25 */ /* 0x000fe2000f8e0004 */
[----:B-1----:R-:W-:-:S03]  /*f010*/  ISETP.NE.AND P0, PT, R8, 0x1, PT ;  /* 0x000000010800780c */ /* 0x002fc60003f05270 */
[----:B------:R-:W-:Y:S01]  /*f020*/  IMAD R5, R152, UR5, R5 ;  /* 0x0000000598057c24 */ /* 0x000fe2000f8e0205 */
[----:B------:R-:W-:Y:S01]  /*f030*/  ULDC.64 UR4, c[0x0][0xae0] ;  /* 0x0002b80000047ab9 */ /* 0x000fe20000000a00 */
[----:B------:R-:W-:-:S08]  /*f040*/  IMAD.WIDE.U32 R4, R31, UR6, R4 ;  /* 0x000000061f047c25 */ /* 0x000fd0000f8e0004 */
[----:B------:R-:W0:Y:S08]  /*f050*/  @P0 LDC R6, c[0x0][0xbec] ;  /* 0x0002fb00ff060b82 */ /* 0x000e300000000800 */
[----:B------:R-:W1:Y:S01]  /*f060*/  @P0 LDC R11, c[0x0][0xbf0] ;  /* 0x0002fc00ff0b0b82 */ /* 0x000e620000000800 */
[----:B--2---:R-:W-:-:S04]  /*f070*/  IMAD R9, R27, 0xc0, R0 ;  /* 0x000000c01b097824 */ /* 0x004fc800078e0200 */
[----:B0-----:R-:W-:-:S04]  /*f080*/  @P0 IMAD.HI.U32 R0, R9, R6, RZ ;  /* 0x0000000609000227 */ /* 0x001fc800078e00ff */
[----:B------:R-:W-:Y:S01]  /*f090*/  IMAD.MOV.U32 R3, RZ, RZ, R9 ;  /* 0x000000ffff037224 */ /* 0x000fe200078e0009 */
[----:B-1----:R-:W-:Y:S01]  /*f0a0*/  @P0 SHF.R.U32.HI R3, RZ, R11, R0 ;  /* 0x0000000bff030219 */ /* 0x002fe20000011600 */
[----:B------:R-:W-:-:S03]  /*f0b0*/  IMAD R6, R26, UR6, RZ ;  /* 0x000000061a067c24 */ /* 0x000fc6000f8e02ff */
[--C-:B------:R-:W-:Y:S01]  /*f0c0*/  SHF.R.S32.HI R0, RZ, 0x1f, R3.reuse ;  /* 0x0000001fff007819 */ /* 0x100fe20000011403 */
[----:B------:R-:W-:Y:S01]  /*f0d0*/  IMAD R7, R31, UR7, R6 ;  /* 0x000000071f077c24 */ /* 0x000fe2000f8e0206 */
[----:B------:R-:W-:Y:S01]  /*f0e0*/  ULDC.64 UR6, c[0x0][0xa80] ;  /* 0x0002a00000067ab9 */ /* 0x000fe20000000a00 */
[----:B------:R-:W-:Y:S02]  /*f0f0*/  IMAD.MOV R6, RZ, RZ, -R3 ;  /* 0x000000ffff067224 */ /* 0x000fe400078e0a03 */
[----:B------:R-:W-:Y:S02]  /*f100*/  IMAD.IADD R5, R5, 0x1, R7 ;  /* 0x0000000105057824 */ /* 0x000fe400078e0207 */
[----:B------:R-:W-:Y:S02]  /*f110*/  IMAD R0, R0, UR4, RZ ;  /* 0x0000000400007c24 */ /* 0x000fe4000f8e02ff */
[----:B------:R-:W-:Y:S02]  /*f120*/  IMAD R7, R8, R6, R9 ;  /* 0x0000000608077224 */ /* 0x000fe400078e0209 */
[----:B------:R-:W-:-:S02]  /*f130*/  IMAD R9, R3, UR5, R0 ;  /* 0x0000000503097c24 */ /* 0x000fc4000f8e0200 */
[----:B------:R-:W-:Y:S01]  /*f140*/  IMAD.WIDE.U32 R4, R3, UR4, R4 ;  /* 0x0000000403047c25 */ /* 0x000fe2000f8e0004 */
[----:B------:R-:W-:Y:S01]  /*f150*/  SHF.R.S32.HI R0, RZ, 0x1f, R7 ;  /* 0x0000001fff007819 */ /* 0x000fe20000011407 */
[----:B------:R-:W-:Y:S02]  /*f160*/  ULDC.64 UR4, c[0x0][0xad8] ;  /* 0x0002b60000047ab9 */ /* 0x000fe40000000a00 */
[----:B------:R-:W-:Y:S02]  /*f170*/  IMAD.IADD R5, R5, 0x1, R9 ;  /* 0x0000000105057824 */ /* 0x000fe400078e0209 */
[----:B------:R-:W-:Y:S02]  /*f180*/  IMAD R0, R0, UR4, RZ ;  /* 0x0000000400007c24 */ /* 0x000fe4000f8e02ff */
[----:B------:R-:W-:Y:S01]  /*f190*/  IMAD.WIDE.U32 R20, R7, UR4, R4 ;  /* 0x0000000407147c25 */ /* 0x000fe2000f8e0004 */
[----:B------:R-:W-:Y:S02]  /*f1a0*/  ULDC UR4, c[0x0][0xac8] ;  /* 0x0002b20000047ab9 */ /* 0x000fe40000000800 */
[----:B------:R-:W-:Y:S01]  /*f1b0*/  ISETP.GE.AND P0, PT, R59, UR4, PT ;  /* 0x000000043b007c0c */ /* 0x000fe2000bf06270 */
[----:B------:R-:W-:Y:S01]  /*f1c0*/  IMAD R3, R7, UR5, R0 ;  /* 0x0000000507037c24 */ /* 0x000fe2000f8e0200 */
[----:B------:R-:W-:Y:S01]  /*f1d0*/  LEA R7, P1, R20, UR6, 0x1 ;  /* 0x0000000614077c11 */ /* 0x000fe2000f8208ff */
[----:B------:R-:W-:-:S03]  /*f1e0*/  UMOV UR4, 0xffffffff ;  /* 0xffffffff00047882 */ /* 0x000fc60000000000 */
[----:B------:R-:W-:-:S04]  /*f1f0*/  IADD3 R3, R21, R3, RZ ;  /* 0x0000000315037210 */ /* 0x000fc80007ffe0ff */
[----:B------:R-:W-:Y:S01]  /*f200*/  LEA.HI.X R20, R20, UR7, R3, 0x1, P1 ;  /* 0x0000000714147c11 */ /* 0x000fe200088f0c03 */
[----:B------:R-:W-:Y:S06]  /*f210*/  BRA.DIV UR4, `(.L_x_616) ;  /* 0x0000008604907947 */ /* 0x000fec000b800000 */
[----:B------:R-:W0:Y:S01]  /*f220*/  SHFL.IDX PT, R3, R7, RZ, 0x181f ;  /* 0x00181fff07037589 */ /* 0x000e2200000e0000 */
[----:B------:R-:W-:Y:S02]  /*f230*/  IMAD R21, R25, R8, RZ ;  /* 0x0000000819157224 */ /* 0x000fe400078e02ff */
[----:B------:R-:W-:Y:S01]  /*f240*/  IMAD R24, R27, 0xc0, R28 ;  /* 0x000000c01b187824 */ /* 0x000fe200078e021c */
[----:B------:R-:W1:Y:S03]  /*f250*/  SHFL.IDX PT, R0, R20, RZ, 0x181f ;  /* 0x00181fff14007589 */ /* 0x000e6600000e0000 */
[C---:B------:R-:W-:Y:S01]  /*f260*/  VIADD R8, R24.reuse, 0x30 ;  /* 0x0000003018087836 */ /* 0x040fe20000000000 */
[----:B------:R-:W2:Y:S01]  /*f270*/  SHFL.IDX PT, R5, R7, 0x1, 0x181f ;  /* 0x00381f0007057f89 */ /* 0x000ea200000e0000 */
[C---:B------:R-:W-:Y:S01]  /*f280*/  ISETP.GE.OR P2, PT, R24.reuse, R21, P0 ;  /* 0x000000151800720c */ /* 0x040fe20000746670 */
[----:B------:R-:W-:-:S02]  /*f290*/  VIADD R10, R24, 0x60 ;  /* 0x00000060180a7836 */ /* 0x000fc40000000000 */
[----:B------:R-:W4:Y:S01]  /*f2a0*/  SHFL.IDX PT, R14, R7, 0x2, 0x181f ;  /* 0x00581f00070e7f89 */ /* 0x000f2200000e0000 */
[-C--:B------:R-:W-:Y:S02]  /*f2b0*/  ISETP.GE.OR P3, PT, R8, R21.reuse, P0 ;  /* 0x000000150800720c */ /* 0x080fe40000766670 */
[----:B------:R-:W-:Y:S01]  /*f2c0*/  ISETP.GE.OR P4, PT, R10, R21, P0 ;  /* 0x000000150a00720c */ /* 0x000fe20000786670 */
[----:B------:R-:W5:Y:S04]  /*f2d0*/  SHFL.IDX PT, R4, R20, 0x1, 0x181f ;  /* 0x00381f0014047f89 */ /* 0x000f6800000e0000 */
[----:B------:R-:W3:Y:S02]  /*f2e0*/  SHFL.IDX PT, R6, R20, 0x2, 0x181f ;  /* 0x00581f0014067f89 */ /* 0x000ee400000e0000 */
[----:B0-----:R-:W-:-:S04]  /*f2f0*/  @!P2 LEA R10, P5, R59, R3, 0x1 ;  /* 0x000000033b0aa211 */ /* 0x001fc800078a08ff */
[C---:B-1----:R-:W-:Y:S02]  /*f300*/  @!P2 LEA.HI.X R3, R59.reuse, R0, R58, 0x1, P5 ;  /* 0x000000003b03a211 */ /* 0x042fe400028f0c3a */
[----:B------:R0:W1:Y:S01]  /*f310*/  SHFL.IDX PT, R0, R20, 0x3, 0x181f ;  /* 0x00781f0014007f89 */ /* 0x00006200000e0000 */
[C---:B--2---:R-:W-:Y:S02]  /*f320*/  @!P3 LEA R8, P1, R59.reuse, R5, 0x1 ;  /* 0x000000053b08b211 */ /* 0x044fe400078208ff */
[----:B------:R-:W-:Y:S01]  /*f330*/  @!P2 IMAD.MOV.U32 R11, RZ, RZ, R3 ;  /* 0x000000ffff0ba224 */ /* 0x000fe200078e0003 */
[----:B----4-:R-:W-:-:S04]  /*f340*/  @!P4 LEA R25, P5, R59, R14, 0x1 ;  /* 0x0000000e3b19c211 */ /* 0x010fc800078a08ff */
[----:B------:R0:W-:Y:S01]  /*f350*/  @!P2 ST.E.128 desc[UR42][R10.64], RZ ;  /* 0x000000ff0a00a985 */ /* 0x0001e2000c101d2a */
[C-C-:B-----5:R-:W-:Y:S01]  /*f360*/  @!P3 LEA.HI.X R9, R59.reuse, R4, R58.reuse, 0x1, P1 ;  /* 0x000000043b09b211 */ /* 0x160fe200008f0c3a */
[----:B------:R-:W-:Y:S02]  /*f370*/  @!P4 IMAD.MOV.U32 R4, RZ, RZ, R25 ;  /* 0x000000ffff04c224 */ /* 0x000fe400078e0019 */
[----:B------:R0:W2:Y:S01]  /*f380*/  SHFL.IDX PT, R14, R7, 0x3, 0x181f ;  /* 0x00781f00070e7f89 */ /* 0x0000a200000e0000 */
[----:B---3--:R-:W-:-:S03]  /*f390*/  @!P4 LEA.HI.X R5, R59, R6, R58, 0x1, P5 ;  /* 0x000000063b05c211 */ /* 0x008fc600028f0c3a */
[----:B------:R0:W-:Y:S04]  /*f3a0*/  @!P3 ST.E.128 desc[UR42][R8.64], RZ ;  /* 0x000000ff0800b985 */ /* 0x0001e8000c101d2a */
[----:B------:R0:W-:Y:S02]  /*f3b0*/  @!P4 ST.E.128 desc[UR42][R4.64], RZ ;  /* 0x000000ff0400c985 */ /* 0x0001e4000c101d2a */
.L_x_801:
[----:B------:R-:W-:-:S04]  /*f3c0*/  IADD3 R24, R24, 0x90, RZ ;  /* 0x0000009018187810 */ /* 0x000fc80007ffe0ff */
[----:B------:R-:W-:-:S13]  /*f3d0*/  ISETP.GE.OR P0, PT, R24, R21, P0 ;  /* 0x000000151800720c */ /* 0x000fda0000706670 */
[----:B--2---:R-:W-:-:S04]  /*f3e0*/  @!P0 LEA R14, P1, R59, R14, 0x1 ;  /* 0x0000000e3b0e8211 */ /* 0x004fc800078208ff */
[----:B-1----:R-:W-:-:S05]  /*f3f0*/  @!P0 LEA.HI.X R15, R59, R0, R58, 0x1, P1 ;  /* 0x000000003b0f8211 */ /* 0x002fca00008f0c3a */
[----:B------:R1:W-:Y:S04]  /*f400*/  @!P0 ST.E.128 desc[UR42][R14.64], RZ ;  /* 0x000000ff0e008985 */ /* 0x0003e8000c101d2a */
.L_x_608:
[----:B------:R-:W-:Y:S05]  /*f410*/  BSYNC B0 ;  /* 0x0000000000007941 */ /* 0x000fea0003800000 */
.L_x_603:
[----:B------:R-:W-:Y:S02]  /*f420*/  ULDC UR4, c[0x0][0xc3c] ;  /* 0x00030f0000047ab9 */ /* 0x000fe40000000800 */
[----:B---3--:R-:W-:-:S13]  /*f430*/  ISETP.GE.AND P0, PT, R35, UR4, PT ;  /* 0x0000000423007c0c */ /* 0x008fda000bf06270 */
[----:B------:R-:W-:Y:S05]  /*f440*/  @!P0 BRA `(.L_x_617) ;  /* 0xffffff1c00048947 */ /* 0x000fea000383ffff */
[----:B------:R-:W-:Y:S05]  /*f450*/  BRA `(.L_x_478) ;  /* 0x0000006c00cc7947 */ /* 0x000fea0003800000 */
.L_x_476:
[----:B------:R-:W-:-:S08]  /*f460*/  NOP ;  /* 0x0000000000007918 */ /* 0x000fd00000000000 */
[----:B------:R-:W0:-:S00]  /*f470*/  USETMAXREG.DEALLOC.CTAPOOL 0x20 ;  /* 0x00000020000079c8 */ /* 0x000e0000080e0500 */
[----:B0-----:R-:W2:Y:S01]  /*f480*/  LDL.LU R2, [R1] ;  /* 0x0000000001027983 */ /* 0x001ea20000300800 */
[----:B------:R-:W-:-:S06]  /*f490*/  LOP3.LUT R0, R0, 0x3, RZ, 0xc0, !PT ;  /* 0x0000000300007812 */ /* 0x000fcc00078ec0ff */
[----:B------:R-:W0:Y:S02]  /*f4a0*/  SHFL.IDX PT, R0, R0, RZ, 0x1f ;  /* 0x00001fff00007589 */ /* 0x000e2400000e0000 */
[----:B0-----:R-:W-:Y:S01]  /*f4b0*/  ISETP.NE.AND P0, PT, R0, RZ, PT ;  /* 0x000000ff0000720c */ /* 0x001fe20003f05270 */
[----:B------:R-:W-:Y:S01]  /*f4c0*/  IMAD.MOV.U32 R0, RZ, RZ, RZ ;  /* 0x000000ffff007224 */ /* 0x000fe200078e00ff */
[----:B--2---:R-:W-:-:S11]  /*f4d0*/  LOP3.LUT R2, R2, 0xfffffffb, RZ, 0xc0, !PT ;  /* 0xfffffffb02027812 */ /* 0x004fd600078ec0ff */
[----:B------:R-:W-:-:S05]  /*f4e0*/  @P0 LOP3.LUT R2, R2, 0x4, RZ, 0xfc, !PT ;  /* 0x0000000402020812 */ /* 0x000fca00078efcff */
[----:B------:R0:W-:Y:S01]  /*f4f0*/  STL [R1], R2 ;  /* 0x0000000201007387 */ /* 0x0001e20000100800 */
        /* <DEDUP_REMOVED lines=8> */
.L_x_618:
        /* <DEDUP_REMOVED lines=44> */
.L_x_622:
[----:B------:R-:W0:Y:S01]  /*f840*/  LDC R0, c[0x0][0xc3c] ;  /* 0x00030f00ff007b82 */ /* 0x000e220000000800 */
[----:B------:R-:W-:Y:S01]  /*f850*/  UIADD3 UR4, UR4, 0x1f, URZ ;  /* 0x0000001f04047890 */ /* 0x000fe2000fffe03f */
[----:B------:R-:W-:Y:S02]  /*f860*/  ULDC UR7, c[0x0][0xc3c] ;  /* 0x00030f0000077ab9 */ /* 0x000fe40000000800 */
[----:B------:R-:W-:-:S03]  /*f870*/  MOV R27, UR7 ;  /* 0x00000007001b7c02 */ /* 0x000fc60008000f00 */
        /* <DEDUP_REMOVED lines=29> */
[----:B0-----:R-:W-:-:S04]  /*fa50*/  IMAD R3, R4, UR5, RZ ;  /* 0x0000000504037c24 */ /* 0x001fc8000f8e02ff */
[----:B------:R-:W-:-:S05]  /*fa60*/  IMAD.IADD R6, R3, 0x1, R6 ;  /* 0x0000000103067824 */ /* 0x000fca00078e0206 */
[----:B------:R-:W-:-:S13]  /*fa70*/  ISETP.GT.AND P6, PT, R6, UR6, PT ;  /* 0x0000000606007c0c */ /* 0x000fda000bfc4270 */
[----:B------:R-:W-:Y:S05]  /*fa80*/  @!P6 BRA `(.L_x_622) ;  /* 0xfffffffc006ce947 */ /* 0x000fea000383ffff */
.L_x_620:
[----:B------:R-:W-:Y:S01]  /*fa90*/  IADD3 R11, -R3, R6, RZ ;  /* 0x00000006030b7210 */ /* 0x000fe20007ffe1ff */
[----:B------:R-:W-:-:S04]  /*faa0*/  IMAD.MOV.U32 R24, RZ, RZ, RZ ;  /* 0x000000ffff187224 */ /* 0x000fc800078e00ff */
        /* <DEDUP_REMOVED lines=17> */
.L_x_623:
[----:B-1----:R-:W-:Y:S01]  /*fbc0*/  IMAD R24, R24, UR5, R11 ;  /* 0x0000000518187c24 */ /* 0x002fe2000f8e020b */
[----:B0-----:R-:W-:Y:S01]  /*fbd0*/  MOV R5, R8 ;  /* 0x0000000800057202 */ /* 0x001fe20000000f00 */
[----:B------:R-:W-:Y:S01]  /*fbe0*/  IMAD R11, R13, R4, RZ ;  /* 0x000000040d0b7224 */ /* 0x000fe200078e02ff */
[----:B------:R-:W-:Y:S01]  /*fbf0*/  IABS R8, R0 ;  /* 0x0000000000087213 */ /* 0x000fe20000000000 */
[----:B------:R-:W-:Y:S01]  /*fc00*/  IMAD.MOV.U32 R2, RZ, RZ, RZ ;  /* 0x000000ffff027224 */ /* 0x000fe200078e00ff */
[----:B------:R-:W-:Y:S01]  /*fc10*/  IADD3 R25, -R24, UR6, RZ ;  /* 0x0000000618197c10 */ /* 0x000fe2000fffe1ff */
[----:B------:R-:W0:Y:S01]  /*fc20*/  I2F.RP R6, R5 ;  /* 0x0000000500067306 */ /* 0x000e220000209400 */
[----:B------:R-:W-:Y:S02]  /*fc30*/  VIADD R27, R27, UR4 ;  /* 0x000000041b1b7c36 */ /* 0x000fe40008000000 */
[----:B------:R-:W-:Y:S01]  /*fc40*/  IMAD.HI.U32 R2, R3, R11, R2 ;  /* 0x0000000b03027227 */ /* 0x000fe200078e0002 */
[----:B------:R-:W-:-:S03]  /*fc50*/  IABS R3, R25 ;  /* 0x0000001900037213 */ /* 0x000fc60000000000 */
[----:B------:R-:W-:Y:S02]  /*fc60*/  IMAD.MOV R8, RZ, RZ, -R8 ;  /* 0x000000ffff087224 */ /* 0x000fe400078e0a08 */
[----:B------:R-:W-:-:S04]  /*fc70*/  IMAD.HI.U32 R2, R2, R3, RZ ;  /* 0x0000000302027227 */ /* 0x000fc800078e00ff */
[----:B------:R-:W-:Y:S01]  /*fc80*/  IMAD R3, R2, R8, R3 ;  /* 0x0000000802037224 */ /* 0x000fe200078e0203 */
[----:B0-----:R-:W0:Y:S04]  /*fc90*/  MUFU.RCP R6, R6 ;  /* 0x0000000600067308 */ /* 0x001e280000001000 */
[----:B------:R-:W-:-:S13]  /*fca0*/  ISETP.GT.U32.AND P1, PT, R4, R3, PT ;  /* 0x000000030400720c */ /* 0x000fda0003f24070 */
[----:B------:R-:W-:Y:S01]  /*fcb0*/  @!P1 IMAD.IADD R3, R3, 0x1, -R4 ;  /* 0x0000000103039824 */ /* 0x000fe200078e0a04 */
[----:B------:R-:W-:Y:S01]  /*fcc0*/  @!P1 IADD3 R2, R2, 0x1, RZ ;  /* 0x0000000102029810 */ /* 0x000fe20007ffe0ff */
[----:B0-----:R-:W-:Y:S01]  /*fcd0*/  VIADD R8, R6, 0xffffffe ;  /* 0x0ffffffe06087836 */ /* 0x001fe20000000000 */
[----:B------:R-:W-:Y:S02]  /*fce0*/  ISETP.NE.AND P1, PT, R0, RZ, PT ;  /* 0x000000ff0000720c */ /* 0x000fe40003f25270 */
[----:B------:R-:W-:Y:S02]  /*fcf0*/  ISETP.GE.U32.AND P0, PT, R3, R4, PT ;  /* 0x000000040300720c */ /* 0x000fe40003f06070 */
[----:B------:R0:W1:Y:S01]  /*fd00*/  F2I.FTZ.U32.TRUNC.NTZ R3, R8 ;  /* 0x0000000800037305 */ /* 0x000062000021f000 */
[----:B------:R-:W-:-:S04]  /*fd10*/  LOP3.LUT R4, R25, R0, RZ, 0x3c, !PT ;  /* 0x0000000019047212 */ /* 0x000fc800078e3cff */
[----:B------:R-:W-:Y:S02]  /*fd20*/  ISETP.GE.AND P2, PT, R4, RZ, PT ;  /* 0x000000ff0400720c */ /* 0x000fe40003f46270 */
[----:B0-----:R-:W-:-:S04]  /*fd30*/  IABS R8, R9 ;  /* 0x0000000900087213 */ /* 0x001fc80000000000 */
[----:B------:R-:W-:Y:S02]  /*fd40*/  @P0 VIADD R2, R2, 0x1 ;  /* 0x0000000102020836 */ /* 0x000fe40000000000 */
[----:B------:R-:W-:Y:S02]  /*fd50*/  IMAD.MOV R8, RZ, RZ, -R8 ;  /* 0x000000ffff087224 */ /* 0x000fe400078e0a08 */
[----:B------:R-:W-:Y:S02]  /*fd60*/  IMAD.MOV.U32 R6, RZ, RZ, R2 ;  /* 0x000000ffff067224 */ /* 0x000fe400078e0002 */
[----:B-1----:R-:W-:Y:S02]  /*fd70*/  IMAD.MOV R2, RZ, RZ, -R3 ;  /* 0x000000ffff027224 */ /* 0x002fe400078e0a03 */
[----:B------:R-:W-:Y:S01]  /*fd80*/  @!P2 IMAD.MOV R6, RZ, RZ, -R6 ;  /* 0x000000ffff06a224 */ /* 0x000fe200078e0a06 */
[----:B------:R-:W-:Y:S01]  /*fd90*/  @!P1 LOP3.LUT R6, RZ, R0, RZ, 0x33, !PT ;  /* 0x00000000ff069212 */ /* 0x000fe200078e33ff */
[----:B------:R-:W-:Y:S01]  /*fda0*/  IMAD R11, R2, R5, RZ ;  /* 0x00000005020b7224 */ /* 0x000fe200078e02ff */
[----:B------:R-:W-:-:S02]  /*fdb0*/  MOV R2, RZ ;  /* 0x000000ff00027202 */ /* 0x000fc40000000f00 */
[-C--:B------:R-:W-:Y:S01]  /*fdc0*/  IABS R4, R6.reuse ;  /* 0x0000000600047213 */ /* 0x080fe20000000000 */
[----:B------:R-:W-:Y:S02]  /*fdd0*/  IMAD R0, R0, R6, RZ ;  /* 0x0000000600007224 */ /* 0x000fe400078e02ff */
[----:B------:R-:W-:-:S03]  /*fde0*/  IMAD.HI.U32 R2, R3, R11, R2 ;  /* 0x0000000b03027227 */ /* 0x000fc600078e0002 */
[----:B------:R-:W-:Y:S01]  /*fdf0*/  IADD3 R25, R25, -R0, RZ ;  /* 0x8000000019197210 */ /* 0x000fe20007ffe0ff */
[----:B------:R-:W-:Y:S02]  /*fe00*/  IMAD.MOV.U32 R3, RZ, RZ, R4 ;  /* 0x000000ffff037224 */ /* 0x000fe400078e0004 */
[----:B------:R-:W-:Y:S02]  /*fe10*/  IMAD.MOV.U32 R4, RZ, RZ, R8 ;  /* 0x000000ffff047224 */ /* 0x000fe400078e0008 */
[----:B------:R-:W-:-:S04]  /*fe20*/  IMAD.HI.U32 R2, R2, R3, RZ ;  /* 0x0000000302027227 */ /* 0x000fc800078e00ff */
[----:B------:R-:W-:Y:S01]  /*fe30*/  IMAD R4, R2, R4, R3 ;  /* 0x0000000402047224 */ /* 0x000fe200078e0203 */
[----:B------:R-:W-:-:S04]  /*fe40*/  LOP3.LUT R3, R6, R9, RZ, 0x3c, !PT ;  /* 0x0000000906037212 */ /* 0x000fc800078e3cff */
[----:B------:R-:W-:Y:S02]  /*fe50*/  ISETP.GT.U32.AND P1, PT, R5, R4, PT ;  /* 0x000000040500720c */ /* 0x000fe40003f24070 */
[----:B------:R-:W-:-:S11]  /*fe60*/  ISETP.GE.AND P2, PT, R3, RZ, PT ;  /* 0x000000ff0300720c */ /* 0x000fd60003f46270 */
[----:B------:R-:W-:Y:S01]  /*fe70*/  @!P1 IMAD.IADD R4, R4, 0x1, -R5 ;  /* 0x0000000104049824 */ /* 0x000fe200078e0a05 */
[----:B------:R-:W-:Y:S02]  /*fe80*/  @!P1 IADD3 R2, R2, 0x1, RZ ;  /* 0x0000000102029810 */ /* 0x000fe40007ffe0ff */
[----:B------:R-:W-:Y:S02]  /*fe90*/  ISETP.NE.AND P1, PT, R9, RZ, PT ;  /* 0x000000ff0900720c */ /* 0x000fe40003f25270 */
[----:B------:R-:W-:-:S13]  /*fea0*/  ISETP.GE.U32.AND P0, PT, R4, R5, PT ;  /* 0x000000050400720c */ /* 0x000fda0003f06070 */
[----:B------:R-:W-:-:S04]  /*feb0*/  @P0 VIADD R2, R2, 0x1 ;  /* 0x0000000102020836 */ /* 0x000fc80000000000 */
[----:B------:R-:W-:Y:S01]  /*fec0*/  @!P2 IMAD.MOV R2, RZ, RZ, -R2 ;  /* 0x000000ffff02a224 */ /* 0x000fe200078e0a02 */
[----:B------:R-:W-:-:S05]  /*fed0*/  @!P1 LOP3.LUT R2, RZ, R9, RZ, 0x33, !PT ;  /* 0x00000009ff029212 */ /* 0x000fca00078e33ff */
[----:B------:R-:W-:-:S04]  /*fee0*/  IMAD.MOV R26, RZ, RZ, -R2 ;  /* 0x000000ffff1a7224 */ /* 0x000fc800078e0a02 */
[C---:B------:R-:W-:Y:S02]  /*fef0*/  IMAD R26, R9.reuse, R26, R6 ;  /* 0x0000001a091a7224 */ /* 0x040fe400078e0206 */
[----:B------:R-:W-:-:S04]  /*ff00*/  IMAD R9, R9, 0x1000000, R2 ;  /* 0x0100000009097824 */ /* 0x000fc800078e0202 */
[----:B------:R-:W-:Y:S01]  /*ff10*/  IMAD R26, R26, 0x10000, R9 ;  /* 0x000100001a1a7824 */ /* 0x000fe200078e0209 */
[----:B------:R-:W-:Y:S06]  /*ff20*/  BRA `(.L_x_624) ;  /* 0x00000000000c7947 */ /* 0x000fec0003800000 */
.L_x_621:
[----:B------:R-:W-:Y:S01]  /*ff30*/  IMAD.MOV.U32 R25, RZ, RZ, RZ ;  /* 0x000000ffff197224 */ /* 0x000fe200078e00ff */
[----:B------:R-:W-:Y:S01]  /*ff40*/  MOV R26, RZ ;  /* 0x000000ff001a7202 */ /* 0x000fe20000000f00 */
[----:B------:R-:W-:-:S07]  /*ff50*/  IMAD.U32 R24, RZ, RZ, UR6 ;  /* 0x00000006ff187e24 */ /* 0x000fce000f8e00ff */
.L_x_624:
[----:B------:R-:W-:-:S13]  /*ff60*/  ISETP.NE.AND P0, PT, R7, RZ, PT ;  /* 0x000000ff0700720c */ /* 0x000fda0003f05270 */
[----:B------:R-:W0:Y:S01]  /*ff70*/  @!P0 S2R R3, SR_CgaCtaId ;  /* 0x0000000000038919 */ /* 0x000e220000008800 */
[----:B------:R-:W-:-:S04]  /*ff80*/  @!P0 MOV R0, 0x400 ;  /* 0x0000040000008802 */ /* 0x000fc80000000f00 */
[----:B0-----:R-:W-:-:S05]  /*ff90*/  @!P0 LEA R0, R3, R0, 0x18 ;  /* 0x0000000003008211 */ /* 0x001fca00078ec0ff */
[----:B------:R0:W-:Y:S01]  /*ffa0*/  @!P0 STS.128 [R0+0x168d0], R24 ;  /* 0x0168d01800008388 */ /* 0x0001e20000000c00 */
[----:B------:R-:W-:Y:S06]  /*ffb0*/  BAR.ARV 0x5, 0x200 ;  /* 0x0148000000007b1d */ /* 0x000fec0000002000 */
.L_x_619:
[----:B------:R2:W-:Y:S01]  /*ffc0*/  STL [R1+0x44], RZ ;  /* 0x000044ff01007387 */ /* 0x0005e20000100800 */
[----:B------:R-:W-:Y:S01]  /*ffd0*/  ULDC UR4, c[0x0][0xc3c] ;  /* 0x00030f0000047ab9 */ /* 0x000fe20000000800 */
[----:B------:R-:W-:Y:S01]  /*ffe0*/  IMAD.MOV.U32 R29, RZ, RZ, 0x1 ;  /* 0x00000001ff1d7424 */ /* 0x000fe200078e00ff */
[----:B-1----:R-:W-:Y:S01]  /*fff0*/  ISETP.GE.AND P0, PT, R27, UR4, PT ;  /* 0x000000041b007c0c */ /* 0x002fe2000bf06270 */
[----:B------:R-:W-:-:S12]  /*10000*/  IMAD.MOV.U32 R22, RZ, RZ, RZ ;  /* 0x000000ffff167224 */ /* 0x000fd800078e00ff */
[----:B--2---:R-:W-:Y:S05]  /*10010*/  @P0 BRA `(.L_x_625) ;  /* 0x0000006000000947 */ /* 0x004fea0003800000 */
[----:B------:R-:W1:Y:S01]  /*10020*/  S2R R6, SR_TID.X ;  /* 0x0000000000067919 */ /* 0x000e620000002100 */
[----:B------:R-:W2:Y:S01]  /*10030*/  S2UR UR5, SR_CgaCtaId ;  /* 0x00000000000579c3 */ /* 0x000ea20000008800 */
[----:B------:R-:W-:Y:S01]  /*10040*/  UMOV UR4, 0x400 ;  /* 0x0000040000047882 */ /* 0x000fe20000000000 */
[----:B------:R-:W-:Y:S01]  /*10050*/  BSSY B8, `(.L_x_625) ;  /* 0x00005fc000087945 */ /* 0x000fe20003800000 */
[----:B------:R-:W-:Y:S01]  /*10060*/  STL [R1+0x44], RZ ;  /* 0x000044ff01007387 */ /* 0x000fe20000100800 */
[----:B------:R-:W-:Y:S01]  /*10070*/  IMAD.MOV.U32 R28, RZ, RZ, RZ ;  /* 0x000000ffff1c7224 */ /* 0x000fe200078e00ff */
[----:B------:R-:W-:Y:S01]  /*10080*/  MOV R29, 0x1 ;  /* 0x00000001001d7802 */ /* 0x000fe20000000f00 */
[----:B------:R-:W-:Y:S01]  /*10090*/  IMAD.MOV.U32 R22, RZ, RZ, RZ ;  /* 0x000000ffff167224 */ /* 0x000fe200078e00ff */
[----:B------:R-:W-:Y:S01]  /*100a0*/  ULDC.64 UR40, c[0x0][0x198] ;  /* 0x0000660000287ab9 */ /* 0x000fe20000000a00 */
[----:B------:R-:W-:Y:S01]  /*100b0*/  ULOP3.LUT UR38, UR36, 0x2, URZ, 0xfc, !UPT ;  /* 0x0000000224267892 */ /* 0x000fe2000f8efc3f */
[----:B------:R-:W-:Y:S01]  /*100c0*/  ULDC UR37, c[0x0][0xc] ;  /* 0x0000030000257ab9 */ /* 0x000fe20000000800 */
[----:B--2---:R-:W-:-:S06]  /*100d0*/  ULEA UR4, UR5, UR4, 0x18 ;  /* 0x0000000405047291 */ /* 0x004fcc000f8ec03f */
[----:B------:R-:W-:Y:S01]  /*100e0*/  IMAD.U32 R16, RZ, RZ, UR4 ;  /* 0x00000004ff107e24 */ /* 0x000fe2000f8e00ff */
[C---:B-1----:R-:W-:Y:S01]  /*100f0*/  LOP3.LUT R5, R6.reuse, 0x7f, RZ, 0xc0, !PT ;  /* 0x0000007f06057812 */ /* 0x042fe200078ec0ff */
[----:B0-----:R-:W-:-:S04]  /*10100*/  IMAD.SHL.U32 R0, R6, 0x8, RZ ;  /* 0x0000000806007824 */ /* 0x001fc800078e00ff */
[----:B------:R-:W-:Y:S01]  /*10110*/  IMAD.SHL.U32 R3, R5, 0x8, RZ ;  /* 0x0000000805037824 */ /* 0x000fe200078e00ff */
[----:B------:R-:W-:Y:S01]  /*10120*/  LOP3.LUT R2, R0, 0x1f8, RZ, 0xc0, !PT ;  /* 0x000001f800027812 */ /* 0x000fe200078ec0ff */
[----:B------:R-:W-:-:S03]  /*10130*/  IMAD.MOV.U32 R0, RZ, RZ, 0x1 ;  /* 0x00000001ff007424 */ /* 0x000fc600078e00ff */
[----:B------:R-:W-:Y:S02]  /*10140*/  LOP3.LUT R2, R2, 0x38, R6, 0x78, !PT ;  /* 0x0000003802027812 */ /* 0x000fe400078e7806 */
[----:B------:R0:W-:Y:S02]  /*10150*/  STL [R1+0x4], R0 ;  /* 0x0000040001007387 */ /* 0x0001e40000100800 */
[----:B------:R-:W-:Y:S02]  /*10160*/  LOP3.LUT R4, R2, 0x200, R3, 0xf8, !PT ;  /* 0x0000020002047812 */ /* 0x000fe400078ef803 */
[----:B------:R-:W-:Y:S02]  /*10170*/  SHF.L.U32 R2, R6, 0x4, RZ ;  /* 0x0000000406027819 */ /* 0x000fe400000006ff */
[----:B------:R-:W-:Y:S02]  /*10180*/  SHF.R.U32.HI R3, RZ, 0x3, R5 ;  /* 0x00000003ff037819 */ /* 0x000fe40000011605 */
[----:B------:R-:W-:Y:S01]  /*10190*/  LOP3.LUT R2, R2, 0x70, RZ, 0xc0, !PT ;  /* 0x0000007002027812 */ /* 0x000fe200078ec0ff */
[----:B0-----:R-:W-:-:S03]  /*101a0*/  IMAD R0, R4, 0x2, R16 ;  /* 0x0000000204007824 */ /* 0x001fc600078e0210 */
[----:B------:R-:W-:Y:S02]  /*101b0*/  LOP3.LUT R2, R3, R2, RZ, 0xfc, !PT ;  /* 0x0000000203027212 */ /* 0x000fe400078efcff */
[----:B------:R0:W-:Y:S05]  /*101c0*/  STL [R1+0x28], R0 ;  /* 0x0000280001007387 */ /* 0x0001ea0000100800 */
.L_x_720:
[----:B-1----:R-:W1:Y:S02]  /*101d0*/  LDC.64 R2, c[0x0][0xc88] ;  /* 0x00032200ff027b82 */ /* 0x002e640000000a00 */
[----:B-1----:R-:W-:-:S05]  /*101e0*/  IMAD.WIDE R2, R27, 0x4, R2 ;  /* 0x000000041b027825 */ /* 0x002fca00078e0202 */
[----:B0-----:R-:W0:Y:S01]  /*101f0*/  LDG.E R10, desc[UR42][R2.64] ;  /* 0x0000002a020a7981 */ /* 0x001e22000c1e1900 */
[----:B------:R-:W-:Y:S05]  /*10200*/  YIELD ;  /* 0x0000000000007946 */ /* 0x000fea0003800000 */
[----:B------:R-:W-:Y:S01]  /*10210*/  ULDC.64 UR4, c[0x0][0xa28] ;  /* 0x00028a0000047ab9 */ /* 0x000fe20000000a00 */
[----:B------:R-:W-:Y:S01]  /*10220*/  IMAD.MOV.U32 R9, RZ, RZ, RZ ;  /* 0x000000ffff097224 */ /* 0x000fe200078e00ff */
[----:B------:R-:W-:Y:S01]  /*10230*/  ISETP.NE.U32.AND P0, PT, RZ, UR4, PT ;  /* 0x00000004ff007c0c */ /* 0x000fe2000bf05070 */
[----:B------:R-:W-:Y:S01]  /*10240*/  IMAD.MOV.U32 R6, RZ, RZ, RZ ;  /* 0x000000ffff067224 */ /* 0x000fe200078e00ff */
[----:B------:R-:W-:Y:S01]  /*10250*/  ULDC.64 UR8, c[0x0][0xa18] ;  /* 0x0002860000087ab9 */ /* 0x000fe20000000a00 */
[----:B------:R-:W-:Y:S01]  /*10260*/  ULDC.64 UR6, c[0x0][0xa10] ;  /* 0x0002840000067ab9 */ /* 0x000fe20000000a00 */
[----:B------:R-:W-:-:S02]  /*10270*/  ISETP.NE.AND.EX P0, PT, RZ, UR5, PT, P0 ;  /* 0x00000005ff007c0c */ /* 0x000fc4000bf05300 */
[----:B0-----:R-:W-:Y:S01]  /*10280*/  SHF.R.S32.HI R0, RZ, 0x1f, R10 ;  /* 0x0000001fff007819 */ /* 0x001fe2000001140a */
[----:B------:R-:W-:-:S10]  /*10290*/  IMAD.SHL.U32 R18, R10, 0x4, RZ ;  /* 0x000000040a127824 */ /* 0x000fd400078e00ff */
[C---:B------:R-:W-:Y:S01]  /*102a0*/  @P0 LEA R2, P1, R10.reuse, UR4, 0x2 ;  /* 0x000000040a020c11 */ /* 0x040fe2000f8210ff */
[----:B------:R-:W-:Y:S03]  /*102b0*/  STL [R1+0x24], R10 ;  /* 0x0000240a01007387 */ /* 0x000fe60000100800 */
[C-C-:B------:R-:W-:Y:S01]  /*102c0*/  @P0 LEA.HI.X R3, R10.reuse, UR5, R0.reuse, 0x2, P1 ;  /* 0x000000050a030c11 */ /* 0x140fe200088f1400 */
[----:B------:R-:W-:Y:S01]  /*102d0*/  ULDC.64 UR4, c[0x0][0xa00] ;  /* 0x0002800000047ab9 */ /* 0x000fe20000000a00 */
[----:B------:R-:W-:Y:S01]  /*102e0*/  SHF.L.U64.HI R19, R10, 0x2, R0 ;  /* 0x000000020a137819 */ /* 0x000fe20000010200 */
[----:B------:R0:W-:Y:S04]  /*102f0*/  STL [R1+0x38], R0 ;  /* 0x0000380001007387 */ /* 0x0001e80000100800 */
[----:B--2---:R1:W2:Y:S01]  /*10300*/  @P0 LDG.E R9, desc[UR42][R2.64] ;  /* 0x0000002a02090981 */ /* 0x0042a2000c1e1900 */
[----:B------:R-:W-:-:S02]  /*10310*/  ISETP.NE.U32.AND P0, PT, RZ, UR4, PT ;  /* 0x00000004ff007c0c */ /* 0x000fc4000bf05070 */
[----:B------:R-:W-:Y:S02]  /*10320*/  ISETP.NE.U32.AND P1, PT, RZ, UR8, PT ;  /* 0x00000008ff007c0c */ /* 0x000fe4000bf25070 */
[----:B------:R-:W-:Y:S02]  /*10330*/  ISETP.NE.AND.EX P0, PT, RZ, UR5, PT, P0 ;  /* 0x00000005ff007c0c */ /* 0x000fe4000bf05300 */
[----:B------:R-:W-:Y:S02]  /*10340*/  ISETP.NE.AND.EX P1, PT, RZ, UR9, PT, P1 ;  /* 0x00000009ff007c0c */ /* 0x000fe4000bf25310 */
[----:B------:R-:W-:Y:S02]  /*10350*/  ISETP.NE.U32.AND P2, PT, RZ, UR6, PT ;  /* 0x00000006ff007c0c */ /* 0x000fe4000bf45070 */
[----:B-1----:R-:W-:Y:S02]  /*10360*/  IADD3 R2, P3, R18, UR4, RZ ;  /* 0x0000000412027c10 */ /* 0x002fe4000ff7e0ff */
[----:B------:R-:W-:-:S02]  /*10370*/  ISETP.NE.AND.EX P2, PT, RZ, UR7, PT, P2 ;  /* 0x00000007ff007c0c */ /* 0x000fc4000bf45320 */
[C---:B------:R-:W-:Y:S02]  /*10380*/  IADD3.X R3, R19.reuse, UR5, RZ, P3, !PT ;  /* 0x0000000513037c10 */ /* 0x040fe40009ffe4ff */
[----:B------:R-:W-:Y:S02]  /*10390*/  IADD3 R4, P4, R18, UR6, RZ ;  /* 0x0000000612047c10 */ /* 0x000fe4000ff9e0ff */
[----:B0-----:R-:W-:Y:S01]  /*103a0*/  MOV R0, RZ ;  /* 0x000000ff00007202 */ /* 0x001fe20000000f00 */
[----:B------:R-:W3:Y:S01]  /*103b0*/  @P0 LDG.E R6, desc[UR42][R2.64] ;  /* 0x0000002a02060981 */ /* 0x000ee2000c1e1900 */
[----:B------:R-:W-:Y:S01]  /*103c0*/  ULDC UR4, c[0x0][0x288] ;  /* 0x0000a20000047ab9 */ /* 0x000fe20000000800 */
[----:B------:R-:W-:Y:S01]  /*103d0*/  IADD3.X R5, R19, UR7, RZ, P4, !PT ;  /* 0x0000000713057c10 */ /* 0x000fe2000a7fe4ff */
[----:B------:R-:W-:Y:S01]  /*103e0*/  IMAD.U32 R8, RZ, RZ, UR4 ;  /* 0x00000004ff087e24 */ /* 0x000fe2000f8e00ff */
[----:B------:R-:W-:-:S03]  /*103f0*/  ULDC.64 UR4, c[0x0][0x418] ;  /* 0x0001060000047ab9 */ /* 0x000fc60000000a00 */
[----:B------:R-:W5:Y:S04]  /*10400*/  @P2 LDG.E R0, desc[UR42][R4.64] ;  /* 0x0000002a04002981 */ /* 0x000f68000c1e1900 */
[----:B---3--:R0:W-:Y:S02]  /*10410*/  STL [R1+0x2c], R6 ;  /* 0x00002c0601007387 */ /* 0x0081e40000100800 */
[----:B0-----:R-:W-:-:S04]  /*10420*/  @P1 IADD3 R6, P3, R18, UR8, RZ ;  /* 0x0000000812061c10 */ /* 0x001fc8000ff7e0ff */
[----:B------:R-:W-:-:S05]  /*10430*/  @P1 IADD3.X R7, R19, UR9, RZ, P3, !PT ;  /* 0x0000000913071c10 */ /* 0x000fca0009ffe4ff */
[----:B------:R0:W3:Y:S01]  /*10440*/  @P1 LDG.E R8, desc[UR42][R6.64] ;  /* 0x0000002a06081981 */ /* 0x0000e2000c1e1900 */
[----:B------:R-:W-:-:S03]  /*10450*/  UISETP.NE.U32.AND UP0, UPT, UR4, URZ, UPT ;  /* 0x0000003f0400728c */ /* 0x000fc6000bf05070 */
[----:B------:R-:W-:Y:S01]  /*10460*/  ULDC UR4, c[0x0][0x424] ;  /* 0x0001090000047ab9 */ /* 0x000fe20000000800 */
[----:B------:R-:W-:-:S03]  /*10470*/  UISETP.NE.AND.EX UP0, UPT, UR5, URZ, UPT, UP0 ;  /* 0x0000003f0500728c */ /* 0x000fc6000bf05300 */
[----:B------:R-:W-:Y:S01]  /*10480*/  ULDC UR5, c[0x0][0x2f0] ;  /* 0x0000bc0000057ab9 */ /* 0x000fe20000000800 */
[----:B------:R-:W-:-:S04]  /*10490*/  USEL UR4, UR4, 0x1, UP0 ;  /* 0x0000000104047887 */ /* 0x000fc80008000000 */
[----:B------:R-:W-:Y:S01]  /*104a0*/  UIMAD UR4, UR4, UR5, URZ ;  /* 0x00000005040472a4 */ /* 0x000fe2000f8e023f */
[----:B--2---:R-:W-:Y:S02]  /*104b0*/  STL [R1+0x1c], R9 ;  /* 0x00001c0901007387 */ /* 0x004fe40000100800 */
[----:B------:R-:W-:Y:S02]  /*104c0*/  ULDC UR5, c[0x0][0x348] ;  /* 0x0000d20000057ab9 */ /* 0x000fe40000000800 */
[----:B0-----:R-:W-:Y:S01]  /*104d0*/  IMAD.U32 R6, RZ, RZ, UR5 ;  /* 0x00000005ff067e24 */ /* 0x001fe2000f8e00ff */
[----:B---3--:R0:W-:Y:S02]  /*104e0*/  STL [R1+0x40], R8 ;  /* 0x0000400801007387 */ /* 0x0081e40000100800 */
[----:B0-----:R-:W-:Y:S01]  /*104f0*/  IMAD.U32 R8, RZ, RZ, UR4 ;  /* 0x00000004ff087e24 */ /* 0x001fe2000f8e00ff */
[----:B----4-:R-:W-:Y:S06]  /*10500*/  @P1 BRA `(.L_x_626) ;  /* 0x0000000000141947 */ /* 0x010fec0003800000 */
[----:B------:R-:W-:Y:S05]  /*10510*/  @!P0 BRA `(.L_x_626) ;  /* 0x0000000000108947 */ /* 0x000fea0003800000 */
[----:B------:R-:W2:Y:S04]  /*10520*/  LDG.E R7, desc[UR42][R2.64] ;  /* 0x0000002a02077981 */ /* 0x000ea8000c1e1900 */
[----:B------:R-:W2:Y:S02]  /*10530*/  LDG.E R2, desc[UR42][R2.64+0x4] ;  /* 0x0000042a02027981 */ /* 0x000ea4000c1e1900 */
[----:B--2---:R-:W-:-:S05]  /*10540*/  IMAD.IADD R2, R2, 0x1, -R7 ;  /* 0x0000000102027824 */ /* 0x004fca00078e0a07 */
[----:B------:R0:W-:Y:S02]  /*10550*/  STL [R1+0x40], R2 ;  /* 0x0000400201007387 */ /* 0x0001e40000100800 */
.L_x_626:
[----:B------:R-:W-:Y:S01]  /*10560*/  MOV R11, R10 ;  /* 0x0000000a000b7202 */ /* 0x000fe20000000f00 */
[----:B------:R-:W-:Y:S01]  /*10570*/  ULDC.64 UR4, c[0x0][0xa20] ;  /* 0x0002880000047ab9 */ /* 0x000fe20000000a00 */
[C---:B------:R-:W-:Y:S02]  /*10580*/  LOP3.LUT R7, R26.reuse, 0xff000000, RZ, 0xc0, !PT ;  /* 0xff0000001a077812 */ /* 0x040fe400078ec0ff */
[----:B------:R-:W-:Y:S01]  /*10590*/  ISETP.NE.U32.AND P0, PT, RZ, UR4, PT ;  /* 0x00000004ff007c0c */ /* 0x000fe2000bf05070 */
[----:B------:R1:W-:Y:S01]  /*105a0*/  STL [R1+0xc], R11 ;  /* 0x00000c0b01007387 */ /* 0x0003e20000100800 */
[----:B------:R-:W-:Y:S02]  /*105b0*/  SHF.R.U32.HI R7, RZ, 0x8, R7 ;  /* 0x00000008ff077819 */ /* 0x000fe40000011607 */
[----:B------:R-:W-:Y:S02]  /*105c0*/  ISETP.NE.AND.EX P0, PT, RZ, UR5, PT, P0 ;  /* 0x00000005ff007c0c */ /* 0x000fe4000bf05300 */
[----:B0-----:R-:W-:-:S02]  /*105d0*/  LOP3.LUT R2, R26, 0xff0000, RZ, 0xc0, !PT ;  /* 0x00ff00001a027812 */ /* 0x001fc400078ec0ff */
[----:B------:R-:W-:Y:S02]  /*105e0*/  LOP3.LUT R17, R26, 0xffff, RZ, 0xc0, !PT ;  /* 0x0000ffff1a117812 */ /* 0x000fe400078ec0ff */
[----:B------:R-:W-:-:S07]  /*105f0*/  LEA.HI R7, R2, R7, RZ, 0x10 ;  /* 0x0000000702077211 */ /* 0x000fce00078f80ff */
[----:B-1----:R-:W-:Y:S05]  /*10600*/  @!P0 BRA `(.L_x_627) ;  /* 0x0000000000108947 */ /* 0x002fea0003800000 */
[----:B------:R-:W-:-:S04]  /*10610*/  IADD3 R2, P0, R18, UR4, RZ ;  /* 0x0000000412027c10 */ /* 0x000fc8000ff1e0ff */
[----:B------:R-:W-:-:S05]  /*10620*/  IADD3.X R3, R19, UR5, RZ, P0, !PT ;  /* 0x0000000513037c10 */ /* 0x000fca00087fe4ff */
[----:B------:R0:W5:Y:S01]  /*10630*/  LDG.E R8, desc[UR42][R2.64] ;  /* 0x0000002a02087981 */ /* 0x000162000c1e1900 */
[----:B------:R-:W-:Y:S05]  /*10640*/  BRA `(.L_x_628) ;  /* 0x0000000000247947 */ /* 0x000fea0003800000 */
.L_x_627:
[----:B------:R-:W-:Y:S02]  /*10650*/  ULDC.64 UR4, c[0x0][0xa08] ;  /* 0x0002820000047ab9 */ /* 0x000fe40000000a00 */
[----:B------:R-:W-:-:S04]  /*10660*/  ISETP.NE.U32.AND P0, PT, RZ, UR4, PT ;  /* 0x00000004ff007c0c */ /* 0x000fc8000bf05070 */
[----:B------:R-:W-:-:S13]  /*10670*/  ISETP.NE.AND.EX P0, PT, RZ, UR5, PT, P0 ;  /* 0x00000005ff007c0c */ /* 0x000fda000bf05300 */
[----:B------:R-:W-:Y:S05]  /*10680*/  @!P0 BRA `(.L_x_628) ;  /* 0x0000000000148947 */ /* 0x000fea0003800000 */
[----:B------:R-:W0:Y:S02]  /*10690*/  LDC.64 R2, c[0x0][0xa08] ;  /* 0x00028200ff027b82 */ /* 0x000e240000000a00 */
[----:B0-----:R-:W-:-:S05]  /*106a0*/  IMAD.WIDE R2, R11, 0x4, R2 ;  /* 0x000000040b027825 */ /* 0x001fca00078e0202 */
[----:B------:R-:W2:Y:S04]  /*106b0*/  LDG.E R8, desc[UR42][R2.64] ;  /* 0x0000002a02087981 */ /* 0x000ea8000c1e1900 */
[----:B------:R-:W2:Y:S02]  /*106c0*/  LDG.E R2, desc[UR42][R2.64+0x4] ;  /* 0x0000042a02027981 */ /* 0x000ea4000c1e1900 */
[----:B--2---:R-:W-:-:S07]  /*106d0*/  IMAD.IADD R8, R2, 0x1, -R8 ;  /* 0x0000000102087824 */ /* 0x004fce00078e0a08 */
.L_x_628:
[----:B0-----:R-:W2:Y:S04]  /*106e0*/  @P2 LDG.E R2, desc[UR42][R4.64] ;  /* 0x0000002a04022981 */ /* 0x001ea8000c1e1900 */
[----:B------:R0:W2:Y:S01]  /*106f0*/  @P2 LDG.E R4, desc[UR42][R4.64+0x4] ;  /* 0x0000042a04042981 */ /* 0x0000a2000c1e1900 */
[----:B------:R-:W-:Y:S01]  /*10700*/  BSSY B0, `(.L_x_629) ;  /* 0x000002c000007945 */ /* 0x000fe20003800000 */
[----:B------:R-:W-:Y:S01]  /*10710*/  LOP3.LUT R21, R7, 0xff, RZ, 0xc0, !PT ;  /* 0x000000ff07157812 */ /* 0x000fe200078ec0ff */
[----:B------:R-:W-:Y:S02]  /*10720*/  IMAD.MOV.U32 R3, RZ, RZ, RZ ;  /* 0x000000ffff037224 */ /* 0x000fe400078e00ff */
[----:B0----5:R-:W-:Y:S02]  /*10730*/  IMAD.IADD R5, R8, 0x1, -R9 ;  /* 0x0000000108057824 */ /* 0x021fe400078e0a09 */
[----:B--2---:R-:W-:Y:S01]  /*10740*/  @P2 IMAD.IADD R6, R4, 0x1, -R2 ;  /* 0x0000000104062824 */ /* 0x004fe200078e0a02 */
[----:B------:R-:W-:-:S03]  /*10750*/  SHF.R.U32.HI R4, RZ, 0x10, R7 ;  /* 0x00000010ff047819 */ /* 0x000fc60000011607 */
[----:B------:R-:W-:-:S05]  /*10760*/  IMAD.IADD R2, R5, 0x1, R6 ;  /* 0x0000000105027824 */ /* 0x000fca00078e0206 */
[C---:B------:R-:W-:Y:S01]  /*10770*/  ISETP.GE.AND P1, PT, R2.reuse, 0x1, PT ;  /* 0x000000010200780c */ /* 0x040fe20003f26270 */
[----:B------:R0:W-:Y:S01]  /*10780*/  STL [R1+0x14], R2 ;  /* 0x0000140201007387 */ /* 0x0001e20000100800 */
[----:B------:R-:W-:-:S04]  /*10790*/  IADD3 R20, R2, 0x7f, RZ ;  /* 0x0000007f02147810 */ /* 0x000fc80007ffe0ff */
[----:B0-----:R-:W-:-:S04]  /*107a0*/  SHF.R.S32.HI R2, RZ, 0x1f, R20 ;  /* 0x0000001fff027819 */ /* 0x001fc80000011414 */
[----:B------:R-:W-:-:S04]  /*107b0*/  LEA.HI R20, R2, R20, RZ, 0x7 ;  /* 0x0000001402147211 */ /* 0x000fc800078f38ff */
[----:B------:R-:W-:Y:S01]  /*107c0*/  SHF.R.S32.HI R20, RZ, 0x7, R20 ;  /* 0x00000007ff147819 */ /* 0x000fe20000011414 */
[----:B------:R-:W-:Y:S06]  /*107d0*/  @!P1 BRA `(.L_x_630) ;  /* 0x0000000000789947 */ /* 0x000fec0003800000 */
[----:B------:R-:W-:Y:S01]  /*107e0*/  ISETP.NE.AND P0, PT, R4, RZ, PT ;  /* 0x000000ff0400720c */ /* 0x000fe20003f05270 */
[----:B------:R-:W-:-:S03]  /*107f0*/  ULDC UR4, c[0x0][0x9f0] ;  /* 0x00027c0000047ab9 */ /* 0x000fc60000000800 */
[----:B------:R-:W-:-:S04]  /*10800*/  SEL R7, R4, UR4, P0 ;  /* 0x0000000404077c07 */ /* 0x000fc80008000000 */
[----:B------:R-:W-:Y:S02]  /*10810*/  IABS R8, R7 ;  /* 0x0000000700087213 */ /* 0x000fe40000000000 */
        /* <DEDUP_REMOVED lines=12> */
[----:B------:R-:W-:Y:S02]  /*108e0*/  IABS R3, R9 ;  /* 0x0000000900037213 */ /* 0x000fe40000000000 */
[----:B------:R-:W-:-:S05]  /*108f0*/  IADD3 R2, RZ, -R2, RZ ;  /* 0x80000002ff027210 */ /* 0x000fca0007ffe0ff */
[----:B------:R-:W-:Y:S02]  /*10900*/  IMAD.MOV.U32 R9, RZ, RZ, R2 ;  /* 0x000000ffff097224 */ /* 0x000fe400078e0002 */
[----:B------:R-:W-:-:S04]  /*10910*/  IMAD.HI.U32 R2, R10, R3, RZ ;  /* 0x000000030a027227 */ /* 0x000fc800078e00ff */
[----:B------:R-:W-:-:S05]  /*10920*/  IMAD R3, R2, R9, R3 ;  /* 0x0000000902037224 */ /* 0x000fca00078e0203 */
[----:B------:R-:W-:-:S13]  /*10930*/  ISETP.GT.U32.AND P3, PT, R8, R3, PT ;  /* 0x000000030800720c */ /* 0x000fda0003f64070 */
[----:B------:R-:W-:Y:S02]  /*10940*/  @!P3 IMAD.IADD R3, R3, 0x1, -R8 ;  /* 0x000000010303b824 */ /* 0x000fe400078e0a08 */
[----:B------:R-:W-:Y:S01]  /*10950*/  @!P3 VIADD R2, R2, 0x1 ;  /* 0x000000010202b836 */ /* 0x000fe20000000000 */
[----:B------:R-:W-:Y:S02]  /*10960*/  ISETP.NE.AND P3, PT, R7, RZ, PT ;  /* 0x000000ff0700720c */ /* 0x000fe40003f65270 */
[----:B------:R-:W-:-:S13]  /*10970*/  ISETP.GE.U32.AND P0, PT, R3, R8, PT ;  /* 0x000000080300720c */ /* 0x000fda0003f06070 */
[----:B------:R-:W-:-:S05]  /*10980*/  @P0 VIADD R2, R2, 0x1 ;  /* 0x0000000102020836 */ /* 0x000fca0000000000 */
[----:B------:R-:W-:Y:S02]  /*10990*/  @!P4 IADD3 R2, -R2, RZ, RZ ;  /* 0x000000ff0202c210 */ /* 0x000fe40007ffe1ff */
[----:B------:R-:W-:-:S05]  /*109a0*/  @!P3 LOP3.LUT R2, RZ, R7, RZ, 0x33, !PT ;  /* 0x00000007ff02b212 */ /* 0x000fca00078e33ff */
[----:B------:R-:W-:-:S07]  /*109b0*/  IMAD.MOV.U32 R3, RZ, RZ, R2 ;  /* 0x000000ffff037224 */ /* 0x000fce00078e0002 */
.L_x_630:
[----:B------:R-:W-:Y:S05]  /*109c0*/  BSYNC B0 ;  /* 0x0000000000007941 */ /* 0x000fea0003800000 */
.L_x_629:
[-C--:B------:R-:W-:Y:S01]  /*109d0*/  IMAD R2, R21, R3.reuse, RZ ;  /* 0x0000000315027224 */ /* 0x080fe200078e02ff */
[----:B------:R-:W-:Y:S04]  /*109e0*/  BSSY B0, `(.L_x_631) ;  /* 0x00000dc000007945 */ /* 0x000fe80003800000 */
[C---:B------:R-:W-:Y:S01]  /*109f0*/  VIADDMNMX R3, R2.reuse, R3, R20, PT ;  /* 0x0000000302037246 */ /* 0x040fe20003800114 */
[----:B------:R-:W-:-:S04]  /*10a00*/  IMAD R2, R2, 0x80, -R5 ;  /* 0x0000008002027824 */ /* 0x000fc800078e0a05 */
[----:B------:R-:W-:Y:S01]  /*10a10*/  IMAD R3, R3, 0x80, -R5 ;  /* 0x0000008003037824 */ /* 0x000fe200078e0a05 */
[----:B------:R-:W-:-:S04]  /*10a20*/  VIMNMX R5, RZ, R2, !PT ;  /* 0x00000002ff057248 */ /* 0x000fc80007fe0100 */
[----:B------:R-:W-:-:S04]  /*10a30*/  VIMNMX R3, R3, R6, PT ;  /* 0x0000000603037248 */ /* 0x000fc80003fe0100 */
[----:B------:R-:W-:-:S13]  /*10a40*/  ISETP.GT.AND P0, PT, R3, R5, PT ;  /* 0x000000050300720c */ /* 0x000fda0003f04270 */
[----:B------:R-:W-:Y:S01]  /*10a50*/  @P0 VIADD R2, R3, 0x7f ;  /* 0x0000007f03020836 */ /* 0x000fe20000000000 */
[----:B------:R-:W-:-:S04]  /*10a60*/  SHF.R.U32.HI R3, RZ, 0x7, R5 ;  /* 0x00000007ff037819 */ /* 0x000fc80000011605 */
[----:B------:R-:W-:-:S04]  /*10a70*/  @P0 SHF.R.S32.HI R5, RZ, 0x1f, R2 ;  /* 0x0000001fff050819 */ /* 0x000fc80000011402 */
[----:B------:R-:W-:Y:S02]  /*10a80*/  @P0 LEA.HI R2, R5, R2, RZ, 0x7 ;  /* 0x0000000205020211 */ /* 0x000fe400078f38ff */
[-C--:B------:R-:W-:Y:S02]  /*10a90*/  MOV R5, R3.reuse ;  /* 0x0000000300057202 */ /* 0x080fe40000000f00 */
[----:B------:R-:W-:Y:S02]  /*10aa0*/  @P0 SHF.R.S32.HI R5, RZ, 0x7, R2 ;  /* 0x00000007ff050819 */ /* 0x000fe40000011402 */
[----:B------:R-:W-:Y:S02]  /*10ab0*/  PLOP3.LUT P0, PT, PT, PT, PT, 0x80, 0x0 ;  /* 0x000000000000781c */ /* 0x000fe40003f0f070 */
[----:B------:R-:W-:-:S13]  /*10ac0*/  ISETP.GT.AND P3, PT, R5, R3, PT ;  /* 0x000000030500720c */ /* 0x000fda0003f64270 */
[----:B------:R-:W-:Y:S05]  /*10ad0*/  @!P3 BRA `(.L_x_632) ;  /* 0x0000000c0030b947 */ /* 0x000fea0003800000 */
[----:B------:R-:W-:Y:S01]  /*10ae0*/  UMOV UR4, 0xffffffff ;  /* 0xffffffff00047882 */ /* 0x000fe20000000000 */
[----:B------:R-:W-:Y:S02]  /*10af0*/  SEL R2, R11, RZ, !P2 ;  /* 0x000000ff0b027207 */ /* 0x000fe40005000000 */
[----:B------:R-:W-:Y:S05]  /*10b00*/  BRA.DIV UR4, `(.L_x_633) ;  /* 0x0000007204547947 */ /* 0x000fea000b800000 */
[----:B------:R-:W0:Y:S02]  /*10b10*/  S2R R6, SR_TID.X ;  /* 0x0000000000067919 */ /* 0x000e240000002100 */
[----:B0-----:R-:W-:-:S04]  /*10b20*/  SHF.R.U32.HI R6, RZ, 0x5, R6 ;  /* 0x00000005ff067819 */ /* 0x001fc80000011606 */
[----:B------:R-:W-:-:S05]  /*10b30*/  LOP3.LUT R6, R6, 0x3, RZ, 0xc0, !PT ;  /* 0x0000000306067812 */ /* 0x000fca00078ec0ff */
[----:B------:R0:W1:Y:S02]  /*10b40*/  SHFL.IDX PT, R14, R6, RZ, 0x1f ;  /* 0x00001fff060e7589 */ /* 0x00006400000e0000 */
.L_x_804:
[----:B-1----:R-:W-:Y:S02]  /*10b50*/  ISETP.NE.AND P0, PT, R14, RZ, PT ;  /* 0x000000ff0e00720c */ /* 0x002fe40003f05270 */
[----:B------:R-:W-:-:S11]  /*10b60*/  PLOP3.LUT P6, PT, PT, PT, PT, 0x8, 0x0 ;  /* 0x000000000000781c */ /* 0x000fd60003fce170 */
[----:B------:R-:W-:Y:S05]  /*10b70*/  @P0 BRA `(.L_x_634) ;  /* 0x00000000000c0947 */ /* 0x000fea0003800000 */
[----:B------:R-:W-:-:S03]  /*10b80*/  UMOV UR4, 0xffffffff ;  /* 0xffffffff00047882 */ /* 0x000fc60000000000 */
[----:B------:R-:W-:Y:S05]  /*10b90*/  BRA.DIV UR4, `(.L_x_635) ;  /* 0x0000007204647947 */ /* 0x000fea000b800000 */
[----:B------:R-:W-:-:S13]  /*10ba0*/  ELECT P6, URZ, PT ;  /* 0x00000000003f782f */ /* 0x000fda00038c0000 */
.L_x_634:
[----:B0-----:R-:W2:Y:S01]  /*10bb0*/  LDL R6, [R1+0x44] ;  /* 0x0000440001067983 */ /* 0x001ea20000100800 */
[----:B------:R-:W-:Y:S01]  /*10bc0*/  BSSY B1, `(.L_x_636) ;  /* 0x0000008000017945 */ /* 0x000fe20003800000 */
[----:B--2---:R-:W-:-:S05]  /*10bd0*/  VIADD R6, R6, 0x1 ;  /* 0x0000000106067836 */ /* 0x004fca0000000000 */
[----:B------:R-:W-:-:S04]  /*10be0*/  LEA.HI R7, R6, R6, RZ, 0x1 ;  /* 0x0000000606077211 */ /* 0x000fc800078f08ff */
[----:B------:R-:W-:-:S05]  /*10bf0*/  LOP3.LUT R7, R7, 0xfffffffe, RZ, 0xc0, !PT ;  /* 0xfffffffe07077812 */ /* 0x000fca00078ec0ff */
[----:B------:R-:W-:-:S05]  /*10c00*/  IMAD.IADD R6, R6, 0x1, -R7 ;  /* 0x0000000106067824 */ /* 0x000fca00078e0a07 */
[----:B------:R-:W-:-:S04]  /*10c10*/  SHF.L.U32 R6, R6, 0x1f, RZ ;  /* 0x0000001f06067819 */ /* 0x000fc800000006ff */
[----:B------:R-:W0:Y:S02]  /*10c20*/  SYNCS.PHASECHK.TRANS64.TRYWAIT P0, [R16+URZ+0x16820], R6 ;  /* 0x01682006100075a7 */ /* 0x000e24000800017f */
[----:B0-----:R-:W-:Y:S05]  /*10c30*/  @!P0 BRA `(.L_x_637) ;  /* 0x00000070005c8947 */ /* 0x001fea0003800000 */
.L_x_807:
[----:B------:R-:W-:Y:S05]  /*10c40*/  BSYNC B1 ;  /* 0x0000000000017941 */ /* 0x000fea0003800000 */
.L_x_636:
[----:B------:R-:W-:Y:S04]  /*10c50*/  BSSY B1, `(.L_x_638) ;  /* 0x0000050000017945 */ /* 0x000fe80003800000 */
[----:B------:R-:W-:Y:S05]  /*10c60*/  @!P6 BRA `(.L_x_639) ;  /* 0x000000040038e947 */ /* 0x000fea0003800000 */
[----:B------:R-:W2:Y:S01]  /*10c70*/  LDL R8, [R1+0x4] ;  /* 0x0000040001087983 */ /* 0x000ea20000100800 */
[----:B0-----:R-:W-:Y:S01]  /*10c80*/  IMAD R6, R28, 0x8, R16 ;  /* 0x000000081c067824 */ /* 0x001fe200078e0210 */
[----:B------:R-:W0:Y:S01]  /*10c90*/  S2R R7, SR_TID.X ;  /* 0x0000000000077919 */ /* 0x000e220000002100 */
[----:B------:R-:W-:Y:S01]  /*10ca0*/  BSSY B2, `(.L_x_640) ;  /* 0x0000006000027945 */ /* 0x000fe20003800000 */
[----:B0-----:R-:W-:-:S04]  /*10cb0*/  LOP3.LUT R7, R7, 0x7f, RZ, 0xc0, !PT ;  /* 0x0000007f07077812 */ /* 0x001fc800078ec0ff */
[----:B------:R-:W-:Y:S02]  /*10cc0*/  ISETP.NE.AND P2, PT, R7, RZ, PT ;  /* 0x000000ff0700720c */ /* 0x000fe40003f45270 */
[----:B--2---:R-:W-:-:S04]  /*10cd0*/  SHF.L.U32 R10, R8, 0x1f, RZ ;  /* 0x0000001f080a7819 */ /* 0x004fc800000006ff */
[----:B------:R-:W0:Y:S02]  /*10ce0*/  SYNCS.PHASECHK.TRANS64.TRYWAIT P0, [R6+URZ+0x168a0], R10 ;  /* 0x0168a00a060075a7 */ /* 0x000e24000800017f */
[----:B0-----:R-:W-:Y:S05]  /*10cf0*/  @!P0 BRA `(.L_x_641) ;  /* 0x0000007000408947 */ /* 0x001fea0003800000 */
.L_x_808:
[----:B------:R-:W-:Y:S05]  /*10d00*/  BSYNC B2 ;  /* 0x0000000000027941 */ /* 0x000fea0003800000 */
.L_x_640:
[----:B------:R-:W-:Y:S04]  /*10d10*/  BSSY B2, `(.L_x_642) ;  /* 0x0000009000027945 */ /* 0x000fe80003800000 */
[----:B------:R-:W-:Y:S05]  /*10d20*/  @P2 BRA `(.L_x_643) ;  /* 0x00000000001c2947 */ /* 0x000fea0003800000 */
[----:B------:R-:W1:Y:S02]  /*10d30*/  S2R R7, SR_TID.X ;  /* 0x0000000000077919 */ /* 0x000e640000002100 */
[----:B-1----:R-:W-:Y:S01]  /*10d40*/  LOP3.LUT R8, R7, 0x1f, RZ, 0xc0, !PT ;  /* 0x0000001f07087812 */ /* 0x002fe200078ec0ff */
[----:B------:R-:W-:-:S03]  /*10d50*/  IMAD.MOV.U32 R7, RZ, RZ, 0x4000 ;  /* 0x00004000ff077424 */ /* 0x000fc600078e00ff */
[----:B------:R-:W-:Y:S01]  /*10d60*/  ISETP.NE.AND P0, PT, R8, RZ, PT ;  /* 0x000000ff0800720c */ /* 0x000fe20003f05270 */
[----:B------:R1:W-:-:S12]  /*10d70*/  SYNCS.ARRIVE.TRANS64 RZ, [R6+URZ+0x16890], R7 ;  /* 0x0168900706ff79a7 */ /* 0x0003d8000800003f */
[----:B-1----:R-:W-:Y:S05]  /*10d80*/  @!P0 BRA `(.L_x_643) ;  /* 0x0000000000048947 */ /* 0x002fea0003800000 */
[----:B------:R-:W-:Y:S01]  /*10d90*/  BPT.TRAP 0x1 ;  /* 0x000000040000795c */ /* 0x000fe20000300000 */
.L_x_643:
[----:B------:R-:W-:Y:S05]  /*10da0*/  BSYNC B2 ;  /* 0x0000000000027941 */ /* 0x000fea0003800000 */
.L_x_642:
[----:B------:R-:W-:Y:S01]  /*10db0*/  MOV R12, RZ ;  /* 0x000000ff000c7202 */ /* 0x000fe20000000f00 */
[----:B------:R-:W-:Y:S01]  /*10dc0*/  IMAD R7, R5, 0x80, R0 ;  /* 0x0000008005077824 */ /* 0x000fe200078e0200 */
[----:B------:R-:W-:Y:S01]  /*10dd0*/  UIADD3 UR4, UP0, UR40, 0x570, URZ ;  /* 0x0000057028047890 */ /* 0x000fe2000ff1e03f */
[----:B------:R-:W-:Y:S01]  /*10de0*/  IMAD R8, R28, 0x4000, R16 ;  /* 0x000040001c087824 */ /* 0x000fe200078e0210 */
[----:B------:R-:W-:Y:S01]  /*10df0*/  R2UR UR10, R12 ;  /* 0x000000000c0a72ca */ /* 0x000fe200000e0000 */
[----:B------:R-:W-:Y:S01]  /*10e00*/  VIADD R7, R7, 0xffffff80 ;  /* 0xffffff8007077836 */ /* 0x000fe20000000000 */
[----:B------:R-:W-:Y:S01]  /*10e10*/  PLOP3.LUT P0, PT, PT, PT, PT, 0x80, 0x0 ;  /* 0x000000000000781c */ /* 0x000fe20003f0f070 */
[----:B------:R-:W-:Y:S01]  /*10e20*/  VIADD R8, R8, 0xe400 ;  /* 0x0000e40008087836 */ /* 0x000fe20000000000 */
[----:B------:R-:W-:Y:S01]  /*10e30*/  SHF.L.U32 R11, R28, 0xd, RZ ;  /* 0x0000000d1c0b7819 */ /* 0x000fe200000006ff */
[----:B------:R-:W-:Y:S01]  /*10e40*/  VIADD R9, R6, 0x16890 ;  /* 0x0001689006097836 */ /* 0x000fe20000000000 */
[----:B------:R-:W-:Y:S01]  /*10e50*/  UIADD3.X UR5, URZ, UR41, URZ, UP0, !UPT ;  /* 0x000000293f057290 */ /* 0x000fe200087fe43f */
[----:B------:R-:W-:Y:S01]  /*10e60*/  UMOV UR6, 0x0 ;  /* 0x0000000000067882 */ /* 0x000fe20000000000 */
[----:B------:R-:W-:-:S10]  /*10e70*/  UMOV UR7, 0x12f00000 ;  /* 0x12f0000000077882 */ /* 0x000fd40000000000 */
.L_x_644:
[----:B------:R-:W-:-:S13]  /*10e80*/  @P0 ELECT P3, URZ, PT ;  /* 0x00000000003f082f */ /* 0x000fda0003860000 */
[----:B------:R-:W-:Y:S02]  /*10e90*/  @P3 R2UR UR13, R2 ;  /* 0x00000000020d32ca */ /* 0x000fe400000e0000 */
[----:B------:R-:W-:Y:S02]  /*10ea0*/  @P3 R2UR UR12, R17 ;  /* 0x00000000110c32ca */ /* 0x000fe400000e0000 */
[----:B------:R-:W-:Y:S02]  /*10eb0*/  @P3 R2UR UR11, R7 ;  /* 0x00000000070b32ca */ /* 0x000fe400000e0000 */
[----:B------:R-:W-:Y:S02]  /*10ec0*/  @P3 R2UR UR9, R9 ;  /* 0x00000000090932ca */ /* 0x000fe400000e0000 */
[----:B------:R-:W-:Y:S02]  /*10ed0*/  @P3 R2UR UR8, R8 ;  /* 0x00000000080832ca */ /* 0x000fe400000e0000 */
[----:B------:R-:W-:-:S02]  /*10ee0*/  @P3 PLOP3.LUT P0, PT, P3, PT, PT, 0x8, 0x0 ;  /* 0x000000000000381c */ /* 0x000fc40001f0e170 */
[----:B------:R-:W-:-:S09]  /*10ef0*/  PLOP3.LUT P3, PT, PT, PT, PT, 0x8, 0x0 ;  /* 0x000000000000781c */ /* 0x000fd20003f6e170 */
[----:B------:R1:W-:Y:S02]  /*10f00*/  UTMALDG.4D [UR8], [UR4], desc[UR6] ;  /* 0x00000608040075b4 */ /* 0x0003e40008019000 */
[----:B-1----:R-:W-:Y:S05]  /*10f10*/  @P0 BRA.U.ANY `(.L_x_644) ;  /* 0xfffffffd00d80947 */ /* 0x002fea000393ffff */
[----:B------:R-:W1:Y:S01]  /*10f20*/  SYNCS.PHASECHK.TRANS64.TRYWAIT P0, [R6+URZ+0x168c0], R10 ;  /* 0x0168c00a060075a7 */ /* 0x000e62000800017f */
[----:B------:R-:W-:Y:S04]  /*10f30*/  BSSY B2, `(.L_x_645) ;  /* 0x0000002000027945 */ /* 0x000fe80003800000 */
[----:B-1----:R-:W-:Y:S05]  /*10f40*/  @!P0 BRA `(.L_x_646) ;  /* 0x0000006c00c08947 */ /* 0x002fea0003800000 */
.L_x_809:
[----:B------:R-:W-:Y:S05]  /*10f50*/  BSYNC B2 ;  /* 0x0000000000027941 */ /* 0x000fea0003800000 */
.L_x_645:
[----:B------:R-:W-:Y:S01]  /*10f60*/  BSSY B2, `(.L_x_647) ;  /* 0x000000b000027945 */ /* 0x000fe20003800000 */
[----:B------:R-:W-:Y:S02]  /*10f70*/  IMAD.MOV.U32 R8, RZ, RZ, 0x0 ;  /* 0x00000000ff087424 */ /* 0x000fe400078e00ff */
[----:B------:R-:W-:Y:S01]  /*10f80*/  IMAD.MOV.U32 R9, RZ, RZ, 0x12f00000 ;  /* 0x12f00000ff097424 */ /* 0x000fe200078e00ff */
[----:B------:R-:W-:Y:S06]  /*10f90*/  @P2 BRA `(.L_x_648) ;  /* 0x00000000001c2947 */ /* 0x000fec0003800000 */
[----:B------:R-:W2:Y:S01]  /*10fa0*/  S2R R13, SR_TID.X ;  /* 0x00000000000d7919 */ /* 0x000ea20000002100 */
[----:B01----:R-:W-:-:S04]  /*10fb0*/  IMAD.MOV.U32 R10, RZ, RZ, 0x4000 ;  /* 0x00004000ff0a7424 */ /* 0x003fc800078e00ff */
[----:B------:R3:W-:Y:S01]  /*10fc0*/  SYNCS.ARRIVE.TRANS64 RZ, [R6+URZ+0x168b0], R10 ;  /* 0x0168b00a06ff79a7 */ /* 0x0007e2000800003f */
[----:B--2---:R-:W-:-:S04]  /*10fd0*/  LOP3.LUT R13, R13, 0x1f, RZ, 0xc0, !PT ;  /* 0x0000001f0d0d7812 */ /* 0x004fc800078ec0ff */
[----:B------:R-:W-:-:S13]  /*10fe0*/  ISETP.NE.AND P0, PT, R13, RZ, PT ;  /* 0x000000ff0d00720c */ /* 0x000fda0003f05270 */
[----:B---3--:R-:W-:Y:S05]  /*10ff0*/  @!P0 BRA `(.L_x_648) ;  /* 0x0000000000048947 */ /* 0x008fea0003800000 */
[----:B------:R-:W-:Y:S01]  /*11000*/  BPT.TRAP 0x1 ;  /* 0x000000040000795c */ /* 0x000fe20000300000 */
.L_x_648:
[----:B------:R-:W-:Y:S05]  /*11010*/  BSYNC B2 ;  /* 0x0000000000027941 */ /* 0x000fea0003800000 */
.L_x_647:
[----:B------:R-:W-:Y:S01]  /*11020*/  R2UR UR10, R12 ;  /* 0x000000000c0a72ca */ /* 0x000fe200000e0000 */
[----:B------:R-:W-:Y:S01]  /*11030*/  UIADD3 UR4, UP0, UR40, 0x670, URZ ;  /* 0x0000067028047890 */ /* 0x000fe2000ff1e03f */
[----:B------:R-:W-:Y:S01]  /*11040*/  R2UR UR7, R9 ;  /* 0x00000000090772ca */ /* 0x000fe200000e0000 */
[----:B01----:R-:W-:Y:S01]  /*11050*/  VIADD R6, R6, 0x168b0 ;  /* 0x000168b006067836 */ /* 0x003fe20000000000 */
[----:B------:R-:W-:Y:S01]  /*11060*/  R2UR UR6, R8 ;  /* 0x00000000080672ca */ /* 0x000fe200000e0000 */
[----:B------:R-:W-:Y:S01]  /*11070*/  UIADD3.X UR5, URZ, UR41, URZ, UP0, !UPT ;  /* 0x000000293f057290 */ /* 0x000fe200087fe43f */
[----:B------:R-:W-:Y:S02]  /*11080*/  LEA R8, R11, R16, 0x1 ;  /* 0x000000100b087211 */ /* 0x000fe400078e08ff */
[----:B------:R-:W-:-:S03]  /*11090*/  PLOP3.LUT P0, PT, PT, PT, PT, 0x80, 0x0 ;  /* 0x000000000000781c */ /* 0x000fc60003f0f070 */
[----:B------:R-:W-:-:S10]  /*110a0*/  VIADD R8, R8, 0x400 ;  /* 0x0000040008087836 */ /* 0x000fd40000000000 */
.L_x_649:
        /* <DEDUP_REMOVED lines=10> */
.L_x_639:
[----:B------:R-:W-:Y:S05]  /*11150*/  BSYNC B1 ;  /* 0x0000000000017941 */ /* 0x000fea0003800000 */
.L_x_638:
[----:B------:R-:W2:Y:S01]  /*11160*/  LDL.LU R9, [R1+0x4] ;  /* 0x0000040001097983 */ /* 0x000ea20000300800 */
[----:B------:R-:W-:Y:S01]  /*11170*/  VIADD R28, R28, 0x1 ;  /* 0x000000011c1c7836 */ /* 0x000fe20000000000 */
[----:B------:R-:W-:Y:S01]  /*11180*/  PLOP3.LUT P0, PT, PT, PT, PT, 0x8, 0x0 ;  /* 0x000000000000781c */ /* 0x000fe20003f0e170 */
[----:B------:R-:W-:-:S03]  /*11190*/  VIADD R5, R5, 0xfffffffe ;  /* 0xfffffffe05057836 */ /* 0x000fc60000000000 */
[C---:B------:R-:W-:Y:S02]  /*111a0*/  ISETP.NE.AND P2, PT, R28.reuse, 0x2, PT ;  /* 0x000000021c00780c */ /* 0x040fe40003f45270 */
[----:B------:R-:W-:Y:S02]  /*111b0*/  ISETP.GE.AND P3, PT, R5, R3, PT ;  /* 0x000000030500720c */ /* 0x000fe40003f66270 */
[----:B0-----:R-:W-:Y:S02]  /*111c0*/  SEL R6, RZ, 0x1, P2 ;  /* 0x00000001ff067807 */ /* 0x001fe40001000000 */
[----:B------:R-:W-:Y:S02]  /*111d0*/  SEL R28, R28, RZ, P2 ;  /* 0x000000ff1c1c7207 */ /* 0x000fe40001000000 */
[----:B--2---:R-:W-:-:S05]  /*111e0*/  LOP3.LUT R9, R9, R6, RZ, 0x3c, !PT ;  /* 0x0000000609097212 */ /* 0x004fca00078e3cff */
[----:B------:R0:W-:Y:S02]  /*111f0*/  STL [R1+0x4], R9 ;  /* 0x0000040901007387 */ /* 0x0001e40000100800 */
[----:B------:R-:W-:Y:S05]  /*11200*/  @!P3 BRA `(.L_x_632) ;  /* 0x000000040064b947 */ /* 0x000fea0003800000 */
.L_x_662:
[----:B------:R-:W-:Y:S05]  /*11210*/  YIELD ;  /* 0x0000000000007946 */ /* 0x000fea0003800000 */
[----:B------:R-:W-:Y:S04]  /*11220*/  BSSY B1, `(.L_x_650) ;  /* 0x000004d000017945 */ /* 0x000fe80003800000 */
[----:B-1----:R-:W-:Y:S05]  /*11230*/  @!P6 BRA `(.L_x_651) ;  /* 0x00000004002ce947 */ /* 0x002fea0003800000 */
[----:B------:R-:W2:Y:S01]  /*11240*/  LDL R7, [R1+0x4] ;  /* 0x0000040001077983 */ /* 0x000ea20000100800 */
[----:B------:R-:W1:Y:S02]  /*11250*/  S2R R6, SR_TID.X ;  /* 0x0000000000067919 */ /* 0x000e640000002100 */
[----:B-1----:R-:W-:Y:S02]  /*11260*/  LOP3.LUT R8, R6, 0x7f, RZ, 0xc0, !PT ;  /* 0x0000007f06087812 */ /* 0x002fe400078ec0ff */
[----:B------:R-:W-:Y:S01]  /*11270*/  LEA R6, R28, R16, 0x3 ;  /* 0x000000101c067211 */ /* 0x000fe200078e18ff */
[----:B------:R-:W-:Y:S01]  /*11280*/  BSSY B2, `(.L_x_652) ;  /* 0x0000005000027945 */ /* 0x000fe20003800000 */
[----:B------:R-:W-:Y:S02]  /*11290*/  ISETP.NE.AND P3, PT, R8, RZ, PT ;  /* 0x000000ff0800720c */ /* 0x000fe40003f65270 */
[----:B--2---:R-:W-:-:S04]  /*112a0*/  SHF.L.U32 R7, R7, 0x1f, RZ ;  /* 0x0000001f07077819 */ /* 0x004fc800000006ff */
[----:B------:R-:W1:Y:S02]  /*112b0*/  SYNCS.PHASECHK.TRANS64.TRYWAIT P2, [R6+URZ+0x168a0], R7 ;  /* 0x0168a007060075a7 */ /* 0x000e64000804017f */
[----:B-1----:R-:W-:Y:S05]  /*112c0*/  @!P2 BRA `(.L_x_653) ;  /* 0x0000006800f4a947 */ /* 0x002fea0003800000 */
.L_x_810:
[----:B------:R-:W-:Y:S05]  /*112d0*/  BSYNC B2 ;  /* 0x0000000000027941 */ /* 0x000fea0003800000 */
.L_x_652:
[----:B------:R-:W-:Y:S04]  /*112e0*/  BSSY B2, `(.L_x_654) ;  /* 0x0000009000027945 */ /* 0x000fe80003800000 */
[----:B------:R-:W-:Y:S05]  /*112f0*/  @P3 BRA `(.L_x_655) ;  /* 0x00000000001c3947 */ /* 0x000fea0003800000 */
[----:B------:R-:W0:Y:S02]  /*11300*/  S2R R8, SR_TID.X ;  /* 0x0000000000087919 */ /* 0x000e240000002100 */
[----:B0-----:R-:W-:Y:S01]  /*11310*/  LOP3.LUT R9, R8, 0x1f, RZ, 0xc0, !PT ;  /* 0x0000001f08097812 */ /* 0x001fe200078ec0ff */
[----:B------:R-:W-:-:S03]  /*11320*/  IMAD.MOV.U32 R8, RZ, RZ, 0x4000 ;  /* 0x00004000ff087424 */ /* 0x000fc600078e00ff */
[----:B------:R-:W-:Y:S01]  /*11330*/  ISETP.NE.AND P2, PT, R9, RZ, PT ;  /* 0x000000ff0900720c */ /* 0x000fe20003f45270 */
[----:B------:R2:W-:-:S12]  /*11340*/  SYNCS.ARRIVE.TRANS64 RZ, [R6+URZ+0x16890], R8 ;  /* 0x0168900806ff79a7 */ /* 0x0005d8000800003f */
[----:B--2---:R-:W-:Y:S05]  /*11350*/  @!P2 BRA `(.L_x_655) ;  /* 0x000000000004a947 */ /* 0x004fea0003800000 */
[----:B------:R-:W-:Y:S01]  /*11360*/  BPT.TRAP 0x1 ;  /* 0x000000040000795c */ /* 0x000fe20000300000 */
.L_x_655:
[----:B------:R-:W-:Y:S05]  /*11370*/  BSYNC B2 ;  /* 0x0000000000027941 */ /* 0x000fea0003800000 */
.L_x_654:
[----:B------:R-:W-:Y:S01]  /*11380*/  IMAD.MOV.U32 R12, RZ, RZ, RZ ;  /* 0x000000ffff0c7224 */ /* 0x000fe200078e00ff */
[----:B------:R-:W-:Y:S01]  /*11390*/  UIADD3 UR4, UP0, UR40, 0x570, URZ ;  /* 0x0000057028047890 */ /* 0x000fe2000ff1e03f */
[----:B------:R-:W-:Y:S01]  /*113a0*/  IMAD R8, R28, 0x4000, R16 ;  /* 0x000040001c087824 */ /* 0x000fe200078e0210 */
[----:B------:R-:W-:Y:S01]  /*113b0*/  PLOP3.LUT P2, PT, PT, PT, PT, 0x80, 0x0 ;  /* 0x000000000000781c */ /* 0x000fe20003f4f070 */
[----:B0-----:R-:W-:Y:S01]  /*113c0*/  IMAD R9, R5, 0x80, R0 ;  /* 0x0000008005097824 */ /* 0x001fe200078e0200 */
[----:B------:R-:W-:Y:S01]  /*113d0*/  R2UR UR10, R12 ;  /* 0x000000000c0a72ca */ /* 0x000fe200000e0000 */
[----:B------:R-:W-:Y:S01]  /*113e0*/  VIADD R11, R8, 0xe400 ;  /* 0x0000e400080b7836 */ /* 0x000fe20000000000 */
[----:B------:R-:W-:Y:S01]  /*113f0*/  IADD3 R10, R6, 0x16890, RZ ;  /* 0x00016890060a7810 */ /* 0x000fe20007ffe0ff */
[----:B------:R-:W-:Y:S01]  /*11400*/  UIADD3.X UR5, URZ, UR41, URZ, UP0, !UPT ;  /* 0x000000293f057290 */ /* 0x000fe200087fe43f */
[----:B------:R-:W-:Y:S01]  /*11410*/  UMOV UR6, 0x0 ;  /* 0x0000000000067882 */ /* 0x000fe20000000000 */
[----:B------:R-:W-:-:S10]  /*11420*/  UMOV UR7, 0x12f00000 ;  /* 0x12f0000000077882 */ /* 0x000fd40000000000 */
.L_x_656:
        /* <DEDUP_REMOVED lines=9> */
[----:B0-----:R-:W-:Y:S05]  /*114c0*/  @P2 BRA.U.ANY `(.L_x_656) ;  /* 0xfffffffd00d82947 */ /* 0x001fea000393ffff */
[----:B------:R-:W0:Y:S01]  /*114d0*/  SYNCS.PHASECHK.TRANS64.TRYWAIT P2, [R6+URZ+0x168c0], R7 ;  /* 0x0168c007060075a7 */ /* 0x000e22000804017f */
[----:B------:R-:W-:Y:S04]  /*114e0*/  BSSY B2, `(.L_x_657) ;  /* 0x0000002000027945 */ /* 0x000fe80003800000 */
[----:B0-----:R-:W-:Y:S05]  /*114f0*/  @!P2 BRA `(.L_x_658) ;  /* 0x00000068007ca947 */ /* 0x001fea0003800000 */
.L_x_811:
[----:B------:R-:W-:Y:S05]  /*11500*/  BSYNC B2 ;  /* 0x0000000000027941 */ /* 0x000fea0003800000 */
.L_x_657:
        /* <DEDUP_REMOVED lines=11> */
.L_x_660:
[----:B------:R-:W-:Y:S05]  /*115c0*/  BSYNC B2 ;  /* 0x0000000000027941 */ /* 0x000fea0003800000 */
.L_x_659:
[----:B------:R-:W-:Y:S01]  /*115d0*/  R2UR UR10, R12 ;  /* 0x000000000c0a72ca */ /* 0x000fe200000e0000 */
[----:B------:R-:W-:Y:S01]  /*115e0*/  UIADD3 UR4, UP0, UR40, 0x670, URZ ;  /* 0x0000067028047890 */ /* 0x000fe2000ff1e03f */
[----:B------:R-:W-:Y:S01]  /*115f0*/  R2UR UR6, R10 ;  /* 0x000000000a0672ca */ /* 0x000fe200000e0000 */
[----:B01----:R-:W-:Y:S01]  /*11600*/  VIADD R6, R6, 0x168b0 ;  /* 0x000168b006067836 */ /* 0x003fe20000000000 */
[----:B------:R-:W-:Y:S01]  /*11610*/  R2UR UR7, R11 ;  /* 0x000000000b0772ca */ /* 0x000fe200000e0000 */
[----:B------:R-:W-:Y:S01]  /*11620*/  UIADD3.X UR5, URZ, UR41, URZ, UP0, !UPT ;  /* 0x000000293f057290 */ /* 0x000fe200087fe43f */
[----:B------:R-:W-:Y:S02]  /*11630*/  PLOP3.LUT P2, PT, PT, PT, PT, 0x80, 0x0 ;  /* 0x000000000000781c */ /* 0x000fe40003f4f070 */
[----:B------:R-:W-:-:S11]  /*11640*/  IADD3 R8, R8, 0x400, RZ ;  /* 0x0000040008087810 */ /* 0x000fd60007ffe0ff */
.L_x_661:
        /* <DEDUP_REMOVED lines=10> */
.L_x_651:
[----:B------:R-:W-:Y:S05]  /*116f0*/  BSYNC B1 ;  /* 0x0000000000017941 */ /* 0x000fea0003800000 */
.L_x_650:
[----:B------:R-:W2:Y:S01]  /*11700*/  LDL.LU R7, [R1+0x4] ;  /* 0x0000040001077983 */ /* 0x000ea20000300800 */
[----:B------:R-:W-:Y:S01]  /*11710*/  VIADD R28, R28, 0x1 ;  /* 0x000000011c1c7836 */ /* 0x000fe20000000000 */
[C---:B------:R-:W-:Y:S01]  /*11720*/  ISETP.GT.AND P3, PT, R5.reuse, R3, PT ;  /* 0x000000030500720c */ /* 0x040fe20003f64270 */
[----:B------:R-:W-:-:S03]  /*11730*/  VIADD R5, R5, 0xffffffff ;  /* 0xffffffff05057836 */ /* 0x000fc60000000000 */
[----:B------:R-:W-:-:S04]  /*11740*/  ISETP.NE.AND P2, PT, R28, 0x2, PT ;  /* 0x000000021c00780c */ /* 0x000fc80003f45270 */
[----:B------:R-:W-:Y:S02]  /*11750*/  SEL R6, RZ, 0x1, P2 ;  /* 0x00000001ff067807 */ /* 0x000fe40001000000 */
[----:B------:R-:W-:Y:S02]  /*11760*/  SEL R28, R28, RZ, P2 ;  /* 0x000000ff1c1c7207 */ /* 0x000fe40001000000 */
[----:B--2---:R-:W-:-:S05]  /*11770*/  LOP3.LUT R7, R7, R6, RZ, 0x3c, !PT ;  /* 0x0000000607077212 */ /* 0x004fca00078e3cff */
[----:B------:R1:W-:Y:S01]  /*11780*/  STL [R1+0x4], R7 ;  /* 0x0000040701007387 */ /* 0x0003e20000100800 */
[----:B------:R-:W-:Y:S05]  /*11790*/  @P3 BRA `(.L_x_662) ;  /* 0xfffffff8009c3947 */ /* 0x000fea000383ffff */
.L_x_632:
[----:B------:R-:W-:Y:S05]  /*117a0*/  BSYNC B0 ;  /* 0x0000000000007941 */ /* 0x000fea0003800000 */
.L_x_631:
[----:B------:R-:W-:Y:S05]  /*117b0*/  @!P0 WARPSYNC.ALL ;  /* 0x0000000000008948 */ /* 0x000fea0003800000 */
[----:B------:R-:W-:Y:S01]  /*117c0*/  @!P0 BAR.SYNC.DEFER_BLOCKING 0xc, 0x200 ;  /* 0x0308000000008b1d */ /* 0x000fe20000010000 */
[----:B------:R-:W-:-:S05]  /*117d0*/  IMAD.MOV.U32 R0, RZ, RZ, RZ ;  /* 0x000000ffff007224 */ /* 0x000fca00078e00ff */
[----:B------:R-:W-:Y:S04]  /*117e0*/  BSSY B0, `(.L_x_663) ;  /* 0x000001e000007945 */ /* 0x000fe80003800000 */
[----:B------:R-:W-:Y:S05]  /*117f0*/  @!P1 BRA `(.L_x_664) ;  /* 0x0000000000709947 */ /* 0x000fea0003800000 */
[----:B------:R-:W-:-:S13]  /*11800*/  ISETP.NE.AND P0, PT, R4, RZ, PT ;  /* 0x000000ff0400720c */ /* 0x000fda0003f05270 */
[----:B------:R-:W2:Y:S02]  /*11810*/  @!P0 LDC R4, c[0x0][0x9f0] ;  /* 0x00027c00ff048b82 */ /* 0x000ea40000000800 */
[-C--:B--2---:R-:W-:Y:S02]  /*11820*/  IABS R0, R4.reuse ;  /* 0x0000000400007213 */ /* 0x084fe40000000000 */
[----:B------:R-:W-:Y:S02]  /*11830*/  IABS R6, R4 ;  /* 0x0000000400067213 */ /* 0x000fe40000000000 */
[----:B------:R-:W2:Y:S03]  /*11840*/  I2F.RP R2, R0 ;  /* 0x0000000000027306 */ /* 0x000ea60000209400 */
[----:B------:R-:W-:-:S05]  /*11850*/  IMAD.MOV R6, RZ, RZ, -R6 ;  /* 0x000000ffff067224 */ /* 0x000fca00078e0a06 */
[----:B--2---:R-:W2:Y:S02]  /*11860*/  MUFU.RCP R2, R2 ;  /* 0x0000000200027308 */ /* 0x004ea40000001000 */
[----:B--2---:R-:W-:-:S06]  /*11870*/  IADD3 R2, R2, 0xffffffe, RZ ;  /* 0x0ffffffe02027810 */ /* 0x004fcc0007ffe0ff */
[----:B------:R-:W2:Y:S02]  /*11880*/  F2I.FTZ.U32.TRUNC.NTZ R3, R2 ;  /* 0x0000000200037305 */ /* 0x000ea4000021f000 */
[----:B--2---:R-:W-:-:S04]  /*11890*/  IMAD.MOV R2, RZ, RZ, -R3 ;  /* 0x000000ffff027224 */ /* 0x004fc800078e0a03 */
[----:B------:R-:W-:Y:S02]  /*118a0*/  IMAD R5, R2, R0, RZ ;  /* 0x0000000002057224 */ /* 0x000fe400078e02ff */
[----:B------:R-:W-:-:S04]  /*118b0*/  IMAD.MOV.U32 R2, RZ, RZ, RZ ;  /* 0x000000ffff027224 */ /* 0x000fc800078e00ff */
[----:B------:R-:W-:Y:S01]  /*118c0*/  IMAD.HI.U32 R5, R3, R5, R2 ;  /* 0x0000000503057227 */ /* 0x000fe200078e0002 */
[----:B------:R-:W-:-:S04]  /*118d0*/  IADD3 R3, R20, -0x1, R4 ;  /* 0xffffffff14037810 */ /* 0x000fc80007ffe004 */
[----:B------:R-:W-:Y:S02]  /*118e0*/  IABS R2, R3 ;  /* 0x0000000300027213 */ /* 0x000fe40000000000 */
[----:B------:R-:W-:-:S03]  /*118f0*/  LOP3.LUT R3, R3, R4, RZ, 0x3c, !PT ;  /* 0x0000000403037212 */ /* 0x000fc600078e3cff */
[----:B------:R-:W-:Y:S01]  /*11900*/  IMAD.HI.U32 R5, R5, R2, RZ ;  /* 0x0000000205057227 */ /* 0x000fe200078e00ff */
[----:B------:R-:W-:-:S03]  /*11910*/  ISETP.GE.AND P2, PT, R3, RZ, PT ;  /* 0x000000ff0300720c */ /* 0x000fc60003f46270 */
[----:B------:R-:W-:-:S05]  /*11920*/  IMAD R2, R5, R6, R2 ;  /* 0x0000000605027224 */ /* 0x000fca00078e0202 */
[----:B------:R-:W-:-:S13]  /*11930*/  ISETP.GT.U32.AND P1, PT, R0, R2, PT ;  /* 0x000000020000720c */ /* 0x000fda0003f24070 */
[----:B------:R-:W-:Y:S01]  /*11940*/  @!P1 IMAD.IADD R2, R2, 0x1, -R0 ;  /* 0x0000000102029824 */ /* 0x000fe200078e0a00 */
[----:B------:R-:W-:Y:S02]  /*11950*/  @!P1 IADD3 R5, R5, 0x1, RZ ;  /* 0x0000000105059810 */ /* 0x000fe40007ffe0ff */
[----:B------:R-:W-:Y:S02]  /*11960*/  ISETP.NE.AND P1, PT, R4, RZ, PT ;  /* 0x000000ff0400720c */ /* 0x000fe40003f25270 */
[----:B------:R-:W-:-:S13]  /*11970*/  ISETP.GE.U32.AND P0, PT, R2, R0, PT ;  /* 0x000000000200720c */ /* 0x000fda0003f06070 */
[----:B------:R-:W-:-:S04]  /*11980*/  @P0 VIADD R5, R5, 0x1 ;  /* 0x0000000105050836 */ /* 0x000fc80000000000 */
[----:B------:R-:W-:-:S04]  /*11990*/  IMAD.MOV.U32 R0, RZ, RZ, R5 ;  /* 0x000000ffff007224 */ /* 0x000fc800078e0005 */
[----:B------:R-:W-:Y:S01]  /*119a0*/  @!P2 IMAD.MOV R0, RZ, RZ, -R0 ;  /* 0x000000ffff00a224 */ /* 0x000fe200078e0a00 */
[----:B------:R-:W-:-:S07]  /*119b0*/  @!P1 LOP3.LUT R0, RZ, R4, RZ, 0x33, !PT ;  /* 0x00000004ff009212 */ /* 0x000fce00078e33ff */
.L_x_664:
[----:B------:R-:W-:Y:S05]  /*119c0*/  BSYNC B0 ;  /* 0x0000000000007941 */ /* 0x000fea0003800000 */
.L_x_663:
[-C--:B------:R-:W-:Y:S01]  /*119d0*/  IMAD R2, R21, R0.reuse, RZ ;  /* 0x0000000015027224 */ /* 0x080fe200078e02ff */
[----:B------:R-:W-:Y:S04]  /*119e0*/  BSSY B7, `(.L_x_665) ;  /* 0x000039f000077945 */ /* 0x000fe80003800000 */
[----:B------:R-:W-:Y:S01]  /*119f0*/  VIADDMNMX R26, R2, R0, R20, PT ;  /* 0x00000000021a7246 */ /* 0x000fe20003800114 */
[----:B------:R2:W-:Y:S03]  /*11a00*/  STL [R1+0x18], R2 ;  /* 0x0000180201007387 */ /* 0x0005e60000100800 */
[----:B------:R-:W-:Y:S01]  /*11a10*/  ISETP.GT.AND P0, PT, R26, R2, PT ;  /* 0x000000021a00720c */ /* 0x000fe20003f04270 */
[----:B------:R2:W-:-:S12]  /*11a20*/  STL [R1+0x3c], R26 ;  /* 0x00003c1a01007387 */ /* 0x0005d80000100800 */
[----:B--2---:R-:W-:Y:S05]  /*11a30*/  @P0 BRA `(.L_x_666) ;  /* 0x0000000000440947 */ /* 0x004fea0003800000 */
[----:B------:R-:W2:Y:S02]  /*11a40*/  S2R R2, SR_TID.X ;  /* 0x0000000000027919 */ /* 0x000ea40000002100 */
[----:B--2---:R-:W-:-:S04]  /*11a50*/  LOP3.LUT R2, R2, 0x7f, RZ, 0xc0, !PT ;  /* 0x0000007f02027812 */ /* 0x004fc800078ec0ff */
[----:B------:R-:W-:-:S13]  /*11a60*/  ISETP.NE.AND P0, PT, R2, RZ, PT ;  /* 0x000000ff0200720c */ /* 0x000fda0003f05270 */
[----:B------:R-:W-:Y:S05]  /*11a70*/  @P0 BRA `(.L_x_667) ;  /* 0x0000003800540947 */ /* 0x000fea0003800000 */
[----:B------:R-:W2:Y:S01]  /*11a80*/  S2R R5, SR_LANEID ;  /* 0x0000000000057919 */ /* 0x000ea20000000000 */
[----:B------:R-:W-:Y:S01]  /*11a90*/  VOTEU.ANY UR4, UPT, PT ;  /* 0x0000000000047886 */ /* 0x000fe200038e0100 */
[----:B------:R-:W3:Y:S01]  /*11aa0*/  LDC.64 R2, c[0x0][0xc60] ;  /* 0x00031800ff027b82 */ /* 0x000ee20000000a00 */
[----:B------:R-:W2:Y:S02]  /*11ab0*/  FLO.U32 R0, UR4 ;  /* 0x0000000400007d00 */ /* 0x000ea400080e0000 */
[----:B--2---:R-:W-:-:S06]  /*11ac0*/  ISETP.EQ.U32.AND P0, PT, R0, R5, PT ;  /* 0x000000050000720c */ /* 0x004fcc0003f02070 */
[----:B------:R-:W3:Y:S07]  /*11ad0*/  POPC R5, UR4 ;  /* 0x0000000400057d09 */ /* 0x000eee0008000000 */
[----:B---3--:R-:W2:Y:S01]  /*11ae0*/  @P0 ATOMG.E.ADD.STRONG.GPU PT, R3, desc[UR42][R2.64], R5 ;  /* 0x00000005020309a8 */ /* 0x008ea200081ee1ea */
[----:B------:R-:W3:Y:S02]  /*11af0*/  S2R R4, SR_LTMASK ;  /* 0x0000000000047919 */ /* 0x000ee40000003900 */
[----:B---3--:R-:W-:-:S04]  /*11b00*/  LOP3.LUT R4, R4, UR4, RZ, 0xc0, !PT ;  /* 0x0000000404047c12 */ /* 0x008fc8000f8ec0ff */
[----:B-1----:R-:W1:Y:S01]  /*11b10*/  POPC R7, R4 ;  /* 0x0000000400077309 */ /* 0x002e620000000000 */
[----:B--2---:R-:W1:Y:S02]  /*11b20*/  SHFL.IDX PT, R0, R3, R0, 0x1f ;  /* 0x00001f0003007589 */ /* 0x004e6400000e0000 */
[----:B-1----:R-:W-:Y:S01]  /*11b30*/  IADD3 R24, R0, UR37, R7 ;  /* 0x0000002500187c10 */ /* 0x002fe2000fffe007 */
[----:B------:R-:W-:Y:S06]  /*11b40*/  BRA `(.L_x_667) ;  /* 0x0000003800207947 */ /* 0x000fec0003800000 */
.L_x_666:
        /* <DEDUP_REMOVED lines=8> */
[----:B------:R-:W-:Y:S01]  /*11bd0*/  MOV R4, UR6 ;  /* 0x0000000600047c02 */ /* 0x000fe20008000f00 */
[----:B------:R-:W-:Y:S01]  /*11be0*/  IMAD.U32 R5, RZ, RZ, UR7 ;  /* 0x00000007ff057e24 */ /* 0x000fe2000f8e00ff */
[----:B------:R-:W2:Y:S01]  /*11bf0*/  LDC.64 R2, c[0x4][R2] ;  /* 0x0100000002027b82 */ /* 0x000ea20000000a00 */
[----:B------:R-:W-:Y:S01]  /*11c00*/  IMAD.U32 R6, RZ, RZ, UR8 ;  /* 0x00000008ff067e24 */ /* 0x000fe2000f8e00ff */
[----:B------:R-:W-:Y:S01]  /*11c10*/  MOV R11, UR5 ;  /* 0x00000005000b7c02 */ /* 0x000fe20008000f00 */
[----:B-1----:R-:W-:Y:S02]  /*11c20*/  IMAD.U32 R7, RZ, RZ, UR9 ;  /* 0x00000009ff077e24 */ /* 0x002fe4000f8e00ff */
[----:B------:R-:W-:-:S02]  /*11c30*/  IMAD.U32 R10, RZ, RZ, UR4 ;  /* 0x00000004ff0a7e24 */ /* 0x000fc4000f8e00ff */
[----:B------:R-:W-:Y:S02]  /*11c40*/  IMAD.MOV.U32 R8, RZ, RZ, 0x70 ;  /* 0x00000070ff087424 */ /* 0x000fe400078e00ff */
[----:B------:R-:W-:Y:S02]  /*11c50*/  IMAD.MOV.U32 R12, RZ, RZ, 0x1 ;  /* 0x00000001ff0c7424 */ /* 0x000fe400078e00ff */
[----:B------:R-:W-:-:S07]  /*11c60*/  IMAD.MOV.U32 R13, RZ, RZ, RZ ;  /* 0x000000ffff0d7224 */ /* 0x000fce00078e00ff */
[----:B------:R-:W-:-:S07]  /*11c70*/  LEPC R20, `(.L_x_669) ;  /* 0x000000001014794e */ /* 0x000fce0000000000 */
[----:B0-2---:R-:W-:Y:S05]  /*11c80*/  CALL.ABS.NOINC R2 ;  /* 0x0000000002007343 */ /* 0x005fea0003c00000 */
.L_x_669:
[----:B------:R-:W-:Y:S05]  /*11c90*/  BSYNC B6 ;  /* 0x0000000000067941 */ /* 0x000fea0003800000 */
.L_x_668:
        /* <DEDUP_REMOVED lines=8> */
[----:B------:R2:W3:Y:S01]  /*11d20*/  LDC.64 R2, c[0x4][R23] ;  /* 0x0100000017027b82 */ /* 0x0004e20000000a00 */
[----:B------:R-:W-:Y:S01]  /*11d30*/  MOV R4, UR6 ;  /* 0x0000000600047c02 */ /* 0x000fe20008000f00 */
[----:B------:R-:W-:Y:S01]  /*11d40*/  IMAD.U32 R5, RZ, RZ, UR7 ;  /* 0x00000007ff057e24 */ /* 0x000fe2000f8e00ff */
[----:B------:R-:W-:Y:S01]  /*11d50*/  MOV R11, UR5 ;  /* 0x00000005000b7c02 */ /* 0x000fe20008000f00 */
[----:B------:R-:W-:Y:S02]  /*11d60*/  IMAD.U32 R6, RZ, RZ, UR8 ;  /* 0x00000008ff067e24 */ /* 0x000fe4000f8e00ff */
[----:B-1----:R-:W-:-:S02]  /*11d70*/  IMAD.U32 R7, RZ, RZ, UR9 ;  /* 0x00000009ff077e24 */ /* 0x002fc4000f8e00ff */
[----:B------:R-:W-:Y:S02]  /*11d80*/  IMAD.U32 R10, RZ, RZ, UR4 ;  /* 0x00000004ff0a7e24 */ /* 0x000fe4000f8e00ff */
[----:B------:R-:W-:Y:S02]  /*11d90*/  IMAD.MOV.U32 R8, RZ, RZ, 0x70 ;  /* 0x00000070ff087424 */ /* 0x000fe400078e00ff */
[----:B------:R-:W-:Y:S02]  /*11da0*/  IMAD.MOV.U32 R12, RZ, RZ, 0x1 ;  /* 0x00000001ff0c7424 */ /* 0x000fe400078e00ff */
[----:B--2---:R-:W-:-:S07]  /*11db0*/  IMAD.MOV.U32 R13, RZ, RZ, RZ ;  /* 0x000000ffff0d7224 */ /* 0x004fce00078e00ff */
[----:B------:R-:W-:-:S07]  /*11dc0*/  LEPC R20, `(.L_x_672) ;  /* 0x000000001014794e */ /* 0x000fce0000000000 */
[----:B0--3--:R-:W-:Y:S05]  /*11dd0*/  CALL.ABS.NOINC R2 ;  /* 0x0000000002007343 */ /* 0x009fea0003c00000 */
.L_x_672:
[----:B------:R0:W1:Y:S01]  /*11de0*/  LDC.64 R2, c[0x4][R23] ;  /* 0x0100000017027b82 */ /* 0x0000620000000a00 */
[----:B------:R-:W-:Y:S01]  /*11df0*/  ULDC.64 UR4, c[0x4][0x88] ;  /* 0x0100220000047ab9 */ /* 0x000fe20000000a00 */
[----:B------:R-:W-:Y:S01]  /*11e00*/  ULDC.64 UR6, c[0x4][0x90] ;  /* 0x0100240000067ab9 */ /* 0x000fe20000000a00 */
[----:B------:R-:W-:Y:S01]  /*11e10*/  ULDC.64 UR8, c[0x4][0x18] ;  /* 0x0100060000087ab9 */ /* 0x000fe20000000a00 */
[----:B------:R-:W-:Y:S01]  /*11e20*/  IMAD.U32 R4, RZ, RZ, UR4 ;  /* 0x00000004ff047e24 */ /* 0x000fe2000f8e00ff */
[----:B------:R-:W-:Y:S01]  /*11e30*/  MOV R5, UR5 ;  /* 0x0000000500057c02 */ /* 0x000fe20008000f00 */
        /* <DEDUP_REMOVED lines=9> */
.L_x_671:
[----:B------:R-:W-:Y:S05]  /*11ed0*/  BSYNC B6 ;  /* 0x0000000000067941 */ /* 0x000fea0003800000 */
.L_x_670:
[----:B------:R2:W3:Y:S01]  /*11ee0*/  LDL R20, [R1+0xc] ;  /* 0x00000c0001147983 */ /* 0x0004e20000100800 */
[----:B------:R-:W-:Y:S01]  /*11ef0*/  ULDC.64 UR4, c[0x0][0x9f8] ;  /* 0x00027e0000047ab9 */ /* 0x000fe20000000a00 */
[----:B------:R-:W-:Y:S01]  /*11f00*/  IMAD.MOV.U32 R2, RZ, RZ, R26 ;  /* 0x000000ffff027224 */ /* 0x000fe200078e001a */
[----:B------:R-:W-:Y:S01]  /*11f10*/  ISETP.NE.U32.AND P0, PT, RZ, UR4, PT ;  /* 0x00000004ff007c0c */ /* 0x000fe2000bf05070 */
[----:B------:R-:W4:Y:S01]  /*11f20*/  LDL R26, [R1+0x14] ;  /* 0x00001400011a7983 */ /* 0x000f220000100800 */
[----:B------:R-:W1:Y:S02]  /*11f30*/  LDC R6, c[0x0][0x430] ;  /* 0x00010c00ff067b82 */ /* 0x000e640000000800 */
[----:B------:R-:W-:Y:S01]  /*11f40*/  ISETP.NE.AND.EX P0, PT, RZ, UR5, PT, P0 ;  /* 0x00000005ff007c0c */ /* 0x000fe2000bf05300 */
[----:B------:R-:W2:Y:S01]  /*11f50*/  LDL R21, [R1+0x1c] ;  /* 0x00001c0001157983 */ /* 0x000ea20000100800 */
[----:B------:R-:W3:Y:S03]  /*11f60*/  S2R R23, SR_TID.X ;  /* 0x0000000000177919 */ /* 0x000ee60000002100 */
[----:B0-----:R-:W2:Y:S08]  /*11f70*/  LDL.LU R9, [R1] ;  /* 0x0000000001097983 */ /* 0x001eb00000300800 */
[----:B------:R-:W-:-:S04]  /*11f80*/  @P0 IADD3 R18, P1, R18, UR4, RZ ;  /* 0x0000000412120c10 */ /* 0x000fc8000ff3e0ff */
[----:B------:R-:W-:Y:S02]  /*11f90*/  @P0 IADD3.X R19, R19, UR5, RZ, P1, !PT ;  /* 0x0000000513130c10 */ /* 0x000fe40008ffe4ff */
[----:B-1----:R-:W-:-:S13]  /*11fa0*/  ISETP.NE.AND P1, PT, R6, 0x1, PT ;  /* 0x000000010600780c */ /* 0x002fda0003f25270 */
[----:B------:R-:W0:Y:S01]  /*11fb0*/  @P1 LDC R3, c[0x0][0x434] ;  /* 0x00010d00ff031b82 */ /* 0x000e220000000800 */
[----:B---3--:R-:W3:Y:S01]  /*11fc0*/  @P0 LDG.E R20, desc[UR42][R18.64] ;  /* 0x0000002a12140981 */ /* 0x008ee2000c1e1900 */
[C---:B------:R-:W-:Y:S01]  /*11fd0*/  LOP3.LUT R0, R23.reuse, 0x7f, RZ, 0xc0, !PT ;  /* 0x0000007f17007812 */ /* 0x040fe200078ec0ff */
[----:B------:R-:W-:Y:S01]  /*11fe0*/  IMAD.SHL.U32 R4, R23, 0x10, RZ ;  /* 0x0000001017047824 */ /* 0x000fe200078e00ff */
[----:B------:R-:W-:-:S04]  /*11ff0*/  IADD3 R23, R2, -0x1, RZ ;  /* 0xffffffff02177810 */ /* 0x000fc80007ffe0ff */
[----:B------:R-:W1:Y:S01]  /*12000*/  @P1 LDC R2, c[0x0][0x438] ;  /* 0x00010e00ff021b82 */ /* 0x000e620000000800 */
[----:B------:R-:W-:Y:S01]  /*12010*/  SHF.R.U32.HI R0, RZ, 0x3, R0 ;  /* 0x00000003ff007819 */ /* 0x000fe20000011600 */
[----:B------:R-:W-:Y:S01]  /*12020*/  IMAD.SHL.U32 R8, R23, 0x80, RZ ;  /* 0x0000008017087824 */ /* 0x000fe200078e00ff */
[----:B------:R-:W-:-:S04]  /*12030*/  LOP3.LUT R4, R4, 0x70, RZ, 0xc0, !PT ;  /* 0x0000007004047812 */ /* 0x000fc800078ec0ff */
[----:B------:R-:W-:Y:S01]  /*12040*/  LOP3.LUT R0, R8, R0, R4, 0xfe, !PT ;  /* 0x0000000008007212 */ /* 0x000fe200078efe04 */
[----:B---3--:R-:W-:Y:S03]  /*12050*/  @P0 STL [R1+0xc], R20 ;  /* 0x00000c1401000387 */ /* 0x008fe60000100800 */
[C---:B----4-:R-:W-:Y:S01]  /*12060*/  ISETP.GE.AND P0, PT, R0.reuse, R26, PT ;  /* 0x0000001a0000720c */ /* 0x050fe20003f06270 */
[----:B--2---:R-:W-:-:S04]  /*12070*/  IMAD.IADD R0, R0, 0x1, R21 ;  /* 0x0000000100007824 */ /* 0x004fc800078e0215 */
[----:B0-----:R-:W-:-:S04]  /*12080*/  @P1 IMAD.HI.U32 R3, R0, R3, RZ ;  /* 0x0000000300031227 */ /* 0x001fc800078e00ff */
[----:B------:R-:W-:Y:S01]  /*12090*/  IMAD.MOV.U32 R4, RZ, RZ, R0 ;  /* 0x000000ffff047224 */ /* 0x000fe200078e0000 */
[----:B-1----:R-:W-:-:S03]  /*120a0*/  @P1 SHF.R.U32.HI R4, RZ, R2, R3 ;  /* 0x00000002ff041219 */ /* 0x002fc60000011603 */
[----:B------:R-:W0:Y:S01]  /*120b0*/  @!P0 LDC.64 R2, c[0x0][0x428] ;  /* 0x00010a00ff028b82 */ /* 0x000e220000000a00 */
[----:B------:R-:W-:Y:S01]  /*120c0*/  SHF.R.S32.HI R7, RZ, 0x1f, R20 ;  /* 0x0000001fff077819 */ /* 0x000fe20000011414 */
[----:B------:R-:W-:-:S04]  /*120d0*/  IMAD.MOV R5, RZ, RZ, -R4 ;  /* 0x000000ffff057224 */ /* 0x000fc800078e0a04 */
[----:B------:R-:W-:Y:S01]  /*120e0*/  IMAD R0, R6, R5, R0 ;  /* 0x0000000506007224 */ /* 0x000fe200078e0200 */
[--C-:B------:R-:W-:Y:S01]  /*120f0*/  @!P0 SHF.R.S32.HI R5, RZ, 0x1f, R4.reuse ;  /* 0x0000001fff058819 */ /* 0x100fe20000011404 */
[----:B------:R0:W-:Y:S02]  /*12100*/  STL [R1+0x20], R7 ;  /* 0x0000200701007387 */ /* 0x0001e40000100800 */
[-C--:B0-----:R-:W-:Y:S02]  /*12110*/  @!P0 IMAD R7, R7, R2.reuse, RZ ;  /* 0x0000000207078224 */ /* 0x081fe400078e02ff */
[----:B------:R-:W-:-:S04]  /*12120*/  @!P0 IMAD.WIDE.U32 R4, R20, R2, R4 ;  /* 0x0000000214048225 */ /* 0x000fc800078e0004 */
[----:B------:R-:W-:Y:S02]  /*12130*/  @!P0 IMAD R7, R20, R3, R7 ;  /* 0x0000000314078224 */ /* 0x000fe400078e0207 */
[----:B------:R-:W0:Y:S03]  /*12140*/  @!P0 LDC.64 R2, c[0x0][0x418] ;  /* 0x00010600ff028b82 */ /* 0x000e260000000a00 */
[----:B------:R-:W-:Y:S02]  /*12150*/  @!P0 IADD3 R7, R5, R7, RZ ;  /* 0x0000000705078210 */ /* 0x000fe40007ffe0ff */
[----:B0-----:R-:W-:Y:S01]  /*12160*/  @!P0 LEA R6, P1, R4, R2, 0x2 ;  /* 0x0000000204068211 */ /* 0x001fe200078210ff */
[----:B------:R-:W-:-:S03]  /*12170*/  IMAD.MOV.U32 R2, RZ, RZ, RZ ;  /* 0x000000ffff027224 */ /* 0x000fc600078e00ff */
[----:B------:R-:W-:-:S05]  /*12180*/  @!P0 LEA.HI.X R7, R4, R3, R7, 0x2, P1 ;  /* 0x0000000304078211 */ /* 0x000fca00008f1407 */
[----:B------:R0:W5:Y:S01]  /*12190*/  @!P0 LDG.E R2, desc[UR42][R6.64] ;  /* 0x0000002a06028981 */ /* 0x000162000c1e1900 */
[----:B------:R-:W-:-:S05]  /*121a0*/  IMAD.U32 R10, RZ, RZ, UR38 ;  /* 0x00000026ff0a7e24 */ /* 0x000fca000f8e00ff */
[----:B------:R-:W-:Y:S02]  /*121b0*/  ISETP.NE.AND P2, PT, R10, 0x3, PT ;  /* 0x000000030a00780c */ /* 0x000fe40003f45270 */
[----:B------:R-:W-:-:S11]  /*121c0*/  LOP3.LUT R9, R9, 0xfffffffd, RZ, 0xc0, !PT ;  /* 0xfffffffd09097812 */ /* 0x000fd600078ec0ff */
[----:B------:R-:W-:-:S05]  /*121d0*/  @P2 LOP3.LUT R9, R9, 0x2, RZ, 0xfc, !PT ;  /* 0x0000000209092812 */ /* 0x000fca00078efcff */
[----:B------:R0:W-:Y:S01]  /*121e0*/  STL [R1], R9 ;  /* 0x0000000901007387 */ /* 0x0001e20000100800 */
[----:B------:R-:W-:-:S03]  /*121f0*/  UMOV UR4, 0xffffffff ;  /* 0xffffffff00047882 */ /* 0x000fc60000000000 */
[----:B------:R-:W-:Y:S05]  /*12200*/  BRA.DIV UR4, `(.L_x_673) ;  /* 0x0000005e044c7947 */ /* 0x000fea000b800000 */
.L_x_814:
[----:B------:R-:W-:Y:S05]  /*12210*/  @!P2 BRA `(.L_x_674) ;  /* 0x000000000004a947 */ /* 0x000fea0003800000 */
[----:B------:R-:W-:Y:S01]  /*12220*/  BPT.TRAP 0x1 ;  /* 0x000000040000795c */ /* 0x000fe20000300000 */
.L_x_674:
        /* <DEDUP_REMOVED lines=13> */
[----:B------:R-:W-:-:S03]  /*12300*/  ULDC.64 UR4, c[0x0][0x330] ;  /* 0x0000cc0000047ab9 */ /* 0x000fc60000000a00 */
[----:B------:R-:W-:Y:S01]  /*12310*/  IMAD.IADD R5, R5, 0x1, R3 ;  /* 0x0000000105057824 */ /* 0x000fe200078e0203 */
[----:B------:R-:W-:Y:S01]  /*12320*/  LEA R3, R22, R16, 0x3 ;  /* 0x0000001016037211 */ /* 0x000fe200078e18ff */
[----:B------:R-:W-:-:S04]  /*12330*/  IMAD.WIDE.U32 R4, R17, UR4, R4 ;  /* 0x0000000411047c25 */ /* 0x000fc8000f8e0004 */
[----:B------:R-:W-:Y:S01]  /*12340*/  IMAD R19, R17, UR5, R5 ;  /* 0x0000000511137c24 */ /* 0x000fe2000f8e0205 */
[----:B------:R-:W-:-:S04]  /*12350*/  LEA R18, P0, R4, UR6, 0x1 ;  /* 0x0000000604127c11 */ /* 0x000fc8000f8008ff */
[----:B------:R-:W-:Y:S02]  /*12360*/  LEA.HI.X R19, R4, UR7, R19, 0x1, P0 ;  /* 0x0000000704137c11 */ /* 0x000fe400080f0c13 */
[----:B------:R-:W-:-:S06]  /*12370*/  SHF.L.U32 R4, R29, 0x1f, RZ ;  /* 0x0000001f1d047819 */ /* 0x000fcc00000006ff */
[----:B------:R-:W0:Y:S02]  /*12380*/  SYNCS.PHASECHK.TRANS64.TRYWAIT P0, [R3+URZ+0x16840], R4 ;  /* 0x01684004030075a7 */ /* 0x000e24000800017f */
[----:B0-----:R-:W-:Y:S05]  /*12390*/  @!P0 BRA `(.L_x_676) ;  /* 0x0000005c001c8947 */ /* 0x001fea0003800000 */
.L_x_815:
[----:B------:R-:W-:Y:S05]  /*123a0*/  BSYNC B0 ;  /* 0x0000000000007941 */ /* 0x000fea0003800000 */
.L_x_675:
[----:B------:R-:W2:Y:S01]  /*123b0*/  LDL R14, [R1+0x14] ;  /* 0x00001400010e7983 */ /* 0x000ea20000100800 */
[----:B------:R-:W-:Y:S01]  /*123c0*/  ULDC.64 UR4, c[0x0][0x300] ;  /* 0x0000c00000047ab9 */ /* 0x000fe20000000a00 */
[----:B------:R-:W-:Y:S02]  /*123d0*/  ULDC.64 UR6, c[0x0][0x2e8] ;  /* 0x0000ba0000067ab9 */ /* 0x000fe40000000a00 */
[----:B------:R-:W3:Y:S01]  /*123e0*/  LDL.LU R10, [R1] ;  /* 0x00000000010a7983 */ /* 0x000ee20000300800 */
[----:B------:R-:W-:Y:S02]  /*123f0*/  IMAD R6, R6, UR4, RZ ;  /* 0x0000000406067c24 */ /* 0x000fe4000f8e02ff */
[C---:B0-----:R-:W-:Y:S01]  /*12400*/  IMAD.WIDE.U32 R4, R0.reuse, UR4, RZ ;  /* 0x0000000400047c25 */ /* 0x041fe2000f8e00ff */
[----:B------:R-:W0:Y:S03]  /*12410*/  S2R R9, SR_TID.X ;  /* 0x0000000000097919 */ /* 0x000e260000002100 */
[----:B------:R-:W-:Y:S01]  /*12420*/  IMAD R6, R0, UR5, R6 ;  /* 0x0000000500067c24 */ /* 0x000fe2000f8e0206 */
[----:B------:R-:W1:Y:S01]  /*12430*/  S2R R13, SR_TID.X ;  /* 0x00000000000d7919 */ /* 0x000e620000002100 */
[----:B------:R-:W-:-:S02]  /*12440*/  ULDC.64 UR4, c[0x0][0x310] ;  /* 0x0000c40000047ab9 */ /* 0x000fc40000000a00 */
[----:B------:R-:W-:Y:S02]  /*12450*/  IMAD.IADD R5, R5, 0x1, R6 ;  /* 0x0000000105057824 */ /* 0x000fe400078e0206 */
[----:B------:R-:W-:Y:S02]  /*12460*/  IMAD R7, R7, UR4, RZ ;  /* 0x0000000407077c24 */ /* 0x000fe4000f8e02ff */
[----:B------:R-:W-:-:S04]  /*12470*/  IMAD.WIDE.U32 R4, R2, UR4, R4 ;  /* 0x0000000402047c25 */ /* 0x000fc8000f8e0004 */
[----:B------:R-:W-:Y:S01]  /*12480*/  IMAD R7, R2, UR5, R7 ;  /* 0x0000000502077c24 */ /* 0x000fe2000f8e0207 */
[----:B------:R-:W-:-:S03]  /*12490*/  ULDC.64 UR4, c[0x0][0x308] ;  /* 0x0000c20000047ab9 */ /* 0x000fc60000000a00 */
[----:B------:R-:W-:Y:S02]  /*124a0*/  IMAD.IADD R5, R5, 0x1, R7 ;  /* 0x0000000105057824 */ /* 0x000fe400078e0207 */
[----:B------:R-:W-:Y:S01]  /*124b0*/  IMAD.WIDE.U32 R4, R17, UR4, R4 ;  /* 0x0000000411047c25 */ /* 0x000fe2000f8e0004 */
[----:B------:R-:W-:-:S03]  /*124c0*/  ULDC UR4, c[0x0][0x2f4] ;  /* 0x0000bd0000047ab9 */ /* 0x000fc60000000800 */
[----:B------:R-:W-:Y:S01]  /*124d0*/  IMAD R2, R17, UR5, R5 ;  /* 0x0000000511027c24 */ /* 0x000fe2000f8e0205 */
[C---:B------:R-:W-:Y:S02]  /*124e0*/  LEA R0, P0, R4.reuse, UR6, 0x1 ;  /* 0x0000000604007c11 */ /* 0x040fe4000f8008ff */
[----:B0-----:R-:W-:Y:S02]  /*124f0*/  LOP3.LUT R11, R9, 0x7f, RZ, 0xc0, !PT ;  /* 0x0000007f090b7812 */ /* 0x001fe400078ec0ff */
[----:B------:R-:W-:Y:S01]  /*12500*/  LEA.HI.X R2, R4, UR7, R2, 0x1, P0 ;  /* 0x0000000704027c11 */ /* 0x000fe200080f0c02 */
[----:B-1----:R-:W-:Y:S01]  /*12510*/  IMAD.SHL.U32 R9, R13, 0x8, RZ ;  /* 0x000000080d097824 */ /* 0x002fe200078e00ff */
[----:B------:R-:W-:-:S04]  /*12520*/  SHF.R.U32.HI R12, RZ, 0x3, R11 ;  /* 0x00000003ff0c7819 */ /* 0x000fc8000001160b */
[----:B------:R-:W-:-:S04]  /*12530*/  LOP3.LUT R9, R9, 0x38, RZ, 0xc0, !PT ;  /* 0x0000003809097812 */ /* 0x000fc800078ec0ff */
[----:B------:R-:W-:Y:S01]  /*12540*/  ISETP.GE.AND P2, PT, R9, UR4, PT ;  /* 0x0000000409007c0c */ /* 0x000fe2000bf46270 */
[----:B------:R-:W-:Y:S01]  /*12550*/  UMOV UR4, 0xffffffff ;  /* 0xffffffff00047882 */ /* 0x000fe20000000000 */
[----:B--2---:R-:W-:Y:S01]  /*12560*/  IADD3 R4, -R12, R14, -R8 ;  /* 0x0000000e0c047210 */ /* 0x004fe20007ffe908 */
[----:B------:R-:W-:Y:S01]  /*12570*/  IMAD.SHL.U32 R12, R11, 0x8, RZ ;  /* 0x000000080b0c7824 */ /* 0x000fe200078e00ff */
[----:B------:R-:W-:Y:S02]  /*12580*/  SHF.L.U32 R11, R13, 0x3, RZ ;  /* 0x000000030d0b7819 */ /* 0x000fe400000006ff */
[----:B---3--:R-:W-:Y:S02]  /*12590*/  LOP3.LUT R10, R10, 0xfffffffe, RZ, 0xc0, !PT ;  /* 0xfffffffe0a0a7812 */ /* 0x008fe400078ec0ff */
[----:B------:R-:W-:-:S05]  /*125a0*/  LOP3.LUT R11, R11, 0x1f8, RZ, 0xc0, !PT ;  /* 0x000001f80b0b7812 */ /* 0x000fca00078ec0ff */
[----:B------:R-:W-:Y:S02]  /*125b0*/  @P2 LOP3.LUT R10, R10, 0x1, RZ, 0xfc, !PT ;  /* 0x000000010a0a2812 */ /* 0x000fe400078efcff */
[----:B------:R-:W-:Y:S02]  /*125c0*/  LOP3.LUT R11, R11, 0x38, R13, 0x78, !PT ;  /* 0x000000380b0b7812 */ /* 0x000fe400078e780d */
[----:B------:R-:W-:Y:S01]  /*125d0*/  ISETP.GE.AND P0, PT, R4, 0x1, PT ;  /* 0x000000010400780c */ /* 0x000fe20003f06270 */
[----:B------:R0:W-:Y:S01]  /*125e0*/  STL [R1], R10 ;  /* 0x0000000a01007387 */ /* 0x0001e20000100800 */
[----:B------:R-:W-:-:S05]  /*125f0*/  LOP3.LUT R11, R11, 0x200, R12, 0xf8, !PT ;  /* 0x000002000b0b7812 */ /* 0x000fca00078ef80c */
[----:B------:R-:W-:Y:S01]  /*12600*/  IMAD R5, R22, 0x2000, R11 ;  /* 0x0000200016057824 */ /* 0x000fe200078e020b */
[----:B------:R-:W-:Y:S06]  /*12610*/  BRA.DIV UR4, `(.L_x_677) ;  /* 0x0000005a04907947 */ /* 0x000fec000b800000 */
[----:B------:R-:W1:Y:S01]  /*12620*/  SHFL.IDX PT, R7, R0, RZ, 0x181f ;  /* 0x00181fff00077589 */ /* 0x000e6200000e0000 */
[----:B------:R-:W-:-:S03]  /*12630*/  @P0 IMAD R8, R5, 0x2, R16 ;  /* 0x0000000205080824 */ /* 0x000fc600078e0210 */
[----:B------:R-:W2:Y:S01]  /*12640*/  SHFL.IDX PT, R6, R2, RZ, 0x181f ;  /* 0x00181fff02067589 */ /* 0x000ea200000e0000 */
[----:B-1----:R-:W-:-:S05]  /*12650*/  @P0 LEA R7, P1, R9, R7, 0x1 ;  /* 0x0000000709070211 */ /* 0x002fca00078208ff */
[----:B--2---:R-:W-:-:S05]  /*12660*/  @P0 IMAD.X R6, RZ, RZ, R6, P1 ;  /* 0x000000ffff060224 */ /* 0x004fca00008e0606 */
[----:B------:R-:W-:-:S04]  /*12670*/  @P0 LOP3.LUT R7, R7, R6, RZ, 0x3c, !PT ;  /* 0x0000000607070212 */ /* 0x000fc800078e3cff */
[----:B------:R-:W-:-:S04]  /*12680*/  @P0 LOP3.LUT R6, R7, R6, RZ, 0x3c, !PT ;  /* 0x0000000607060212 */ /* 0x000fc800078e3cff */
[----:B------:R-:W-:-:S05]  /*12690*/  @P0 LOP3.LUT R7, R7, R6, RZ, 0x3c, !PT ;  /* 0x0000000607070212 */ /* 0x000fca00078e3cff */
[----:B------:R-:W-:Y:S01]  /*126a0*/  @!PT LDS RZ, [RZ] ;  /* 0x00000000fffff984 */ /* 0x000fe20000000800 */
[----:B------:R1:W-:Y:S01]  /*126b0*/  @P0 LDGSTS.E.BYPASS.LTC128B.128 [R8+0xe400], desc[UR42][R6.64], !P2 ;  /* 0x0e40000006080fae */ /* 0x0003e2000d101d6a */
[----:B------:R-:W-:-:S03]  /*126c0*/  ISETP.GE.AND P0, PT, R4, 0x11, PT ;  /* 0x000000110400780c */ /* 0x000fc60003f06270 */
[----:B-1----:R-:W1:Y:S10]  /*126d0*/  SHFL.IDX PT, R7, R0, 0x1, 0x181f ;  /* 0x00381f0000077f89 */ /* 0x002e7400000e0000 */
[----:B------:R-:W-:Y:S01]  /*126e0*/  @P0 LEA R8, R5, R16, 0x1 ;  /* 0x0000001005080211 */ /* 0x000fe200078e08ff */
        /* <DEDUP_REMOVED lines=49> */
[----:B------:R-:W-:Y:S01]  /*12a00*/  @P0 LEA R8, R5, R16, 0x1 ;  /* 0x0000001005080211 */ /* 0x000fe200078e08ff */
        /* <DEDUP_REMOVED lines=9> */
.L_x_833:
[----:B------:R-:W-:-:S13]  /*12aa0*/  ISETP.GE.AND P0, PT, R4, 0x71, PT ;  /* 0x000000710400780c */ /* 0x000fda0003f06270 */
[----:B-1----:R-:W-:Y:S01]  /*12ab0*/  @P0 LEA R6, P1, R9, R0, 0x1 ;  /* 0x0000000009060211 */ /* 0x002fe200078208ff */
[----:B------:R-:W-:-:S04]  /*12ac0*/  @P0 IMAD R5, R5, 0x2, R16 ;  /* 0x0000000205050824 */ /* 0x000fc800078e0210 */
[----:B------:R-:W-:-:S05]  /*12ad0*/  @P0 IMAD.X R7, RZ, RZ, R2, P1 ;  /* 0x000000ffff070224 */ /* 0x000fca00008e0602 */
[----:B------:R-:W-:Y:S01]  /*12ae0*/  @!PT LDS RZ, [RZ] ;  /* 0x00000000fffff984 */ /* 0x000fe20000000800 */
[----:B------:R-:W-:Y:S01]  /*12af0*/  @!PT LDS RZ, [RZ] ;  /* 0x00000000fffff984 */ /* 0x000fe20000000800 */
[----:B------:R-:W-:Y:S01]  /*12b00*/  @!PT LDS RZ, [RZ] ;  /* 0x00000000fffff984 */ /* 0x000fe20000000800 */
[----:B------:R1:W-:Y:S01]  /*12b10*/  @P0 LDGSTS.E.BYPASS.LTC128B.128 [R5+0x11c00], desc[UR42][R6.64], !P2 ;  /* 0x11c0000006050fae */ /* 0x0003e2000d101d6a */
[----:B------:R-:W-:Y:S01]  /*12b20*/  PLOP3.LUT P0, PT, PT, PT, PT, 0x80, 0x0 ;  /* 0x000000000000781c */ /* 0x000fe20003f0f070 */
[----:B------:R-:W-:-:S12]  /*12b30*/  NOP ;  /* 0x0000000000007918 */ /* 0x000fd80000000000 */
.L_x_678:
[----:B------:R-:W-:Y:S02]  /*12b40*/  PLOP3.LUT P1, PT, P1, P0, PT, 0xa2, 0x0 ;  /* 0x000000000000781c */ /* 0x000fe40000f21472 */
[----:B------:R-:W-:-:S08]  /*12b50*/  @P0 R2UR P1, UR4, R3 ;  /* 0x00000000030402ca */ /* 0x000fd00000020000 */
[----:B------:R-:W-:-:S05]  /*12b60*/  @P0 PLOP3.LUT P0, PT, P1, PT, PT, 0x80, 0x0 ;  /* 0x000000000000081c */ /* 0x000fca0000f0f070 */
[----:B------:R-:W-:Y:S01]  /*12b70*/  @!P1 SYNCS.ARRIVE.TRANS64.RED.A0T1 RZ, [UR4+0x16830], RZ ;  /* 0x016830ffffff99a7 */ /* 0x000fe20008200404 */
[----:B------:R-:W-:Y:S07]  /*12b80*/  @!P1 ARRIVES.LDGSTSBAR.64.TRANSCNT [UR4+0x16830] ;  /* 0x01683000ff0099b0 */ /* 0x000fee0008000a84 */
[----:B------:R-:W-:Y:S05]  /*12b90*/  @P0 BRA.U.ANY `(.L_x_678) ;  /* 0xfffffffd00e80947 */ /* 0x000fea000393ffff */
[----:B------:R-:W-:Y:S01]  /*12ba0*/  NOP ;  /* 0x0000000000007918 */ /* 0x000fe20000000000 */
[----:B------:R-:W-:-:S05]  /*12bb0*/  IMAD.U32 R0, RZ, RZ, UR38 ;  /* 0x00000026ff007e24 */ /* 0x000fca000f8e00ff */
[----:B------:R-:W-:-:S13]  /*12bc0*/  ISETP.NE.AND P2, PT, R0, 0x3, PT ;  /* 0x000000030000780c */ /* 0x000fda0003f45270 */
[----:B------:R-:W-:Y:S05]  /*12bd0*/  @!P2 BRA `(.L_x_679) ;  /* 0x000000000004a947 */ /* 0x000fea0003800000 */
[----:B------:R-:W-:Y:S01]  /*12be0*/  BPT.TRAP 0x1 ;  /* 0x000000040000795c */ /* 0x000fe20000300000 */
.L_x_679:
[----:B------:R2:W5:Y:S01]  /*12bf0*/  LDL.LU R4, [R1+0x2c] ;  /* 0x00002c0001047983 */ /* 0x0005620000300800 */
[----:B------:R2:W-:Y:S03]  /*12c00*/  SYNCS.ARRIVE.TRANS64.A1T0 RZ, [R3+URZ+0x16830], RZ ;  /* 0x016830ff03ff79a7 */ /* 0x0005e6000810003f */
[----:B-1----:R2:W5:Y:S04]  /*12c10*/  LDL.LU R7, [R1+0x24] ;  /* 0x0000240001077983 */ /* 0x0025680000300800 */
[----:B------:R2:W5:Y:S02]  /*12c20*/  LDL.LU R6, [R1+0x38] ;  /* 0x0000380001067983 */ /* 0x0005640000300800 */
[----:B------:R-:W-:Y:S05]  /*12c30*/  WARPSYNC.ALL ;  /* 0x0000000000007948 */ /* 0x000fea0003800000 */
[----:B------:R-:W-:Y:S01]  /*12c40*/  ULDC.64 UR4, c[0x0][0x298] ;  /* 0x0000a60000047ab9 */ /* 0x000fe20000000a00 */
[----:B------:R-:W-:Y:S01]  /*12c50*/  VIADD R0, R16, 0x8400 ;  /* 0x0000840010007836 */ /* 0x000fe20000000000 */
[----:B------:R-:W-:Y:S01]  /*12c60*/  ULDC.64 UR6, c[0x0][0xa00] ;  /* 0x0002800000067ab9 */ /* 0x000fe20000000a00 */
[----:B------:R-:W-:Y:S01]  /*12c70*/  BSSY B6, `(.L_x_680) ;  /* 0x0000020000067945 */ /* 0x000fe20003800000 */
[----:B------:R-:W-:Y:S01]  /*12c80*/  BAR.SYNC.DEFER_BLOCKING 0x8, 0x200 ;  /* 0x0208000000007b1d */ /* 0x000fe20000010000 */
[----:B------:R-:W-:-:S02]  /*12c90*/  ISETP.NE.U32.AND P0, PT, RZ, UR6, PT ;  /* 0x00000006ff007c0c */ /* 0x000fc4000bf05070 */
[----:B------:R-:W-:Y:S02]  /*12ca0*/  LOP3.LUT P1, RZ, R0, 0x3ff, RZ, 0xc0, !PT ;  /* 0x000003ff00ff7812 */ /* 0x000fe4000782c0ff */
[----:B------:R-:W-:Y:S02]  /*12cb0*/  ISETP.NE.AND.EX P0, PT, RZ, UR7, PT, P0 ;  /* 0x00000007ff007c0c */ /* 0x000fe4000bf05300 */
[----:B-----5:R-:W-:Y:S02]  /*12cc0*/  SHF.R.S32.HI R2, RZ, 0x1f, R4 ;  /* 0x0000001fff027819 */ /* 0x020fe40000011404 */
[----:B------:R-:W-:-:S03]  /*12cd0*/  SEL R26, R7, RZ, !P0 ;  /* 0x000000ff071a7207 */ /* 0x000fc60004000000 */
[----:B------:R-:W-:-:S04]  /*12ce0*/  IMAD R2, R2, UR4, RZ ;  /* 0x0000000402027c24 */ /* 0x000fc8000f8e02ff */
[----:B------:R-:W-:Y:S01]  /*12cf0*/  IMAD R0, R4, UR5, R2 ;  /* 0x0000000504007c24 */ /* 0x000fe2000f8e0202 */
[----:B------:R-:W-:Y:S01]  /*12d00*/  SEL R2, R6, RZ, !P0 ;  /* 0x000000ff06027207 */ /* 0x000fe20004000000 */
[----:B------:R-:W-:-:S05]  /*12d10*/  IMAD.WIDE.U32 R4, R4, UR4, RZ ;  /* 0x0000000404047c25 */ /* 0x000fca000f8e00ff */
[----:B------:R-:W-:Y:S01]  /*12d20*/  IADD3 R0, R5, R0, RZ ;  /* 0x0000000005007210 */ /* 0x000fe20007ffe0ff */
[----:B------:R1:W-:Y:S04]  /*12d30*/  STL.64 [R1+0x30], R4 ;  /* 0x0000300401007387 */ /* 0x0003e80000100a00 */
[----:B------:R1:W-:Y:S04]  /*12d40*/  STL [R1+0x2c], R2 ;  /* 0x00002c0201007387 */ /* 0x0003e80000100800 */
[----:B------:R1:W-:Y:S01]  /*12d50*/  STL [R1+0x24], R0 ;  /* 0x0000240001007387 */ /* 0x0003e20000100800 */
[----:B------:R-:W-:Y:S05]  /*12d60*/  @!P1 BRA `(.L_x_681) ;  /* 0x0000000000409947 */ /* 0x000fea0003800000 */
[----:B-1----:R-:W-:Y:S01]  /*12d70*/  MOV R2, 0x0 ;  /* 0x0000000000027802 */ /* 0x002fe20000000f00 */
[----:B------:R-:W-:Y:S01]  /*12d80*/  ULDC.64 UR4, c[0x4][0x88] ;  /* 0x0100220000047ab9 */ /* 0x000fe20000000a00 */
[----:B------:R-:W-:Y:S01]  /*12d90*/  ULDC.64 UR6, c[0x4][0x90] ;  /* 0x0100240000067ab9 */ /* 0x000fe20000000a00 */
[----:B------:R-:W-:Y:S01]  /*12da0*/  ULDC.64 UR8, c[0x4][0x20] ;  /* 0x0100080000087ab9 */ /* 0x000fe20000000a00 */
[----:B------:R-:W-:Y:S01]  /*12db0*/  IMAD.U32 R4, RZ, RZ, UR4 ;  /* 0x00000004ff047e24 */ /* 0x000fe2000f8e00ff */
[----:B0-----:R-:W-:Y:S01]  /*12dc0*/  MOV R10, UR8 ;  /* 0x00000008000a7c02 */ /* 0x001fe20008000f00 */
[----:B--2---:R-:W0:Y:S01]  /*12dd0*/  LDC.64 R2, c[0x4][R2] ;  /* 0x0100000002027b82 */ /* 0x004e220000000a00 */
        /* <DEDUP_REMOVED lines=9> */
.L_x_681:
[----:B------:R-:W-:Y:S05]  /*12e70*/  BSYNC B6 ;  /* 0x0000000000067941 */ /* 0x000fea0003800000 */
.L_x_680:
[----:B-1----:R-:W2:Y:S01]  /*12e80*/  LDL.LU R2, [R1+0x24] ;  /* 0x0000240001027983 */ /* 0x002ea20000300800 */
[----:B------:R-:W-:Y:S01]  /*12e90*/  ULDC.64 UR4, c[0x0][0x2d8] ;  /* 0x0000b60000047ab9 */ /* 0x000fe20000000a00 */
[----:B------:R-:W-:Y:S01]  /*12ea0*/  ULDC.64 UR6, c[0x0][0x2e0] ;  /* 0x0000b80000067ab9 */ /* 0x000fe20000000a00 */
[----:B0-----:R-:W0:Y:S01]  /*12eb0*/  LDC R10, c[0x0][0x448] ;  /* 0x00011200ff0a7b82 */ /* 0x001e220000000800 */
[----:B------:R-:W3:Y:S01]  /*12ec0*/  LDL.LU.64 R20, [R1+0x30] ;  /* 0x0000300001147983 */ /* 0x000ee20000300a00 */
[----:B------:R-:W-:-:S03]  /*12ed0*/  ULDC.64 UR8, c[0x0][0x280] ;  /* 0x0000a00000087ab9 */ /* 0x000fc60000000a00 */
[----:B------:R-:W4:Y:S01]  /*12ee0*/  LDL.LU R0, [R1+0x2c] ;  /* 0x00002c0001007983 */ /* 0x000f220000300800 */
[----:B0-----:R-:W-:-:S13]  /*12ef0*/  ISETP.NE.AND P0, PT, R10, 0x1, PT ;  /* 0x000000010a00780c */ /* 0x001fda0003f05270 */
[----:B------:R-:W0:Y:S08]  /*12f00*/  @P0 LDC R7, c[0x0][0x44c] ;  /* 0x00011300ff070b82 */ /* 0x000e300000000800 */
[----:B------:R-:W1:Y:S01]  /*12f10*/  @P0 LDC R8, c[0x0][0x450] ;  /* 0x00011400ff080b82 */ /* 0x000e620000000800 */
[----:B--2---:R-:W-:Y:S01]  /*12f20*/  MOV R3, R2 ;  /* 0x0000000200037202 */ /* 0x004fe20000000f00 */
[----:B---3--:R-:W-:Y:S01]  /*12f30*/  IMAD.MOV.U32 R2, RZ, RZ, R20 ;  /* 0x000000ffff027224 */ /* 0x008fe200078e0014 */
[----:B------:R-:W2:Y:S03]  /*12f40*/  S2R R21, SR_TID.X ;  /* 0x0000000000157919 */ /* 0x000ea60000002100 */
[C---:B------:R-:W-:Y:S01]  /*12f50*/  IMAD.WIDE.U32 R2, R17.reuse, UR4, R2 ;  /* 0x0000000411027c25 */ /* 0x040fe2000f8e0002 */
[----:B------:R-:W3:Y:S03]  /*12f60*/  S2R R20, SR_TID.X ;  /* 0x0000000000147919 */ /* 0x000ee60000002100 */
[----:B------:R-:W-:Y:S01]  /*12f70*/  IMAD R3, R17, UR5, R3 ;  /* 0x0000000511037c24 */ /* 0x000fe2000f8e0203 */
[----:B------:R-:W-:Y:S01]  /*12f80*/  ULDC.64 UR4, c[0x0][0x2d0] ;  /* 0x0000b40000047ab9 */ /* 0x000fe20000000a00 */
[----:B----4-:R-:W-:-:S02]  /*12f90*/  IMAD R0, R0, UR6, RZ ;  /* 0x0000000600007c24 */ /* 0x010fc4000f8e02ff */
[----:B------:R-:W-:-:S04]  /*12fa0*/  IMAD.WIDE.U32 R2, R26, UR6, R2 ;  /* 0x000000061a027c25 */ /* 0x000fc8000f8e0002 */
[----:B------:R-:W-:Y:S01]  /*12fb0*/  IMAD R0, R26, UR7, R0 ;  /* 0x000000071a007c24 */ /* 0x000fe2000f8e0200 */
[----:B------:R-:W-:Y:S01]  /*12fc0*/  ULDC.64 UR6, c[0x0][0x2c8] ;  /* 0x0000b20000067ab9 */ /* 0x000fe20000000a00 */
[----:B------:R4:W5:Y:S01]  /*12fd0*/  LDL R26, [R1+0x40] ;  /* 0x00004000011a7983 */ /* 0x0009620000100800 */
[----:B------:R-:W-:Y:S02]  /*12fe0*/  IMAD.MOV.U32 R4, RZ, RZ, R2 ;  /* 0x000000ffff047224 */ /* 0x000fe400078e0002 */
[----:B------:R-:W-:Y:S02]  /*12ff0*/  IMAD.IADD R5, R3, 0x1, R0 ;  /* 0x0000000103057824 */ /* 0x000fe400078e0200 */
[----:B--2---:R-:W-:Y:S01]  /*13000*/  IMAD.SHL.U32 R21, R21, 0x10, RZ ;  /* 0x0000001015157824 */ /* 0x004fe200078e00ff */
[----:B---3--:R-:W-:-:S04]  /*13010*/  LOP3.LUT R20, R20, 0x7f, RZ, 0xc0, !PT ;  /* 0x0000007f14147812 */ /* 0x008fc800078ec0ff */
[----:B------:R-:W-:Y:S02]  /*13020*/  LOP3.LUT R21, R21, 0x70, RZ, 0xc0, !PT ;  /* 0x0000007015157812 */ /* 0x000fe400078ec0ff */
[----:B------:R-:W-:-:S04]  /*13030*/  SHF.R.U32.HI R20, RZ, 0x3, R20 ;  /* 0x00000003ff147819 */ /* 0x000fc80000011614 */
[----:B------:R-:W-:-:S05]  /*13040*/  LOP3.LUT R20, R20, R21, RZ, 0xfc, !PT ;  /* 0x0000001514147212 */ /* 0x000fca00078efcff */
[----:B------:R-:W-:Y:S02]  /*13050*/  IMAD R6, R25, 0xc0, R20 ;  /* 0x000000c019067824 */ /* 0x000fe400078e0214 */
[----:B------:R4:W5:Y:S02]  /*13060*/  LDL R20, [R1+0x28] ;  /* 0x0000280001147983 */ /* 0x0009640000100800 */
[----:B0-----:R-:W-:Y:S01]  /*13070*/  @P0 IMAD.HI.U32 R7, R6, R7, RZ ;  /* 0x0000000706070227 */ /* 0x001fe200078e00ff */
[----:B------:R-:W-:-:S04]  /*13080*/  MOV R2, R6 ;  /* 0x0000000600027202 */ /* 0x000fc80000000f00 */
        /* <DEDUP_REMOVED lines=8> */
[----:B------:R-:W-:Y:S01]  /*13110*/  SHF.R.S32.HI R7, RZ, 0x1f, R0 ;  /* 0x0000001fff077819 */ /* 0x000fe20000011400 */
[----:B------:R-:W-:-:S04]  /*13120*/  IMAD.WIDE.U32 R8, R0, UR6, R2 ;  /* 0x0000000600087c25 */ /* 0x000fc8000f8e0002 */
[----:B------:R-:W-:-:S04]  /*13130*/  IMAD R7, R7, UR6, RZ ;  /* 0x0000000607077c24 */ /* 0x000fc8000f8e02ff */
[----:B------:R-:W-:Y:S01]  /*13140*/  IMAD R0, R0, UR7, R7 ;  /* 0x0000000700007c24 */ /* 0x000fe2000f8e0207 */
[----:B------:R-:W-:Y:S01]  /*13150*/  LEA R2, P1, R8, UR8, 0x1 ;  /* 0x0000000808027c11 */ /* 0x000fe2000f8208ff */
[----:B------:R-:W0:Y:S02]  /*13160*/  @P0 LDC R7, c[0x0][0x44c] ;  /* 0x00011300ff070b82 */ /* 0x000e240000000800 */
[----:B------:R-:W-:-:S05]  /*13170*/  IMAD.IADD R0, R9, 0x1, R0 ;  /* 0x0000000109007824 */ /* 0x000fca00078e0200 */
[----:B------:R-:W-:Y:S02]  /*13180*/  LEA.HI.X R0, R8, UR9, R0, 0x1, P1 ;  /* 0x0000000908007c11 */ /* 0x000fe400088f0c00 */
[----:B------:R-:W1:Y:S01]  /*13190*/  @P0 LDC R8, c[0x0][0x450] ;  /* 0x00011400ff080b82 */ /* 0x000e620000000800 */
[----:B------:R-:W-:Y:S01]  /*131a0*/  VIADD R3, R6, 0x80 ;  /* 0x0000008006037836 */ /* 0x000fe20000000000 */
[----:B------:R-:W2:Y:S04]  /*131b0*/  S2R R11, SR_TID.X ;  /* 0x00000000000b7919 */ /* 0x000ea80000002100 */
[----:B------:R-:W-:Y:S01]  /*131c0*/  MOV R6, R3 ;  /* 0x0000000300067202 */ /* 0x000fe20000000f00 */
[----:B0-----:R-:W-:-:S05]  /*131d0*/  @P0 IMAD.HI.U32 R7, R3, R7, RZ ;  /* 0x0000000703070227 */ /* 0x001fca00078e00ff */
[----:B-1----:R-:W-:-:S05]  /*131e0*/  @P0 SHF.R.U32.HI R6, RZ, R8, R7 ;  /* 0x00000008ff060219 */ /* 0x002fca0000011607 */
[----:B------:R-:W-:-:S04]  /*131f0*/  IMAD.MOV R7, RZ, RZ, -R6 ;  /* 0x000000ffff077224 */ /* 0x000fc800078e0a06 */
[----:B------:R-:W-:Y:S01]  /*13200*/  IMAD R3, R10, R7, R3 ;  /* 0x000000070a037224 */ /* 0x000fe200078e0203 */
[----:B------:R-:W-:Y:S01]  /*13210*/  SHF.R.S32.HI R7, RZ, 0x1f, R6 ;  /* 0x0000001fff077819 */ /* 0x000fe20000011406 */
[----:B------:R-:W-:-:S04]  /*13220*/  IMAD.WIDE.U32 R4, R6, UR4, R4 ;  /* 0x0000000406047c25 */ /* 0x000fc8000f8e0004 */
[----:B------:R-:W-:Y:S01]  /*13230*/  IMAD R7, R7, UR4, RZ ;  /* 0x0000000407077c24 */ /* 0x000fe2000f8e02ff */
[----:B------:R-:W-:Y:S01]  /*13240*/  SHF.R.S32.HI R8, RZ, 0x1f, R3 ;  /* 0x0000001fff087819 */ /* 0x000fe20000011403 */
[----:B--2---:R-:W-:Y:S01]  /*13250*/  IMAD.SHL.U32 R21, R11, 0x8, RZ ;  /* 0x000000080b157824 */ /* 0x004fe200078e00ff */
[----:B------:R-:W-:Y:S01]  /*13260*/  ULDC UR4, c[0x0][0x2b8] ;  /* 0x0000ae0000047ab9 */ /* 0x000fe20000000800 */
[----:B------:R-:W-:Y:S02]  /*13270*/  IMAD R7, R6, UR5, R7 ;  /* 0x0000000506077c24 */ /* 0x000fe4000f8e0207 */
[----:B------:R-:W-:Y:S02]  /*13280*/  IMAD R8, R8, UR6, RZ ;  /* 0x0000000608087c24 */ /* 0x000fe4000f8e02ff */
[----:B------:R-:W-:Y:S02]  /*13290*/  IMAD.IADD R5, R5, 0x1, R7 ;  /* 0x0000000105057824 */ /* 0x000fe400078e0207 */
[----:B------:R-:W-:-:S02]  /*132a0*/  IMAD R8, R3, UR7, R8 ;  /* 0x0000000703087c24 */ /* 0x000fc4000f8e0208 */
[----:B------:R-:W-:Y:S01]  /*132b0*/  IMAD.WIDE.U32 R6, R3, UR6, R4 ;  /* 0x0000000603067c25 */ /* 0x000fe2000f8e0004 */
[----:B------:R-:W-:-:S03]  /*132c0*/  LOP3.LUT R21, R21, 0x38, RZ, 0xc0, !PT ;  /* 0x0000003815157812 */ /* 0x000fc600078ec0ff */
[----:B------:R-:W-:Y:S01]  /*132d0*/  IMAD.IADD R4, R7, 0x1, R8 ;  /* 0x0000000107047824 */ /* 0x000fe200078e0208 */
[C---:B------:R-:W-:Y:S02]  /*132e0*/  LEA R5, P1, R6.reuse, UR8, 0x1 ;  /* 0x0000000806057c11 */ /* 0x040fe4000f8208ff */
[----:B------:R-:W-:Y:S01]  /*132f0*/  ISETP.GE.AND P0, PT, R21, UR4, PT ;  /* 0x0000000415007c0c */ /* 0x000fe2000bf06270 */
[----:B------:R-:W-:Y:S01]  /*13300*/  UMOV UR4, 0xffffffff ;  /* 0xffffffff00047882 */ /* 0x000fe20000000000 */
[----:B------:R-:W-:Y:S02]  /*13310*/  LOP3.LUT R11, R11, 0x7f, RZ, 0xc0, !PT ;  /* 0x0000007f0b0b7812 */ /* 0x000fe400078ec0ff */
[----:B------:R-:W-:Y:S02]  /*13320*/  LEA.HI.X R4, R6, UR9, R4, 0x1, P1 ;  /* 0x0000000906047c11 */ /* 0x000fe400088f0c04 */
[----:B------:R-:W-:Y:S01]  /*13330*/  SHF.R.U32.HI R9, RZ, 0x3, R11 ;  /* 0x00000003ff097819 */ /* 0x000fe2000001160b */
[----:B----4-:R-:W-:Y:S06]  /*13340*/  BRA.DIV UR4, `(.L_x_682) ;  /* 0x0000005604f47947 */ /* 0x010fec000b800000 */
[----:B------:R-:W0:Y:S01]  /*13350*/  SHFL.IDX PT, R7, R2, RZ, 0x181f ;  /* 0x00181fff02077589 */ /* 0x000e2200000e0000 */
[----:B-----5:R-:W-:Y:S02]  /*13360*/  IMAD R3, R26, R10, RZ ;  /* 0x0000000a1a037224 */ /* 0x020fe400078e02ff */
[----:B------:R-:W-:Y:S01]  /*13370*/  IMAD R25, R25, 0xc0, R9 ;  /* 0x000000c019197824 */ /* 0x000fe200078e0209 */
[----:B------:R-:W1:Y:S04]  /*13380*/  SHFL.IDX PT, R6, R0, RZ, 0x181f ;  /* 0x00181fff00067589 */ /* 0x000e6800000e0000 */
[----:B------:R-:W-:Y:S01]  /*13390*/  ISETP.GE.AND P1, PT, R25, R3, PT ;  /* 0x000000031900720c */ /* 0x000fe20003f26270 */
[----:B------:R-:W-:-:S12]  /*133a0*/  SHFL.IDX PT, R8, R5, RZ, 0x181f ;  /* 0x00181fff05087589 */ /* 0x000fd800000e0000 */
        /* <DEDUP_REMOVED lines=26> */
[----:B0-----:R-:W-:Y:S02]  /*13550*/  IADD3 R6, R25, 0x30, RZ ;  /* 0x0000003019067810 */ /* 0x001fe40007ffe0ff */
[----:B------:R-:W0:Y:S02]  /*13560*/  SHFL.IDX PT, R7, R2, 0x3, 0x181f ;  /* 0x00781f0002077f89 */ /* 0x000e2400000e0000 */
        /* <DEDUP_REMOVED lines=44> */
[----:B------:R-:W0:Y:S11]  /*13830*/  SHFL.IDX PT, R2, R4, RZ, 0x181f ;  /* 0x00181fff04027589 */ /* 0x000e3600000e0000 */
[----:B-1----:R-:W-:-:S04]  /*13840*/  @!P3 LEA R6, P2, R21, R6, 0x1 ;  /* 0x000000061506b211 */ /* 0x002fc800078408ff */
[----:B------:R-:W-:-:S05]  /*13850*/  @!P3 IADD3.X R0, RZ, R0, RZ, P2, !PT ;  /* 0x00000000ff00b210 */ /* 0x000fca00017fe4ff */
[----:B------:R-:W-:Y:S02]  /*13860*/  @!P3 IMAD.MOV.U32 R7, RZ, RZ, R0 ;  /* 0x000000ffff07b224 */ /* 0x000fe400078e0000 */
[----:B------:R-:W-:-:S03]  /*13870*/  VIADD R0, R25, 0x90 ;  /* 0x0000009019007836 */ /* 0x000fc60000000000 */
[----:B------:R1:W-:Y:S02]  /*13880*/  @!P3 LDGSTS.E.BYPASS.LTC128B.128 [R20+0xbc00], desc[UR42][R6.64], !P0 ;  /* 0x0bc000000614bfae */ /* 0x0003e4000c101d6a */
[----:B-1----:R-:W-:-:S05]  /*13890*/  @!P1 LEA R6, P2, R21, R8, 0x1 ;  /* 0x0000000815069211 */ /* 0x002fca00078408ff */
[----:B0-----:R-:W-:-:S04]  /*138a0*/  @!P1 IMAD.X R2, RZ, RZ, R2, P2 ;  /* 0x000000ffff029224 */ /* 0x001fc800010e0602 */
[----:B------:R-:W-:Y:S02]  /*138b0*/  @!P1 IMAD.MOV.U32 R7, RZ, RZ, R2 ;  /* 0x000000ffff079224 */ /* 0x000fe400078e0002 */
[----:B------:R-:W-:Y:S04]  /*138c0*/  SHFL.IDX PT, R2, R5, 0x3, 0x181f ;  /* 0x00781f0005027f89 */ /* 0x000fe800000e0000 */
[----:B------:R0:W-:Y:S01]  /*138d0*/  @!P1 LDGSTS.E.BYPASS.LTC128B.128 [R20+0xc400], desc[UR42][R6.64], !P0 ;  /* 0x0c40000006149fae */ /* 0x0001e2000c101d6a */
[----:B------:R-:W-:-:S03]  /*138e0*/  ISETP.GE.AND P1, PT, R0, R3, PT ;  /* 0x000000030000720c */ /* 0x000fc60003f26270 */
[----:B------:R-:W-:Y:S04]  /*138f0*/  SHFL.IDX PT, R0, R4, 0x1, 0x181f ;  /* 0x00381f0004007f89 */ /* 0x000fe800000e0000 */
[----:B0-----:R-:W0:Y:S06]  /*13900*/  SHFL.IDX PT, R6, R5, 0x1, 0x181f ;  /* 0x00381f0005067f89 */ /* 0x001e2c00000e0000 */
[----:B0-----:R-:W-:-:S04]  /*13910*/  @!P1 LEA R6, P2, R21, R6, 0x1 ;  /* 0x0000000615069211 */ /* 0x001fc800078408ff */
[----:B------:R-:W-:-:S05]  /*13920*/  @!P1 IADD3.X R0, RZ, R0, RZ, P2, !PT ;  /* 0x00000000ff009210 */ /* 0x000fca00017fe4ff */
[----:B------:R-:W-:Y:S02]  /*13930*/  @!P1 IMAD.MOV.U32 R7, RZ, RZ, R0 ;  /* 0x000000ffff079224 */ /* 0x000fe400078e0000 */
[----:B------:R-:W-:-:S03]  /*13940*/  VIADD R0, R25, 0xa0 ;  /* 0x000000a019007836 */ /* 0x000fc60000000000 */
[----:B------:R0:W-:Y:S02]  /*13950*/  @!P1 LDGSTS.E.BYPASS.LTC128B.128 [R20+0xcc00], desc[UR42][R6.64], !P0 ;  /* 0x0cc0000006149fae */ /* 0x0001e4000c101d6a */
[----:B------:R-:W-:Y:S02]  /*13960*/  ISETP.GE.AND P1, PT, R0, R3, PT ;  /* 0x000000030000720c */ /* 0x000fe40003f26270 */
[----:B------:R-:W-:Y:S04]  /*13970*/  SHFL.IDX PT, R0, R4, 0x2, 0x181f ;  /* 0x00581f0004007f89 */ /* 0x000fe800000e0000 */
[----:B------:R-:W-:Y:S04]  /*13980*/  SHFL.IDX PT, R4, R4, 0x3, 0x181f ;  /* 0x00781f0004047f89 */ /* 0x000fe800000e0000 */
[----:B0-----:R-:W0:Y:S03]  /*13990*/  SHFL.IDX PT, R6, R5, 0x2, 0x181f ;  /* 0x00581f0005067f89 */ /* 0x001e2600000e0000 */
[----:B0-----:R-:W-:-:S05]  /*139a0*/  @!P1 LEA R6, P2, R21, R6, 0x1 ;  /* 0x0000000615069211 */ /* 0x001fca00078408ff */
[----:B------:R-:W-:-:S04]  /*139b0*/  @!P1 IMAD.X R0, RZ, RZ, R0, P2 ;  /* 0x000000ffff009224 */ /* 0x000fc800010e0600 */
[----:B------:R-:W-:-:S05]  /*139c0*/  @!P1 IMAD.MOV.U32 R7, RZ, RZ, R0 ;  /* 0x000000ffff079224 */ /* 0x000fca00078e0000 */
[----:B------:R0:W-:Y:S02]  /*139d0*/  @!P1 LDGSTS.E.BYPASS.LTC128B.128 [R20+0xd400], desc[UR42][R6.64], !P0 ;  /* 0x0d40000006149fae */ /* 0x0001e4000c101d6a */
.L_x_858:
[----:B------:R-:W-:-:S04]  /*139e0*/  IADD3 R25, R25, 0xb0, RZ ;  /* 0x000000b019197810 */ /* 0x000fc80007ffe0ff */
[----:B------:R-:W-:-:S13]  /*139f0*/  ISETP.GE.AND P1, PT, R25, R3, PT ;  /* 0x000000031900720c */ /* 0x000fda0003f26270 */
[----:B------:R-:W-:-:S05]  /*13a00*/  @!P1 LEA R2, P2, R21, R2, 0x1 ;  /* 0x0000000215029211 */ /* 0x000fca00078408ff */
[----:B------:R-:W-:-:S05]  /*13a10*/  @!P1 IMAD.X R3, RZ, RZ, R4, P2 ;  /* 0x000000ffff039224 */ /* 0x000fca00010e0604 */
[----:B------:R-:W-:Y:S01]  /*13a20*/  @!PT LDS RZ, [RZ] ;  /* 0x00000000fffff984 */ /* 0x000fe20000000800 */
[----:B------:R-:W-:Y:S01]  /*13a30*/  @!PT LDS RZ, [RZ] ;  /* 0x00000000fffff984 */ /* 0x000fe20000000800 */
[----:B------:R-:W-:Y:S01]  /*13a40*/  @!PT LDS RZ, [RZ] ;  /* 0x00000000fffff984 */ /* 0x000fe20000000800 */
[----:B------:R1:W-:Y:S01]  /*13a50*/  @!P1 LDGSTS.E.BYPASS.LTC128B.128 [R20+0xdc00], desc[UR42][R2.64], !P0 ;  /* 0x0dc0000002149fae */ /* 0x0003e2000c101d6a */
[----:B------:R-:W-:Y:S01]  /*13a60*/  PLOP3.LUT P0, PT, PT, PT, PT, 0x80, 0x0 ;  /* 0x000000000000781c */ /* 0x000fe20003f0f070 */
[----:B------:R-:W-:-:S12]  /*13a70*/  NOP ;  /* 0x0000000000007918 */ /* 0x000fd80000000000 */
.L_x_683:
[----:B------:R-:W-:Y:S02]  /*13a80*/  PLOP3.LUT P1, PT, P1, P0, PT, 0xa2, 0x0 ;  /* 0x000000000000781c */ /* 0x000fe40000f21472 */
[----:B------:R-:W-:-:S08]  /*13a90*/  @P0 R2UR P1, UR4, R16 ;  /* 0x00000000100402ca */ /* 0x000fd00000020000 */
[----:B------:R-:W-:-:S05]  /*13aa0*/  @P0 PLOP3.LUT P0, PT, P1, PT, PT, 0x80, 0x0 ;  /* 0x000000000000081c */ /* 0x000fca0000f0f070 */
[----:B------:R-:W-:Y:S01]  /*13ab0*/  @!P1 SYNCS.ARRIVE.TRANS64.RED.A0T1 RZ, [UR4+0x16800], RZ ;  /* 0x016800ffffff99a7 */ /* 0x000fe20008200404 */
[----:B------:R-:W-:Y:S07]  /*13ac0*/  @!P1 ARRIVES.LDGSTSBAR.64.TRANSCNT [UR4+0x16800] ;  /* 0x01680000ff0099b0 */ /* 0x000fee0008000a84 */
[----:B------:R-:W-:Y:S05]  /*13ad0*/  @P0 BRA.U.ANY `(.L_x_683) ;  /* 0xfffffffd00e80947 */ /* 0x000fea000393ffff */
[----:B-1----:R-:W2:Y:S02]  /*13ae0*/  LDL.LU R2, [R1+0x44] ;  /* 0x0000440001027983 */ /* 0x002ea40000300800 */
        /* <DEDUP_REMOVED lines=9> */
[----:B------:R-:W2:Y:S03]  /*13b80*/  SYNCS.PHASECHK.TRANS64.TRYWAIT P0, [R16+URZ+0x16820], R0 ;  /* 0x01682000100075a7 */ /* 0x000ea6000800017f */
[----:B-12---:R-:W-:Y:S05]  /*13b90*/  @!P0 BRA `(.L_x_685) ;  /* 0x0000005c00c48947 */ /* 0x006fea0003800000 */
.L_x_859:
[----:B------:R-:W-:Y:S05]  /*13ba0*/  BSYNC B0 ;  /* 0x0000000000007941 */ /* 0x000fea0003800000 */
.L_x_684:
[----:B------:R-:W0:Y:S04]  /*13bb0*/  LDL.LU R3, [R1+0x3c] ;  /* 0x00003c0001037983 */ /* 0x000e280000300800 */
[----:B------:R-:W2:Y:S01]  /*13bc0*/  LDL R2, [R1+0x18] ;  /* 0x0000180001027983 */ /* 0x000ea20000100800 */
[----:B------:R-:W-:Y:S01]  /*13bd0*/  BSSY B0, `(.L_x_686) ;  /* 0x0000109000007945 */ /* 0x000fe20003800000 */
[----:B0-----:R-:W-:-:S05]  /*13be0*/  VIADD R7, R3, 0xfffffffe ;  /* 0xfffffffe03077836 */ /* 0x001fca0000000000 */
[----:B--2---:R-:W-:-:S13]  /*13bf0*/  ISETP.GE.AND P0, PT, R7, R2, PT ;  /* 0x000000020700720c */ /* 0x004fda0003f06270 */
[----:B------:R-:W-:Y:S05]  /*13c00*/  @!P0 BRA `(.L_x_687) ;  /* 0x0000001000148947 */ /* 0x000fea0003800000 */
[----:B------:R-:W0:Y:S01]  /*13c10*/  S2R R2, SR_TID.X ;  /* 0x0000000000027919 */ /* 0x000e220000002100 */
[----:B------:R-:W-:Y:S01]  /*13c20*/  ULDC UR4, c[0x0][0x2f4] ;  /* 0x0000bd0000047ab9 */ /* 0x000fe20000000800 */
[----:B------:R-:W-:Y:S02]  /*13c30*/  IMAD.MOV.U32 R6, RZ, RZ, R22 ;  /* 0x000000ffff067224 */ /* 0x000fe400078e0016 */
[----:B------:R-:W-:Y:S02]  /*13c40*/  IMAD.MOV.U32 R20, RZ, RZ, R29 ;  /* 0x000000ffff147224 */ /* 0x000fe400078e001d */
[----:B------:R-:W-:Y:S01]  /*13c50*/  IMAD.MOV.U32 R26, RZ, RZ, R23 ;  /* 0x000000ffff1a7224 */ /* 0x000fe200078e0017 */
[----:B0-----:R-:W-:-:S04]  /*13c60*/  SHF.L.U32 R2, R2, 0x3, RZ ;  /* 0x0000000302027819 */ /* 0x001fc800000006ff */
[----:B------:R-:W-:-:S04]  /*13c70*/  LOP3.LUT R2, R2, 0x38, RZ, 0xc0, !PT ;  /* 0x0000003802027812 */ /* 0x000fc800078ec0ff */
[----:B------:R-:W-:-:S13]  /*13c80*/  ISETP.GE.AND P1, PT, R2, UR4, PT ;  /* 0x0000000402007c0c */ /* 0x000fda000bf26270 */
.L_x_700:
[----:B------:R-:W2:Y:S01]  /*13c90*/  LDL R10, [R1+0x1c] ;  /* 0x00001c00010a7983 */ /* 0x000ea20000100800 */
[----:B-1----:R-:W0:Y:S03]  /*13ca0*/  LDC R0, c[0x0][0x430] ;  /* 0x00010c00ff007b82 */ /* 0x002e260000000800 */
[----:B------:R-:W3:Y:S04]  /*13cb0*/  LDL R9, [R1+0x20] ;  /* 0x0000200001097983 */ /* 0x000ee80000100800 */
[----:B------:R-:W4:Y:S01]  /*13cc0*/  LDL R8, [R1+0xc] ;  /* 0x00000c0001087983 */ /* 0x000f220000100800 */
[----:B------:R-:W1:Y:S01]  /*13cd0*/  S2R R2, SR_TID.X ;  /* 0x0000000000027919 */ /* 0x000e620000002100 */
[----:B0-----:R-:W-:-:S13]  /*13ce0*/  ISETP.NE.AND P0, PT, R0, 0x1, PT ;  /* 0x000000010000780c */ /* 0x001fda0003f05270 */
[----:B------:R-:W0:Y:S01]  /*13cf0*/  @P0 LDC R5, c[0x0][0x434] ;  /* 0x00010d00ff050b82 */ /* 0x000e220000000800 */
[----:B-1----:R-:W-:-:S04]  /*13d00*/  LOP3.LUT R3, R2, 0x7f, RZ, 0xc0, !PT ;  /* 0x0000007f02037812 */ /* 0x002fc800078ec0ff */
[----:B------:R-:W-:-:S03]  /*13d10*/  SHF.R.U32.HI R4, RZ, 0x3, R3 ;  /* 0x00000003ff047819 */ /* 0x000fc60000011603 */
[----:B------:R-:W1:Y:S01]  /*13d20*/  @P0 LDC R3, c[0x0][0x438] ;  /* 0x00010e00ff030b82 */ /* 0x000e620000000800 */
[----:B------:R-:W-:Y:S01]  /*13d30*/  IMAD.SHL.U32 R2, R2, 0x10, RZ ;  /* 0x0000001002027824 */ /* 0x000fe200078e00ff */
[----:B------:R-:W-:-:S04]  /*13d40*/  LEA R4, R7, R4, 0x7 ;  /* 0x0000000407047211 */ /* 0x000fc800078e38ff */
[----:B------:R-:W-:Y:S01]  /*13d50*/  LOP3.LUT R2, R2, 0x70, RZ, 0xc0, !PT ;  /* 0x0000007002027812 */ /* 0x000fe200078ec0ff */
[----:B------:R-:W-:Y:S05]  /*13d60*/  YIELD ;  /* 0x0000000000007946 */ /* 0x000fea0003800000 */
[----:B------:R-:W-:Y:S01]  /*13d70*/  ULDC.64 UR4, c[0x0][0x428] ;  /* 0x00010a0000047ab9 */ /* 0x000fe20000000a00 */
[----:B--2---:R-:W-:-:S05]  /*13d80*/  IADD3 R4, R2, R4, R10 ;  /* 0x0000000402047210 */ /* 0x004fca0007ffe00a */
[----:B0-----:R-:W-:-:S04]  /*13d90*/  @P0 IMAD.HI.U32 R5, R4, R5, RZ ;  /* 0x0000000504050227 */ /* 0x001fc800078e00ff */
[----:B------:R-:W-:Y:S01]  /*13da0*/  IMAD.MOV.U32 R2, RZ, RZ, R4 ;  /* 0x000000ffff027224 */ /* 0x000fe200078e0004 */
[----:B-1----:R-:W-:-:S05]  /*13db0*/  @P0 SHF.R.U32.HI R2, RZ, R3, R5 ;  /* 0x00000003ff020219 */ /* 0x002fca0000011605 */
[----:B------:R-:W-:-:S04]  /*13dc0*/  IMAD.MOV R3, RZ, RZ, -R2 ;  /* 0x000000ffff037224 */ /* 0x000fc800078e0a02 */
[----:B------:R-:W-:Y:S01]  /*13dd0*/  IMAD R0, R0, R3, R4 ;  /* 0x0000000300007224 */ /* 0x000fe200078e0204 */
        /* <DEDUP_REMOVED lines=9> */
[----:B------:R-:W-:Y:S01]  /*13e70*/  MOV R8, UR38 ;  /* 0x0000002600087c02 */ /* 0x000fe20008000f00 */
[----:B------:R-:W-:-:S03]  /*13e80*/  VIADD R22, R6, 0x1 ;  /* 0x0000000106167836 */ /* 0x000fc60000000000 */
[----:B------:R-:W-:Y:S02]  /*13e90*/  ISETP.NE.AND P2, PT, R8, 0x3, PT ;  /* 0x000000030800780c */ /* 0x000fe40003f45270 */
        /* <DEDUP_REMOVED lines=8> */
.L_x_688:
[----:B------:R-:W-:Y:S01]  /*13f20*/  IMAD R5, R22, 0x8, R16 ;  /* 0x0000000816057824 */ /* 0x000fe200078e0210 */
[----:B------:R-:W-:Y:S01]  /*13f30*/  SHF.L.U32 R2, R29, 0x1f, RZ ;  /* 0x0000001f1d027819 */ /* 0x000fe200000006ff */
[----:B------:R-:W-:Y:S03]  /*13f40*/  BSSY B1, `(.L_x_689) ;  /* 0x0000003000017945 */ /* 0x000fe60003800000 */
[----:B------:R-:W0:Y:S02]  /*13f50*/  SYNCS.PHASECHK.TRANS64.TRYWAIT P0, [R5+URZ+0x16840], R2 ;  /* 0x01684002050075a7 */ /* 0x000e24000800017f */
[----:B0-----:R-:W-:Y:S05]  /*13f60*/  @!P0 BRA `(.L_x_690) ;  /* 0x0000005800e48947 */ /* 0x001fea0003800000 */
.L_x_860:
[----:B------:R-:W-:Y:S05]  /*13f70*/  BSYNC B1 ;  /* 0x0000000000017941 */ /* 0x000fea0003800000 */
.L_x_689:
[----:B------:R-:W2:Y:S01]  /*13f80*/  LDL R3, [R1] ;  /* 0x0000000001037983 */ /* 0x000ea20000100800 */
[----:B------:R-:W-:Y:S01]  /*13f90*/  SHF.R.S32.HI R21, RZ, 0x1f, R0 ;  /* 0x0000001fff157819 */ /* 0x000fe20000011400 */
[----:B------:R-:W-:Y:S01]  /*13fa0*/  ULDC.64 UR4, c[0x0][0x300] ;  /* 0x0000c00000047ab9 */ /* 0x000fe20000000a00 */
[----:B------:R-:W-:Y:S01]  /*13fb0*/  ULDC.64 UR6, c[0x0][0x2e8] ;  /* 0x0000ba0000067ab9 */ /* 0x000fe20000000a00 */
[----:B------:R-:W1:Y:S02]  /*13fc0*/  S2R R8, SR_TID.X ;  /* 0x0000000000087919 */ /* 0x000e640000002100 */
[----:B------:R-:W-:Y:S01]  /*13fd0*/  IMAD R7, R21, UR4, RZ ;  /* 0x0000000415077c24 */ /* 0x000fe2000f8e02ff */
[----:B------:R-:W3:Y:S03]  /*13fe0*/  S2R R9, SR_TID.X ;  /* 0x0000000000097919 */ /* 0x000ee60000002100 */
[----:B------:R-:W-:Y:S01]  /*13ff0*/  IMAD R7, R0, UR5, R7 ;  /* 0x0000000500077c24 */ /* 0x000fe2000f8e0207 */
[----:B-1----:R-:W-:-:S04]  /*14000*/  LOP3.LUT R8, R8, 0x7f, RZ, 0xc0, !PT ;  /* 0x0000007f08087812 */ /* 0x002fc800078ec0ff */
[----:B------:R-:W-:Y:S01]  /*14010*/  SHF.L.U32 R11, R8, 0x3, RZ ;  /* 0x00000003080b7819 */ /* 0x000fe200000006ff */
[----:B---3--:R-:W-:-:S05]  /*14020*/  IMAD.SHL.U32 R8, R9, 0x8, RZ ;  /* 0x0000000809087824 */ /* 0x008fca00078e00ff */
[----:B------:R-:W-:-:S04]  /*14030*/  LOP3.LUT R8, R8, 0x1f8, RZ, 0xc0, !PT ;  /* 0x000001f808087812 */ /* 0x000fc800078ec0ff */
[----:B------:R-:W-:-:S04]  /*14040*/  LOP3.LUT R8, R8, 0x38, R9, 0x78, !PT ;  /* 0x0000003808087812 */ /* 0x000fc800078e7809 */
[----:B------:R-:W-:-:S05]  /*14050*/  LOP3.LUT R8, R8, 0x200, R11, 0xf8, !PT ;  /* 0x0000020008087812 */ /* 0x000fca00078ef80b */
[----:B------:R-:W-:Y:S01]  /*14060*/  IMAD R8, R22, 0x2000, R8 ;  /* 0x0000200016087824 */ /* 0x000fe200078e0208 */
[----:B--2---:R-:W-:Y:S01]  /*14070*/  LOP3.LUT P2, RZ, R3, 0x1, RZ, 0xc0, !PT ;  /* 0x0000000103ff7812 */ /* 0x004fe2000784c0ff */
        /* <DEDUP_REMOVED lines=14> */
[----:B------:R-:W0:Y:S01]  /*14160*/  S2R R3, SR_TID.X ;  /* 0x0000000000037919 */ /* 0x000e220000002100 */
[----:B------:R-:W-:Y:S01]  /*14170*/  IMAD R8, R8, 0x2, R16 ;  /* 0x0000000208087824 */ /* 0x000fe200078e0210 */
[----:B------:R-:W1:Y:S01]  /*14180*/  SHFL.IDX PT, R2, R9, RZ, 0x181f ;  /* 0x00181fff09027589 */ /* 0x000e6200000e0000 */
[----:B0-----:R-:W-:-:S03]  /*14190*/  IMAD.SHL.U32 R11, R3, 0x8, RZ ;  /* 0x00000008030b7824 */ /* 0x001fc600078e00ff */
[----:B------:R-:W0:Y:S02]  /*141a0*/  SHFL.IDX PT, R3, R10, RZ, 0x181f ;  /* 0x00181fff0a037589 */ /* 0x000e2400000e0000 */
[----:B------:R-:W-:-:S05]  /*141b0*/  LOP3.LUT R11, R11, 0x38, RZ, 0xc0, !PT ;  /* 0x000000380b0b7812 */ /* 0x000fca00078ec0ff */
[----:B------:R-:W-:-:S05]  /*141c0*/  IMAD.SHL.U32 R7, R11, 0x2, RZ ;  /* 0x000000020b077824 */ /* 0x000fca00078e00ff */
[----:B-1----:R-:W-:-:S04]  /*141d0*/  IADD3 R2, P0, R2, R7, RZ ;  /* 0x0000000702027210 */ /* 0x002fc80007f1e0ff */
[----:B0-----:R-:W-:-:S05]  /*141e0*/  IADD3.X R3, RZ, R3, RZ, P0, !PT ;  /* 0x00000003ff037210 */ /* 0x001fca00007fe4ff */
        /* <DEDUP_REMOVED lines=34> */
.L_x_878:
        /* <DEDUP_REMOVED lines=8> */
.L_x_692:
[----:B------:R-:W-:Y:S02]  /*14490*/  PLOP3.LUT P2, PT, P2, P0, PT, 0xa2, 0x0 ;  /* 0x000000000000781c */ /* 0x000fe40001741472 */
[----:B------:R-:W-:-:S08]  /*144a0*/  @P0 R2UR P2, UR4, R5 ;  /* 0x00000000050402ca */ /* 0x000fd00000040000 */
[----:B------:R-:W-:-:S05]  /*144b0*/  @P0 PLOP3.LUT P0, PT, P2, PT, PT, 0x80, 0x0 ;  /* 0x000000000000081c */ /* 0x000fca000170f070 */
[----:B------:R-:W-:Y:S01]  /*144c0*/  @!P2 SYNCS.ARRIVE.TRANS64.RED.A0T1 RZ, [UR4+0x16830], RZ ;  /* 0x016830ffffffa9a7 */ /* 0x000fe20008200404 */
[----:B------:R-:W-:Y:S07]  /*144d0*/  @!P2 ARRIVES.LDGSTSBAR.64.TRANSCNT [UR4+0x16830] ;  /* 0x01683000ff00a9b0 */ /* 0x000fee0008000a84 */
[----:B------:R-:W-:Y:S05]  /*144e0*/  @P0 BRA.U.ANY `(.L_x_692) ;  /* 0xfffffffd00e80947 */ /* 0x000fea000393ffff */
[----:B------:R-:W-:Y:S01]  /*144f0*/  NOP ;  /* 0x0000000000007918 */ /* 0x000fe20000000000 */
[----:B-1----:R-:W-:-:S05]  /*14500*/  IMAD.U32 R2, RZ, RZ, UR38 ;  /* 0x00000026ff027e24 */ /* 0x002fca000f8e00ff */
[----:B------:R-:W-:-:S13]  /*14510*/  ISETP.NE.AND P3, PT, R2, 0x3, PT ;  /* 0x000000030200780c */ /* 0x000fda0003f65270 */
[----:B------:R-:W-:Y:S05]  /*14520*/  @!P3 BRA `(.L_x_693) ;  /* 0x000000000004b947 */ /* 0x000fea0003800000 */
[----:B------:R-:W-:Y:S01]  /*14530*/  BPT.TRAP 0x1 ;  /* 0x000000040000795c */ /* 0x000fe20000300000 */
.L_x_693:
[----:B------:R1:W-:Y:S01]  /*14540*/  SYNCS.ARRIVE.TRANS64.A1T0 RZ, [R5+URZ+0x16830], RZ ;  /* 0x016830ff05ff79a7 */ /* 0x0003e2000810003f */
[----:B------:R-:W-:Y:S05]  /*14550*/  @!P3 BRA `(.L_x_694) ;  /* 0x000000000004b947 */ /* 0x000fea0003800000 */
[----:B------:R-:W-:Y:S01]  /*14560*/  BPT.TRAP 0x1 ;  /* 0x000000040000795c */ /* 0x000fe20000300000 */
.L_x_694:
[----:B------:R-:W-:Y:S01]  /*14570*/  SHF.L.U32 R2, R20, 0x1f, RZ ;  /* 0x0000001f14027819 */ /* 0x000fe200000006ff */
[----:B------:R-:W-:Y:S01]  /*14580*/  BSSY B1, `(.L_x_695) ;  /* 0x0000004000017945 */ /* 0x000fe20003800000 */
[----:B-1----:R-:W-:-:S04]  /*14590*/  LEA R5, R6, R16, 0x3 ;  /* 0x0000001006057211 */ /* 0x002fc800078e18ff */
[----:B------:R-:W1:Y:S02]  /*145a0*/  SYNCS.PHASECHK.TRANS64.TRYWAIT P0, [R5+URZ+0x16860], R2 ;  /* 0x01686002050075a7 */ /* 0x000e64000800017f */
[----:B-1----:R-:W-:Y:S05]  /*145b0*/  @!P0 BRA `(.L_x_696) ;  /* 0x0000005c00a08947 */ /* 0x002fea0003800000 */
.L_x_879:
[----:B------:R-:W-:Y:S05]  /*145c0*/  BSYNC B1 ;  /* 0x0000000000017941 */ /* 0x000fea0003800000 */
.L_x_695:
[----:B------:R-:W2:Y:S01]  /*145d0*/  LDL R8, [R1+0x14] ;  /* 0x0000140001087983 */ /* 0x000ea20000100800 */
[----:B------:R-:W0:Y:S01]  /*145e0*/  S2R R11, SR_TID.X ;  /* 0x00000000000b7919 */ /* 0x000e220000002100 */
[----:B------:R-:W-:Y:S01]  /*145f0*/  UMOV UR4, 0xffffffff ;  /* 0xffffffff00047882 */ /* 0x000fe20000000000 */
[C---:B0-----:R-:W-:Y:S01]  /*14600*/  IMAD.SHL.U32 R9, R11.reuse, 0x8, RZ ;  /* 0x000000080b097824 */ /* 0x041fe200078e00ff */
[----:B------:R-:W-:-:S04]  /*14610*/  LOP3.LUT R3, R11, 0x7f, RZ, 0xc0, !PT ;  /* 0x0000007f0b037812 */ /* 0x000fc800078ec0ff */
[----:B------:R-:W-:Y:S01]  /*14620*/  LOP3.LUT R9, R9, 0x1f8, RZ, 0xc0, !PT ;  /* 0x000001f809097812 */ /* 0x000fe200078ec0ff */
[----:B------:R-:W-:-:S03]  /*14630*/  IMAD.SHL.U32 R10, R3, 0x8, RZ ;  /* 0x00000008030a7824 */ /* 0x000fc600078e00ff */
        /* <DEDUP_REMOVED lines=11> */
[----:B0-----:R-:W-:-:S04]  /*146f0*/  IADD3 R2, P2, R2, R7, RZ ;  /* 0x0000000702027210 */ /* 0x001fc80007f5e0ff */
[----:B-1----:R-:W-:-:S05]  /*14700*/  IADD3.X R3, RZ, R3, RZ, P2, !PT ;  /* 0x00000003ff037210 */ /* 0x002fca00017fe4ff */
[----:B------:R-:W-:Y:S01]  /*14710*/  @!PT LDS RZ, [RZ] ;  /* 0x00000000fffff984 */ /* 0x000fe20000000800 */
        /* <DEDUP_REMOVED lines=39> */
.L_x_897:
        /* <DEDUP_REMOVED lines=19> */
[----:B------:R-:W-:-:S04]  /*14ac0*/  ULDC.64 UR4, c[0x0][0x330] ;  /* 0x0000cc0000047ab9 */ /* 0x000fc80000000a00 */
[----:B------:R-:W-:-:S03]  /*14ad0*/  IADD3 R3, R3, R0, RZ ;  /* 0x0000000003037210 */ /* 0x000fc60007ffe0ff */
[----:B------:R-:W-:-:S04]  /*14ae0*/  IMAD.WIDE.U32 R2, R17, UR4, R2 ;  /* 0x0000000411027c25 */ /* 0x000fc8000f8e0002 */
[----:B------:R-:W-:Y:S01]  /*14af0*/  IMAD R0, R17, UR5, R3 ;  /* 0x0000000511007c24 */ /* 0x000fe2000f8e0203 */
[----:B0-----:R-:W-:-:S04]  /*14b00*/  LEA R18, P2, R2, UR6, 0x1 ;  /* 0x0000000602127c11 */ /* 0x001fc8000f8408ff */
[----:B------:R-:W-:-:S09]  /*14b10*/  LEA.HI.X R0, R2, UR7, R0, 0x1, P2 ;  /* 0x0000000702007c11 */ /* 0x000fd200090f0c00 */
.L_x_698:
[----:B------:R-:W-:Y:S02]  /*14b20*/  PLOP3.LUT P2, PT, P2, P0, PT, 0xa2, 0x0 ;  /* 0x000000000000781c */ /* 0x000fe40001741472 */
[----:B------:R-:W-:-:S08]  /*14b30*/  @P0 R2UR P2, UR4, R5 ;  /* 0x00000000050402ca */ /* 0x000fd00000040000 */
[----:B------:R-:W-:-:S05]  /*14b40*/  @P0 PLOP3.LUT P0, PT, P2, PT, PT, 0x80, 0x0 ;  /* 0x000000000000081c */ /* 0x000fca000170f070 */
[----:B------:R-:W-:Y:S01]  /*14b50*/  @!P2 SYNCS.ARRIVE.TRANS64.RED.A0T1 RZ, [UR4+0x16850], RZ ;  /* 0x016850ffffffa9a7 */ /* 0x000fe20008200404 */
[----:B------:R-:W-:Y:S07]  /*14b60*/  @!P2 ARRIVES.LDGSTSBAR.64.TRANSCNT [UR4+0x16850] ;  /* 0x01685000ff00a9b0 */ /* 0x000fee0008000a84 */
[----:B------:R-:W-:Y:S05]  /*14b70*/  @P0 BRA.U.ANY `(.L_x_698) ;  /* 0xfffffffd00e80947 */ /* 0x000fea000393ffff */
[----:B------:R-:W-:Y:S01]  /*14b80*/  NOP ;  /* 0x0000000000007918 */ /* 0x000fe20000000000 */
[----:B------:R-:W-:Y:S02]  /*14b90*/  IMAD.U32 R2, RZ, RZ, UR38 ;  /* 0x00000026ff027e24 */ /* 0x000fe4000f8e00ff */
[----:B------:R-:W-:-:S03]  /*14ba0*/  IMAD.MOV.U32 R19, RZ, RZ, R0 ;  /* 0x000000ffff137224 */ /* 0x000fc600078e0000 */
[----:B------:R-:W-:-:S13]  /*14bb0*/  ISETP.NE.AND P3, PT, R2, 0x3, PT ;  /* 0x000000030200780c */ /* 0x000fda0003f65270 */
[----:B------:R-:W-:Y:S05]  /*14bc0*/  @!P3 BRA `(.L_x_699) ;  /* 0x000000000004b947 */ /* 0x000fea0003800000 */
[----:B------:R-:W-:Y:S01]  /*14bd0*/  BPT.TRAP 0x1 ;  /* 0x000000040000795c */ /* 0x000fe20000300000 */
.L_x_699:
[----:B------:R-:W2:Y:S01]  /*14be0*/  LDL R0, [R1+0x18] ;  /* 0x0000180001007983 */ /* 0x000ea20000100800 */
[----:B------:R0:W-:Y:S01]  /*14bf0*/  SYNCS.ARRIVE.TRANS64.A1T0 RZ, [R5+URZ+0x16850], RZ ;  /* 0x016850ff05ff79a7 */ /* 0x0001e2000810003f */
[C---:B------:R-:W-:Y:S01]  /*14c00*/  VIADD R7, R23.reuse, 0xffffffff ;  /* 0xffffffff17077836 */ /* 0x040fe20000000000 */
[----:B------:R-:W-:Y:S01]  /*14c10*/  MOV R20, R29 ;  /* 0x0000001d00147202 */ /* 0x000fe20000000f00 */
[----:B------:R-:W-:Y:S02]  /*14c20*/  IMAD.MOV.U32 R6, RZ, RZ, R22 ;  /* 0x000000ffff067224 */ /* 0x000fe400078e0016 */
[----:B------:R-:W-:Y:S01]  /*14c30*/  IMAD.MOV.U32 R26, RZ, RZ, R23 ;  /* 0x000000ffff1a7224 */ /* 0x000fe200078e0017 */
[----:B--2---:R-:W-:-:S13]  /*14c40*/  ISETP.GT.AND P0, PT, R23, R0, PT ;  /* 0x000000001700720c */ /* 0x004fda0003f04270 */
[----:B0-----:R-:W-:Y:S05]  /*14c50*/  @P0 BRA `(.L_x_700) ;  /* 0xfffffff0000c0947 */ /* 0x001fea000383ffff */
.L_x_687:
[----:B------:R-:W-:Y:S05]  /*14c60*/  BSYNC B0 ;  /* 0x0000000000007941 */ /* 0x000fea0003800000 */
.L_x_686:
[----:B-1----:R-:W0:Y:S01]  /*14c70*/  S2R R0, SR_TID.X ;  /* 0x0000000000007919 */ /* 0x002e220000002100 */
        /* <DEDUP_REMOVED lines=16> */
.L_x_702:
[----:B------:R-:W-:Y:S05]  /*14d80*/  BSYNC B0 ;  /* 0x0000000000007941 */ /* 0x000fea0003800000 */
.L_x_701:
[----:B------:R-:W-:-:S05]  /*14d90*/  IMAD.U32 R0, RZ, RZ, UR38 ;  /* 0x00000026ff007e24 */ /* 0x000fca000f8e00ff */
[----:B------:R-:W-:-:S13]  /*14da0*/  ISETP.NE.AND P0, PT, R0, 0x3, PT ;  /* 0x000000030000780c */ /* 0x000fda0003f05270 */
[----:B------:R-:W-:Y:S05]  /*14db0*/  @!P0 BRA `(.L_x_703) ;  /* 0x0000000000048947 */ /* 0x000fea0003800000 */
[----:B------:R-:W-:Y:S01]  /*14dc0*/  BPT.TRAP 0x1 ;  /* 0x000000040000795c */ /* 0x000fe20000300000 */
.L_x_703:
[----:B------:R-:W2:Y:S01]  /*14dd0*/  LDL.LU R2, [R1+0x14] ;  /* 0x0000140001027983 */ /* 0x000ea20000300800 */
[----:B------:R-:W-:Y:S01]  /*14de0*/  IMAD R0, R22, 0x8, R16 ;  /* 0x0000000816007824 */ /* 0x000fe200078e0210 */
[----:B------:R-:W-:Y:S01]  /*14df0*/  SHF.L.U32 R3, R29, 0x1f, RZ ;  /* 0x0000001f1d037819 */ /* 0x000fe200000006ff */
[----:B------:R-:W-:Y:S03]  /*14e00*/  BSSY B0, `(.L_x_704) ;  /* 0x0000004000007945 */ /* 0x000fe60003800000 */
[----:B------:R-:W0:Y:S01]  /*14e10*/  SYNCS.PHASECHK.TRANS64.TRYWAIT P0, [R0+URZ+0x16860], R3 ;  /* 0x01686003000075a7 */ /* 0x000e22000800017f */
[----:B--2---:R-:W-:Y:S01]  /*14e20*/  IMAD R6, R23, -0x80, R2 ;  /* 0xffffff8017067824 */ /* 0x004fe200078e0202 */
[----:B0-----:R-:W-:Y:S06]  /*14e30*/  @!P0 BRA `(.L_x_705) ;  /* 0x0000005c00dc8947 */ /* 0x001fec0003800000 */
.L_x_898:
[----:B------:R-:W-:Y:S05]  /*14e40*/  BSYNC B0 ;  /* 0x0000000000007941 */ /* 0x000fea0003800000 */
.L_x_704:
[----:B------:R-:W1:Y:S01]  /*14e50*/  S2R R8, SR_TID.X ;  /* 0x0000000000087919 */ /* 0x000e620000002100 */
[----:B------:R-:W-:Y:S01]  /*14e60*/  ULDC UR4, c[0x0][0x2f4] ;  /* 0x0000bd0000047ab9 */ /* 0x000fe20000000800 */
[C---:B-1----:R-:W-:Y:S01]  /*14e70*/  IMAD.SHL.U32 R2, R8.reuse, 0x8, RZ ;  /* 0x0000000808027824 */ /* 0x042fe200078e00ff */
[C---:B------:R-:W-:Y:S01]  /*14e80*/  LOP3.LUT R5, R8.reuse, 0x7f, RZ, 0xc0, !PT ;  /* 0x0000007f08057812 */ /* 0x040fe200078ec0ff */
[----:B------:R-:W-:-:S03]  /*14e90*/  IMAD.SHL.U32 R7, R8, 0x8, RZ ;  /* 0x0000000808077824 */ /* 0x000fc600078e00ff */
[----:B------:R-:W-:Y:S02]  /*14ea0*/  LOP3.LUT R2, R2, 0x1f8, RZ, 0xc0, !PT ;  /* 0x000001f802027812 */ /* 0x000fe400078ec0ff */
[----:B------:R-:W-:Y:S02]  /*14eb0*/  LOP3.LUT R7, R7, 0x38, RZ, 0xc0, !PT ;  /* 0x0000003807077812 */ /* 0x000fe400078ec0ff */
[----:B------:R-:W-:Y:S02]  /*14ec0*/  SHF.L.U32 R4, R5, 0x3, RZ ;  /* 0x0000000305047819 */ /* 0x000fe400000006ff */
[----:B------:R-:W-:Y:S02]  /*14ed0*/  LOP3.LUT R2, R2, 0x38, R8, 0x78, !PT ;  /* 0x0000003802027812 */ /* 0x000fe400078e7808 */
[----:B------:R-:W-:Y:S01]  /*14ee0*/  ISETP.GE.AND P0, PT, R7, UR4, PT ;  /* 0x0000000407007c0c */ /* 0x000fe2000bf06270 */
[----:B------:R-:W-:Y:S01]  /*14ef0*/  UMOV UR4, 0xffffffff ;  /* 0xffffffff00047882 */ /* 0x000fe20000000000 */
[----:B------:R-:W-:-:S02]  /*14f00*/  SHF.R.U32.HI R5, RZ, 0x3, R5 ;  /* 0x00000003ff057819 */ /* 0x000fc40000011605 */
[----:B------:R-:W-:-:S03]  /*14f10*/  LOP3.LUT R2, R2, 0x200, R4, 0xf8, !PT ;  /* 0x0000020002027812 */ /* 0x000fc600078ef804 */
[----:B------:R-:W-:Y:S02]  /*14f20*/  IMAD.IADD R6, R6, 0x1, -R5 ;  /* 0x0000000106067824 */ /* 0x000fe400078e0a05 */
        /* <DEDUP_REMOVED lines=8> */
[----:B------:R-:W1:Y:S02]  /*14fb0*/  SHFL.IDX PT, R14, R18, 0x1, 0x181f ;  /* 0x00381f00120e7f89 */ /* 0x000e6400000e0000 */
        /* <DEDUP_REMOVED lines=39> */
.L_x_916:
        /* <DEDUP_REMOVED lines=9> */
.L_x_707:
[----:B------:R-:W-:Y:S02]  /*152c0*/  PLOP3.LUT P1, PT, P1, P0, PT, 0xa2, 0x0 ;  /* 0x000000000000781c */ /* 0x000fe40000f21472 */
[----:B------:R-:W-:-:S08]  /*152d0*/  @P0 R2UR P1, UR4, R0 ;  /* 0x00000000000402ca */ /* 0x000fd00000020000 */
[----:B------:R-:W-:-:S05]  /*152e0*/  @P0 PLOP3.LUT P0, PT, P1, PT, PT, 0x80, 0x0 ;  /* 0x000000000000081c */ /* 0x000fca0000f0f070 */
[----:B------:R-:W-:Y:S01]  /*152f0*/  @!P1 SYNCS.ARRIVE.TRANS64.RED.A0T1 RZ, [UR4+0x16850], RZ ;  /* 0x016850ffffff99a7 */ /* 0x000fe20008200404 */
[----:B------:R-:W-:Y:S07]  /*15300*/  @!P1 ARRIVES.LDGSTSBAR.64.TRANSCNT [UR4+0x16850] ;  /* 0x01685000ff0099b0 */ /* 0x000fee0008000a84 */
[----:B------:R-:W-:Y:S05]  /*15310*/  @P0 BRA.U.ANY `(.L_x_707) ;  /* 0xfffffffd00e80947 */ /* 0x000fea000393ffff */
[----:B------:R-:W-:Y:S01]  /*15320*/  NOP ;  /* 0x0000000000007918 */ /* 0x000fe20000000000 */
[----:B0-----:R-:W-:-:S05]  /*15330*/  IMAD.U32 R2, RZ, RZ, UR38 ;  /* 0x00000026ff027e24 */ /* 0x001fca000f8e00ff */
[----:B------:R-:W-:-:S13]  /*15340*/  ISETP.NE.AND P2, PT, R2, 0x3, PT ;  /* 0x000000030200780c */ /* 0x000fda0003f45270 */
[----:B------:R-:W-:Y:S05]  /*15350*/  @!P2 BRA `(.L_x_708) ;  /* 0x000000000004a947 */ /* 0x000fea0003800000 */
[----:B------:R-:W-:Y:S01]  /*15360*/  BPT.TRAP 0x1 ;  /* 0x000000040000795c */ /* 0x000fe20000300000 */
.L_x_708:
[----:B------:R-:W-:Y:S01]  /*15370*/  IADD3 R22, R22, 0x1, RZ ;  /* 0x0000000116167810 */ /* 0x000fe20007ffe0ff */
[----:B------:R0:W-:Y:S03]  /*15380*/  SYNCS.ARRIVE.TRANS64.A1T0 RZ, [R0+URZ+0x16850], RZ ;  /* 0x016850ff00ff79a7 */ /* 0x0001e6000810003f */
[----:B------:R-:W-:-:S04]  /*15390*/  ISETP.NE.AND P0, PT, R22, 0x2, PT ;  /* 0x000000021600780c */ /* 0x000fc80003f05270 */
[----:B------:R-:W-:Y:S02]  /*153a0*/  SEL R22, R22, RZ, P0 ;  /* 0x000000ff16167207 */ /* 0x000fe40000000000 */
[----:B0-----:R-:W-:-:S04]  /*153b0*/  SEL R0, RZ, 0x1, P0 ;  /* 0x00000001ff007807 */ /* 0x001fc80000000000 */
[----:B------:R-:W-:-:S07]  /*153c0*/  LOP3.LUT R29, R29, R0, RZ, 0x3c, !PT ;  /* 0x000000001d1d7212 */ /* 0x000fce00078e3cff */
.L_x_667:
[----:B------:R-:W-:Y:S05]  /*153d0*/  BSYNC B7 ;  /* 0x0000000000077941 */ /* 0x000fea0003800000 */
.L_x_665:
[----:B------:R-:W2:Y:S02]  /*153e0*/  LDL R0, [R1] ;  /* 0x0000000001007983 */ /* 0x000ea40000100800 */
[----:B--2---:R-:W-:-:S13]  /*153f0*/  LOP3.LUT P0, RZ, R0, 0x4, RZ, 0xc0, !PT ;  /* 0x0000000400ff7812 */ /* 0x004fda000780c0ff */
[----:B------:R-:W-:Y:S05]  /*15400*/  @!P0 BRA `(.L_x_709) ;  /* 0x0000000000248947 */ /* 0x000fea0003800000 */
[----:B------:R-:W-:Y:S05]  /*15410*/  WARPSYNC.ALL ;  /* 0x0000000000007948 */ /* 0x000fea0003800000 */
[----:B------:R-:W2:Y:S08]  /*15420*/  S2UR UR5, SR_CgaCtaId ;  /* 0x00000000000579c3 */ /* 0x000eb00000008800 */
[----:B------:R-:W-:Y:S06]  /*15430*/  BAR.SYNC.DEFER_BLOCKING 0x5, 0x200 ;  /* 0x0148000000007b1d */ /* 0x000fec0000010000 */
[----:B------:R-:W-:-:S02]  /*15440*/  UMOV UR4, 0x400 ;  /* 0x0000040000047882 */ /* 0x000fc40000000000 */
[----:B--2---:R-:W-:-:S06]  /*15450*/  ULEA UR4, UR5, UR4, 0x18 ;  /* 0x0000000405047291 */ /* 0x004fcc000f8ec03f */
[----:B------:R-:W-:-:S05]  /*15460*/  IMAD.U32 R16, RZ, RZ, UR4 ;  /* 0x00000004ff107e24 */ /* 0x000fca000f8e00ff */
[----:B------:R2:W3:Y:S01]  /*15470*/  LDS.128 R24, [R16+0x168d0] ;  /* 0x0168d00010187984 */ /* 0x0004e20000000c00 */
[----:B------:R-:W-:Y:S06]  /*15480*/  BAR.ARV 0x4, 0x200 ;  /* 0x0108000000007b1d */ /* 0x000fec0000002000 */
[----:B------:R-:W-:Y:S05]  /*15490*/  BRA `(.L_x_710) ;  /* 0x0000000800d07947 */ /* 0x000fea0003800000 */
.L_x_709:
[----:B------:R-:W0:Y:S01]  /*154a0*/  S2R R0, SR_TID.X ;  /* 0x0000000000007919 */ /* 0x000e220000002100 */
[----:B------:R-:W-:Y:S01]  /*154b0*/  UMOV UR4, 0xffffffff ;  /* 0xffffffff00047882 */ /* 0x000fe20000000000 */
[----:B0-----:R-:W-:-:S04]  /*154c0*/  LOP3.LUT R9, R0, 0x1f, RZ, 0xc0, !PT ;  /* 0x0000001f00097812 */ /* 0x001fc800078ec0ff */
[----:B------:R-:W-:Y:S01]  /*154d0*/  ISETP.NE.AND P0, PT, R9, 0x1f, PT ;  /* 0x0000001f0900780c */ /* 0x000fe20003f05270 */
[----:B------:R-:W-:-:S12]  /*154e0*/  BRA.DIV UR4, `(.L_x_711) ;  /* 0x0000006204707947 */ /* 0x000fd8000b800000 */
[----:B-1----:R-:W-:Y:S01]  /*154f0*/  IMAD.IADD R7, R27, 0x1, R9 ;  /* 0x000000011b077824 */ /* 0x002fe200078e0209 */
        /* <DEDUP_REMOVED lines=9> */
[----:B------:R-:W-:Y:S02]  /*15590*/  MOV R4, RZ ;  /* 0x000000ff00047202 */ /* 0x000fe40000000f00 */
[C---:B------:R-:W-:Y:S01]  /*155a0*/  ISETP.GE.U32.AND P2, PT, R9.reuse, 0x2, PT ;  /* 0x000000020900780c */ /* 0x040fe20003f46070 */
[----:B------:R-:W-:Y:S01]  /*155b0*/  SHFL.IDX PT, R0, R24, RZ, 0x1f ;  /* 0x00001fff18007589 */ /* 0x000fe200000e0000 */
[C---:B------:R-:W-:Y:S02]  /*155c0*/  ISETP.GE.U32.AND P3, PT, R9.reuse, 0x4, PT ;  /* 0x000000040900780c */ /* 0x040fe40003f66070 */
[C---:B------:R-:W-:Y:S01]  /*155d0*/  ISETP.GE.U32.AND P4, PT, R9.reuse, 0x8, PT ;  /* 0x000000080900780c */ /* 0x040fe20003f86070 */
[----:B------:R0:W-:Y:S01]  /*155e0*/  SHFL.IDX PT, R6, R24, 0x1, 0x1f ;  /* 0x00201f0018067f89 */ /* 0x0001e200000e0000 */
[----:B------:R-:W-:Y:S01]  /*155f0*/  ISETP.GE.U32.AND P5, PT, R9, 0x10, PT ;  /* 0x000000100900780c */ /* 0x000fe20003fa6070 */
[----:B0-----:R-:W-:-:S02]  /*15600*/  IMAD.MOV.U32 R24, RZ, RZ, RZ ;  /* 0x000000ffff187224 */ /* 0x001fc400078e00ff */
[----:B--2---:R-:W-:Y:S02]  /*15610*/  @!P1 IMAD.MOV.U32 R7, RZ, RZ, R8 ;  /* 0x000000ffff079224 */ /* 0x004fe400078e0008 */
        /* <DEDUP_REMOVED lines=18> */
[----:B------:R0:W1:Y:S02]  /*15740*/  SHFL.IDX PT, R14, R3, 0x1f, 0x1f ;  /* 0x03e01f00030e7f89 */ /* 0x00006400000e0000 */
.L_x_926:
[----:B------:R-:W-:Y:S02]  /*15750*/  ULDC UR4, c[0x0][0xc38] ;  /* 0x00030e0000047ab9 */ /* 0x000fe40000000800 */
[----:B------:R-:W-:-:S04]  /*15760*/  IMAD.U32 R2, RZ, RZ, UR4 ;  /* 0x00000004ff027e24 */ /* 0x000fc8000f8e00ff */
[----:B-1----:R-:W-:-:S04]  /*15770*/  IMAD R5, R14, R2, RZ ;  /* 0x000000020e057224 */ /* 0x002fc800078e02ff */
[----:B------:R-:W-:-:S05]  /*15780*/  IMAD.IADD R6, R6, 0x1, R5 ;  /* 0x0000000106067824 */ /* 0x000fca00078e0205 */
[----:B------:R-:W-:-:S13]  /*15790*/  ISETP.GT.AND P6, PT, R6, R0, PT ;  /* 0x000000000600720c */ /* 0x000fda0003fc4270 */
[----:B------:R-:W-:Y:S05]  /*157a0*/  @P6 BRA `(.L_x_712) ;  /* 0x0000000000a46947 */ /* 0x000fea0003800000 */
.L_x_715:
        /* <DEDUP_REMOVED lines=35> */
.L_x_934:
[----:B------:R-:W-:Y:S02]  /*159e0*/  ULDC UR4, c[0x0][0xc38] ;  /* 0x00030e0000047ab9 */ /* 0x000fe40000000800 */
[----:B------:R-:W-:-:S04]  /*159f0*/  IMAD.U32 R2, RZ, RZ, UR4 ;  /* 0x00000004ff027e24 */ /* 0x000fc8000f8e00ff */
[----:B-1----:R-:W-:-:S05]  /*15a00*/  IMAD R5, R14, R2, RZ ;  /* 0x000000020e057224 */ /* 0x002fca00078e02ff */
[----:B------:R-:W-:-:S04]  /*15a10*/  IADD3 R6, R5, R6, RZ ;  /* 0x0000000605067210 */ /* 0x000fc80007ffe0ff */
[----:B------:R-:W-:-:S13]  /*15a20*/  ISETP.GT.AND P6, PT, R6, R0, PT ;  /* 0x000000000600720c */ /* 0x000fda0003fc4270 */
[----:B------:R-:W-:Y:S05]  /*15a30*/  @!P6 BRA `(.L_x_715) ;  /* 0xfffffffc005ce947 */ /* 0x000fea000383ffff */
.L_x_712:
[----:B------:R-:W-:Y:S01]  /*15a40*/  IMAD.IADD R6, R6, 0x1, -R5 ;  /* 0x0000000106067824 */ /* 0x000fe200078e0a05 */
[----:B------:R-:W-:-:S03]  /*15a50*/  UMOV UR4, 0xffffffff ;  /* 0xffffffff00047882 */ /* 0x000fc60000000000 */
[----:B------:R-:W-:-:S05]  /*15a60*/  IMAD R5, R3, R2, R6 ;  /* 0x0000000203057224 */ /* 0x000fca00078e0206 */
[----:B------:R-:W-:Y:S01]  /*15a70*/  ISETP.GT.AND P6, PT, R5, R0, PT ;  /* 0x000000000500720c */ /* 0x000fe20003fc4270 */
[----:B------:R-:W-:-:S12]  /*15a80*/  BRA.DIV UR4, `(.L_x_716) ;  /* 0x0000006204fc7947 */ /* 0x000fd8000b800000 */
[----:B------:R-:W-:-:S04]  /*15a90*/  VOTE.ANY R8, PT, !P6 ;  /* 0x0000000000087806 */ /* 0x000fc800070e0100 */
[----:B------:R-:W1:Y:S02]  /*15aa0*/  POPC R5, R8 ;  /* 0x0000000800057309 */ /* 0x000e640000000000 */
[----:B-1----:R1:W2:Y:S04]  /*15ab0*/  SHFL.IDX PT, R7, R7, R5, 0x1f ;  /* 0x00001f0507077589 */ /* 0x0022a800000e0000 */
[----:B------:R1:W3:Y:S02]  /*15ac0*/  SHFL.IDX PT, R4, R4, R5, 0x1f ;  /* 0x00001f0504047589 */ /* 0x0002e400000e0000 */
.L_x_939:
[----:B------:R-:W-:-:S13]  /*15ad0*/  ISETP.NE.AND P0, PT, R8, RZ, PT ;  /* 0x000000ff0800720c */ /* 0x000fda0003f05270 */
[----:B------:R-:W-:Y:S05]  /*15ae0*/  @!P0 BRA `(.L_x_717) ;  /* 0x0000000000108947 */ /* 0x000fea0003800000 */
[----:B------:R-:W-:Y:S01]  /*15af0*/  UMOV UR4, 0xffffffff ;  /* 0xffffffff00047882 */ /* 0x000fe20000000000 */
[----:B------:R-:W-:Y:S02]  /*15b00*/  VIADD R12, R5, 0xffffffff ;  /* 0xffffffff050c7836 */ /* 0x000fe40000000000 */
[----:B------:R-:W-:Y:S05]  /*15b10*/  BRA.DIV UR4, `(.L_x_718) ;  /* 0x0000006604347947 */ /* 0x000fea000b800000 */
[----:B------:R4:W0:Y:S02]  /*15b20*/  SHFL.IDX PT, R24, R3, R12, 0x1f ;  /* 0x00001f0c03187589 */ /* 0x00082400000e0000 */
.L_x_717:
[-C--:B--2---:R-:W-:Y:S01]  /*15b30*/  IABS R8, R7.reuse ;  /* 0x0000000700087213 */ /* 0x084fe20000000000 */
[----:B0-----:R-:W-:Y:S01]  /*15b40*/  IMAD R24, R24, R2, R6 ;  /* 0x0000000218187224 */ /* 0x001fe200078e0206 */
[----:B------:R-:W-:Y:S01]  /*15b50*/  MOV R2, RZ ;  /* 0x000000ff00027202 */ /* 0x000fe20000000f00 */
[----:B------:R-:W-:Y:S01]  /*15b60*/  IMAD.IADD R27, R5, 0x1, R27 ;  /* 0x00000001051b7824 */ /* 0x000fe200078e021b */
[----:B------:R-:W0:Y:S01]  /*15b70*/  I2F.RP R9, R8 ;  /* 0x0000000800097306 */ /* 0x000e220000209400 */
[----:B------:R-:W-:Y:S01]  /*15b80*/  IMAD.IADD R0, R0, 0x1, -R24 ;  /* 0x0000000100007824 */ /* 0x000fe200078e0a18 */
[----:B------:R-:W-:-:S05]  /*15b90*/  IABS R6, R7 ;  /* 0x0000000700067213 */ /* 0x000fca0000000000 */
[----:B------:R-:W-:Y:S01]  /*15ba0*/  IMAD.MOV R10, RZ, RZ, -R6 ;  /* 0x000000ffff0a7224 */ /* 0x000fe200078e0a06 */
[----:B---3--:R-:W-:Y:S01]  /*15bb0*/  IABS R6, R4 ;  /* 0x0000000400067213 */ /* 0x008fe20000000000 */
        /* <DEDUP_REMOVED lines=13> */
[----:B------:R-:W-:Y:S02]  /*15c90*/  @!P1 IMAD.IADD R11, R11, 0x1, -R8 ;  /* 0x000000010b0b9824 */ /* 0x000fe400078e0a08 */
[----:B------:R-:W-:Y:S01]  /*15ca0*/  @!P1 VIADD R9, R9, 0x1 ;  /* 0x0000000109099836 */ /* 0x000fe20000000000 */
[----:B------:R-:W-:-:S02]  /*15cb0*/  ISETP.NE.AND P1, PT, R7, RZ, PT ;  /* 0x000000ff0700720c */ /* 0x000fc40003f25270 */
[----:B------:R-:W-:Y:S02]  /*15cc0*/  ISETP.GE.U32.AND P0, PT, R11, R8, PT ;  /* 0x000000080b00720c */ /* 0x000fe40003f06070 */
[----:B------:R-:W-:-:S04]  /*15cd0*/  IABS R8, R4 ;  /* 0x0000000400087213 */ /* 0x000fc80000000000 */
[----:B------:R-:W-:Y:S01]  /*15ce0*/  IADD3 R8, RZ, -R8, RZ ;  /* 0x80000008ff087210 */ /* 0x000fe20007ffe0ff */
[----:B0-----:R-:W-:-:S06]  /*15cf0*/  VIADD R12, R10, 0xffffffe ;  /* 0x0ffffffe0a0c7836 */ /* 0x001fcc0000000000 */
[----:B------:R-:W-:Y:S01]  /*15d00*/  @P0 VIADD R9, R9, 0x1 ;  /* 0x0000000109090836 */ /* 0x000fe20000000000 */
[----:B------:R-:W0:Y:S02]  /*15d10*/  F2I.FTZ.U32.TRUNC.NTZ R3, R12 ;  /* 0x0000000c00037305 */ /* 0x000e24000021f000 */
[----:B0-----:R-:W-:-:S05]  /*15d20*/  IADD3 R11, RZ, -R3, RZ ;  /* 0x80000003ff0b7210 */ /* 0x001fca0007ffe0ff */
        /* <DEDUP_REMOVED lines=8> */
[----:B------:R-:W-:-:S04]  /*15db0*/  IMAD.HI.U32 R2, R2, R3, RZ ;  /* 0x0000000302027227 */ /* 0x000fc800078e00ff */
[----:B------:R-:W-:Y:S02]  /*15dc0*/  IMAD R3, R2, R8, R3 ;  /* 0x0000000802037224 */ /* 0x000fe400078e0203 */
[----:B------:R-:W-:-:S03]  /*15dd0*/  IMAD.IADD R25, R0, 0x1, -R7 ;  /* 0x0000000100197824 */ /* 0x000fc600078e0a07 */
        /* <DEDUP_REMOVED lines=9> */
[----:B------:R-:W-:-:S04]  /*15e70*/  @!P1 LOP3.LUT R2, RZ, R4, RZ, 0x33, !PT ;  /* 0x00000004ff029212 */ /* 0x000fc800078e33ff */
[----:B------:R-:W-:Y:S01]  /*15e80*/  IADD3 R3, -R2, RZ, RZ ;  /* 0x000000ff02037210 */ /* 0x000fe20007ffe1ff */
[----:B------:R-:W-:-:S04]  /*15e90*/  IMAD R2, R4, 0x1000000, R2 ;  /* 0x0100000004027824 */ /* 0x000fc800078e0202 */
[----:B------:R-:W-:-:S04]  /*15ea0*/  IMAD R9, R4, R3, R9 ;  /* 0x0000000304097224 */ /* 0x000fc800078e0209 */
[----:B------:R-:W-:Y:S01]  /*15eb0*/  IMAD R26, R9, 0x10000, R2 ;  /* 0x00010000091a7824 */ /* 0x000fe200078e0202 */
[----:B------:R-:W-:Y:S06]  /*15ec0*/  BRA `(.L_x_719) ;  /* 0x00000000001c7947 */ /* 0x000fec0003800000 */
.L_x_713:
[----:B------:R-:W-:Y:S01]  /*15ed0*/  UMOV UR4, URZ ;  /* 0x0000003f00047c82 */ /* 0x000fe20008000000 */
[----:B------:R-:W-:Y:S01]  /*15ee0*/  UMOV UR5, URZ ;  /* 0x0000003f00057c82 */ /* 0x000fe20008000000 */
[----:B------:R-:W-:Y:S01]  /*15ef0*/  ULDC UR6, c[0x0][0xc3c] ;  /* 0x00030f0000067ab9 */ /* 0x000fe20000000800 */
[----:B------:R-:W-:Y:S01]  /*15f00*/  MOV R24, R0 ;  /* 0x0000000000187202 */ /* 0x000fe20000000f00 */
[----:B------:R-:W-:Y:S02]  /*15f10*/  IMAD.U32 R25, RZ, RZ, UR4 ;  /* 0x00000004ff197e24 */ /* 0x000fe4000f8e00ff */
[----:B------:R-:W-:Y:S02]  /*15f20*/  IMAD.U32 R26, RZ, RZ, UR5 ;  /* 0x00000005ff1a7e24 */ /* 0x000fe4000f8e00ff */
[----:B------:R-:W-:-:S07]  /*15f30*/  IMAD.U32 R27, RZ, RZ, UR6 ;  /* 0x00000006ff1b7e24 */ /* 0x000fce000f8e00ff */
.L_x_719:
        /* <DEDUP_REMOVED lines=10> */
.L_x_710:
[----:B------:R-:W-:Y:S02]  /*15fe0*/  ULDC UR4, c[0x0][0xc3c] ;  /* 0x00030f0000047ab9 */ /* 0x000fe40000000800 */
[----:B---3--:R-:W-:-:S13]  /*15ff0*/  ISETP.GE.AND P0, PT, R27, UR4, PT ;  /* 0x000000041b007c0c */ /* 0x008fda000bf06270 */
[----:B------:R-:W-:Y:S05]  /*16000*/  @!P0 BRA `(.L_x_720) ;  /* 0xffffffa000708947 */ /* 0x000fea000383ffff */
[----:B------:R-:W-:Y:S05]  /*16010*/  BSYNC B8 ;  /* 0x0000000000087941 */ /* 0x000fea0003800000 */
.L_x_625:
[----:B0-----:R-:W3:Y:S01]  /*16020*/  LDL.LU R0, [R1+0x44] ;  /* 0x0000440001007983 */ /* 0x001ee20000300800 */
[----:B------:R-:W-:Y:S01]  /*16030*/  BSSY B0, `(.L_x_721) ;  /* 0x000000b000007945 */ /* 0x000fe20003800000 */
[----:B-1----:R-:W0:Y:S01]  /*16040*/  S2R R5, SR_CgaCtaId ;  /* 0x0000000000057919 */ /* 0x002e220000008800 */
[----:B---3--:R-:W-:-:S05]  /*16050*/  VIADD R0, R0, 0x1 ;  /* 0x0000000100007836 */ /* 0x008fca0000000000 */
[----:B------:R-:W-:-:S04]  /*16060*/  LEA.HI R2, R0, R0, RZ, 0x1 ;  /* 0x0000000000027211 */ /* 0x000fc800078f08ff */
[----:B------:R-:W-:Y:S02]  /*16070*/  LOP3.LUT R3, R2, 0xfffffffe, RZ, 0xc0, !PT ;  /* 0xfffffffe02037812 */ /* 0x000fe400078ec0ff */
[----:B------:R-:W-:Y:S02]  /*16080*/  MOV R2, 0x400 ;  /* 0x0000040000027802 */ /* 0x000fe40000000f00 */
[----:B------:R-:W-:Y:S02]  /*16090*/  IADD3 R0, R0, -R3, RZ ;  /* 0x8000000300007210 */ /* 0x000fe40007ffe0ff */
[----:B0-----:R-:W-:Y:S02]  /*160a0*/  LEA R5, R5, R2, 0x18 ;  /* 0x0000000205057211 */ /* 0x001fe400078ec0ff */
[----:B------:R-:W-:-:S04]  /*160b0*/  SHF.L.U32 R0, R0, 0x1f, RZ ;  /* 0x0000001f00007819 */ /* 0x000fc800000006ff */
[----:B------:R-:W0:Y:S02]  /*160c0*/  SYNCS.PHASECHK.TRANS64.TRYWAIT P0, [R5+URZ+0x16820], R0 ;  /* 0x01682000050075a7 */ /* 0x000e24000800017f */
[----:B0-----:R-:W-:Y:S05]  /*160d0*/  @!P0 BRA `(.L_x_722) ;  /* 0x0000005c00ec8947 */ /* 0x001fea0003800000 */
.L_x_942:
[----:B------:R-:W-:Y:S05]  /*160e0*/  BSYNC B0 ;  /* 0x0000000000007941 */ /* 0x000fea0003800000 */
.L_x_721:
[----:B------:R-:W-:-:S03]  /*160f0*/  UMOV UR4, 0xffffffff ;  /* 0xffffffff00047882 */ /* 0x000fc60000000000 */
[----:B------:R-:W-:Y:S05]  /*16100*/  BRA.DIV UR4, `(.L_x_723) ;  /* 0x0000005e04f47947 */ /* 0x000fea000b800000 */
[----:B0-----:R-:W0:Y:S02]  /*16110*/  S2R R0, SR_TID.X ;  /* 0x0000000000007919 */ /* 0x001e240000002100 */
[----:B0-----:R-:W-:-:S04]  /*16120*/  SHF.R.U32.HI R0, RZ, 0x5, R0 ;  /* 0x00000005ff007819 */ /* 0x001fc80000011600 */
[----:B------:R-:W-:-:S05]  /*16130*/  LOP3.LUT R0, R0, 0x3, RZ, 0xc0, !PT ;  /* 0x0000000300007812 */ /* 0x000fca00078ec0ff */
[----:B------:R0:W1:Y:S02]  /*16140*/  SHFL.IDX PT, R14, R0, RZ, 0x1f ;  /* 0x00001fff000e7589 */ /* 0x00006400000e0000 */
.L_x_945:
[----:B-1----:R-:W-:-:S13]  /*16150*/  ISETP.NE.AND P0, PT, R14, RZ, PT ;  /* 0x000000ff0e00720c */ /* 0x002fda0003f05270 */
[----:B------:R-:W-:Y:S05]  /*16160*/  @P0 BRA `(.L_x_478) ;  /* 0x0000000000880947 */ /* 0x000fea0003800000 */
[----:B------:R-:W-:-:S03]  /*16170*/  UMOV UR4, 0xffffffff ;  /* 0xffffffff00047882 */ /* 0x000fc60000000000 */
[----:B------:R-:W-:Y:S05]  /*16180*/  BRA.DIV UR4, `(.L_x_724) ;  /* 0x0000006204087947 */ /* 0x000fea000b800000 */
[----:B------:R-:W-:-:S13]  /*16190*/  ELECT P6, URZ, PT ;  /* 0x00000000003f782f */ /* 0x000fda00038c0000 */
.L_x_948:
[----:B------:R-:W-:Y:S05]  /*161a0*/  @!P6 BRA `(.L_x_478) ;  /* 0x000000000078e947 */ /* 0x000fea0003800000 */
[----:B------:R-:W-:-:S06]  /*161b0*/  ULOP3.LUT UR4, UR36, 0x2, URZ, 0xfc, !UPT ;  /* 0x0000000224047892 */ /* 0x000fcc000f8efc3f */
[----:B0-----:R-:W-:-:S05]  /*161c0*/  IMAD.U32 R0, RZ, RZ, UR4 ;  /* 0x00000004ff007e24 */ /* 0x001fca000f8e00ff */
[----:B------:R-:W-:-:S13]  /*161d0*/  ISETP.NE.AND P0, PT, R0, 0x3, PT ;  /* 0x000000030000780c */ /* 0x000fda0003f05270 */
[----:B------:R-:W-:Y:S05]  /*161e0*/  @!P0 BRA `(.L_x_725) ;  /* 0x0000000000048947 */ /* 0x000fea0003800000 */
[----:B------:R-:W-:Y:S01]  /*161f0*/  BPT.TRAP 0x1 ;  /* 0x000000040000795c */ /* 0x000fe20000300000 */
.L_x_725:
[C---:B------:R-:W-:Y:S01]  /*16200*/  IMAD R3, R22.reuse, 0x8, R5 ;  /* 0x0000000816037824 */ /* 0x040fe200078e0205 */
[----:B------:R-:W-:Y:S01]  /*16210*/  SHF.L.U32 R2, R29, 0x1f, RZ ;  /* 0x0000001f1d027819 */ /* 0x000fe200000006ff */
[----:B------:R-:W-:-:S03]  /*16220*/  VIADD R22, R22, 0x1 ;  /* 0x0000000116167836 */ /* 0x000fc60000000000 */
[----:B------:R-:W0:Y:S02]  /*16230*/  SYNCS.PHASECHK.TRANS64.TRYWAIT P1, [R3+URZ+0x16840], R2 ;  /* 0x01684002030075a7 */ /* 0x000e24000802017f */
[----:B------:R-:W-:-:S04]  /*16240*/  ISETP.NE.AND P2, PT, R22, 0x2, PT ;  /* 0x000000021600780c */ /* 0x000fc80003f45270 */
[----:B------:R-:W-:Y:S01]  /*16250*/  SEL R0, RZ, 0x1, P2 ;  /* 0x00000001ff007807 */ /* 0x000fe20001000000 */
[----:B0-----:R-:W-:Y:S08]  /*16260*/  @!P1 BRA `(.L_x_726) ;  /* 0x0000005c00f09947 */ /* 0x001ff00003800000 */
.L_x_949:
[----:B------:R-:W-:Y:S02]  /*16270*/  SEL R22, R22, RZ, P2 ;  /* 0x000000ff16167207 */ /* 0x000fe40001000000 */
[----:B------:R-:W-:Y:S01]  /*16280*/  LOP3.LUT R0, R29, R0, RZ, 0x3c, !PT ;  /* 0x000000001d007212 */ /* 0x000fe200078e3cff */
[----:B------:R-:W-:Y:S06]  /*16290*/  @!P0 BRA `(.L_x_727) ;  /* 0x0000000000048947 */ /* 0x000fec0003800000 */
[----:B------:R-:W-:Y:S01]  /*162a0*/  BPT.TRAP 0x1 ;  /* 0x000000040000795c */ /* 0x000fe20000300000 */
.L_x_727:
[----:B------:R-:W-:Y:S01]  /*162b0*/  IMAD R5, R22, 0x8, R5 ;  /* 0x0000000816057824 */ /* 0x000fe200078e0205 */
[----:B------:R-:W-:-:S04]  /*162c0*/  SHF.L.U32 R0, R0, 0x1f, RZ ;  /* 0x0000001f00007819 */ /* 0x000fc800000006ff */
[----:B------:R-:W1:Y:S02]  /*162d0*/  SYNCS.PHASECHK.TRANS64.TRYWAIT P1, [R5+URZ+0x16840], R0 ;  /* 0x01684000050075a7 */ /* 0x000e64000802017f */
[----:B-1----:R-:W-:Y:S05]  /*162e0*/  @!P1 BRA `(.L_x_728) ;  /* 0x0000005c00e49947 */ /* 0x002fea0003800000 */
.L_x_950:
[----:B------:R-:W-:Y:S05]  /*162f0*/  @!P0 BRA `(.L_x_729) ;  /* 0x0000000000048947 */ /* 0x000fea0003800000 */
[----:B------:R-:W-:Y:S01]  /*16300*/  BPT.TRAP 0x1 ;  /* 0x000000040000795c */ /* 0x000fe20000300000 */
.L_x_729:
[----:B------:R-:W3:Y:S02]  /*16310*/  SYNCS.PHASECHK.TRANS64.TRYWAIT P1, [R3+URZ+0x16860], R2 ;  /* 0x01686002030075a7 */ /* 0x000ee4000802017f */
[----:B---3--:R-:W-:Y:S05]  /*16320*/  @!P1 BRA `(.L_x_730) ;  /* 0x0000005c00e89947 */ /* 0x008fea0003800000 */
.L_x_951:
[----:B------:R-:W-:Y:S05]  /*16330*/  @!P0 BRA `(.L_x_731) ;  /* 0x0000000000048947 */ /* 0x000fea0003800000 */
[----:B------:R-:W-:Y:S01]  /*16340*/  BPT.TRAP 0x1 ;  /* 0x000000040000795c */ /* 0x000fe20000300000 */
.L_x_731:
[----:B------:R0:W0:Y:S02]  /*16350*/  SYNCS.PHASECHK.TRANS64.TRYWAIT P0, [R5+URZ+0x16860], R0 ;  /* 0x01686000050075a7 */ /* 0x000024000800017f */
[----:B0-----:R-:W-:Y:S05]  /*16360*/  @!P0 NANOSLEEP.SYNCS 0x989680 ;  /* 0x009896800000895d */ /* 0x001fea0003900000 */
[----:B------:R-:W0:Y:S02]  /*16370*/  @!P0 SYNCS.PHASECHK.TRANS64 P0, [R5+URZ+0x16860], R0 ;  /* 0x01686000050085a7 */ /* 0x000e24000800007f */
[----:B0-----:R-:W-:Y:S05]  /*16380*/  @!P0 BRA `(.L_x_731) ;  /* 0xfffffffc00f08947 */ /* 0x001fea000383ffff */
.L_x_478:
[----:B------:R-:W-:Y:S05]  /*16390*/  BSYNC B9 ;  /* 0x0000000000097941 */ /* 0x000fea0003800000 */
.L_x_475:
[----:B------:R-:W-:Y:S05]  /*163a0*/  EXIT ;  /* 0x000000000000794d */ /* 0x000fea0003800000 */
.L_x_498:
[----:B0-----:R0:W1:Y:S02]  /*163b0*/  SYNCS.PHASECHK.TRANS64.TRYWAIT P6, [R70+URZ+0x16890], R79 ;  /* 0x0168904f460075a7 */ /* 0x00106400080c017f */
[----:B-1----:R-:W-:Y:S05]  /*163c0*/  @!P6 NANOSLEEP.SYNCS 0x989680 ;  /* 0x009896800000e95d */ /* 0x002fea0003900000 */
[----:B------:R-:W1:Y:S02]  /*163d0*/  @!P6 SYNCS.PHASECHK.TRANS64 P6, [R70+URZ+0x16890], R79 ;  /* 0x0168904f4600e5a7 */ /* 0x000e6400080c007f */
[----:B-1----:R-:W-:Y:S05]  /*163e0*/  @!P6 BRA `(.L_x_498) ;  /* 0xfffffffc00f0e947 */ /* 0x002fea000383ffff */
[----:B------:R-:W-:Y:S05]  /*163f0*/  BRA `(.L_x_732) ;  /* 0xfffffec800487947 */ /* 0x000fea000383ffff */
.L_x_499:
        /* <DEDUP_REMOVED lines=8> */
.L_x_734:
[----:B------:R-:W-:Y:S05]  /*16480*/  BSYNC B1 ;  /* 0x0000000000017941 */ /* 0x000fea0003800000 */
.L_x_733:
[----:B------:R-:W-:Y:S01]  /*16490*/  MOV R13, R84 ;  /* 0x00000054000d7202 */ /* 0x000fe20000000f00 */
[----:B------:R-:W-:Y:S02]  /*164a0*/  IMAD.MOV.U32 R12, RZ, RZ, RZ ;  /* 0x000000ffff0c7224 */ /* 0x000fe400078e00ff */
[----:B------:R-:W-:Y:S02]  /*164b0*/  IMAD.MOV.U32 R11, RZ, RZ, 0x1c1f ;  /* 0x00001c1fff0b7424 */ /* 0x000fe400078e00ff */
[----:B------:R-:W-:Y:S02]  /*164c0*/  IMAD.MOV.U32 R15, RZ, RZ, -0x1 ;  /* 0xffffffffff0f7424 */ /* 0x000fe400078e00ff */
[----:B------:R-:W-:-:S07]  /*164d0*/  IMAD.MOV.U32 R81, RZ, RZ, R14 ;  /* 0x000000ffff517224 */ /* 0x000fce00078e000e */
[----:B------:R-:W-:Y:S05]  /*164e0*/  WARPSYNC.COLLECTIVE R15, `(.L_x_735) ;  /* 0x000000000f087348 */ /* 0x000fea0003c00000 */
[----:B------:R0:W1:Y:S02]  /*164f0*/  SHFL.IDX P6, R14, R13, R12, R11 ;  /* 0x0000000c0d0e7389 */ /* 0x00006400000c000b */
[----:B01----:R-:W-:Y:S01]  /*16500*/  ENDCOLLECTIVE ;  /* 0x000000000000791b */ /* 0x003fe20003800000 */
.L_x_735:
[----:B------:R-:W-:Y:S05]  /*16510*/  BRA `(.L_x_736) ;  /* 0xfffffec800147947 */ /* 0x000fea000383ffff */
.L_x_508:
[----:B------:R-:W-:Y:S01]  /*16520*/  BSSY B1, `(.L_x_737) ;  /* 0x0000008000017945 */ /* 0x000fe20003800000 */
[----:B0---4-:R-:W-:Y:S01]  /*16530*/  IMAD.MOV.U32 R13, RZ, RZ, R85 ;  /* 0x000000ffff0d7224 */ /* 0x011fe200078e0055 */
[----:B------:R-:W-:Y:S01]  /*16540*/  MOV R12, 0x1 ;  /* 0x00000001000c7802 */ /* 0x000fe20000000f00 */
[----:B------:R-:W-:Y:S02]  /*16550*/  IMAD.MOV.U32 R11, RZ, RZ, 0x1c1f ;  /* 0x00001c1fff0b7424 */ /* 0x000fe400078e00ff */
[----:B------:R-:W-:-:S07]  /*16560*/  IMAD.MOV.U32 R15, RZ, RZ, -0x1 ;  /* 0xffffffffff0f7424 */ /* 0x000fce00078e00ff */
[----:B-123--:R-:W-:Y:S05]  /*16570*/  WARPSYNC.COLLECTIVE R15, `(.L_x_738) ;  /* 0x000000000f087348 */ /* 0x00efea0003c00000 */
[----:B---3--:R0:W3:Y:S02]  /*16580*/  SHFL.IDX P6, R14, R13, R12, R11 ;  /* 0x0000000c0d0e7389 */ /* 0x0080e400000c000b */
[----:B0123--:R-:W-:Y:S01]  /*16590*/  ENDCOLLECTIVE ;  /* 0x000000000000791b */ /* 0x00ffe20003800000 */
.L_x_738:
[----:B------:R-:W-:Y:S05]  /*165a0*/  BSYNC B1 ;  /* 0x0000000000017941 */ /* 0x000fea0003800000 */
.L_x_737:
[----:B------:R-:W-:Y:S01]  /*165b0*/  IMAD.MOV.U32 R13, RZ, RZ, R84 ;  /* 0x000000ffff0d7224 */ /* 0x000fe200078e0054 */
[----:B------:R-:W-:Y:S01]  /*165c0*/  MOV R12, 0x1 ;  /* 0x00000001000c7802 */ /* 0x000fe20000000f00 */
[----:B------:R-:W-:Y:S02]  /*165d0*/  IMAD.MOV.U32 R11, RZ, RZ, 0x1c1f ;  /* 0x00001c1fff0b7424 */ /* 0x000fe400078e00ff */
[----:B------:R-:W-:Y:S02]  /*165e0*/  IMAD.MOV.U32 R15, RZ, RZ, -0x1 ;  /* 0xffffffffff0f7424 */ /* 0x000fe400078e00ff */
[----:B------:R-:W-:-:S07]  /*165f0*/  IMAD.MOV.U32 R85, RZ, RZ, R14 ;  /* 0x000000ffff557224 */ /* 0x000fce00078e000e */
[----:B------:R-:W-:Y:S05]  /*16600*/  WARPSYNC.COLLECTIVE R15, `(.L_x_739) ;  /* 0x000000000f087348 */ /* 0x000fea0003c00000 */
[----:B------:R0:W1:Y:S02]  /*16610*/  SHFL.IDX P6, R14, R13, R12, R11 ;  /* 0x0000000c0d0e7389 */ /* 0x00006400000c000b */
[----:B01----:R-:W-:Y:S01]  /*16620*/  ENDCOLLECTIVE ;  /* 0x000000000000791b */ /* 0x003fe20003800000 */
.L_x_739:
[----:B------:R-:W-:Y:S05]  /*16630*/  BRA `(.L_x_740) ;  /* 0xfffffecc00807947 */ /* 0x000fea000383ffff */
.L_x_520:
[----:B-1----:R1:W2:Y:S02]  /*16640*/  SYNCS.PHASECHK.TRANS64.TRYWAIT P4, [R70+URZ+0x16890], R79 ;  /* 0x0168904f460075a7 */ /* 0x0022a4000808017f */
[----:B--2---:R-:W-:Y:S05]  /*16650*/  @!P4 NANOSLEEP.SYNCS 0x989680 ;  /* 0x009896800000c95d */ /* 0x004fea0003900000 */
[----:B------:R-:W2:Y:S02]  /*16660*/  @!P4 SYNCS.PHASECHK.TRANS64 P4, [R70+URZ+0x16890], R79 ;  /* 0x0168904f4600c5a7 */ /* 0x000ea4000808007f */
[----:B--2---:R-:W-:Y:S05]  /*16670*/  @!P4 BRA `(.L_x_520) ;  /* 0xfffffffc00f0c947 */ /* 0x004fea000383ffff */
[----:B------:R-:W-:Y:S05]  /*16680*/  BRA `(.L_x_741) ;  /* 0xfffffed800707947 */ /* 0x000fea000383ffff */
.L_x_521:
[----:B------:R-:W-:Y:S01]  /*16690*/  BSSY B1, `(.L_x_742) ;  /* 0x0000008000017945 */ /* 0x000fe20003800000 */
[----:B------:R-:W-:Y:S01]  /*166a0*/  IMAD.MOV.U32 R13, RZ, RZ, R85 ;  /* 0x000000ffff0d7224 */ /* 0x000fe200078e0055 */
[----:B------:R-:W-:Y:S01]  /*166b0*/  MOV R11, 0x1c1f ;  /* 0x00001c1f000b7802 */ /* 0x000fe20000000f00 */
[----:B------:R-:W-:Y:S02]  /*166c0*/  IMAD.MOV.U32 R12, RZ, RZ, RZ ;  /* 0x000000ffff0c7224 */ /* 0x000fe400078e00ff */
[----:B------:R-:W-:-:S07]  /*166d0*/  IMAD.MOV.U32 R15, RZ, RZ, -0x1 ;  /* 0xffffffffff0f7424 */ /* 0x000fce00078e00ff */
[----:B-1----:R-:W-:Y:S05]  /*166e0*/  WARPSYNC.COLLECTIVE R15, `(.L_x_743) ;  /* 0x000000000f087348 */ /* 0x002fea0003c00000 */
[----:B------:R0:W2:Y:S02]  /*166f0*/  SHFL.IDX P6, R14, R13, R12, R11 ;  /* 0x0000000c0d0e7389 */ /* 0x0000a400000c000b */
[----:B012---:R-:W-:Y:S01]  /*16700*/  ENDCOLLECTIVE ;  /* 0x000000000000791b */ /* 0x007fe20003800000 */
.L_x_743:
[----:B------:R-:W-:Y:S05]  /*16710*/  BSYNC B1 ;  /* 0x0000000000017941 */ /* 0x000fea0003800000 */
.L_x_742:
[----:B------:R-:W-:Y:S01]  /*16720*/  IMAD.MOV.U32 R13, RZ, RZ, R84 ;  /* 0x000000ffff0d7224 */ /* 0x000fe200078e0054 */
[----:B------:R-:W-:Y:S01]  /*16730*/  MOV R11, 0x1c1f ;  /* 0x00001c1f000b7802 */ /* 0x000fe20000000f00 */
[----:B------:R-:W-:Y:S02]  /*16740*/  IMAD.MOV.U32 R12, RZ, RZ, RZ ;  /* 0x000000ffff0c7224 */ /* 0x000fe400078e00ff */
[----:B------:R-:W-:Y:S02]  /*16750*/  IMAD.MOV.U32 R15, RZ, RZ, -0x1 ;  /* 0xffffffffff0f7424 */ /* 0x000fe400078e00ff */
[----:B------:R-:W-:-:S07]  /*16760*/  IMAD.MOV.U32 R83, RZ, RZ, R14 ;  /* 0x000000ffff537224 */ /* 0x000fce00078e000e */
[----:B------:R-:W-:Y:S05]  /*16770*/  WARPSYNC.COLLECTIVE R15, `(.L_x_744) ;  /* 0x000000000f087348 */ /* 0x000fea0003c00000 */
[----:B------:R0:W1:Y:S02]  /*16780*/  SHFL.IDX P6, R14, R13, R12, R11 ;  /* 0x0000000c0d0e7389 */ /* 0x00006400000c000b */
[----:B01----:R-:W-:Y:S01]  /*16790*/  ENDCOLLECTIVE ;  /* 0x000000000000791b */ /* 0x003fe20003800000 */
.L_x_744:
[----:B------:R-:W-:Y:S01]  /*167a0*/  IMAD.MOV.U32 R82, RZ, RZ, R14 ;  /* 0x000000ffff527224 */ /* 0x000fe200078e000e */
[----:B------:R-:W-:Y:S06]  /*167b0*/  BRA `(.L_x_745) ;  /* 0xfffffed8003c7947 */ /* 0x000fec000383ffff */
.L_x_526:
[----:B------:R-:W-:Y:S01]  /*167c0*/  BSSY B1, `(.L_x_746) ;  /* 0x0000008000017945 */ /* 0x000fe20003800000 */
[----:B---3--:R-:W-:Y:S01]  /*167d0*/  IMAD.MOV.U32 R13, RZ, RZ, R85 ;  /* 0x000000ffff0d7224 */ /* 0x008fe200078e0055 */
[----:B--2---:R-:W-:Y:S01]  /*167e0*/  MOV R11, 0x1c1f ;  /* 0x00001c1f000b7802 */ /* 0x004fe20000000f00 */
[----:B------:R-:W-:Y:S02]  /*167f0*/  IMAD.MOV.U32 R12, RZ, RZ, 0x1 ;  /* 0x00000001ff0c7424 */ /* 0x000fe400078e00ff */
[----:B------:R-:W-:-:S07]  /*16800*/  IMAD.MOV.U32 R15, RZ, RZ, -0x1 ;  /* 0xffffffffff0f7424 */ /* 0x000fce00078e00ff */
[----:B01----:R-:W-:Y:S05]  /*16810*/  WARPSYNC.COLLECTIVE R15, `(.L_x_747) ;  /* 0x000000000f087348 */ /* 0x003fea0003c00000 */
[----:B------:R2:W3:Y:S02]  /*16820*/  SHFL.IDX P6, R14, R13, R12, R11 ;  /* 0x0000000c0d0e7389 */ /* 0x0004e400000c000b */
[----:B0123--:R-:W-:Y:S01]  /*16830*/  ENDCOLLECTIVE ;  /* 0x000000000000791b */ /* 0x00ffe20003800000 */
.L_x_747:
[----:B------:R-:W-:Y:S05]  /*16840*/  BSYNC B1 ;  /* 0x0000000000017941 */ /* 0x000fea0003800000 */
.L_x_746:
        /* <DEDUP_REMOVED lines=8> */
.L_x_748:
[----:B------:R-:W-:Y:S01]  /*168d0*/  IMAD.MOV.U32 R84, RZ, RZ, R14 ;  /* 0x000000ffff547224 */ /* 0x000fe200078e000e */
[----:B------:R-:W-:Y:S06]  /*168e0*/  BRA `(.L_x_749) ;  /* 0xfffffedc00c47947 */ /* 0x000fec000383ffff */
.L_x_531:
[----:B0-----:R0:W1:Y:S02]  /*168f0*/  SYNCS.PHASECHK.TRANS64.TRYWAIT P3, [R70+URZ+0x16890], R79 ;  /* 0x0168904f460075a7 */ /* 0x001064000806017f */
[----:B-1----:R-:W-:Y:S05]  /*16900*/  @!P3 NANOSLEEP.SYNCS 0x989680 ;  /* 0x009896800000b95d */ /* 0x002fea0003900000 */
[----:B------:R-:W1:Y:S02]  /*16910*/  @!P3 SYNCS.PHASECHK.TRANS64 P3, [R70+URZ+0x16890], R79 ;  /* 0x0168904f4600b5a7 */ /* 0x000e64000806007f */
[----:B-1----:R-:W-:Y:S05]  /*16920*/  @!P3 BRA `(.L_x_531) ;  /* 0xfffffffc00f0b947 */ /* 0x002fea000383ffff */
[----:B------:R-:W-:Y:S05]  /*16930*/  BRA `(.L_x_750) ;  /* 0xfffffee400cc7947 */ /* 0x000fea000383ffff */
.L_x_532:
        /* <DEDUP_REMOVED lines=8> */
.L_x_752:
[----:B------:R-:W-:Y:S05]  /*169c0*/  BSYNC B1 ;  /* 0x0000000000017941 */ /* 0x000fea0003800000 */
.L_x_751:
        /* <DEDUP_REMOVED lines=8> */
.L_x_753:
[----:B------:R-:W-:Y:S01]  /*16a50*/  IMAD.MOV.U32 R7, RZ, RZ, R14 ;  /* 0x000000ffff077224 */ /* 0x000fe200078e000e */
[----:B------:R-:W-:Y:S06]  /*16a60*/  BRA `(.L_x_754) ;  /* 0xfffffee400e87947 */ /* 0x000fec000383ffff */
.L_x_535:
[----:B------:R-:W-:Y:S01]  /*16a70*/  BSSY B1, `(.L_x_755) ;  /* 0x0000008000017945 */ /* 0x000fe20003800000 */
[----:B----4-:R-:W-:Y:S01]  /*16a80*/  IMAD.MOV.U32 R13, RZ, RZ, R37 ;  /* 0x000000ffff0d7224 */ /* 0x010fe200078e0025 */
[----:B------:R-:W-:Y:S01]  /*16a90*/  MOV R11, 0x1c1f ;  /* 0x00001c1f000b7802 */ /* 0x000fe20000000f00 */
[----:B------:R-:W-:Y:S02]  /*16aa0*/  IMAD.MOV.U32 R12, RZ, RZ, 0x1 ;  /* 0x00000001ff0c7424 */ /* 0x000fe400078e00ff */
[----:B------:R-:W-:-:S07]  /*16ab0*/  IMAD.MOV.U32 R15, RZ, RZ, -0x1 ;  /* 0xffffffffff0f7424 */ /* 0x000fce00078e00ff */
[----:B0123--:R-:W-:Y:S05]  /*16ac0*/  WARPSYNC.COLLECTIVE R15, `(.L_x_756) ;  /* 0x000000000f087348 */ /* 0x00ffea0003c00000 */
[----:B------:R4:W0:Y:S02]  /*16ad0*/  SHFL.IDX P6, R14, R13, R12, R11 ;  /* 0x0000000c0d0e7389 */ /* 0x00082400000c000b */
[----:B01234-:R-:W-:Y:S01]  /*16ae0*/  ENDCOLLECTIVE ;  /* 0x000000000000791b */ /* 0x01ffe20003800000 */
.L_x_756:
[----:B------:R-:W-:Y:S05]  /*16af0*/  BSYNC B1 ;  /* 0x0000000000017941 */ /* 0x000fea0003800000 */
.L_x_755:
        /* <DEDUP_REMOVED lines=8> */
.L_x_757:
[----:B------:R-:W-:Y:S01]  /*16b80*/  IMAD.MOV.U32 R7, RZ, RZ, R14 ;  /* 0x000000ffff077224 */ /* 0x000fe200078e000e */
[----:B------:R-:W-:Y:S06]  /*16b90*/  BRA `(.L_x_758) ;  /* 0xfffffee400e47947 */ /* 0x000fec000383ffff */
.L_x_539:
[----:B0-----:R0:W4:Y:S02]  /*16ba0*/  SYNCS.PHASECHK.TRANS64.TRYWAIT P4, [R70+URZ+0x168b0], R79 ;  /* 0x0168b04f460075a7 */ /* 0x001124000808017f */
[----:B----4-:R-:W-:Y:S05]  /*16bb0*/  @!P4 NANOSLEEP.SYNCS 0x989680 ;  /* 0x009896800000c95d */ /* 0x010fea0003900000 */
[----:B------:R-:W4:Y:S02]  /*16bc0*/  @!P4 SYNCS.PHASECHK.TRANS64 P4, [R70+URZ+0x168b0], R79 ;  /* 0x0168b04f4600c5a7 */ /* 0x000f24000808007f */
[----:B----4-:R-:W-:Y:S05]  /*16bd0*/  @!P4 BRA `(.L_x_539) ;  /* 0xfffffffc00f0c947 */ /* 0x010fea000383ffff */
[----:B------:R-:W-:Y:S05]  /*16be0*/  BRA `(.L_x_759) ;  /* 0xfffffee8005c7947 */ /* 0x000fea000383ffff */
.L_x_549:
[----:B------:R-:W0:Y:S01]  /*16bf0*/  S2R R0, SR_TID.X ;  /* 0x0000000000007919 */ /* 0x000e220000002100 */
[----:B------:R-:W-:Y:S01]  /*16c00*/  BSSY B0, `(.L_x_760) ;  /* 0x000000c000007945 */ /* 0x000fe20003800000 */
[----:B-1----:R-:W-:Y:S01]  /*16c10*/  MOV R12, RZ ;  /* 0x000000ff000c7202 */ /* 0x002fe20000000f00 */
[----:B----4-:R-:W-:Y:S02]  /*16c20*/  IMAD.MOV.U32 R11, RZ, RZ, 0x1f ;  /* 0x0000001fff0b7424 */ /* 0x010fe400078e00ff */
[----:B------:R-:W-:Y:S02]  /*16c30*/  IMAD.MOV.U32 R15, RZ, RZ, -0x1 ;  /* 0xffffffffff0f7424 */ /* 0x000fe400078e00ff */
[----:B0-----:R-:W-:-:S05]  /*16c40*/  VIADD R4, R0, 0xffffff80 ;  /* 0xffffff8000047836 */ /* 0x001fca0000000000 */
[----:B------:R-:W-:-:S04]  /*16c50*/  SHF.R.S32.HI R0, RZ, 0x1f, R4 ;  /* 0x0000001fff007819 */ /* 0x000fc80000011404 */
[----:B------:R-:W-:-:S04]  /*16c60*/  LEA.HI R0, R0, R4, RZ, 0x7 ;  /* 0x0000000400007211 */ /* 0x000fc800078f38ff */
[----:B------:R-:W-:-:S05]  /*16c70*/  SHF.R.S32.HI R0, RZ, 0x7, R0 ;  /* 0x00000007ff007819 */ /* 0x000fca0000011400 */
[----:B--2---:R-:W-:-:S07]  /*16c80*/  IMAD.MOV.U32 R13, RZ, RZ, R0 ;  /* 0x000000ffff0d7224 */ /* 0x004fce00078e0000 */
[----:B-----5:R-:W-:Y:S05]  /*16c90*/  WARPSYNC.COLLECTIVE R15, `(.L_x_761) ;  /* 0x000000000f087348 */ /* 0x020fea0003c00000 */
[----:B------:R0:W1:Y:S02]  /*16ca0*/  SHFL.IDX P6, R14, R13, R12, R11 ;  /* 0x0000000c0d0e7389 */ /* 0x00006400000c000b */
[----:B01---5:R-:W-:Y:S01]  /*16cb0*/  ENDCOLLECTIVE ;  /* 0x000000000000791b */ /* 0x023fe20003800000 */
.L_x_761:
[----:B------:R-:W-:Y:S05]  /*16cc0*/  BSYNC B0 ;  /* 0x0000000000007941 */ /* 0x000fea0003800000 */
.L_x_760:
[----:B------:R3:W-:Y:S01]  /*16cd0*/  STL [R1+0x28], R14 ;  /* 0x0000280e01007387 */ /* 0x0007e20000100800 */
[----:B------:R-:W-:Y:S05]  /*16ce0*/  BRA `(.L_x_762) ;  /* 0xfffffef000647947 */ /* 0x000fea000383ffff */
.L_x_561:
[----:B------:R-:W-:Y:S01]  /*16cf0*/  BSSY B1, `(.L_x_763) ;  /* 0x0000008000017945 */ /* 0x000fe20003800000 */
[----:B--2---:R-:W-:Y:S01]  /*16d00*/  IMAD.MOV.U32 R13, RZ, RZ, R26 ;  /* 0x000000ffff0d7224 */ /* 0x004fe200078e001a */
[----:B------:R-:W-:Y:S01]  /*16d10*/  MOV R12, RZ ;  /* 0x000000ff000c7202 */ /* 0x000fe20000000f00 */
[----:B----4-:R-:W-:Y:S02]  /*16d20*/  IMAD.MOV.U32 R11, RZ, RZ, 0x1c1f ;  /* 0x00001c1fff0b7424 */ /* 0x010fe400078e00ff */
[----:B------:R-:W-:-:S07]  /*16d30*/  IMAD.MOV.U32 R15, RZ, RZ, -0x1 ;  /* 0xffffffffff0f7424 */ /* 0x000fce00078e00ff */
[----:B---3--:R-:W-:Y:S05]  /*16d40*/  WARPSYNC.COLLECTIVE R15, `(.L_x_764) ;  /* 0x000000000f087348 */ /* 0x008fea0003c00000 */
[----:B---3--:R0:W1:Y:S02]  /*16d50*/  SHFL.IDX P6, R14, R13, R12, R11 ;  /* 0x0000000c0d0e7389 */ /* 0x00806400000c000b */
[----:B01----:R-:W-:Y:S01]  /*16d60*/  ENDCOLLECTIVE ;  /* 0x000000000000791b */ /* 0x003fe20003800000 */
.L_x_764:
[----:B------:R-:W-:Y:S05]  /*16d70*/  BSYNC B1 ;  /* 0x0000000000017941 */ /* 0x000fea0003800000 */
.L_x_763:
        /* <DEDUP_REMOVED lines=8> */
.L_x_765:
[----:B------:R-:W-:Y:S01]  /*16e00*/  IMAD.MOV.U32 R13, RZ, RZ, R28 ;  /* 0x000000ffff0d7224 */ /* 0x000fe200078e001c */
[----:B------:R-:W-:-:S07]  /*16e10*/  MOV R0, R14 ;  /* 0x0000000e00007202 */ /* 0x000fce0000000f00 */
[----:B------:R-:W-:Y:S05]  /*16e20*/  WARPSYNC.COLLECTIVE R15, `(.L_x_766) ;  /* 0x000000000f087348 */ /* 0x000fea0003c00000 */
[----:B------:R0:W1:Y:S02]  /*16e30*/  SHFL.IDX P6, R14, R13, R12, R11 ;  /* 0x0000000c0d0e7389 */ /* 0x00006400000c000b */
[----:B01----:R-:W-:Y:S01]  /*16e40*/  ENDCOLLECTIVE ;  /* 0x000000000000791b */ /* 0x003fe20003800000 */
.L_x_766:
[----:B------:R-:W-:Y:S02]  /*16e50*/  IMAD.MOV.U32 R13, RZ, RZ, R27 ;  /* 0x000000ffff0d7224 */ /* 0x000fe400078e001b */
[----:B------:R-:W-:-:S07]  /*16e60*/  IMAD.MOV.U32 R5, RZ, RZ, R14 ;  /* 0x000000ffff057224 */ /* 0x000fce00078e000e */
[----:B------:R-:W-:Y:S05]  /*16e70*/  WARPSYNC.COLLECTIVE R15, `(.L_x_767) ;  /* 0x000000000f087348 */ /* 0x000fea0003c00000 */
[----:B------:R0:W1:Y:S02]  /*16e80*/  SHFL.IDX P6, R14, R13, R12, R11 ;  /* 0x0000000c0d0e7389 */ /* 0x00006400000c000b */
[----:B01----:R-:W-:Y:S01]  /*16e90*/  ENDCOLLECTIVE ;  /* 0x000000000000791b */ /* 0x003fe20003800000 */
.L_x_767:
[----:B------:R-:W-:Y:S05]  /*16ea0*/  BRA `(.L_x_768) ;  /* 0xfffffef400747947 */ /* 0x000fea000383ffff */
.L_x_565:
[----:B0-----:R0:W1:Y:S02]  /*16eb0*/  SYNCS.PHASECHK.TRANS64.TRYWAIT P0, [R18+URZ+0x16800], R15 ;  /* 0x0168000f120075a7 */ /* 0x001064000800017f */
[----:B-1----:R-:W-:Y:S05]  /*16ec0*/  @!P0 NANOSLEEP.SYNCS 0x989680 ;  /* 0x009896800000895d */ /* 0x002fea0003900000 */
[----:B------:R-:W1:Y:S02]  /*16ed0*/  @!P0 SYNCS.PHASECHK.TRANS64 P0, [R18+URZ+0x16800], R15 ;  /* 0x0168000f120085a7 */ /* 0x000e64000800007f */
[----:B-1----:R-:W-:Y:S05]  /*16ee0*/  @!P0 BRA `(.L_x_565) ;  /* 0xfffffffc00f08947 */ /* 0x002fea000383ffff */
[----:B------:R-:W-:Y:S05]  /*16ef0*/  BRA `(.L_x_769) ;  /* 0xfffffef800b07947 */ /* 0x000fea000383ffff */
.L_x_573:
[----:B------:R-:W-:Y:S01]  /*16f00*/  BSSY B1, `(.L_x_770) ;  /* 0x0000008000017945 */ /* 0x000fe20003800000 */
[----:B--2---:R-:W-:Y:S01]  /*16f10*/  MOV R13, R26 ;  /* 0x0000001a000d7202 */ /* 0x004fe20000000f00 */
[----:B------:R-:W-:Y:S02]  /*16f20*/  IMAD.MOV.U32 R12, RZ, RZ, RZ ;  /* 0x000000ffff0c7224 */ /* 0x000fe400078e00ff */
[----:B----4-:R-:W-:Y:S02]  /*16f30*/  IMAD.MOV.U32 R11, RZ, RZ, 0x1c1f ;  /* 0x00001c1fff0b7424 */ /* 0x010fe400078e00ff */
[----:B------:R-:W-:-:S07]  /*16f40*/  IMAD.MOV.U32 R15, RZ, RZ, -0x1 ;  /* 0xffffffffff0f7424 */ /* 0x000fce00078e00ff */
[----:B---3--:R-:W-:Y:S05]  /*16f50*/  WARPSYNC.COLLECTIVE R15, `(.L_x_771) ;  /* 0x000000000f087348 */ /* 0x008fea0003c00000 */
[----:B---3--:R0:W1:Y:S02]  /*16f60*/  SHFL.IDX P6, R14, R13, R12, R11 ;  /* 0x0000000c0d0e7389 */ /* 0x00806400000c000b */
[----:B01----:R-:W-:Y:S01]  /*16f70*/  ENDCOLLECTIVE ;  /* 0x000000000000791b */ /* 0x003fe20003800000 */
.L_x_771:
[----:B------:R-:W-:Y:S05]  /*16f80*/  BSYNC B1 ;  /* 0x0000000000017941 */ /* 0x000fea0003800000 */
.L_x_770:
[----:B------:R-:W-:Y:S01]  /*16f90*/  IMAD.MOV.U32 R13, RZ, RZ, R25 ;  /* 0x000000ffff0d7224 */ /* 0x000fe200078e0019 */
[----:B------:R-:W-:Y:S01]  /*16fa0*/  MOV R15, 0xffffffff ;  /* 0xffffffff000f7802 */ /* 0x000fe20000000f00 */
[----:B------:R-:W-:Y:S01]  /*16fb0*/  IMAD.MOV.U32 R12, RZ, RZ, RZ ;  /* 0x000000ffff0c7224 */ /* 0x000fe200078e00ff */
[----:B------:R-:W-:Y:S01]  /*16fc0*/  MOV R0, R14 ;  /* 0x0000000e00007202 */ /* 0x000fe20000000f00 */
[----:B------:R-:W-:-:S07]  /*16fd0*/  IMAD.MOV.U32 R11, RZ, RZ, 0x1c1f ;  /* 0x00001c1fff0b7424 */ /* 0x000fce00078e00ff */
[----:B------:R-:W-:Y:S05]  /*16fe0*/  WARPSYNC.COLLECTIVE R15, `(.L_x_772) ;  /* 0x000000000f087348 */ /* 0x000fea0003c00000 */
[----:B------:R0:W1:Y:S02]  /*16ff0*/  SHFL.IDX P6, R14, R13, R12, R11 ;  /* 0x0000000c0d0e7389 */ /* 0x00006400000c000b */
[----:B01----:R-:W-:Y:S01]  /*17000*/  ENDCOLLECTIVE ;  /* 0x000000000000791b */ /* 0x003fe20003800000 */
.L_x_772:
[----:B------:R-:W-:Y:S02]  /*17010*/  IMAD.MOV.U32 R13, RZ, RZ, R28 ;  /* 0x000000ffff0d7224 */ /* 0x000fe400078e001c */
[----:B------:R-:W-:-:S07]  /*17020*/  IMAD.MOV.U32 R3, RZ, RZ, R14 ;  /* 0x000000ffff037224 */ /* 0x000fce00078e000e */
[----:B------:R-:W-:Y:S05]  /*17030*/  WARPSYNC.COLLECTIVE R15, `(.L_x_773) ;  /* 0x000000000f087348 */ /* 0x000fea0003c00000 */
[----:B------:R0:W1:Y:S02]  /*17040*/  SHFL.IDX P6, R14, R13, R12, R11 ;  /* 0x0000000c0d0e7389 */ /* 0x00006400000c000b */
[----:B01----:R-:W-:Y:S01]  /*17050*/  ENDCOLLECTIVE ;  /* 0x000000000000791b */ /* 0x003fe20003800000 */
.L_x_773:
[----:B------:R-:W-:Y:S01]  /*17060*/  MOV R13, R27 ;  /* 0x0000001b000d7202 */ /* 0x000fe20000000f00 */
[----:B------:R-:W-:-:S07]  /*17070*/  IMAD.MOV.U32 R20, RZ, RZ, R14 ;  /* 0x000000ffff147224 */ /* 0x000fce00078e000e */
[----:B------:R-:W-:Y:S05]  /*17080*/  WARPSYNC.COLLECTIVE R15, `(.L_x_774) ;  /* 0x000000000f087348 */ /* 0x000fea0003c00000 */
[----:B------:R0:W1:Y:S02]  /*17090*/  SHFL.IDX P6, R14, R13, R12, R11 ;  /* 0x0000000c0d0e7389 */ /* 0x00006400000c000b */
[----:B01----:R-:W-:Y:S01]  /*170a0*/  ENDCOLLECTIVE ;  /* 0x000000000000791b */ /* 0x003fe20003800000 */
.L_x_774:
[----:B------:R-:W-:Y:S05]  /*170b0*/  BRA `(.L_x_775) ;  /* 0xffffff0400187947 */ /* 0x000fea000383ffff */
.L_x_577:
[----:B0-----:R0:W1:Y:S02]  /*170c0*/  SYNCS.PHASECHK.TRANS64.TRYWAIT P1, [R18+URZ+0x16800], R25 ;  /* 0x01680019120075a7 */ /* 0x001064000802017f */
[----:B-1----:R-:W-:Y:S05]  /*170d0*/  @!P1 NANOSLEEP.SYNCS 0x989680 ;  /* 0x009896800000995d */ /* 0x002fea0003900000 */
[----:B------:R-:W1:Y:S02]  /*170e0*/  @!P1 SYNCS.PHASECHK.TRANS64 P1, [R18+URZ+0x16800], R25 ;  /* 0x01680019120095a7 */ /* 0x000e64000802007f */
[----:B-1----:R-:W-:Y:S05]  /*170f0*/  @!P1 BRA `(.L_x_577) ;  /* 0xfffffffc00f09947 */ /* 0x002fea000383ffff */
[----:B------:R-:W-:Y:S05]  /*17100*/  BRA `(.L_x_776) ;  /* 0xffffff0400fc7947 */ /* 0x000fea000383ffff */
.L_x_583:
[----:B0-----:R0:W2:Y:S02]  /*17110*/  SYNCS.PHASECHK.TRANS64.TRYWAIT P1, [R3+URZ+0x16830], R4 ;  /* 0x01683004030075a7 */ /* 0x0010a4000802017f */
[----:B--2---:R-:W-:Y:S05]  /*17120*/  @!P1 NANOSLEEP.SYNCS 0x989680 ;  /* 0x009896800000995d */ /* 0x004fea0003900000 */
[----:B------:R-:W2:Y:S02]  /*17130*/  @!P1 SYNCS.PHASECHK.TRANS64 P1, [R3+URZ+0x16830], R4 ;  /* 0x01683004030095a7 */ /* 0x000ea4000802007f */
[----:B--2---:R-:W-:Y:S05]  /*17140*/  @!P1 BRA `(.L_x_583) ;  /* 0xfffffffc00f09947 */ /* 0x004fea000383ffff */
[----:B------:R-:W-:Y:S05]  /*17150*/  BRA `(.L_x_582) ;  /* 0xffffff1400407947 */ /* 0x000fea000383ffff */
.L_x_590:
[----:B--2---:R2:W3:Y:S02]  /*17160*/  SYNCS.PHASECHK.TRANS64.TRYWAIT P2, [R9+URZ+0x16830], R0 ;  /* 0x01683000090075a7 */ /* 0x0044e4000804017f */
[----:B---3--:R-:W-:Y:S05]  /*17170*/  @!P2 NANOSLEEP.SYNCS 0x989680 ;  /* 0x009896800000a95d */ /* 0x008fea0003900000 */
[----:B------:R-:W3:Y:S02]  /*17180*/  @!P2 SYNCS.PHASECHK.TRANS64 P2, [R9+URZ+0x16830], R0 ;  /* 0x016830000900a5a7 */ /* 0x000ee4000804007f */
[----:B---3--:R-:W-:Y:S05]  /*17190*/  @!P2 BRA `(.L_x_590) ;  /* 0xfffffffc00f0a947 */ /* 0x008fea000383ffff */
[----:B------:R-:W-:Y:S05]  /*171a0*/  BRA `(.L_x_589) ;  /* 0xffffff3400947947 */ /* 0x000fea000383ffff */
.L_x_594:
[----:B-1----:R1:W2:Y:S02]  /*171b0*/  SYNCS.PHASECHK.TRANS64.TRYWAIT P1, [R4+URZ+0x16850], R0 ;  /* 0x01685000040075a7 */ /* 0x0022a4000802017f */
[----:B--2---:R-:W-:Y:S05]  /*171c0*/  @!P1 NANOSLEEP.SYNCS 0x989680 ;  /* 0x009896800000995d */ /* 0x004fea0003900000 */
[----:B------:R-:W2:Y:S02]  /*171d0*/  @!P1 SYNCS.PHASECHK.TRANS64 P1, [R4+URZ+0x16850], R0 ;  /* 0x01685000040095a7 */ /* 0x000ea4000802007f */
[----:B--2---:R-:W-:Y:S05]  /*171e0*/  @!P1 BRA `(.L_x_594) ;  /* 0xfffffffc00f09947 */ /* 0x004fea000383ffff */
[----:B------:R-:W-:Y:S05]  /*171f0*/  BRA `(.L_x_591) ;  /* 0xffffff38006c7947 */ /* 0x000fea000383ffff */
.L_x_601:
[----:B-1----:R1:W2:Y:S02]  /*17200*/  SYNCS.PHASECHK.TRANS64.TRYWAIT P1, [R12+URZ+0x16850], R5 ;  /* 0x016850050c0075a7 */ /* 0x0022a4000802017f */
[----:B--2---:R-:W-:Y:S05]  /*17210*/  @!P1 NANOSLEEP.SYNCS 0x989680 ;  /* 0x009896800000995d */ /* 0x004fea0003900000 */
[----:B------:R-:W2:Y:S02]  /*17220*/  @!P1 SYNCS.PHASECHK.TRANS64 P1, [R12+URZ+0x16850], R5 ;  /* 0x016850050c0095a7 */ /* 0x000ea4000802007f */
[----:B--2---:R-:W-:Y:S05]  /*17230*/  @!P1 BRA `(.L_x_601) ;  /* 0xfffffffc00f09947 */ /* 0x004fea000383ffff */
[----:B------:R-:W-:Y:S05]  /*17240*/  BRA `(.L_x_600) ;  /* 0xffffff54003c7947 */ /* 0x000fea000383ffff */
.L_x_607:
[----:B------:R-:W-:Y:S01]  /*17250*/  IMAD.MOV.U32 R13, RZ, RZ, R41 ;  /* 0x000000ffff0d7224 */ /* 0x000fe200078e0029 */
[----:B------:R-:W-:Y:S01]  /*17260*/  MOV R15, 0xffffffff ;  /* 0xffffffff000f7802 */ /* 0x000fe20000000f00 */
[----:B------:R-:W-:Y:S02]  /*17270*/  IMAD.MOV.U32 R12, RZ, RZ, RZ ;  /* 0x000000ffff0c7224 */ /* 0x000fe400078e00ff */
[----:B------:R-:W-:Y:S02]  /*17280*/  IMAD.MOV.U32 R11, RZ, RZ, 0x181f ;  /* 0x0000181fff0b7424 */ /* 0x000fe400078e00ff */
[----:B------:R-:W-:-:S07]  /*17290*/  IMAD R42, R68, 0xc0, R70 ;  /* 0x000000c0442a7824 */ /* 0x000fce00078e0246 */
[----:B0----5:R-:W-:Y:S05]  /*172a0*/  WARPSYNC.COLLECTIVE R15, `(.L_x_777) ;  /* 0x000000000f087348 */ /* 0x021fea0003c00000 */
[----:B------:R1:W2:Y:S02]  /*172b0*/  SHFL.IDX P6, R14, R13, R12, R11 ;  /* 0x0000000c0d0e7389 */ /* 0x0002a400000c000b */
[----:B012--5:R-:W-:Y:S01]  /*172c0*/  ENDCOLLECTIVE ;  /* 0x000000000000791b */ /* 0x027fe20003800000 */
.L_x_777:
[----:B------:R-:W-:Y:S02]  /*172d0*/  VIADD R20, R42, 0x30 ;  /* 0x000000302a147836 */ /* 0x000fe40000000000 */
[----:B------:R-:W-:Y:S02]  /*172e0*/  IMAD.MOV.U32 R13, RZ, RZ, R40 ;  /* 0x000000ffff0d7224 */ /* 0x000fe400078e0028 */
[----:B------:R-:W-:-:S07]  /*172f0*/  IMAD.MOV.U32 R0, RZ, RZ, R14 ;  /* 0x000000ffff007224 */ /* 0x000fce00078e000e */
[----:B------:R-:W-:Y:S05]  /*17300*/  WARPSYNC.COLLECTIVE R15, `(.L_x_778) ;  /* 0x000000000f087348 */ /* 0x000fea0003c00000 */
[----:B------:R0:W1:Y:S02]  /*17310*/  SHFL.IDX P6, R14, R13, R12, R11 ;  /* 0x0000000c0d0e7389 */ /* 0x00006400000c000b */
[----:B01----:R-:W-:Y:S01]  /*17320*/  ENDCOLLECTIVE ;  /* 0x000000000000791b */ /* 0x003fe20003800000 */
.L_x_778:
[----:B------:R-:W-:Y:S02]  /*17330*/  ULDC UR4, c[0x0][0xac8] ;  /* 0x0002b20000047ab9 */ /* 0x000fe40000000800 */
[----:B------:R-:W-:-:S04]  /*17340*/  ISETP.GE.AND P0, PT, R59, UR4, PT ;  /* 0x000000043b007c0c */ /* 0x000fc8000bf06270 */
[-C--:B------:R-:W-:Y:S01]  /*17350*/  ISETP.GE.OR P4, PT, R20, R61.reuse, P0 ;  /* 0x0000003d1400720c */ /* 0x080fe20000786670 */
[C---:B------:R-:W-:Y:S01]  /*17360*/  VIADD R20, R42.reuse, 0x60 ;  /* 0x000000602a147836 */ /* 0x040fe20000000000 */
[----:B------:R-:W-:-:S04]  /*17370*/  ISETP.GE.OR P3, PT, R42, R61, P0 ;  /* 0x0000003d2a00720c */ /* 0x000fc80000766670 */
[----:B------:R-:W-:Y:S01]  /*17380*/  ISETP.GE.OR P2, PT, R20, R61, P0 ;  /* 0x0000003d1400720c */ /* 0x000fe20000746670 */
[----:B------:R-:W-:Y:S01]  /*17390*/  IMAD.MOV.U32 R12, RZ, RZ, 0x1 ;  /* 0x00000001ff0c7424 */ /* 0x000fe200078e00ff */
[----:B------:R-:W-:Y:S01]  /*173a0*/  MOV R13, R41 ;  /* 0x00000029000d7202 */ /* 0x000fe20000000f00 */
[----:B------:R-:W-:-:S10]  /*173b0*/  IMAD.MOV.U32 R3, RZ, RZ, R14 ;  /* 0x000000ffff037224 */ /* 0x000fd400078e000e */
[----:B------:R-:W-:Y:S05]  /*173c0*/  WARPSYNC.COLLECTIVE R15, `(.L_x_779) ;  /* 0x000000000f087348 */ /* 0x000fea0003c00000 */
[----:B------:R0:W1:Y:S02]  /*173d0*/  SHFL.IDX P6, R14, R13, R12, R11 ;  /* 0x0000000c0d0e7389 */ /* 0x00006400000c000b */
[----:B01----:R-:W-:Y:S01]  /*173e0*/  ENDCOLLECTIVE ;  /* 0x000000000000791b */ /* 0x003fe20003800000 */
.L_x_779:
[----:B------:R-:W-:-:S04]  /*173f0*/  @!P3 LEA R32, P5, R59, R3, 0x1 ;  /* 0x000000033b20b211 */ /* 0x000fc800078a08ff */
[----:B------:R-:W-:Y:S01]  /*17400*/  @!P3 LEA.HI.X R3, R59, R0, R58, 0x1, P5 ;  /* 0x000000003b03b211 */ /* 0x000fe200028f0c3a */
[----:B------:R-:W-:Y:S02]  /*17410*/  IMAD.MOV.U32 R13, RZ, RZ, R40 ;  /* 0x000000ffff0d7224 */ /* 0x000fe400078e0028 */
[----:B------:R-:W-:-:S07]  /*17420*/  IMAD.MOV.U32 R8, RZ, RZ, R14 ;  /* 0x000000ffff087224 */ /* 0x000fce00078e000e */
[----:B------:R-:W-:Y:S05]  /*17430*/  WARPSYNC.COLLECTIVE R15, `(.L_x_780) ;  /* 0x000000000f087348 */ /* 0x000fea0003c00000 */
[----:B------:R0:W1:Y:S02]  /*17440*/  SHFL.IDX P6, R14, R13, R12, R11 ;  /* 0x0000000c0d0e7389 */ /* 0x00006400000c000b */
[----:B01----:R-:W-:Y:S01]  /*17450*/  ENDCOLLECTIVE ;  /* 0x000000000000791b */ /* 0x003fe20003800000 */
.L_x_780:
[----:B------:R-:W-:Y:S02]  /*17460*/  IMAD.MOV.U32 R13, RZ, RZ, R41 ;  /* 0x000000ffff0d7224 */ /* 0x000fe400078e0029 */
[----:B------:R-:W-:Y:S01]  /*17470*/  IMAD.MOV.U32 R12, RZ, RZ, 0x2 ;  /* 0x00000002ff0c7424 */ /* 0x000fe200078e00ff */
[----:B------:R-:W-:-:S07]  /*17480*/  MOV R9, R14 ;  /* 0x0000000e00097202 */ /* 0x000fce0000000f00 */
[----:B------:R-:W-:Y:S05]  /*17490*/  WARPSYNC.COLLECTIVE R15, `(.L_x_781) ;  /* 0x000000000f087348 */ /* 0x000fea0003c00000 */
[----:B------:R0:W1:Y:S02]  /*174a0*/  SHFL.IDX P6, R14, R13, R12, R11 ;  /* 0x0000000c0d0e7389 */ /* 0x00006400000c000b */
[----:B01----:R-:W-:Y:S01]  /*174b0*/  ENDCOLLECTIVE ;  /* 0x000000000000791b */ /* 0x003fe20003800000 */
.L_x_781:
[C---:B------:R-:W-:Y:S02]  /*174c0*/  @!P4 LEA R20, P1, R59.reuse, R9, 0x1 ;  /* 0x000000093b14c211 */ /* 0x040fe400078208ff */
[----:B------:R-:W-:Y:S02]  /*174d0*/  @!P3 MOV R9, R3 ;  /* 0x000000030009b202 */ /* 0x000fe40000000f00 */
[----:B------:R-:W-:Y:S01]  /*174e0*/  @!P4 LEA.HI.X R21, R59, R8, R58, 0x1, P1 ;  /* 0x000000083b15c211 */ /* 0x000fe200008f0c3a */
[----:B------:R-:W-:-:S05]  /*174f0*/  @!P3 IMAD.MOV.U32 R8, RZ, RZ, R32 ;  /* 0x000000ffff08b224 */ /* 0x000fca00078e0020 */
[----:B------:R0:W-:Y:S01]  /*17500*/  @!P3 ST.E.128 desc[UR42][R8.64], R4 ;  /* 0x000000040800b985 */ /* 0x0001e2000c101d2a */
[----:B------:R-:W-:-:S03]  /*17510*/  MOV R13, R40 ;  /* 0x00000028000d7202 */ /* 0x000fc60000000f00 */
[----:B------:R0:W-:Y:S01]  /*17520*/  @!P4 ST.E.128 desc[UR42][R20.64], R24 ;  /* 0x000000181400c985 */ /* 0x0001e2000c101d2a */
[----:B------:R-:W-:-:S07]  /*17530*/  IMAD.MOV.U32 R10, RZ, RZ, R14 ;  /* 0x000000ffff0a7224 */ /* 0x000fce00078e000e */
[----:B0-----:R-:W-:Y:S05]  /*17540*/  WARPSYNC.COLLECTIVE R15, `(.L_x_782) ;  /* 0x000000000f087348 */ /* 0x001fea0003c00000 */
[----:B------:R1:W2:Y:S02]  /*17550*/  SHFL.IDX P6, R14, R13, R12, R11 ;  /* 0x0000000c0d0e7389 */ /* 0x0002a400000c000b */
[----:B012---:R-:W-:Y:S01]  /*17560*/  ENDCOLLECTIVE ;  /* 0x000000000000791b */ /* 0x007fe20003800000 */
.L_x_782:
[----:B------:R-:W-:Y:S02]  /*17570*/  IMAD.MOV.U32 R13, RZ, RZ, R41 ;  /* 0x000000ffff0d7224 */ /* 0x000fe400078e0029 */
[----:B------:R-:W-:Y:S01]  /*17580*/  IMAD.MOV.U32 R12, RZ, RZ, 0x3 ;  /* 0x00000003ff0c7424 */ /* 0x000fe200078e00ff */
[----:B------:R-:W-:-:S13]  /*17590*/  @!P2 LEA R43, P5, R59, R14, 0x1 ;  /* 0x0000000e3b2ba211 */ /* 0x000fda00078a08ff */
[----:B------:R-:W-:Y:S05]  /*175a0*/  WARPSYNC.COLLECTIVE R15, `(.L_x_783) ;  /* 0x000000000f087348 */ /* 0x000fea0003c00000 */
[----:B------:R0:W1:Y:S02]  /*175b0*/  SHFL.IDX P6, R14, R13, R12, R11 ;  /* 0x0000000c0d0e7389 */ /* 0x00006400000c000b */
[----:B01----:R-:W-:Y:S01]  /*175c0*/  ENDCOLLECTIVE ;  /* 0x000000000000791b */ /* 0x003fe20003800000 */
.L_x_783:
[----:B------:R-:W-:Y:S01]  /*175d0*/  @!P2 LEA.HI.X R10, R59, R10, R58, 0x1, P5 ;  /* 0x0000000a3b0aa211 */ /* 0x000fe200028f0c3a */
[----:B------:R-:W-:-:S04]  /*175e0*/  @!P2 IMAD.MOV.U32 R4, RZ, RZ, R43 ;  /* 0x000000ffff04a224 */ /* 0x000fc800078e002b */
[----:B------:R-:W-:-:S05]  /*175f0*/  @!P2 IMAD.MOV.U32 R5, RZ, RZ, R10 ;  /* 0x000000ffff05a224 */ /* 0x000fca00078e000a */
[----:B------:R0:W-:Y:S01]  /*17600*/  @!P2 ST.E.128 desc[UR42][R4.64], R28 ;  /* 0x0000001c0400a985 */ /* 0x0001e2000c101d2a */
[----:B------:R-:W-:Y:S01]  /*17610*/  MOV R13, R40 ;  /* 0x00000028000d7202 */ /* 0x000fe20000000f00 */
[----:B------:R-:W-:-:S07]  /*17620*/  IMAD.MOV.U32 R0, RZ, RZ, R14 ;  /* 0x000000ffff007224 */ /* 0x000fce00078e000e */
[----:B0-----:R-:W-:Y:S05]  /*17630*/  WARPSYNC.COLLECTIVE R15, `(.L_x_784) ;  /* 0x000000000f087348 */ /* 0x001fea0003c00000 */
[----:B------:R1:W2:Y:S02]  /*17640*/  SHFL.IDX P6, R14, R13, R12, R11 ;  /* 0x0000000c0d0e7389 */ /* 0x0002a400000c000b */
[----:B012---:R-:W-:Y:S01]  /*17650*/  ENDCOLLECTIVE ;  /* 0x000000000000791b */ /* 0x007fe20003800000 */
.L_x_784:
[----:B------:R-:W-:Y:S05]  /*17660*/  BRA `(.L_x_785) ;  /* 0xffffff6800807947 */ /* 0x000fea000383ffff */
.L_x_609:
[----:B------:R-:W-:Y:S01]  /*17670*/  IMAD.MOV.U32 R13, RZ, RZ, R4 ;  /* 0x000000ffff0d7224 */ /* 0x000fe200078e0004 */
[----:B------:R-:W-:Y:S01]  /*17680*/  MOV R12, RZ ;  /* 0x000000ff000c7202 */ /* 0x000fe20000000f00 */
[----:B------:R-:W-:Y:S02]  /*17690*/  IMAD.MOV.U32 R11, RZ, RZ, 0x1c1f ;  /* 0x00001c1fff0b7424 */ /* 0x000fe400078e00ff */
[----:B------:R-:W-:-:S07]  /*176a0*/  IMAD.MOV.U32 R15, RZ, RZ, -0x1 ;  /* 0xffffffffff0f7424 */ /* 0x000fce00078e00ff */
[----:B------:R-:W-:Y:S05]  /*176b0*/  WARPSYNC.COLLECTIVE R15, `(.L_x_786) ;  /* 0x000000000f087348 */ /* 0x000fea0003c00000 */
[----:B------:R0:W1:Y:S02]  /*176c0*/  SHFL.IDX P6, R14, R13, R12, R11 ;  /* 0x0000000c0d0e7389 */ /* 0x00006400000c000b */
[----:B01----:R-:W-:Y:S01]  /*176d0*/  ENDCOLLECTIVE ;  /* 0x000000000000791b */ /* 0x003fe20003800000 */
.L_x_786:
[----:B------:R-:W-:Y:S01]  /*176e0*/  MOV R13, R0 ;  /* 0x00000000000d7202 */ /* 0x000fe20000000f00 */
[----:B------:R-:W-:-:S07]  /*176f0*/  IMAD.MOV.U32 R3, RZ, RZ, R14 ;  /* 0x000000ffff037224 */ /* 0x000fce00078e000e */
[----:B------:R-:W-:Y:S05]  /*17700*/  WARPSYNC.COLLECTIVE R15, `(.L_x_787) ;  /* 0x000000000f087348 */ /* 0x000fea0003c00000 */
[----:B------:R0:W1:Y:S02]  /*17710*/  SHFL.IDX P6, R14, R13, R12, R11 ;  /* 0x0000000c0d0e7389 */ /* 0x00006400000c000b */
[----:B01----:R-:W-:Y:S01]  /*17720*/  ENDCOLLECTIVE ;  /* 0x000000000000791b */ /* 0x003fe20003800000 */
.L_x_787:
[----:B------:R-:W-:Y:S05]  /*17730*/  BRA `(.L_x_788) ;  /* 0xffffff6c005c7947 */ /* 0x000fea000383ffff */
.L_x_612:
[----:B------:R-:W-:Y:S01]  /*17740*/  BSSY B1, `(.L_x_789) ;  /* 0x0000008000017945 */ /* 0x000fe20003800000 */
[----:B---3--:R-:W-:Y:S01]  /*17750*/  IMAD.MOV.U32 R13, RZ, RZ, R4 ;  /* 0x000000ffff0d7224 */ /* 0x008fe200078e0004 */
[----:B------:R-:W-:Y:S01]  /*17760*/  MOV R15, 0xffffffff ;  /* 0xffffffff000f7802 */ /* 0x000fe20000000f00 */
[----:B------:R-:W-:Y:S02]  /*17770*/  IMAD.MOV.U32 R12, RZ, RZ, 0x1 ;  /* 0x00000001ff0c7424 */ /* 0x000fe400078e00ff */
[----:B------:R-:W-:-:S07]  /*17780*/  IMAD.MOV.U32 R11, RZ, RZ, 0x1c1f ;  /* 0x00001c1fff0b7424 */ /* 0x000fce00078e00ff */
[----:B012---:R-:W-:Y:S05]  /*17790*/  WARPSYNC.COLLECTIVE R15, `(.L_x_790) ;  /* 0x000000000f087348 */ /* 0x007fea0003c00000 */
[----:B--2---:R2:W3:Y:S02]  /*177a0*/  SHFL.IDX P6, R14, R13, R12, R11 ;  /* 0x0000000c0d0e7389 */ /* 0x0044e400000c000b */
[----:B0123--:R-:W-:Y:S01]  /*177b0*/  ENDCOLLECTIVE ;  /* 0x000000000000791b */ /* 0x00ffe20003800000 */
.L_x_790:
[----:B------:R-:W-:Y:S05]  /*177c0*/  BSYNC B1 ;  /* 0x0000000000017941 */ /* 0x000fea0003800000 */
.L_x_789:
        /* <DEDUP_REMOVED lines=8> */
.L_x_791:
[----:B------:R-:W-:Y:S05]  /*17850*/  BRA `(.L_x_792) ;  /* 0xffffff6c00b87947 */ /* 0x000fea000383ffff */
.L_x_616:
[----:B------:R-:W-:Y:S01]  /*17860*/  IMAD.MOV.U32 R13, RZ, RZ, R20 ;  /* 0x000000ffff0d7224 */ /* 0x000fe200078e0014 */
[----:B------:R-:W-:Y:S01]  /*17870*/  MOV R11, 0x181f ;  /* 0x0000181f000b7802 */ /* 0x000fe20000000f00 */
[----:B------:R-:W-:Y:S02]  /*17880*/  IMAD.MOV.U32 R12, RZ, RZ, RZ ;  /* 0x000000ffff0c7224 */ /* 0x000fe400078e00ff */
[----:B------:R-:W-:Y:S02]  /*17890*/  IMAD.MOV.U32 R15, RZ, RZ, -0x1 ;  /* 0xffffffffff0f7424 */ /* 0x000fe400078e00ff */
[----:B------:R-:W-:Y:S02]  /*178a0*/  IMAD R24, R27, 0xc0, R28 ;  /* 0x000000c01b187824 */ /* 0x000fe400078e021c */
[----:B------:R-:W-:-:S07]  /*178b0*/  IMAD R21, R25, R8, RZ ;  /* 0x0000000819157224 */ /* 0x000fce00078e02ff */
[----:B---3--:R-:W-:Y:S05]  /*178c0*/  WARPSYNC.COLLECTIVE R15, `(.L_x_793) ;  /* 0x000000000f087348 */ /* 0x008fea0003c00000 */
[----:B------:R0:W1:Y:S02]  /*178d0*/  SHFL.IDX P6, R14, R13, R12, R11 ;  /* 0x0000000c0d0e7389 */ /* 0x00006400000c000b */
[----:B01-3--:R-:W-:Y:S01]  /*178e0*/  ENDCOLLECTIVE ;  /* 0x000000000000791b */ /* 0x00bfe20003800000 */
.L_x_793:
[C---:B------:R-:W-:Y:S01]  /*178f0*/  VIADD R8, R24.reuse, 0x30 ;  /* 0x0000003018087836 */ /* 0x040fe20000000000 */
[----:B------:R-:W-:-:S04]  /*17900*/  ISETP.GE.OR P3, PT, R24, R21, P0 ;  /* 0x000000151800720c */ /* 0x000fc80000766670 */
[----:B------:R-:W-:Y:S01]  /*17910*/  ISETP.GE.OR P4, PT, R8, R21, P0 ;  /* 0x000000150800720c */ /* 0x000fe20000786670 */
[----:B------:R-:W-:-:S05]  /*17920*/  VIADD R8, R24, 0x60 ;  /* 0x0000006018087836 */ /* 0x000fca0000000000 */
[----:B------:R-:W-:Y:S01]  /*17930*/  ISETP.GE.OR P2, PT, R8, R21, P0 ;  /* 0x000000150800720c */ /* 0x000fe20000746670 */
[----:B------:R-:W-:Y:S02]  /*17940*/  IMAD.MOV.U32 R13, RZ, RZ, R7 ;  /* 0x000000ffff0d7224 */ /* 0x000fe400078e0007 */
[----:B------:R-:W-:-:S10]  /*17950*/  IMAD.MOV.U32 R0, RZ, RZ, R14 ;  /* 0x000000ffff007224 */ /* 0x000fd400078e000e */
[----:B------:R-:W-:Y:S05]  /*17960*/  WARPSYNC.COLLECTIVE R15, `(.L_x_794) ;  /* 0x000000000f087348 */ /* 0x000fea0003c00000 */
[----:B------:R0:W1:Y:S02]  /*17970*/  SHFL.IDX P6, R14, R13, R12, R11 ;  /* 0x0000000c0d0e7389 */ /* 0x00006400000c000b */
[----:B01----:R-:W-:Y:S01]  /*17980*/  ENDCOLLECTIVE ;  /* 0x000000000000791b */ /* 0x003fe20003800000 */
.L_x_794:
[----:B------:R-:W-:Y:S02]  /*17990*/  IMAD.MOV.U32 R13, RZ, RZ, R20 ;  /* 0x000000ffff0d7224 */ /* 0x000fe400078e0014 */
[----:B------:R-:W-:Y:S01]  /*179a0*/  IMAD.MOV.U32 R12, RZ, RZ, 0x1 ;  /* 0x00000001ff0c7424 */ /* 0x000fe200078e00ff */
[----:B------:R-:W-:-:S07]  /*179b0*/  MOV R3, R14 ;  /* 0x0000000e00037202 */ /* 0x000fce0000000f00 */
[----:B------:R-:W-:Y:S05]  /*179c0*/  WARPSYNC.COLLECTIVE R15, `(.L_x_795) ;  /* 0x000000000f087348 */ /* 0x000fea0003c00000 */
[----:B------:R0:W1:Y:S02]  /*179d0*/  SHFL.IDX P6, R14, R13, R12, R11 ;  /* 0x0000000c0d0e7389 */ /* 0x00006400000c000b */
[----:B01----:R-:W-:Y:S01]  /*179e0*/  ENDCOLLECTIVE ;  /* 0x000000000000791b */ /* 0x003fe20003800000 */
.L_x_795:
[----:B------:R-:W-:-:S04]  /*179f0*/  @!P3 LEA R10, P5, R59, R3, 0x1 ;  /* 0x000000033b0ab211 */ /* 0x000fc800078a08ff */
[----:B------:R-:W-:Y:S02]  /*17a00*/  @!P3 LEA.HI.X R3, R59, R0, R58, 0x1, P5 ;  /* 0x000000003b03b211 */ /* 0x000fe400028f0c3a */
[----:B------:R-:W-:Y:S01]  /*17a10*/  MOV R13, R7 ;  /* 0x00000007000d7202 */ /* 0x000fe20000000f00 */
[----:B------:R-:W-:-:S07]  /*17a20*/  IMAD.MOV.U32 R4, RZ, RZ, R14 ;  /* 0x000000ffff047224 */ /* 0x000fce00078e000e */
[----:B------:R-:W-:Y:S05]  /*17a30*/  WARPSYNC.COLLECTIVE R15, `(.L_x_796) ;  /* 0x000000000f087348 */ /* 0x000fea0003c00000 */
[----:B------:R0:W1:Y:S02]  /*17a40*/  SHFL.IDX P6, R14, R13, R12, R11 ;  /* 0x0000000c0d0e7389 */ /* 0x00006400000c000b */
[----:B01----:R-:W-:Y:S01]  /*17a50*/  ENDCOLLECTIVE ;  /* 0x000000000000791b */ /* 0x003fe20003800000 */
.L_x_796:
[----:B------:R-:W-:Y:S02]  /*17a60*/  IMAD.MOV.U32 R13, RZ, RZ, R20 ;  /* 0x000000ffff0d7224 */ /* 0x000fe400078e0014 */
[----:B------:R-:W-:Y:S02]  /*17a70*/  IMAD.MOV.U32 R12, RZ, RZ, 0x2 ;  /* 0x00000002ff0c7424 */ /* 0x000fe400078e00ff */
[----:B------:R-:W-:-:S07]  /*17a80*/  IMAD.MOV.U32 R5, RZ, RZ, R14 ;  /* 0x000000ffff057224 */ /* 0x000fce00078e000e */
[----:B------:R-:W-:Y:S05]  /*17a90*/  WARPSYNC.COLLECTIVE R15, `(.L_x_797) ;  /* 0x000000000f087348 */ /* 0x000fea0003c00000 */
[----:B------:R0:W1:Y:S02]  /*17aa0*/  SHFL.IDX P6, R14, R13, R12, R11 ;  /* 0x0000000c0d0e7389 */ /* 0x00006400000c000b */
[----:B01----:R-:W-:Y:S01]  /*17ab0*/  ENDCOLLECTIVE ;  /* 0x000000000000791b */ /* 0x003fe20003800000 */
.L_x_797:
[----:B------:R-:W-:-:S04]  /*17ac0*/  @!P4 LEA R8, P1, R59, R5, 0x1 ;  /* 0x000000053b08c211 */ /* 0x000fc800078208ff */
[----:B------:R-:W-:Y:S01]  /*17ad0*/  @!P4 LEA.HI.X R9, R59, R4, R58, 0x1, P1 ;  /* 0x000000043b09c211 */ /* 0x000fe200008f0c3a */
[----:B------:R-:W-:Y:S01]  /*17ae0*/  IMAD.MOV.U32 R13, RZ, RZ, R7 ;  /* 0x000000ffff0d7224 */ /* 0x000fe200078e0007 */
[----:B------:R-:W-:-:S07]  /*17af0*/  MOV R6, R14 ;  /* 0x0000000e00067202 */ /* 0x000fce0000000f00 */
[----:B------:R-:W-:Y:S05]  /*17b00*/  WARPSYNC.COLLECTIVE R15, `(.L_x_798) ;  /* 0x000000000f087348 */ /* 0x000fea0003c00000 */
[----:B------:R0:W1:Y:S02]  /*17b10*/  SHFL.IDX P6, R14, R13, R12, R11 ;  /* 0x0000000c0d0e7389 */ /* 0x00006400000c000b */
[----:B01----:R-:W-:Y:S01]  /*17b20*/  ENDCOLLECTIVE ;  /* 0x000000000000791b */ /* 0x003fe20003800000 */
.L_x_798:
[----:B------:R-:W-:Y:S01]  /*17b30*/  @!P3 MOV R11, R3 ;  /* 0x00000003000bb202 */ /* 0x000fe20000000f00 */
[----:B------:R-:W-:Y:S02]  /*17b40*/  IMAD.MOV.U32 R13, RZ, RZ, R20 ;  /* 0x000000ffff0d7224 */ /* 0x000fe400078e0014 */
[----:B------:R-:W-:Y:S02]  /*17b50*/  IMAD.MOV.U32 R12, RZ, RZ, 0x3 ;  /* 0x00000003ff0c7424 */ /* 0x000fe400078e00ff */
[----:B------:R0:W-:Y:S04]  /*17b60*/  @!P3 ST.E.128 desc[UR42][R10.64], RZ ;  /* 0x000000ff0a00b985 */ /* 0x0001e8000c101d2a */
[----:B------:R1:W-:Y:S01]  /*17b70*/  @!P4 ST.E.128 desc[UR42][R8.64], RZ ;  /* 0x000000ff0800c985 */ /* 0x0003e2000c101d2a */
[----:B------:R-:W-:-:S04]  /*17b80*/  @!P2 LEA R25, P5, R59, R14, 0x1 ;  /* 0x0000000e3b19a211 */ /* 0x000fc800078a08ff */
[----:B------:R-:W-:Y:S01]  /*17b90*/  @!P2 LEA.HI.X R5, R59, R6, R58, 0x1, P5 ;  /* 0x000000063b05a211 */ /* 0x000fe200028f0c3a */
[----:B0-----:R-:W-:Y:S02]  /*17ba0*/  IMAD.MOV.U32 R11, RZ, RZ, 0x181f ;  /* 0x0000181fff0b7424 */ /* 0x001fe400078e00ff */
[----:B------:R-:W-:-:S07]  /*17bb0*/  @!P2 IMAD.MOV.U32 R4, RZ, RZ, R25 ;  /* 0x000000ffff04a224 */ /* 0x000fce00078e0019 */
[----:B-1----:R-:W-:Y:S05]  /*17bc0*/  WARPSYNC.COLLECTIVE R15, `(.L_x_799) ;  /* 0x000000000f087348 */ /* 0x002fea0003c00000 */
[----:B------:R0:W2:Y:S02]  /*17bd0*/  SHFL.IDX P6, R14, R13, R12, R11 ;  /* 0x0000000c0d0e7389 */ /* 0x0000a400000c000b */
[----:B012---:R-:W-:Y:S01]  /*17be0*/  ENDCOLLECTIVE ;  /* 0x000000000000791b */ /* 0x007fe20003800000 */
.L_x_799:
[----:B------:R0:W-:Y:S01]  /*17bf0*/  @!P2 ST.E.128 desc[UR42][R4.64], RZ ;  /* 0x000000ff0400a985 */ /* 0x0001e2000c101d2a */
[----:B------:R-:W-:Y:S01]  /*17c00*/  IMAD.MOV.U32 R13, RZ, RZ, R7 ;  /* 0x000000ffff0d7224 */ /* 0x000fe200078e0007 */
[----:B------:R-:W-:-:S07]  /*17c10*/  MOV R0, R14 ;  /* 0x0000000e00007202 */ /* 0x000fce0000000f00 */
[----:B0-----:R-:W-:Y:S05]  /*17c20*/  WARPSYNC.COLLECTIVE R15, `(.L_x_800) ;  /* 0x000000000f087348 */ /* 0x001fea0003c00000 */
[----:B------:R1:W2:Y:S02]  /*17c30*/  SHFL.IDX P6, R14, R13, R12, R11 ;  /* 0x0000000c0d0e7389 */ /* 0x0002a400000c000b */
[----:B012---:R-:W-:Y:S01]  /*17c40*/  ENDCOLLECTIVE ;  /* 0x000000000000791b */ /* 0x007fe20003800000 */
.L_x_800:
[----:B------:R-:W-:Y:S05]  /*17c50*/  BRA `(.L_x_801) ;  /* 0xffffff7400d87947 */ /* 0x000fea000383ffff */
.L_x_633:
[----:B------:R-:W0:Y:S01]  /*17c60*/  S2R R7, SR_TID.X ;  /* 0x0000000000077919 */ /* 0x000e220000002100 */
[----:B------:R-:W-:Y:S01]  /*17c70*/  BSSY B1, `(.L_x_802) ;  /* 0x000000a000017945 */ /* 0x000fe20003800000 */
[----:B------:R-:W-:Y:S01]  /*17c80*/  MOV R12, RZ ;  /* 0x000000ff000c7202 */ /* 0x000fe20000000f00 */
[----:B------:R-:W-:Y:S02]  /*17c90*/  IMAD.MOV.U32 R11, RZ, RZ, 0x1f ;  /* 0x0000001fff0b7424 */ /* 0x000fe400078e00ff */
[----:B------:R-:W-:Y:S01]  /*17ca0*/  IMAD.MOV.U32 R15, RZ, RZ, -0x1 ;  /* 0xffffffffff0f7424 */ /* 0x000fe200078e00ff */
[----:B0-----:R-:W-:-:S04]  /*17cb0*/  SHF.R.U32.HI R7, RZ, 0x5, R7 ;  /* 0x00000005ff077819 */ /* 0x001fc80000011607 */
[----:B------:R-:W-:-:S05]  /*17cc0*/  LOP3.LUT R7, R7, 0x3, RZ, 0xc0, !PT ;  /* 0x0000000307077812 */ /* 0x000fca00078ec0ff */
[----:B------:R-:W-:-:S07]  /*17cd0*/  IMAD.MOV.U32 R13, RZ, RZ, R7 ;  /* 0x000000ffff0d7224 */ /* 0x000fce00078e0007 */
[----:B------:R-:W-:Y:S05]  /*17ce0*/  WARPSYNC.COLLECTIVE R15, `(.L_x_803) ;  /* 0x000000000f087348 */ /* 0x000fea0003c00000 */
[----:B------:R0:W1:Y:S02]  /*17cf0*/  SHFL.IDX P6, R14, R13, R12, R11 ;  /* 0x0000000c0d0e7389 */ /* 0x00006400000c000b */
[----:B01----:R-:W-:Y:S01]  /*17d00*/  ENDCOLLECTIVE ;  /* 0x000000000000791b */ /* 0x003fe20003800000 */
.L_x_803:
[----:B------:R-:W-:Y:S05]  /*17d10*/  BSYNC B1 ;  /* 0x0000000000017941 */ /* 0x000fea0003800000 */
.L_x_802:
[----:B------:R-:W-:Y:S05]  /*17d20*/  BRA `(.L_x_804) ;  /* 0xffffff8c00887947 */ /* 0x000fea000383ffff */
.L_x_635:
[----:B------:R-:W-:Y:S01]  /*17d30*/  BSSY B1, `(.L_x_805) ;  /* 0x0000006000017945 */ /* 0x000fe20003800000 */
[----:B------:R-:W-:-:S07]  /*17d40*/  IMAD.MOV.U32 R15, RZ, RZ, -0x1 ;  /* 0xffffffffff0f7424 */ /* 0x000fce00078e00ff */
[----:B0-----:R-:W-:Y:S05]  /*17d50*/  WARPSYNC.COLLECTIVE R15, `(.L_x_806) ;  /* 0x000000000f0c7348 */ /* 0x001fea0003c00000 */
[----:B------:R-:W-:Y:S02]  /*17d60*/  ELECT P6, UR62, PT ;  /* 0x00000000003e782f */ /* 0x000fe400038c0000 */
[----:B------:R-:W-:Y:S01]  /*17d70*/  MOV R14, UR62 ;  /* 0x0000003e000e7c02 */ /* 0x000fe20008000f00 */
[----:B0-----:R-:W-:Y:S10]  /*17d80*/  ENDCOLLECTIVE ;  /* 0x000000000000791b */ /* 0x001ff40003800000 */
.L_x_806:
[----:B------:R-:W-:Y:S05]  /*17d90*/  BSYNC B1 ;  /* 0x0000000000017941 */ /* 0x000fea0003800000 */
.L_x_805:
[----:B------:R-:W-:Y:S05]  /*17da0*/  BRA `(.L_x_634) ;  /* 0xffffff8c00807947 */ /* 0x000fea000383ffff */
.L_x_637:
[----:B0-----:R0:W1:Y:S02]  /*17db0*/  SYNCS.PHASECHK.TRANS64.TRYWAIT P0, [R16+URZ+0x16820], R6 ;  /* 0x01682006100075a7 */ /* 0x001064000800017f */
[----:B-1----:R-:W-:Y:S05]  /*17dc0*/  @!P0 NANOSLEEP.SYNCS 0x989680 ;  /* 0x009896800000895d */ /* 0x002fea0003900000 */
[----:B------:R-:W1:Y:S02]  /*17dd0*/  @!P0 SYNCS.PHASECHK.TRANS64 P0, [R16+URZ+0x16820], R6 ;  /* 0x01682006100085a7 */ /* 0x000e64000800007f */
[----:B-1----:R-:W-:Y:S05]  /*17de0*/  @!P0 BRA `(.L_x_637) ;  /* 0xfffffffc00f08947 */ /* 0x002fea000383ffff */
[----:B------:R-:W-:Y:S05]  /*17df0*/  BRA `(.L_x_807) ;  /* 0xffffff8c00907947 */ /* 0x000fea000383ffff */
.L_x_641:
[----:B0-----:R0:W1:Y:S02]  /*17e00*/  SYNCS.PHASECHK.TRANS64.TRYWAIT P0, [R6+URZ+0x168a0], R10 ;  /* 0x0168a00a060075a7 */ /* 0x001064000800017f */
[----:B-1----:R-:W-:Y:S05]  /*17e10*/  @!P0 NANOSLEEP.SYNCS 0x989680 ;  /* 0x009896800000895d */ /* 0x002fea0003900000 */
[----:B------:R-:W1:Y:S02]  /*17e20*/  @!P0 SYNCS.PHASECHK.TRANS64 P0, [R6+URZ+0x168a0], R10 ;  /* 0x0168a00a060085a7 */ /* 0x000e64000800007f */
[----:B-1----:R-:W-:Y:S05]  /*17e30*/  @!P0 BRA `(.L_x_641) ;  /* 0xfffffffc00f08947 */ /* 0x002fea000383ffff */
[----:B------:R-:W-:Y:S05]  /*17e40*/  BRA `(.L_x_808) ;  /* 0xffffff8c00ac7947 */ /* 0x000fea000383ffff */
.L_x_646:
[----:B-1----:R1:W2:Y:S02]  /*17e50*/  SYNCS.PHASECHK.TRANS64.TRYWAIT P0, [R6+URZ+0x168c0], R10 ;  /* 0x0168c00a060075a7 */ /* 0x0022a4000800017f */
[----:B--2---:R-:W-:Y:S05]  /*17e60*/  @!P0 NANOSLEEP.SYNCS 0x989680 ;  /* 0x009896800000895d */ /* 0x004fea0003900000 */
[----:B------:R-:W2:Y:S02]  /*17e70*/  @!P0 SYNCS.PHASECHK.TRANS64 P0, [R6+URZ+0x168c0], R10 ;  /* 0x0168c00a060085a7 */ /* 0x000ea4000800007f */
[----:B--2---:R-:W-:Y:S05]  /*17e80*/  @!P0 BRA `(.L_x_646) ;  /* 0xfffffffc00f08947 */ /* 0x004fea000383ffff */
[----:B------:R-:W-:Y:S05]  /*17e90*/  BRA `(.L_x_809) ;  /* 0xffffff90002c7947 */ /* 0x000fea000383ffff */
.L_x_653:
[----:B-1----:R1:W2:Y:S02]  /*17ea0*/  SYNCS.PHASECHK.TRANS64.TRYWAIT P2, [R6+URZ+0x168a0], R7 ;  /* 0x0168a007060075a7 */ /* 0x0022a4000804017f */
[----:B--2---:R-:W-:Y:S05]  /*17eb0*/  @!P2 NANOSLEEP.SYNCS 0x989680 ;  /* 0x009896800000a95d */ /* 0x004fea0003900000 */
[----:B------:R-:W2:Y:S02]  /*17ec0*/  @!P2 SYNCS.PHASECHK.TRANS64 P2, [R6+URZ+0x168a0], R7 ;  /* 0x0168a0070600a5a7 */ /* 0x000ea4000804007f */
[----:B--2---:R-:W-:Y:S05]  /*17ed0*/  @!P2 BRA `(.L_x_653) ;  /* 0xfffffffc00f0a947 */ /* 0x004fea000383ffff */
[----:B------:R-:W-:Y:S05]  /*17ee0*/  BRA `(.L_x_810) ;  /* 0xffffff9000f87947 */ /* 0x000fea000383ffff */
.L_x_658:
[----:B0-----:R0:W2:Y:S02]  /*17ef0*/  SYNCS.PHASECHK.TRANS64.TRYWAIT P2, [R6+URZ+0x168c0], R7 ;  /* 0x0168c007060075a7 */ /* 0x0010a4000804017f */
[----:B--2---:R-:W-:Y:S05]  /*17f00*/  @!P2 NANOSLEEP.SYNCS 0x989680 ;  /* 0x009896800000a95d */ /* 0x004fea0003900000 */
[----:B------:R-:W2:Y:S02]  /*17f10*/  @!P2 SYNCS.PHASECHK.TRANS64 P2, [R6+URZ+0x168c0], R7 ;  /* 0x0168c0070600a5a7 */ /* 0x000ea4000804007f */
[----:B--2---:R-:W-:Y:S05]  /*17f20*/  @!P2 BRA `(.L_x_658) ;  /* 0xfffffffc00f0a947 */ /* 0x004fea000383ffff */
[----:B------:R-:W-:Y:S05]  /*17f30*/  BRA `(.L_x_811) ;  /* 0xffffff9400707947 */ /* 0x000fea000383ffff */
.L_x_673:
[----:B------:R-:W0:Y:S01]  /*17f40*/  S2R R20, SR_TID.X ;  /* 0x0000000000147919 */ /* 0x000e220000002100 */
[----:B------:R-:W-:Y:S01]  /*17f50*/  BSSY B0, `(.L_x_812) ;  /* 0x000000a000007945 */ /* 0x000fe20003800000 */
[----:B------:R-:W-:Y:S02]  /*17f60*/  IMAD.MOV.U32 R12, RZ, RZ, RZ ;  /* 0x000000ffff0c7224 */ /* 0x000fe400078e00ff */
[----:B------:R-:W-:Y:S02]  /*17f70*/  IMAD.MOV.U32 R11, RZ, RZ, 0x1f ;  /* 0x0000001fff0b7424 */ /* 0x000fe400078e00ff */
[----:B------:R-:W-:Y:S01]  /*17f80*/  IMAD.MOV.U32 R15, RZ, RZ, -0x1 ;  /* 0xffffffffff0f7424 */ /* 0x000fe200078e00ff */
[----:B0-----:R-:W-:-:S04]  /*17f90*/  SHF.R.U32.HI R9, RZ, 0x5, R20 ;  /* 0x00000005ff097819 */ /* 0x001fc80000011614 */
[----:B------:R-:W-:-:S04]  /*17fa0*/  LOP3.LUT R9, R9, 0x3, RZ, 0xc0, !PT ;  /* 0x0000000309097812 */ /* 0x000fc800078ec0ff */
[----:B------:R-:W-:-:S07]  /*17fb0*/  MOV R13, R9 ;  /* 0x00000009000d7202 */ /* 0x000fce0000000f00 */
[----:B-----5:R-:W-:Y:S05]  /*17fc0*/  WARPSYNC.COLLECTIVE R15, `(.L_x_813) ;  /* 0x000000000f087348 */ /* 0x020fea0003c00000 */
[----:B------:R0:W1:Y:S02]  /*17fd0*/  SHFL.IDX P6, R14, R13, R12, R11 ;  /* 0x0000000c0d0e7389 */ /* 0x00006400000c000b */
[----:B01---5:R-:W-:Y:S01]  /*17fe0*/  ENDCOLLECTIVE ;  /* 0x000000000000791b */ /* 0x023fe20003800000 */
.L_x_813:
[----:B------:R-:W-:Y:S05]  /*17ff0*/  BSYNC B0 ;  /* 0x0000000000007941 */ /* 0x000fea0003800000 */
.L_x_812:
[----:B------:R-:W-:Y:S05]  /*18000*/  BRA `(.L_x_814) ;  /* 0xffffffa000807947 */ /* 0x000fea000383ffff */
.L_x_676:
[----:B0-----:R0:W1:Y:S02]  /*18010*/  SYNCS.PHASECHK.TRANS64.TRYWAIT P0, [R3+URZ+0x16840], R4 ;  /* 0x01684004030075a7 */ /* 0x001064000800017f */
[----:B-1----:R-:W-:Y:S05]  /*18020*/  @!P0 NANOSLEEP.SYNCS 0x989680 ;  /* 0x009896800000895d */ /* 0x002fea0003900000 */
[----:B------:R-:W1:Y:S02]  /*18030*/  @!P0 SYNCS.PHASECHK.TRANS64 P0, [R3+URZ+0x16840], R4 ;  /* 0x01684004030085a7 */ /* 0x000e64000800007f */
[----:B-1----:R-:W-:Y:S05]  /*18040*/  @!P0 BRA `(.L_x_676) ;  /* 0xfffffffc00f08947 */ /* 0x002fea000383ffff */
[----:B------:R-:W-:Y:S05]  /*18050*/  BRA `(.L_x_815) ;  /* 0xffffffa000d07947 */ /* 0x000fea000383ffff */
.L_x_677:
        /* <DEDUP_REMOVED lines=8> */
.L_x_817:
[----:B------:R-:W-:Y:S05]  /*180e0*/  BSYNC B0 ;  /* 0x0000000000007941 */ /* 0x000fea0003800000 */
.L_x_816:
[----:B------:R-:W-:Y:S01]  /*180f0*/  IMAD.MOV.U32 R13, RZ, RZ, R0 ;  /* 0x000000ffff0d7224 */ /* 0x000fe200078e0000 */
[----:B------:R-:W-:Y:S01]  /*18100*/  MOV R15, 0xffffffff ;  /* 0xffffffff000f7802 */ /* 0x000fe20000000f00 */
[----:B------:R-:W-:Y:S01]  /*18110*/  IMAD.MOV.U32 R12, RZ, RZ, RZ ;  /* 0x000000ffff0c7224 */ /* 0x000fe200078e00ff */
[----:B------:R-:W-:Y:S01]  /*18120*/  MOV R6, R14 ;  /* 0x0000000e00067202 */ /* 0x000fe20000000f00 */
[----:B------:R-:W-:Y:S02]  /*18130*/  IMAD.MOV.U32 R11, RZ, RZ, 0x181f ;  /* 0x0000181fff0b7424 */ /* 0x000fe400078e00ff */
[----:B------:R-:W-:-:S07]  /*18140*/  @P0 IMAD R8, R5, 0x2, R16 ;  /* 0x0000000205080824 */ /* 0x000fce00078e0210 */
[----:B------:R-:W-:Y:S05]  /*18150*/  WARPSYNC.COLLECTIVE R15, `(.L_x_818) ;  /* 0x000000000f087348 */ /* 0x000fea0003c00000 */
[----:B------:R0:W1:Y:S02]  /*18160*/  SHFL.IDX P6, R14, R13, R12, R11 ;  /* 0x0000000c0d0e7389 */ /* 0x00006400000c000b */
[----:B01----:R-:W-:Y:S01]  /*18170*/  ENDCOLLECTIVE ;  /* 0x000000000000791b */ /* 0x003fe20003800000 */
.L_x_818:
[----:B------:R-:W-:Y:S01]  /*18180*/  MOV R13, R2 ;  /* 0x00000002000d7202 */ /* 0x000fe20000000f00 */
[----:B------:R-:W-:Y:S02]  /*18190*/  IMAD.MOV.U32 R12, RZ, RZ, 0x1 ;  /* 0x00000001ff0c7424 */ /* 0x000fe400078e00ff */
[----:B------:R-:W-:-:S07]  /*181a0*/  IMAD.MOV.U32 R7, RZ, RZ, R14 ;  /* 0x000000ffff077224 */ /* 0x000fce00078e000e */
[----:B------:R-:W-:Y:S05]  /*181b0*/  WARPSYNC.COLLECTIVE R15, `(.L_x_819) ;  /* 0x000000000f087348 */ /* 0x000fea0003c00000 */
[----:B------:R0:W1:Y:S02]  /*181c0*/  SHFL.IDX P6, R14, R13, R12, R11 ;  /* 0x0000000c0d0e7389 */ /* 0x00006400000c000b */
[----:B01----:R-:W-:Y:S01]  /*181d0*/  ENDCOLLECTIVE ;  /* 0x000000000000791b */ /* 0x003fe20003800000 */
.L_x_819:
        /* <DEDUP_REMOVED lines=15> */
.L_x_820:
[----:B------:R-:W-:Y:S02]  /*182d0*/  @P0 IMAD R8, R5, 0x2, R16 ;  /* 0x0000000205080824 */ /* 0x000fe400078e0210 */
[----:B------:R-:W-:Y:S01]  /*182e0*/  IMAD.MOV.U32 R13, RZ, RZ, R2 ;  /* 0x000000ffff0d7224 */ /* 0x000fe200078e0002 */
[----:B------:R-:W-:Y:S02]  /*182f0*/  MOV R12, 0x2 ;  /* 0x00000002000c7802 */ /* 0x000fe40000000f00 */
[----:B------:R-:W-:-:S07]  /*18300*/  MOV R7, R14 ;  /* 0x0000000e00077202 */ /* 0x000fce0000000f00 */
[----:B------:R-:W-:Y:S05]  /*18310*/  WARPSYNC.COLLECTIVE R15, `(.L_x_821) ;  /* 0x000000000f087348 */ /* 0x000fea0003c00000 */
[----:B------:R0:W1:Y:S02]  /*18320*/  SHFL.IDX P6, R14, R13, R12, R11 ;  /* 0x0000000c0d0e7389 */ /* 0x00006400000c000b */
[----:B01----:R-:W-:Y:S01]  /*18330*/  ENDCOLLECTIVE ;  /* 0x000000000000791b */ /* 0x003fe20003800000 */
.L_x_821:
        /* <DEDUP_REMOVED lines=15> */
.L_x_822:
[----:B------:R-:W-:Y:S02]  /*18430*/  @P0 IMAD R8, R5, 0x2, R16 ;  /* 0x0000000205080824 */ /* 0x000fe400078e0210 */
[----:B------:R-:W-:Y:S02]  /*18440*/  IMAD.MOV.U32 R13, RZ, RZ, R2 ;  /* 0x000000ffff0d7224 */ /* 0x000fe400078e0002 */
[----:B------:R-:W-:Y:S02]  /*18450*/  IMAD.MOV.U32 R12, RZ, RZ, 0x3 ;  /* 0x00000003ff0c7424 */ /* 0x000fe400078e00ff */
[----:B------:R-:W-:-:S07]  /*18460*/  IMAD.MOV.U32 R7, RZ, RZ, R14 ;  /* 0x000000ffff077224 */ /* 0x000fce00078e000e */
[----:B------:R-:W-:Y:S05]  /*18470*/  WARPSYNC.COLLECTIVE R15, `(.L_x_823) ;  /* 0x000000000f087348 */ /* 0x000fea0003c00000 */
[----:B------:R0:W1:Y:S02]  /*18480*/  SHFL.IDX P6, R14, R13, R12, R11 ;  /* 0x0000000c0d0e7389 */ /* 0x00006400000c000b */
[----:B01----:R-:W-:Y:S01]  /*18490*/  ENDCOLLECTIVE ;  /* 0x000000000000791b */ /* 0x003fe20003800000 */
.L_x_823:
        /* <DEDUP_REMOVED lines=15> */
.L_x_824:
[----:B------:R-:W-:Y:S01]  /*18590*/  @P0 LEA R8, R5, R16, 0x1 ;  /* 0x0000001005080211 */ /* 0x000fe200078e08ff */
[----:B------:R-:W-:Y:S02]  /*185a0*/  IMAD.MOV.U32 R13, RZ, RZ, R2 ;  /* 0x000000ffff0d7224 */ /* 0x000fe400078e0002 */
[----:B------:R-:W-:Y:S02]  /*185b0*/  IMAD.MOV.U32 R12, RZ, RZ, 0x4 ;  /* 0x00000004ff0c7424 */ /* 0x000fe400078e00ff */
[----:B------:R-:W-:-:S07]  /*185c0*/  IMAD.MOV.U32 R7, RZ, RZ, R14 ;  /* 0x000000ffff077224 */ /* 0x000fce00078e000e */
[----:B------:R-:W-:Y:S05]  /*185d0*/  WARPSYNC.COLLECTIVE R15, `(.L_x_825) ;  /* 0x000000000f087348 */ /* 0x000fea0003c00000 */
[----:B------:R0:W1:Y:S02]  /*185e0*/  SHFL.IDX P6, R14, R13, R12, R11 ;  /* 0x0000000c0d0e7389 */ /* 0x00006400000c000b */
[----:B01----:R-:W-:Y:S01]  /*185f0*/  ENDCOLLECTIVE ;  /* 0x000000000000791b */ /* 0x003fe20003800000 */
.L_x_825:
[----:B------:R-:W-:-:S05]  /*18600*/  @P0 LEA R7, P1, R9, R7, 0x1 ;  /* 0x0000000709070211 */ /* 0x000fca00078208ff */
[----:B------:R-:W-:-:S05]  /*18610*/  @P0 IMAD.X R6, RZ, RZ, R6, P1 ;  /* 0x000000ffff060224 */ /* 0x000fca00008e0606 */
[----:B------:R-:W-:Y:S02]  /*18620*/  @P0 LOP3.LUT R7, R7, R6, RZ, 0x3c, !PT ;  /* 0x0000000607070212 */ /* 0x000fe400078e3cff */
[----:B------:R-:W-:Y:S02]  /*18630*/  MOV R13, R0 ;  /* 0x00000000000d7202 */ /* 0x000fe40000000f00 */
        /* <DEDUP_REMOVED lines=11> */
.L_x_826:
[----:B------:R-:W-:Y:S01]  /*186f0*/  @P0 IMAD R8, R5, 0x2, R16 ;  /* 0x0000000205080824 */ /* 0x000fe200078e0210 */
[----:B------:R-:W-:Y:S01]  /*18700*/  MOV R13, R2 ;  /* 0x00000002000d7202 */ /* 0x000fe20000000f00 */
[----:B------:R-:W-:Y:S02]  /*18710*/  IMAD.MOV.U32 R12, RZ, RZ, 0x5 ;  /* 0x00000005ff0c7424 */ /* 0x000fe400078e00ff */
[----:B------:R-:W-:-:S07]  /*18720*/  IMAD.MOV.U32 R7, RZ, RZ, R14 ;  /* 0x000000ffff077224 */ /* 0x000fce00078e000e */
[----:B------:R-:W-:Y:S05]  /*18730*/  WARPSYNC.COLLECTIVE R15, `(.L_x_827) ;  /* 0x000000000f087348 */ /* 0x000fea0003c00000 */
[----:B------:R0:W1:Y:S02]  /*18740*/  SHFL.IDX P6, R14, R13, R12, R11 ;  /* 0x0000000c0d0e7389 */ /* 0x00006400000c000b */
[----:B01----:R-:W-:Y:S01]  /*18750*/  ENDCOLLECTIVE ;  /* 0x000000000000791b */ /* 0x003fe20003800000 */
.L_x_827:
        /* <DEDUP_REMOVED lines=15> */
.L_x_828:
[----:B------:R-:W-:Y:S02]  /*18850*/  @P0 IMAD R8, R5, 0x2, R16 ;  /* 0x0000000205080824 */ /* 0x000fe400078e0210 */
[----:B------:R-:W-:Y:S01]  /*18860*/  IMAD.MOV.U32 R13, RZ, RZ, R2 ;  /* 0x000000ffff0d7224 */ /* 0x000fe200078e0002 */
[----:B------:R-:W-:Y:S02]  /*18870*/  MOV R12, 0x6 ;  /* 0x00000006000c7802 */ /* 0x000fe40000000f00 */
[----:B------:R-:W-:-:S07]  /*18880*/  MOV R7, R14 ;  /* 0x0000000e00077202 */ /* 0x000fce0000000f00 */
[----:B------:R-:W-:Y:S05]  /*18890*/  WARPSYNC.COLLECTIVE R15, `(.L_x_829) ;  /* 0x000000000f087348 */ /* 0x000fea0003c00000 */
[----:B------:R0:W1:Y:S02]  /*188a0*/  SHFL.IDX P6, R14, R13, R12, R11 ;  /* 0x0000000c0d0e7389 */ /* 0x00006400000c000b */
[----:B01----:R-:W-:Y:S01]  /*188b0*/  ENDCOLLECTIVE ;  /* 0x000000000000791b */ /* 0x003fe20003800000 */
.L_x_829:
        /* <DEDUP_REMOVED lines=15> */
.L_x_830:
[----:B------:R-:W-:Y:S02]  /*189b0*/  @P0 IMAD R8, R5, 0x2, R16 ;  /* 0x0000000205080824 */ /* 0x000fe400078e0210 */
[----:B------:R-:W-:Y:S02]  /*189c0*/  IMAD.MOV.U32 R13, RZ, RZ, R2 ;  /* 0x000000ffff0d7224 */ /* 0x000fe400078e0002 */
[----:B------:R-:W-:Y:S02]  /*189d0*/  IMAD.MOV.U32 R12, RZ, RZ, 0x7 ;  /* 0x00000007ff0c7424 */ /* 0x000fe400078e00ff */
[----:B------:R-:W-:-:S07]  /*189e0*/  IMAD.MOV.U32 R7, RZ, RZ, R14 ;  /* 0x000000ffff077224 */ /* 0x000fce00078e000e */
[----:B------:R-:W-:Y:S05]  /*189f0*/  WARPSYNC.COLLECTIVE R15, `(.L_x_831) ;  /* 0x000000000f087348 */ /* 0x000fea0003c00000 */
[----:B------:R0:W1:Y:S02]  /*18a00*/  SHFL.IDX P6, R14, R13, R12, R11 ;  /* 0x0000000c0d0e7389 */ /* 0x00006400000c000b */
[----:B01----:R-:W-:Y:S01]  /*18a10*/  ENDCOLLECTIVE ;  /* 0x000000000000791b */ /* 0x003fe20003800000 */
.L_x_831:
[----:B------:R-:W-:-:S04]  /*18a20*/  @P0 LEA R7, P1, R9, R7, 0x1 ;  /* 0x0000000709070211 */ /* 0x000fc800078208ff */
[----:B------:R-:W-:-:S04]  /*18a30*/  @P0 IADD3.X R6, RZ, R6, RZ, P1, !PT ;  /* 0x00000006ff060210 */ /* 0x000fc80000ffe4ff */
[----:B------:R-:W-:Y:S01]  /*18a40*/  @P0 LOP3.LUT R7, R7, R6, RZ, 0x3c, !PT ;  /* 0x0000000607070212 */ /* 0x000fe200078e3cff */
[----:B------:R-:W-:-:S03]  /*18a50*/  IMAD.MOV.U32 R13, RZ, RZ, R0 ;  /* 0x000000ffff0d7224 */ /* 0x000fc600078e0000 */
[----:B------:R-:W-:-:S04]  /*18a60*/  @P0 LOP3.LUT R6, R7, R6, RZ, 0x3c, !PT ;  /* 0x0000000607060212 */ /* 0x000fc800078e3cff */
[----:B------:R-:W-:Y:S02]  /*18a70*/  @P0 LOP3.LUT R7, R7, R6, RZ, 0x3c, !PT ;  /* 0x0000000607070212 */ /* 0x000fe400078e3cff */
[----:B------:R-:W-:-:S03]  /*18a80*/  MOV R2, R14 ;  /* 0x0000000e00027202 */ /* 0x000fc60000000f00 */
[----:B------:R-:W-:Y:S01]  /*18a90*/  @!PT LDS RZ, [RZ] ;  /* 0x00000000fffff984 */ /* 0x000fe20000000800 */
[----:B------:R-:W-:Y:S01]  /*18aa0*/  @!PT LDS RZ, [RZ] ;  /* 0x00000000fffff984 */ /* 0x000fe20000000800 */
[----:B------:R-:W-:Y:S01]  /*18ab0*/  @!PT LDS RZ, [RZ] ;  /* 0x00000000fffff984 */ /* 0x000fe20000000800 */
[----:B------:R0:W-:Y:S04]  /*18ac0*/  @P0 LDGSTS.E.BYPASS.LTC128B.128 [R8+0x11400], desc[UR42][R6.64], !P2 ;  /* 0x1140000006080fae */ /* 0x0001e8000d101d6a */
[----:B0-----:R-:W-:Y:S05]  /*18ad0*/  WARPSYNC.COLLECTIVE R15, `(.L_x_832) ;  /* 0x000000000f087348 */ /* 0x001fea0003c00000 */
[----:B------:R1:W2:Y:S02]  /*18ae0*/  SHFL.IDX P6, R14, R13, R12, R11 ;  /* 0x0000000c0d0e7389 */ /* 0x0002a400000c000b */
[----:B012---:R-:W-:Y:S01]  /*18af0*/  ENDCOLLECTIVE ;  /* 0x000000000000791b */ /* 0x007fe20003800000 */
.L_x_832:
[----:B------:R-:W-:Y:S01]  /*18b00*/  IMAD.MOV.U32 R0, RZ, RZ, R14 ;  /* 0x000000ffff007224 */ /* 0x000fe200078e000e */
[----:B------:R-:W-:Y:S06]  /*18b10*/  BRA `(.L_x_833) ;  /* 0xffffff9c00e07947 */ /* 0x000fec000383ffff */
.L_x_682:
[----:B------:R-:W-:Y:S01]  /*18b20*/  IMAD.MOV.U32 R13, RZ, RZ, R0 ;  /* 0x000000ffff0d7224 */ /* 0x000fe200078e0000 */
[----:B------:R-:W-:Y:S01]  /*18b30*/  MOV R12, RZ ;  /* 0x000000ff000c7202 */ /* 0x000fe20000000f00 */
[----:B------:R-:W-:Y:S02]  /*18b40*/  IMAD.MOV.U32 R11, RZ, RZ, 0x181f ;  /* 0x0000181fff0b7424 */ /* 0x000fe400078e00ff */
[----:B------:R-:W-:Y:S02]  /*18b50*/  IMAD.MOV.U32 R15, RZ, RZ, -0x1 ;  /* 0xffffffffff0f7424 */ /* 0x000fe400078e00ff */
[----:B-----5:R-:W-:Y:S02]  /*18b60*/  IMAD R3, R26, R10, RZ ;  /* 0x0000000a1a037224 */ /* 0x020fe400078e02ff */
[----:B------:R-:W-:-:S07]  /*18b70*/  IMAD R25, R25, 0xc0, R9 ;  /* 0x000000c019197824 */ /* 0x000fce00078e0209 */
[----:B------:R-:W-:Y:S05]  /*18b80*/  WARPSYNC.COLLECTIVE R15, `(.L_x_834) ;  /* 0x000000000f087348 */ /* 0x000fea0003c00000 */
[----:B------:R0:W1:Y:S02]  /*18b90*/  SHFL.IDX P6, R14, R13, R12, R11 ;  /* 0x0000000c0d0e7389 */ /* 0x00006400000c000b */
[----:B01----:R-:W-:Y:S01]  /*18ba0*/  ENDCOLLECTIVE ;  /* 0x000000000000791b */ /* 0x003fe20003800000 */
.L_x_834:
[C---:B------:R-:W-:Y:S01]  /*18bb0*/  VIADD R8, R25.reuse, 0x10 ;  /* 0x0000001019087836 */ /* 0x040fe20000000000 */
[----:B------:R-:W-:Y:S02]  /*18bc0*/  ISETP.GE.AND P1, PT, R25, R3, PT ;  /* 0x000000031900720c */ /* 0x000fe40003f26270 */
[----:B------:R-:W-:Y:S01]  /*18bd0*/  MOV R13, R2 ;  /* 0x00000002000d7202 */ /* 0x000fe20000000f00 */
[----:B------:R-:W-:-:S10]  /*18be0*/  IMAD.MOV.U32 R6, RZ, RZ, R14 ;  /* 0x000000ffff067224 */ /* 0x000fd400078e000e */
[----:B------:R-:W-:Y:S05]  /*18bf0*/  WARPSYNC.COLLECTIVE R15, `(.L_x_835) ;  /* 0x000000000f087348 */ /* 0x000fea0003c00000 */
[----:B------:R0:W1:Y:S02]  /*18c00*/  SHFL.IDX P6, R14, R13, R12, R11 ;  /* 0x0000000c0d0e7389 */ /* 0x00006400000c000b */
[----:B01----:R-:W-:Y:S01]  /*18c10*/  ENDCOLLECTIVE ;  /* 0x000000000000791b */ /* 0x003fe20003800000 */
.L_x_835:
[----:B------:R-:W-:Y:S01]  /*18c20*/  MOV R13, R0 ;  /* 0x00000000000d7202 */ /* 0x000fe20000000f00 */
[----:B------:R-:W-:Y:S02]  /*18c30*/  IMAD.MOV.U32 R12, RZ, RZ, 0x1 ;  /* 0x00000001ff0c7424 */ /* 0x000fe400078e00ff */
[----:B------:R-:W-:-:S07]  /*18c40*/  IMAD.MOV.U32 R7, RZ, RZ, R14 ;  /* 0x000000ffff077224 */ /* 0x000fce00078e000e */
[----:B------:R-:W-:Y:S05]  /*18c50*/  WARPSYNC.COLLECTIVE R15, `(.L_x_836) ;  /* 0x000000000f087348 */ /* 0x000fea0003c00000 */
[----:B------:R0:W1:Y:S02]  /*18c60*/  SHFL.IDX P6, R14, R13, R12, R11 ;  /* 0x0000000c0d0e7389 */ /* 0x00006400000c000b */
[----:B01----:R-:W-:Y:S01]  /*18c70*/  ENDCOLLECTIVE ;  /* 0x000000000000791b */ /* 0x003fe20003800000 */
.L_x_836:
        /* <DEDUP_REMOVED lines=9> */
[----:B------:R0:W-:Y:S01]  /*18d10*/  @!P1 LDGSTS.E.BYPASS.LTC128B.128 [R20+0x8400], desc[UR42][R6.64], !P0 ;  /* 0x0840000006149fae */ /* 0x0001e2000c101d6a */
[----:B------:R-:W-:Y:S01]  /*18d20*/  ISETP.GE.AND P1, PT, R8, R3, PT ;  /* 0x000000030800720c */ /* 0x000fe20003f26270 */
[----:B0-----:R-:W-:-:S12]  /*18d30*/  IMAD.MOV.U32 R6, RZ, RZ, R14 ;  /* 0x000000ffff067224 */ /* 0x001fd800078e000e */
[----:B------:R-:W-:Y:S05]  /*18d40*/  WARPSYNC.COLLECTIVE R15, `(.L_x_837) ;  /* 0x000000000f087348 */ /* 0x000fea0003c00000 */
[----:B------:R0:W1:Y:S02]  /*18d50*/  SHFL.IDX P6, R14, R13, R12, R11 ;  /* 0x0000000c0d0e7389 */ /* 0x00006400000c000b */
[----:B01----:R-:W-:Y:S01]  /*18d60*/  ENDCOLLECTIVE ;  /* 0x000000000000791b */ /* 0x003fe20003800000 */
.L_x_837:
[----:B------:R-:W-:Y:S01]  /*18d70*/  IMAD.MOV.U32 R13, RZ, RZ, R0 ;  /* 0x000000ffff0d7224 */ /* 0x000fe200078e0000 */
[----:B------:R-:W-:Y:S02]  /*18d80*/  MOV R12, 0x2 ;  /* 0x00000002000c7802 */ /* 0x000fe40000000f00 */
[----:B------:R-:W-:-:S07]  /*18d90*/  MOV R7, R14 ;  /* 0x0000000e00077202 */ /* 0x000fce0000000f00 */
[----:B------:R-:W-:Y:S05]  /*18da0*/  WARPSYNC.COLLECTIVE R15, `(.L_x_838) ;  /* 0x000000000f087348 */ /* 0x000fea0003c00000 */
[----:B------:R0:W1:Y:S02]  /*18db0*/  SHFL.IDX P6, R14, R13, R12, R11 ;  /* 0x0000000c0d0e7389 */ /* 0x00006400000c000b */
[----:B01----:R-:W-:Y:S01]  /*18dc0*/  ENDCOLLECTIVE ;  /* 0x000000000000791b */ /* 0x003fe20003800000 */
.L_x_838:
        /* <DEDUP_REMOVED lines=16> */
.L_x_839:
[----:B------:R-:W-:Y:S02]  /*18ed0*/  IMAD.MOV.U32 R13, RZ, RZ, R0 ;  /* 0x000000ffff0d7224 */ /* 0x000fe400078e0000 */
[----:B------:R-:W-:Y:S02]  /*18ee0*/  IMAD.MOV.U32 R12, RZ, RZ, 0x3 ;  /* 0x00000003ff0c7424 */ /* 0x000fe400078e00ff */
[----:B------:R-:W-:-:S07]  /*18ef0*/  IMAD.MOV.U32 R7, RZ, RZ, R14 ;  /* 0x000000ffff077224 */ /* 0x000fce00078e000e */
[----:B------:R-:W-:Y:S05]  /*18f00*/  WARPSYNC.COLLECTIVE R15, `(.L_x_840) ;  /* 0x000000000f087348 */ /* 0x000fea0003c00000 */
[----:B------:R0:W1:Y:S02]  /*18f10*/  SHFL.IDX P6, R14, R13, R12, R11 ;  /* 0x0000000c0d0e7389 */ /* 0x00006400000c000b */
[----:B01----:R-:W-:Y:S01]  /*18f20*/  ENDCOLLECTIVE ;  /* 0x000000000000791b */ /* 0x003fe20003800000 */
.L_x_840:
        /* <DEDUP_REMOVED lines=16> */
.L_x_841:
[----:B------:R-:W-:Y:S02]  /*19030*/  IMAD.MOV.U32 R13, RZ, RZ, R0 ;  /* 0x000000ffff0d7224 */ /* 0x000fe400078e0000 */
[----:B------:R-:W-:Y:S02]  /*19040*/  IMAD.MOV.U32 R12, RZ, RZ, 0x4 ;  /* 0x00000004ff0c7424 */ /* 0x000fe400078e00ff */
[----:B------:R-:W-:-:S07]  /*19050*/  IMAD.MOV.U32 R7, RZ, RZ, R14 ;  /* 0x000000ffff077224 */ /* 0x000fce00078e000e */
[----:B------:R-:W-:Y:S05]  /*19060*/  WARPSYNC.COLLECTIVE R15, `(.L_x_842) ;  /* 0x000000000f087348 */ /* 0x000fea0003c00000 */
[----:B------:R0:W1:Y:S02]  /*19070*/  SHFL.IDX P6, R14, R13, R12, R11 ;  /* 0x0000000c0d0e7389 */ /* 0x00006400000c000b */
[----:B01----:R-:W-:Y:S01]  /*19080*/  ENDCOLLECTIVE ;  /* 0x000000000000791b */ /* 0x003fe20003800000 */
.L_x_842:
[----:B------:R-:W-:-:S05]  /*19090*/  @!P1 LEA R7, P2, R21, R7, 0x1 ;  /* 0x0000000715079211 */ /* 0x000fca00078408ff */
[----:B------:R-:W-:-:S05]  /*190a0*/  @!P1 IMAD.X R6, RZ, RZ, R6, P2 ;  /* 0x000000ffff069224 */ /* 0x000fca00010e0606 */
        /* <DEDUP_REMOVED lines=14> */
.L_x_843:
[----:B------:R-:W-:Y:S01]  /*19190*/  MOV R13, R0 ;  /* 0x00000000000d7202 */ /* 0x000fe20000000f00 */
[----:B------:R-:W-:Y:S02]  /*191a0*/  IMAD.MOV.U32 R12, RZ, RZ, 0x5 ;  /* 0x00000005ff0c7424 */ /* 0x000fe400078e00ff */
[----:B------:R-:W-:-:S07]  /*191b0*/  IMAD.MOV.U32 R7, RZ, RZ, R14 ;  /* 0x000000ffff077224 */ /* 0x000fce00078e000e */
[----:B------:R-:W-:Y:S05]  /*191c0*/  WARPSYNC.COLLECTIVE R15, `(.L_x_844) ;  /* 0x000000000f087348 */ /* 0x000fea0003c00000 */
[----:B------:R0:W1:Y:S02]  /*191d0*/  SHFL.IDX P6, R14, R13, R12, R11 ;  /* 0x0000000c0d0e7389 */ /* 0x00006400000c000b */
[----:B01----:R-:W-:Y:S01]  /*191e0*/  ENDCOLLECTIVE ;  /* 0x000000000000791b */ /* 0x003fe20003800000 */
.L_x_844:
        /* <DEDUP_REMOVED lines=16> */
.L_x_845:
[----:B------:R-:W-:Y:S01]  /*192f0*/  IMAD.MOV.U32 R13, RZ, RZ, R0 ;  /* 0x000000ffff0d7224 */ /* 0x000fe200078e0000 */
[----:B------:R-:W-:Y:S02]  /*19300*/  MOV R12, 0x6 ;  /* 0x00000006000c7802 */ /* 0x000fe40000000f00 */
[----:B------:R-:W-:-:S07]  /*19310*/  MOV R7, R14 ;  /* 0x0000000e00077202 */ /* 0x000fce0000000f00 */
[----:B------:R-:W-:Y:S05]  /*19320*/  WARPSYNC.COLLECTIVE R15, `(.L_x_846) ;  /* 0x000000000f087348 */ /* 0x000fea0003c00000 */
[----:B------:R0:W1:Y:S02]  /*19330*/  SHFL.IDX P6, R14, R13, R12, R11 ;  /* 0x0000000c0d0e7389 */ /* 0x00006400000c000b */
[----:B01----:R-:W-:Y:S01]  /*19340*/  ENDCOLLECTIVE ;  /* 0x000000000000791b */ /* 0x003fe20003800000 */
.L_x_846:
        /* <DEDUP_REMOVED lines=16> */
.L_x_847:
[----:B------:R-:W-:Y:S02]  /*19450*/  IMAD.MOV.U32 R13, RZ, RZ, R0 ;  /* 0x000000ffff0d7224 */ /* 0x000fe400078e0000 */
[----:B------:R-:W-:Y:S02]  /*19460*/  IMAD.MOV.U32 R12, RZ, RZ, 0x7 ;  /* 0x00000007ff0c7424 */ /* 0x000fe400078e00ff */
[----:B------:R-:W-:-:S07]  /*19470*/  IMAD.MOV.U32 R7, RZ, RZ, R14 ;  /* 0x000000ffff077224 */ /* 0x000fce00078e000e */
[----:B------:R-:W-:Y:S05]  /*19480*/  WARPSYNC.COLLECTIVE R15, `(.L_x_848) ;  /* 0x000000000f087348 */ /* 0x000fea0003c00000 */
[----:B------:R0:W1:Y:S02]  /*19490*/  SHFL.IDX P6, R14, R13, R12, R11 ;  /* 0x0000000c0d0e7389 */ /* 0x00006400000c000b */
[----:B01----:R-:W-:Y:S01]  /*194a0*/  ENDCOLLECTIVE ;  /* 0x000000000000791b */ /* 0x003fe20003800000 */
.L_x_848:
[----:B------:R-:W-:-:S04]  /*194b0*/  @!P1 LEA R7, P2, R21, R7, 0x1 ;  /* 0x0000000715079211 */ /* 0x000fc800078408ff */
[----:B------:R-:W-:-:S04]  /*194c0*/  @!P1 IADD3.X R6, RZ, R6, RZ, P2, !PT ;  /* 0x00000006ff069210 */ /* 0x000fc800017fe4ff */
[----:B------:R-:W-:Y:S02]  /*194d0*/  @!P1 LOP3.LUT R7, R7, R6, RZ, 0x3c, !PT ;  /* 0x0000000607079212 */ /* 0x000fe400078e3cff */
[----:B------:R-:W-:Y:S01]  /*194e0*/  MOV R13, R2 ;  /* 0x00000002000d7202 */ /* 0x000fe20000000f00 */
[----:B------:R-:W-:Y:S01]  /*194f0*/  VIADD R2, R25, 0x70 ;  /* 0x0000007019027836 */ /* 0x000fe20000000000 */
[----:B------:R-:W-:-:S04]  /*19500*/  @!P1 LOP3.LUT R6, R7, R6, RZ, 0x3c, !PT ;  /* 0x0000000607069212 */ /* 0x000fc800078e3cff */
[----:B------:R-:W-:Y:S01]  /*19510*/  @!P1 LOP3.LUT R7, R7, R6, RZ, 0x3c, !PT ;  /* 0x0000000607079212 */ /* 0x000fe200078e3cff */
[----:B------:R-:W-:-:S04]  /*19520*/  IMAD.MOV.U32 R0, RZ, RZ, R14 ;  /* 0x000000ffff007224 */ /* 0x000fc800078e000e */
[----:B------:R-:W-:Y:S01]  /*19530*/  @!PT LDS RZ, [RZ] ;  /* 0x00000000fffff984 */ /* 0x000fe20000000800 */
[----:B------:R-:W-:Y:S01]  /*19540*/  @!PT LDS RZ, [RZ] ;  /* 0x00000000fffff984 */ /* 0x000fe20000000800 */
[----:B------:R-:W-:Y:S01]  /*19550*/  @!PT LDS RZ, [RZ] ;  /* 0x00000000fffff984 */ /* 0x000fe20000000800 */
[----:B------:R0:W-:Y:S01]  /*19560*/  @!P1 LDGSTS.E.BYPASS.LTC128B.128 [R20+0xb400], desc[UR42][R6.64], !P0 ;  /* 0x0b40000006149fae */ /* 0x0001e2000c101d6a */
[----:B------:R-:W-:-:S13]  /*19570*/  ISETP.GE.AND P1, PT, R2, R3, PT ;  /* 0x000000030200720c */ /* 0x000fda0003f26270 */
[----:B0-----:R-:W-:Y:S05]  /*19580*/  WARPSYNC.COLLECTIVE R15, `(.L_x_849) ;  /* 0x000000000f087348 */ /* 0x001fea0003c00000 */
[----:B------:R1:W2:Y:S02]  /*19590*/  SHFL.IDX P6, R14, R13, R12, R11 ;  /* 0x0000000c0d0e7389 */ /* 0x0002a400000c000b */
[----:B012---:R-:W-:Y:S01]  /*195a0*/  ENDCOLLECTIVE ;  /* 0x000000000000791b */ /* 0x007fe20003800000 */
.L_x_849:
[----:B------:R-:W-:Y:S02]  /*195b0*/  IMAD.MOV.U32 R13, RZ, RZ, R4 ;  /* 0x000000ffff0d7224 */ /* 0x000fe400078e0004 */
[----:B------:R-:W-:Y:S02]  /*195c0*/  IMAD.MOV.U32 R12, RZ, RZ, RZ ;  /* 0x000000ffff0c7224 */ /* 0x000fe400078e00ff */
[----:B------:R-:W-:-:S07]  /*195d0*/  IMAD.MOV.U32 R6, RZ, RZ, R14 ;  /* 0x000000ffff067224 */ /* 0x000fce00078e000e */
[----:B------:R-:W-:Y:S05]  /*195e0*/  WARPSYNC.COLLECTIVE R15, `(.L_x_850) ;  /* 0x000000000f087348 */ /* 0x000fea0003c00000 */
[----:B------:R0:W1:Y:S02]  /*195f0*/  SHFL.IDX P6, R14, R13, R12, R11 ;  /* 0x0000000c0d0e7389 */ /* 0x00006400000c000b */
[----:B01----:R-:W-:Y:S01]  /*19600*/  ENDCOLLECTIVE ;  /* 0x000000000000791b */ /* 0x003fe20003800000 */
.L_x_850:
[----:B------:R-:W-:-:S05]  /*19610*/  @!P1 LEA R6, P2, R21, R6, 0x1 ;  /* 0x0000000615069211 */ /* 0x000fca00078408ff */
[----:B------:R-:W-:-:S05]  /*19620*/  @!P1 IMAD.X R0, RZ, RZ, R0, P2 ;  /* 0x000000ffff009224 */ /* 0x000fca00010e0600 */
[----:B------:R-:W-:Y:S01]  /*19630*/  @!P1 MOV R7, R0 ;  /* 0x0000000000079202 */ /* 0x000fe20000000f00 */
[----:B------:R-:W-:Y:S02]  /*19640*/  IMAD.MOV.U32 R13, RZ, RZ, R5 ;  /* 0x000000ffff0d7224 */ /* 0x000fe400078e0005 */
[C---:B------:R-:W-:Y:S02]  /*19650*/  VIADD R0, R25.reuse, 0x80 ;  /* 0x0000008019007836 */ /* 0x040fe40000000000 */
[----:B------:R-:W-:Y:S01]  /*19660*/  @!PT LDS RZ, [RZ] ;  /* 0x00000000fffff984 */ /* 0x000fe20000000800 */
[----:B------:R-:W-:Y:S01]  /*19670*/  @!PT LDS RZ, [RZ] ;  /* 0x00000000fffff984 */ /* 0x000fe20000000800 */
[----:B------:R-:W-:Y:S01]  /*19680*/  @!PT LDS RZ, [RZ] ;  /* 0x00000000fffff984 */ /* 0x000fe20000000800 */
[----:B------:R0:W-:Y:S03]  /*19690*/  @!P1 LDGSTS.E.BYPASS.LTC128B.128 [R20+0xbc00], desc[UR42][R6.64], !P0 ;  /* 0x0bc0000006149fae */ /* 0x0001e6000c101d6a */
[----:B------:R-:W-:Y:S01]  /*196a0*/  ISETP.GE.AND P1, PT, R0, R3, PT ;  /* 0x000000030000720c */ /* 0x000fe20003f26270 */
[----:B------:R-:W-:Y:S01]  /*196b0*/  VIADD R0, R25, 0x90 ;  /* 0x0000009019007836 */ /* 0x000fe20000000000 */
[----:B------:R-:W-:-:S11]  /*196c0*/  MOV R2, R14 ;  /* 0x0000000e00027202 */ /* 0x000fd60000000f00 */
[----:B0-----:R-:W-:Y:S05]  /*196d0*/  WARPSYNC.COLLECTIVE R15, `(.L_x_851) ;  /* 0x000000000f087348 */ /* 0x001fea0003c00000 */
[----:B------:R1:W2:Y:S02]  /*196e0*/  SHFL.IDX P6, R14, R13, R12, R11 ;  /* 0x0000000c0d0e7389 */ /* 0x0002a400000c000b */
[----:B012---:R-:W-:Y:S01]  /*196f0*/  ENDCOLLECTIVE ;  /* 0x000000000000791b */ /* 0x007fe20003800000 */
.L_x_851:
[----:B------:R-:W-:Y:S02]  /*19700*/  IMAD.MOV.U32 R13, RZ, RZ, R4 ;  /* 0x000000ffff0d7224 */ /* 0x000fe400078e0004 */
[----:B------:R-:W-:Y:S02]  /*19710*/  IMAD.MOV.U32 R12, RZ, RZ, 0x1 ;  /* 0x00000001ff0c7424 */ /* 0x000fe400078e00ff */
[----:B------:R-:W-:-:S07]  /*19720*/  IMAD.MOV.U32 R8, RZ, RZ, R14 ;  /* 0x000000ffff087224 */ /* 0x000fce00078e000e */
[----:B------:R-:W-:Y:S05]  /*19730*/  WARPSYNC.COLLECTIVE R15, `(.L_x_852) ;  /* 0x000000000f087348 */ /* 0x000fea0003c00000 */
[----:B------:R0:W1:Y:S02]  /*19740*/  SHFL.IDX P6, R14, R13, R12, R11 ;  /* 0x0000000c0d0e7389 */ /* 0x00006400000c000b */
[----:B01----:R-:W-:Y:S01]  /*19750*/  ENDCOLLECTIVE ;  /* 0x000000000000791b */ /* 0x003fe20003800000 */
.L_x_852:
[----:B------:R-:W-:-:S05]  /*19760*/  @!P1 LEA R6, P2, R21, R8, 0x1 ;  /* 0x0000000815069211 */ /* 0x000fca00078408ff */
[----:B------:R-:W-:-:S05]  /*19770*/  @!P1 IMAD.X R2, RZ, RZ, R2, P2 ;  /* 0x000000ffff029224 */ /* 0x000fca00010e0602 */
[----:B------:R-:W-:Y:S01]  /*19780*/  @!P1 MOV R7, R2 ;  /* 0x0000000200079202 */ /* 0x000fe20000000f00 */
[----:B------:R-:W-:Y:S02]  /*19790*/  IMAD.MOV.U32 R13, RZ, RZ, R5 ;  /* 0x000000ffff0d7224 */ /* 0x000fe400078e0005 */
[----:B------:R-:W-:Y:S02]  /*197a0*/  VIADD R2, R25, 0xa0 ;  /* 0x000000a019027836 */ /* 0x000fe40000000000 */
[----:B------:R-:W-:Y:S01]  /*197b0*/  @!PT LDS RZ, [RZ] ;  /* 0x00000000fffff984 */ /* 0x000fe20000000800 */
[----:B------:R-:W-:Y:S01]  /*197c0*/  @!PT LDS RZ, [RZ] ;  /* 0x00000000fffff984 */ /* 0x000fe20000000800 */
[----:B------:R-:W-:Y:S01]  /*197d0*/  @!PT LDS RZ, [RZ] ;  /* 0x00000000fffff984 */ /* 0x000fe20000000800 */
[----:B------:R0:W-:Y:S01]  /*197e0*/  @!P1 LDGSTS.E.BYPASS.LTC128B.128 [R20+0xc400], desc[UR42][R6.64], !P0 ;  /* 0x0c40000006149fae */ /* 0x0001e2000c101d6a */
[----:B------:R-:W-:Y:S02]  /*197f0*/  ISETP.GE.AND P1, PT, R0, R3, PT ;  /* 0x000000030000720c */ /* 0x000fe40003f26270 */
[----:B------:R-:W-:-:S11]  /*19800*/  MOV R0, R14 ;  /* 0x0000000e00007202 */ /* 0x000fd60000000f00 */
[----:B0-----:R-:W-:Y:S05]  /*19810*/  WARPSYNC.COLLECTIVE R15, `(.L_x_853) ;  /* 0x000000000f087348 */ /* 0x001fea0003c00000 */
[----:B------:R1:W2:Y:S02]  /*19820*/  SHFL.IDX P6, R14, R13, R12, R11 ;  /* 0x0000000c0d0e7389 */ /* 0x0002a400000c000b */
[----:B012---:R-:W-:Y:S01]  /*19830*/  ENDCOLLECTIVE ;  /* 0x000000000000791b */ /* 0x007fe20003800000 */
.L_x_853:
[----:B------:R-:W-:Y:S02]  /*19840*/  IMAD.MOV.U32 R13, RZ, RZ, R4 ;  /* 0x000000ffff0d7224 */ /* 0x000fe400078e0004 */
[----:B------:R-:W-:Y:S02]  /*19850*/  IMAD.MOV.U32 R12, RZ, RZ, 0x2 ;  /* 0x00000002ff0c7424 */ /* 0x000fe400078e00ff */
[----:B------:R-:W-:-:S07]  /*19860*/  IMAD.MOV.U32 R6, RZ, RZ, R14 ;  /* 0x000000ffff067224 */ /* 0x000fce00078e000e */
[----:B------:R-:W-:Y:S05]  /*19870*/  WARPSYNC.COLLECTIVE R15, `(.L_x_854) ;  /* 0x000000000f087348 */ /* 0x000fea0003c00000 */
[----:B------:R0:W1:Y:S02]  /*19880*/  SHFL.IDX P6, R14, R13, R12, R11 ;  /* 0x0000000c0d0e7389 */ /* 0x00006400000c000b */
[----:B01----:R-:W-:Y:S01]  /*19890*/  ENDCOLLECTIVE ;  /* 0x000000000000791b */ /* 0x003fe20003800000 */
.L_x_854:
[----:B------:R-:W-:-:S05]  /*198a0*/  @!P1 LEA R6, P2, R21, R6, 0x1 ;  /* 0x0000000615069211 */ /* 0x000fca00078408ff */
[----:B------:R-:W-:-:S05]  /*198b0*/  @!P1 IMAD.X R0, RZ, RZ, R0, P2 ;  /* 0x000000ffff009224 */ /* 0x000fca00010e0600 */
[----:B------:R-:W-:Y:S02]  /*198c0*/  @!P1 MOV R7, R0 ;  /* 0x0000000000079202 */ /* 0x000fe40000000f00 */
[----:B------:R-:W-:-:S03]  /*198d0*/  MOV R13, R5 ;  /* 0x00000005000d7202 */ /* 0x000fc60000000f00 */
[----:B------:R-:W-:Y:S01]  /*198e0*/  @!PT LDS RZ, [RZ] ;  /* 0x00000000fffff984 */ /* 0x000fe20000000800 */
[----:B------:R-:W-:Y:S01]  /*198f0*/  @!PT LDS RZ, [RZ] ;  /* 0x00000000fffff984 */ /* 0x000fe20000000800 */
[----:B------:R-:W-:Y:S01]  /*19900*/  @!PT LDS RZ, [RZ] ;  /* 0x00000000fffff984 */ /* 0x000fe20000000800 */
[----:B------:R0:W-:Y:S01]  /*19910*/  @!P1 LDGSTS.E.BYPASS.LTC128B.128 [R20+0xcc00], desc[UR42][R6.64], !P0 ;  /* 0x0cc0000006149fae */ /* 0x0001e2000c101d6a */
[----:B------:R-:W-:Y:S01]  /*19920*/  ISETP.GE.AND P1, PT, R2, R3, PT ;  /* 0x000000030200720c */ /* 0x000fe20003f26270 */
[----:B------:R-:W-:-:S12]  /*19930*/  IMAD.MOV.U32 R0, RZ, RZ, R14 ;  /* 0x000000ffff007224 */ /* 0x000fd800078e000e */
[----:B0-----:R-:W-:Y:S05]  /*19940*/  WARPSYNC.COLLECTIVE R15, `(.L_x_855) ;  /* 0x000000000f087348 */ /* 0x001fea0003c00000 */
[----:B------:R1:W2:Y:S02]  /*19950*/  SHFL.IDX P6, R14, R13, R12, R11 ;  /* 0x0000000c0d0e7389 */ /* 0x0002a400000c000b */
[----:B012---:R-:W-:Y:S01]  /*19960*/  ENDCOLLECTIVE ;  /* 0x000000000000791b */ /* 0x007fe20003800000 */
.L_x_855:
[----:B------:R-:W-:Y:S02]  /*19970*/  IMAD.MOV.U32 R13, RZ, RZ, R4 ;  /* 0x000000ffff0d7224 */ /* 0x000fe400078e0004 */
[----:B------:R-:W-:Y:S02]  /*19980*/  IMAD.MOV.U32 R12, RZ, RZ, 0x3 ;  /* 0x00000003ff0c7424 */ /* 0x000fe400078e00ff */
[----:B------:R-:W-:-:S07]  /*19990*/  IMAD.MOV.U32 R6, RZ, RZ, R14 ;  /* 0x000000ffff067224 */ /* 0x000fce00078e000e */
[----:B------:R-:W-:Y:S05]  /*199a0*/  WARPSYNC.COLLECTIVE R15, `(.L_x_856) ;  /* 0x000000000f087348 */ /* 0x000fea0003c00000 */
[----:B------:R0:W1:Y:S02]  /*199b0*/  SHFL.IDX P6, R14, R13, R12, R11 ;  /* 0x0000000c0d0e7389 */ /* 0x00006400000c000b */
[----:B01----:R-:W-:Y:S01]  /*199c0*/  ENDCOLLECTIVE ;  /* 0x000000000000791b */ /* 0x003fe20003800000 */
.L_x_856:
        /* <DEDUP_REMOVED lines=12> */
.L_x_857:
[----:B------:R-:W-:Y:S01]  /*19a90*/  IMAD.MOV.U32 R2, RZ, RZ, R14 ;  /* 0x000000ffff027224 */ /* 0x000fe200078e000e */
[----:B------:R-:W-:Y:S06]  /*19aa0*/  BRA `(.L_x_858) ;  /* 0xffffff9c00cc7947 */ /* 0x000fec000383ffff */
.L_x_685:
[----:B-1----:R1:W2:Y:S02]  /*19ab0*/  SYNCS.PHASECHK.TRANS64.TRYWAIT P0, [R16+URZ+0x16820], R0 ;  /* 0x01682000100075a7 */ /* 0x0022a4000800017f */
[----:B--2---:R-:W-:Y:S05]  /*19ac0*/  @!P0 NANOSLEEP.SYNCS 0x989680 ;  /* 0x009896800000895d */ /* 0x004fea0003900000 */
[----:B------:R-:W2:Y:S02]  /*19ad0*/  @!P0 SYNCS.PHASECHK.TRANS64 P0, [R16+URZ+0x16820], R0 ;  /* 0x01682000100085a7 */ /* 0x000ea4000800007f */
[----:B--2---:R-:W-:Y:S05]  /*19ae0*/  @!P0 BRA `(.L_x_685) ;  /* 0xfffffffc00f08947 */ /* 0x004fea000383ffff */
[----:B------:R-:W-:Y:S05]  /*19af0*/  BRA `(.L_x_859) ;  /* 0xffffffa000287947 */ /* 0x000fea000383ffff */
.L_x_690:
[----:B0-----:R0:W1:Y:S02]  /*19b00*/  SYNCS.PHASECHK.TRANS64.TRYWAIT P0, [R5+URZ+0x16840], R2 ;  /* 0x01684002050075a7 */ /* 0x001064000800017f */
[----:B-1----:R-:W-:Y:S05]  /*19b10*/  @!P0 NANOSLEEP.SYNCS 0x989680 ;  /* 0x009896800000895d */ /* 0x002fea0003900000 */
[----:B------:R-:W1:Y:S02]  /*19b20*/  @!P0 SYNCS.PHASECHK.TRANS64 P0, [R5+URZ+0x16840], R2 ;  /* 0x01684002050085a7 */ /* 0x000e64000800007f */
[----:B-1----:R-:W-:Y:S05]  /*19b30*/  @!P0 BRA `(.L_x_690) ;  /* 0xfffffffc00f08947 */ /* 0x002fea000383ffff */
[----:B------:R-:W-:Y:S05]  /*19b40*/  BRA `(.L_x_860) ;  /* 0xffffffa400087947 */ /* 0x000fea000383ffff */
.L_x_691:
        /* <DEDUP_REMOVED lines=8> */
.L_x_862:
[----:B------:R-:W-:Y:S05]  /*19bd0*/  BSYNC B1 ;  /* 0x0000000000017941 */ /* 0x000fea0003800000 */
.L_x_861:
[----:B------:R-:W0:Y:S01]  /*19be0*/  S2R R7, SR_TID.X ;  /* 0x0000000000077919 */ /* 0x000e220000002100 */
[----:B------:R-:W-:Y:S01]  /*19bf0*/  IMAD.MOV.U32 R13, RZ, RZ, R9 ;  /* 0x000000ffff0d7224 */ /* 0x000fe200078e0009 */
[----:B------:R-:W-:Y:S01]  /*19c00*/  MOV R12, RZ ;  /* 0x000000ff000c7202 */ /* 0x000fe20000000f00 */
[----:B------:R-:W-:Y:S02]  /*19c10*/  IMAD.MOV.U32 R11, RZ, RZ, 0x181f ;  /* 0x0000181fff0b7424 */ /* 0x000fe400078e00ff */
[----:B------:R-:W-:Y:S02]  /*19c20*/  IMAD.MOV.U32 R15, RZ, RZ, -0x1 ;  /* 0xffffffffff0f7424 */ /* 0x000fe400078e00ff */
[----:B------:R-:W-:Y:S02]  /*19c30*/  IMAD.MOV.U32 R3, RZ, RZ, R14 ;  /* 0x000000ffff037224 */ /* 0x000fe400078e000e */
[----:B------:R-:W-:-:S07]  /*19c40*/  IMAD R8, R8, 0x2, R16 ;  /* 0x0000000208087824 */ /* 0x000fce00078e0210 */
[----:B0-----:R-:W-:Y:S05]  /*19c50*/  WARPSYNC.COLLECTIVE R15, `(.L_x_863) ;  /* 0x000000000f087348 */ /* 0x001fea0003c00000 */
[----:B------:R1:W2:Y:S02]  /*19c60*/  SHFL.IDX P6, R14, R13, R12, R11 ;  /* 0x0000000c0d0e7389 */ /* 0x0002a400000c000b */
[----:B012---:R-:W-:Y:S01]  /*19c70*/  ENDCOLLECTIVE ;  /* 0x000000000000791b */ /* 0x007fe20003800000 */
.L_x_863:
[----:B------:R-:W-:Y:S01]  /*19c80*/  MOV R13, R10 ;  /* 0x0000000a000d7202 */ /* 0x000fe20000000f00 */
[----:B------:R-:W-:Y:S02]  /*19c90*/  IMAD.MOV.U32 R12, RZ, RZ, 0x1 ;  /* 0x00000001ff0c7424 */ /* 0x000fe400078e00ff */
[----:B------:R-:W-:Y:S01]  /*19ca0*/  IMAD.SHL.U32 R7, R7, 0x8, RZ ;  /* 0x0000000807077824 */ /* 0x000fe200078e00ff */
[----:B------:R-:W-:-:S07]  /*19cb0*/  MOV R2, R14 ;  /* 0x0000000e00027202 */ /* 0x000fce0000000f00 */
[----:B------:R-:W-:Y:S05]  /*19cc0*/  WARPSYNC.COLLECTIVE R15, `(.L_x_864) ;  /* 0x000000000f087348 */ /* 0x000fea0003c00000 */
[----:B------:R0:W1:Y:S02]  /*19cd0*/  SHFL.IDX P6, R14, R13, R12, R11 ;  /* 0x0000000c0d0e7389 */ /* 0x00006400000c000b */
[----:B01----:R-:W-:Y:S01]  /*19ce0*/  ENDCOLLECTIVE ;  /* 0x000000000000791b */ /* 0x003fe20003800000 */
.L_x_864:
[----:B------:R-:W-:-:S05]  /*19cf0*/  LOP3.LUT R7, R7, 0x38, RZ, 0xc0, !PT ;  /* 0x0000003807077812 */ /* 0x000fca00078ec0ff */
[----:B------:R-:W-:-:S05]  /*19d00*/  IMAD.SHL.U32 R7, R7, 0x2, RZ ;  /* 0x0000000207077824 */ /* 0x000fca00078e00ff */
[----:B------:R-:W-:Y:S01]  /*19d10*/  IADD3 R2, P0, R2, R7, RZ ;  /* 0x0000000702027210 */ /* 0x000fe20007f1e0ff */
[----:B------:R-:W-:-:S04]  /*19d20*/  IMAD.MOV.U32 R13, RZ, RZ, R9 ;  /* 0x000000ffff0d7224 */ /* 0x000fc800078e0009 */
[----:B------:R-:W-:-:S05]  /*19d30*/  IMAD.X R3, RZ, RZ, R3, P0 ;  /* 0x000000ffff037224 */ /* 0x000fca00000e0603 */
[----:B------:R-:W-:Y:S01]  /*19d40*/  @!PT LDS RZ, [RZ] ;  /* 0x00000000fffff984 */ /* 0x000fe20000000800 */
[----:B------:R-:W-:Y:S01]  /*19d50*/  @!PT LDS RZ, [RZ] ;  /* 0x00000000fffff984 */ /* 0x000fe20000000800 */
[----:B------:R-:W-:Y:S01]  /*19d60*/  @!PT LDS RZ, [RZ] ;  /* 0x00000000fffff984 */ /* 0x000fe20000000800 */
[----:B------:R0:W-:Y:S02]  /*19d70*/  LDGSTS.E.BYPASS.LTC128B.128 [R8+0xe400], desc[UR42][R2.64], !P2 ;  /* 0x0e40000002087fae */ /* 0x0001e4000d101d6a */
[----:B0-----:R-:W-:-:S07]  /*19d80*/  IMAD.MOV.U32 R3, RZ, RZ, R14 ;  /* 0x000000ffff037224 */ /* 0x001fce00078e000e */
[----:B------:R-:W-:Y:S05]  /*19d90*/  WARPSYNC.COLLECTIVE R15, `(.L_x_865) ;  /* 0x000000000f087348 */ /* 0x000fea0003c00000 */
[----:B------:R0:W1:Y:S02]  /*19da0*/  SHFL.IDX P6, R14, R13, R12, R11 ;  /* 0x0000000c0d0e7389 */ /* 0x00006400000c000b */
[----:B01----:R-:W-:Y:S01]  /*19db0*/  ENDCOLLECTIVE ;  /* 0x000000000000791b */ /* 0x003fe20003800000 */
.L_x_865:
[----:B------:R-:W-:Y:S02]  /*19dc0*/  IMAD.MOV.U32 R13, RZ, RZ, R10 ;  /* 0x000000ffff0d7224 */ /* 0x000fe400078e000a */
[----:B------:R-:W-:Y:S01]  /*19dd0*/  IMAD.MOV.U32 R12, RZ, RZ, 0x2 ;  /* 0x00000002ff0c7424 */ /* 0x000fe200078e00ff */
[----:B------:R-:W-:-:S07]  /*19de0*/  MOV R2, R14 ;  /* 0x0000000e00027202 */ /* 0x000fce0000000f00 */
[----:B------:R-:W-:Y:S05]  /*19df0*/  WARPSYNC.COLLECTIVE R15, `(.L_x_866) ;  /* 0x000000000f087348 */ /* 0x000fea0003c00000 */
[----:B------:R0:W1:Y:S02]  /*19e00*/  SHFL.IDX P6, R14, R13, R12, R11 ;  /* 0x0000000c0d0e7389 */ /* 0x00006400000c000b */
[----:B01----:R-:W-:Y:S01]  /*19e10*/  ENDCOLLECTIVE ;  /* 0x000000000000791b */ /* 0x003fe20003800000 */
.L_x_866:
        /* <DEDUP_REMOVED lines=11> */
.L_x_867:
[----:B------:R-:W-:Y:S01]  /*19ed0*/  MOV R13, R10 ;  /* 0x0000000a000d7202 */ /* 0x000fe20000000f00 */
[----:B------:R-:W-:Y:S02]  /*19ee0*/  IMAD.MOV.U32 R12, RZ, RZ, 0x3 ;  /* 0x00000003ff0c7424 */ /* 0x000fe400078e00ff */
[----:B------:R-:W-:-:S07]  /*19ef0*/  IMAD.MOV.U32 R2, RZ, RZ, R14 ;  /* 0x000000ffff027224 */ /* 0x000fce00078e000e */
[----:B------:R-:W-:Y:S05]  /*19f00*/  WARPSYNC.COLLECTIVE R15, `(.L_x_868) ;  /* 0x000000000f087348 */ /* 0x000fea0003c00000 */
[----:B------:R0:W1:Y:S02]  /*19f10*/  SHFL.IDX P6, R14, R13, R12, R11 ;  /* 0x0000000c0d0e7389 */ /* 0x00006400000c000b */
[----:B01----:R-:W-:Y:S01]  /*19f20*/  ENDCOLLECTIVE ;  /* 0x000000000000791b */ /* 0x003fe20003800000 */
.L_x_868:
        /* <DEDUP_REMOVED lines=11> */
.L_x_869:
[----:B------:R-:W-:Y:S02]  /*19fe0*/  IMAD.MOV.U32 R13, RZ, RZ, R10 ;  /* 0x000000ffff0d7224 */ /* 0x000fe400078e000a */
[----:B------:R-:W-:Y:S01]  /*19ff0*/  IMAD.MOV.U32 R12, RZ, RZ, 0x4 ;  /* 0x00000004ff0c7424 */ /* 0x000fe200078e00ff */
[----:B------:R-:W-:-:S07]  /*1a000*/  MOV R2, R14 ;  /* 0x0000000e00027202 */ /* 0x000fce0000000f00 */
[----:B------:R-:W-:Y:S05]  /*1a010*/  WARPSYNC.COLLECTIVE R15, `(.L_x_870) ;  /* 0x000000000f087348 */ /* 0x000fea0003c00000 */
[----:B------:R0:W1:Y:S02]  /*1a020*/  SHFL.IDX P6, R14, R13, R12, R11 ;  /* 0x0000000c0d0e7389 */ /* 0x00006400000c000b */
[----:B01----:R-:W-:Y:S01]  /*1a030*/  ENDCOLLECTIVE ;  /* 0x000000000000791b */ /* 0x003fe20003800000 */
.L_x_870:
        /* <DEDUP_REMOVED lines=11> */
.L_x_871:
[----:B------:R-:W-:Y:S01]  /*1a0f0*/  MOV R13, R10 ;  /* 0x0000000a000d7202 */ /* 0x000fe20000000f00 */
[----:B------:R-:W-:Y:S02]  /*1a100*/  IMAD.MOV.U32 R12, RZ, RZ, 0x5 ;  /* 0x00000005ff0c7424 */ /* 0x000fe400078e00ff */
[----:B------:R-:W-:-:S07]  /*1a110*/  IMAD.MOV.U32 R2, RZ, RZ, R14 ;  /* 0x000000ffff027224 */ /* 0x000fce00078e000e */
[----:B------:R-:W-:Y:S05]  /*1a120*/  WARPSYNC.COLLECTIVE R15, `(.L_x_872) ;  /* 0x000000000f087348 */ /* 0x000fea0003c00000 */
[----:B------:R0:W1:Y:S02]  /*1a130*/  SHFL.IDX P6, R14, R13, R12, R11 ;  /* 0x0000000c0d0e7389 */ /* 0x00006400000c000b */
[----:B01----:R-:W-:Y:S01]  /*1a140*/  ENDCOLLECTIVE ;  /* 0x000000000000791b */ /* 0x003fe20003800000 */
.L_x_872:
        /* <DEDUP_REMOVED lines=11> */
.L_x_873:
[----:B------:R-:W-:Y:S02]  /*1a200*/  IMAD.MOV.U32 R13, RZ, RZ, R10 ;  /* 0x000000ffff0d7224 */ /* 0x000fe400078e000a */
[----:B------:R-:W-:Y:S01]  /*1a210*/  IMAD.MOV.U32 R12, RZ, RZ, 0x6 ;  /* 0x00000006ff0c7424 */ /* 0x000fe200078e00ff */
[----:B------:R-:W-:-:S07]  /*1a220*/  MOV R2, R14 ;  /* 0x0000000e00027202 */ /* 0x000fce0000000f00 */
[----:B------:R-:W-:Y:S05]  /*1a230*/  WARPSYNC.COLLECTIVE R15, `(.L_x_874) ;  /* 0x000000000f087348 */ /* 0x000fea0003c00000 */
[----:B------:R0:W1:Y:S02]  /*1a240*/  SHFL.IDX P6, R14, R13, R12, R11 ;  /* 0x0000000c0d0e7389 */ /* 0x00006400000c000b */
[----:B01----:R-:W-:Y:S01]  /*1a250*/  ENDCOLLECTIVE ;  /* 0x000000000000791b */ /* 0x003fe20003800000 */
.L_x_874:
        /* <DEDUP_REMOVED lines=11> */
.L_x_875:
[----:B------:R-:W-:Y:S01]  /*1a310*/  MOV R13, R10 ;  /* 0x0000000a000d7202 */ /* 0x000fe20000000f00 */
[----:B------:R-:W-:Y:S02]  /*1a320*/  IMAD.MOV.U32 R12, RZ, RZ, 0x7 ;  /* 0x00000007ff0c7424 */ /* 0x000fe400078e00ff */
[----:B------:R-:W-:-:S07]  /*1a330*/  IMAD.MOV.U32 R2, RZ, RZ, R14 ;  /* 0x000000ffff027224 */ /* 0x000fce00078e000e */
[----:B------:R-:W-:Y:S05]  /*1a340*/  WARPSYNC.COLLECTIVE R15, `(.L_x_876) ;  /* 0x000000000f087348 */ /* 0x000fea0003c00000 */
[----:B------:R0:W1:Y:S02]  /*1a350*/  SHFL.IDX P6, R14, R13, R12, R11 ;  /* 0x0000000c0d0e7389 */ /* 0x00006400000c000b */
[----:B01----:R-:W-:Y:S01]  /*1a360*/  ENDCOLLECTIVE ;  /* 0x000000000000791b */ /* 0x003fe20003800000 */
.L_x_876:
        /* <DEDUP_REMOVED lines=11> */
.L_x_877:
[----:B------:R-:W-:Y:S01]  /*1a420*/  MOV R2, R14 ;  /* 0x0000000e00027202 */ /* 0x000fe20000000f00 */
[----:B------:R-:W-:Y:S06]  /*1a430*/  BRA `(.L_x_878) ;  /* 0xffffff9c00f47947 */ /* 0x000fec000383ffff */
.L_x_696:
[----:B-1----:R1:W2:Y:S02]  /*1a440*/  SYNCS.PHASECHK.TRANS64.TRYWAIT P0, [R5+URZ+0x16860], R2 ;  /* 0x01686002050075a7 */ /* 0x0022a4000800017f */
[----:B--2---:R-:W-:Y:S05]  /*1a450*/  @!P0 NANOSLEEP.SYNCS 0x989680 ;  /* 0x009896800000895d */ /* 0x004fea0003900000 */
[----:B------:R-:W2:Y:S02]  /*1a460*/  @!P0 SYNCS.PHASECHK.TRANS64 P0, [R5+URZ+0x16860], R2 ;  /* 0x01686002050085a7 */ /* 0x000ea4000800007f */
[----:B--2---:R-:W-:Y:S05]  /*1a470*/  @!P0 BRA `(.L_x_696) ;  /* 0xfffffffc00f08947 */ /* 0x004fea000383ffff */
[----:B------:R-:W-:Y:S05]  /*1a480*/  BRA `(.L_x_879) ;  /* 0xffffffa0004c7947 */ /* 0x000fea000383ffff */
.L_x_697:
[----:B------:R-:W-:Y:S01]  /*1a490*/  BSSY B1, `(.L_x_880) ;  /* 0x0000008000017945 */ /* 0x000fe20003800000 */
[----:B------:R-:W-:Y:S01]  /*1a4a0*/  IMAD.MOV.U32 R13, RZ, RZ, R19 ;  /* 0x000000ffff0d7224 */ /* 0x000fe200078e0013 */
[----:B------:R-:W-:Y:S01]  /*1a4b0*/  MOV R15, 0xffffffff ;  /* 0xffffffff000f7802 */ /* 0x000fe20000000f00 */
[----:B------:R-:W-:Y:S02]  /*1a4c0*/  IMAD.MOV.U32 R12, RZ, RZ, RZ ;  /* 0x000000ffff0c7224 */ /* 0x000fe400078e00ff */
[----:B------:R-:W-:-:S07]  /*1a4d0*/  IMAD.MOV.U32 R11, RZ, RZ, 0x181f ;  /* 0x0000181fff0b7424 */ /* 0x000fce00078e00ff */
[----:B-1----:R-:W-:Y:S05]  /*1a4e0*/  WARPSYNC.COLLECTIVE R15, `(.L_x_881) ;  /* 0x000000000f087348 */ /* 0x002fea0003c00000 */
[----:B------:R0:W2:Y:S02]  /*1a4f0*/  SHFL.IDX P6, R14, R13, R12, R11 ;  /* 0x0000000c0d0e7389 */ /* 0x0000a400000c000b */
[----:B012---:R-:W-:Y:S01]  /*1a500*/  ENDCOLLECTIVE ;  /* 0x000000000000791b */ /* 0x007fe20003800000 */
.L_x_881:
[----:B------:R-:W-:Y:S05]  /*1a510*/  BSYNC B1 ;  /* 0x0000000000017941 */ /* 0x000fea0003800000 */
.L_x_880:
[----:B------:R-:W-:Y:S01]  /*1a520*/  IMAD.MOV.U32 R13, RZ, RZ, R18 ;  /* 0x000000ffff0d7224 */ /* 0x000fe200078e0012 */
[----:B------:R-:W-:Y:S01]  /*1a530*/  MOV R11, 0x181f ;  /* 0x0000181f000b7802 */ /* 0x000fe20000000f00 */
[----:B------:R-:W-:Y:S01]  /*1a540*/  IMAD.MOV.U32 R12, RZ, RZ, RZ ;  /* 0x000000ffff0c7224 */ /* 0x000fe200078e00ff */
[----:B------:R-:W-:Y:S01]  /*1a550*/  ISETP.LT.OR P2, PT, R8, 0x1, P1 ;  /* 0x000000010800780c */ /* 0x000fe20000f41670 */
[----:B------:R-:W-:Y:S01]  /*1a560*/  IMAD.MOV.U32 R15, RZ, RZ, -0x1 ;  /* 0xffffffffff0f7424 */ /* 0x000fe200078e00ff */
[----:B------:R-:W-:Y:S01]  /*1a570*/  LEA R6, R6, R16, 0x1 ;  /* 0x0000001006067211 */ /* 0x000fe200078e08ff */
[----:B------:R-:W-:-:S10]  /*1a580*/  IMAD.MOV.U32 R3, RZ, RZ, R14 ;  /* 0x000000ffff037224 */ /* 0x000fd400078e000e */
[----:B------:R-:W-:Y:S05]  /*1a590*/  WARPSYNC.COLLECTIVE R15, `(.L_x_882) ;  /* 0x000000000f087348 */ /* 0x000fea0003c00000 */
[----:B------:R0:W1:Y:S02]  /*1a5a0*/  SHFL.IDX P6, R14, R13, R12, R11 ;  /* 0x0000000c0d0e7389 */ /* 0x00006400000c000b */
[----:B01----:R-:W-:Y:S01]  /*1a5b0*/  ENDCOLLECTIVE ;  /* 0x000000000000791b */ /* 0x003fe20003800000 */
.L_x_882:
[----:B------:R-:W-:Y:S02]  /*1a5c0*/  IMAD.MOV.U32 R13, RZ, RZ, R19 ;  /* 0x000000ffff0d7224 */ /* 0x000fe400078e0013 */
[----:B------:R-:W-:Y:S02]  /*1a5d0*/  IMAD.MOV.U32 R12, RZ, RZ, 0x1 ;  /* 0x00000001ff0c7424 */ /* 0x000fe400078e00ff */
[----:B------:R-:W-:-:S07]  /*1a5e0*/  IMAD.MOV.U32 R2, RZ, RZ, R14 ;  /* 0x000000ffff027224 */ /* 0x000fce00078e000e */
[----:B------:R-:W-:Y:S05]  /*1a5f0*/  WARPSYNC.COLLECTIVE R15, `(.L_x_883) ;  /* 0x000000000f087348 */ /* 0x000fea0003c00000 */
[----:B------:R0:W1:Y:S02]  /*1a600*/  SHFL.IDX P6, R14, R13, R12, R11 ;  /* 0x0000000c0d0e7389 */ /* 0x00006400000c000b */
[----:B01----:R-:W-:Y:S01]  /*1a610*/  ENDCOLLECTIVE ;  /* 0x000000000000791b */ /* 0x003fe20003800000 */
.L_x_883:
        /* <DEDUP_REMOVED lines=12> */
.L_x_884:
[----:B------:R-:W-:Y:S01]  /*1a6e0*/  IMAD.MOV.U32 R13, RZ, RZ, R19 ;  /* 0x000000ffff0d7224 */ /* 0x000fe200078e0013 */
[----:B------:R-:W-:Y:S01]  /*1a6f0*/  MOV R12, 0x2 ;  /* 0x00000002000c7802 */ /* 0x000fe20000000f00 */
[----:B------:R-:W-:-:S07]  /*1a700*/  IMAD.MOV.U32 R2, RZ, RZ, R14 ;  /* 0x000000ffff027224 */ /* 0x000fce00078e000e */
[----:B------:R-:W-:Y:S05]  /*1a710*/  WARPSYNC.COLLECTIVE R15, `(.L_x_885) ;  /* 0x000000000f087348 */ /* 0x000fea0003c00000 */
[----:B------:R0:W1:Y:S02]  /*1a720*/  SHFL.IDX P6, R14, R13, R12, R11 ;  /* 0x0000000c0d0e7389 */ /* 0x00006400000c000b */
[----:B01----:R-:W-:Y:S01]  /*1a730*/  ENDCOLLECTIVE ;  /* 0x000000000000791b */ /* 0x003fe20003800000 */
.L_x_885:
        /* <DEDUP_REMOVED lines=12> */
.L_x_886:
[----:B------:R-:W-:Y:S02]  /*1a800*/  IMAD.MOV.U32 R13, RZ, RZ, R19 ;  /* 0x000000ffff0d7224 */ /* 0x000fe400078e0013 */
[----:B------:R-:W-:Y:S02]  /*1a810*/  IMAD.MOV.U32 R12, RZ, RZ, 0x3 ;  /* 0x00000003ff0c7424 */ /* 0x000fe400078e00ff */
[----:B------:R-:W-:-:S07]  /*1a820*/  IMAD.MOV.U32 R2, RZ, RZ, R14 ;  /* 0x000000ffff027224 */ /* 0x000fce00078e000e */
[----:B------:R-:W-:Y:S05]  /*1a830*/  WARPSYNC.COLLECTIVE R15, `(.L_x_887) ;  /* 0x000000000f087348 */ /* 0x000fea0003c00000 */
[----:B------:R0:W1:Y:S02]  /*1a840*/  SHFL.IDX P6, R14, R13, R12, R11 ;  /* 0x0000000c0d0e7389 */ /* 0x00006400000c000b */
[----:B01----:R-:W-:Y:S01]  /*1a850*/  ENDCOLLECTIVE ;  /* 0x000000000000791b */ /* 0x003fe20003800000 */
.L_x_887:
[----:B------:R-:W-:-:S04]  /*1a860*/  IADD3 R2, P0, R2, R7, RZ ;  /* 0x0000000702027210 */ /* 0x000fc80007f1e0ff */
[----:B------:R-:W-:-:S05]  /*1a870*/  IADD3.X R3, RZ, R3, RZ, P0, !PT ;  /* 0x00000003ff037210 */ /* 0x000fca00007fe4ff */
[----:B------:R-:W-:Y:S01]  /*1a880*/  @!PT LDS RZ, [RZ] ;  /* 0x00000000fffff984 */ /* 0x000fe20000000800 */
[----:B------:R-:W-:Y:S01]  /*1a890*/  @!PT LDS RZ, [RZ] ;  /* 0x00000000fffff984 */ /* 0x000fe20000000800 */
[----:B------:R-:W-:Y:S01]  /*1a8a0*/  @!PT LDS RZ, [RZ] ;  /* 0x00000000fffff984 */ /* 0x000fe20000000800 */
[----:B------:R0:W-:Y:S01]  /*1a8b0*/  LDGSTS.E.BYPASS.LTC128B.128 [R6+0x1400], desc[UR42][R2.64], !P2 ;  /* 0x0140000002067fae */ /* 0x0001e2000d101d6a */
[----:B------:R-:W-:Y:S02]  /*1a8c0*/  ISETP.LT.OR P2, PT, R8, 0x31, P1 ;  /* 0x000000310800780c */ /* 0x000fe40000f41670 */
[----:B------:R-:W-:Y:S01]  /*1a8d0*/  MOV R13, R18 ;  /* 0x00000012000d7202 */ /* 0x000fe20000000f00 */
[----:B0-----:R-:W-:-:S10]  /*1a8e0*/  IMAD.MOV.U32 R3, RZ, RZ, R14 ;  /* 0x000000ffff037224 */ /* 0x001fd400078e000e */
[----:B------:R-:W-:Y:S05]  /*1a8f0*/  WARPSYNC.COLLECTIVE R15, `(.L_x_888) ;  /* 0x000000000f087348 */ /* 0x000fea0003c00000 */
[----:B------:R0:W1:Y:S02]  /*1a900*/  SHFL.IDX P6, R14, R13, R12, R11 ;  /* 0x0000000c0d0e7389 */ /* 0x00006400000c000b */
[----:B01----:R-:W-:Y:S01]  /*1a910*/  ENDCOLLECTIVE ;  /* 0x000000000000791b */ /* 0x003fe20003800000 */
.L_x_888:
[----:B------:R-:W-:Y:S01]  /*1a920*/  IMAD.MOV.U32 R13, RZ, RZ, R19 ;  /* 0x000000ffff0d7224 */ /* 0x000fe200078e0013 */
[----:B------:R-:W-:Y:S01]  /*1a930*/  MOV R12, 0x4 ;  /* 0x00000004000c7802 */ /* 0x000fe20000000f00 */
[----:B------:R-:W-:-:S07]  /*1a940*/  IMAD.MOV.U32 R2, RZ, RZ, R14 ;  /* 0x000000ffff027224 */ /* 0x000fce00078e000e */
[----:B------:R-:W-:Y:S05]  /*1a950*/  WARPSYNC.COLLECTIVE R15, `(.L_x_889) ;  /* 0x000000000f087348 */ /* 0x000fea0003c00000 */
[----:B------:R0:W1:Y:S02]  /*1a960*/  SHFL.IDX P6, R14, R13, R12, R11 ;  /* 0x0000000c0d0e7389 */ /* 0x00006400000c000b */
[----:B01----:R-:W-:Y:S01]  /*1a970*/  ENDCOLLECTIVE ;  /* 0x000000000000791b */ /* 0x003fe20003800000 */
.L_x_889:
        /* <DEDUP_REMOVED lines=12> */
.L_x_890:
[----:B------:R-:W-:Y:S02]  /*1aa40*/  IMAD.MOV.U32 R13, RZ, RZ, R19 ;  /* 0x000000ffff0d7224 */ /* 0x000fe400078e0013 */
[----:B------:R-:W-:Y:S02]  /*1aa50*/  IMAD.MOV.U32 R12, RZ, RZ, 0x5 ;  /* 0x00000005ff0c7424 */ /* 0x000fe400078e00ff */
[----:B------:R-:W-:-:S07]  /*1aa60*/  IMAD.MOV.U32 R2, RZ, RZ, R14 ;  /* 0x000000ffff027224 */ /* 0x000fce00078e000e */
[----:B------:R-:W-:Y:S05]  /*1aa70*/  WARPSYNC.COLLECTIVE R15, `(.L_x_891) ;  /* 0x000000000f087348 */ /* 0x000fea0003c00000 */
[----:B------:R0:W1:Y:S02]  /*1aa80*/  SHFL.IDX P6, R14, R13, R12, R11 ;  /* 0x0000000c0d0e7389 */ /* 0x00006400000c000b */
[----:B01----:R-:W-:Y:S01]  /*1aa90*/  ENDCOLLECTIVE ;  /* 0x000000000000791b */ /* 0x003fe20003800000 */
.L_x_891:
        /* <DEDUP_REMOVED lines=12> */
.L_x_892:
[----:B------:R-:W-:Y:S01]  /*1ab60*/  IMAD.MOV.U32 R13, RZ, RZ, R19 ;  /* 0x000000ffff0d7224 */ /* 0x000fe200078e0013 */
[----:B------:R-:W-:Y:S01]  /*1ab70*/  MOV R12, 0x6 ;  /* 0x00000006000c7802 */ /* 0x000fe20000000f00 */
[----:B------:R-:W-:-:S07]  /*1ab80*/  IMAD.MOV.U32 R2, RZ, RZ, R14 ;  /* 0x000000ffff027224 */ /* 0x000fce00078e000e */
[----:B------:R-:W-:Y:S05]  /*1ab90*/  WARPSYNC.COLLECTIVE R15, `(.L_x_893) ;  /* 0x000000000f087348 */ /* 0x000fea0003c00000 */
[----:B------:R0:W1:Y:S02]  /*1aba0*/  SHFL.IDX P6, R14, R13, R12, R11 ;  /* 0x0000000c0d0e7389 */ /* 0x00006400000c000b */
[----:B01----:R-:W-:Y:S01]  /*1abb0*/  ENDCOLLECTIVE ;  /* 0x000000000000791b */ /* 0x003fe20003800000 */
.L_x_893:
        /* <DEDUP_REMOVED lines=12> */
.L_x_894:
[----:B------:R-:W-:Y:S02]  /*1ac80*/  IMAD.MOV.U32 R13, RZ, RZ, R19 ;  /* 0x000000ffff0d7224 */ /* 0x000fe400078e0013 */
[----:B------:R-:W-:Y:S02]  /*1ac90*/  IMAD.MOV.U32 R12, RZ, RZ, 0x7 ;  /* 0x00000007ff0c7424 */ /* 0x000fe400078e00ff */
[----:B------:R-:W-:-:S07]  /*1aca0*/  IMAD.MOV.U32 R2, RZ, RZ, R14 ;  /* 0x000000ffff027224 */ /* 0x000fce00078e000e */
[----:B------:R-:W-:Y:S05]  /*1acb0*/  WARPSYNC.COLLECTIVE R15, `(.L_x_895) ;  /* 0x000000000f087348 */ /* 0x000fea0003c00000 */
[----:B------:R0:W1:Y:S02]  /*1acc0*/  SHFL.IDX P6, R14, R13, R12, R11 ;  /* 0x0000000c0d0e7389 */ /* 0x00006400000c000b */
[----:B01----:R-:W-:Y:S01]  /*1acd0*/  ENDCOLLECTIVE ;  /* 0x000000000000791b */ /* 0x003fe20003800000 */
.L_x_895:
[----:B------:R-:W-:-:S04]  /*1ace0*/  IADD3 R2, P0, R2, R7, RZ ;  /* 0x0000000702027210 */ /* 0x000fc80007f1e0ff */
[----:B------:R-:W-:-:S05]  /*1acf0*/  IADD3.X R3, RZ, R3, RZ, P0, !PT ;  /* 0x00000003ff037210 */ /* 0x000fca00007fe4ff */
        /* <DEDUP_REMOVED lines=9> */
.L_x_896:
[----:B------:R-:W-:Y:S01]  /*1ad90*/  IMAD.MOV.U32 R2, RZ, RZ, R14 ;  /* 0x000000ffff027224 */ /* 0x000fe200078e000e */
[----:B------:R-:W-:Y:S06]  /*1ada0*/  BRA `(.L_x_897) ;  /* 0xffffff9800f87947 */ /* 0x000fec000383ffff */
.L_x_705:
[----:B0-----:R0:W1:Y:S02]  /*1adb0*/  SYNCS.PHASECHK.TRANS64.TRYWAIT P0, [R0+URZ+0x16860], R3 ;  /* 0x01686003000075a7 */ /* 0x001064000800017f */
[----:B-1----:R-:W-:Y:S05]  /*1adc0*/  @!P0 NANOSLEEP.SYNCS 0x989680 ;  /* 0x009896800000895d */ /* 0x002fea0003900000 */
[----:B------:R-:W1:Y:S02]  /*1add0*/  @!P0 SYNCS.PHASECHK.TRANS64 P0, [R0+URZ+0x16860], R3 ;  /* 0x01686003000085a7 */ /* 0x000e64000800007f */
[----:B-1----:R-:W-:Y:S05]  /*1ade0*/  @!P0 BRA `(.L_x_705) ;  /* 0xfffffffc00f08947 */ /* 0x002fea000383ffff */
[----:B------:R-:W-:Y:S05]  /*1adf0*/  BRA `(.L_x_898) ;  /* 0xffffffa000107947 */ /* 0x000fea000383ffff */
.L_x_706:
        /* <DEDUP_REMOVED lines=8> */
.L_x_900:
[----:B------:R-:W-:Y:S05]  /*1ae80*/  BSYNC B0 ;  /* 0x0000000000007941 */ /* 0x000fea0003800000 */
.L_x_899:
[----:B------:R-:W-:Y:S01]  /*1ae90*/  IMAD.MOV.U32 R13, RZ, RZ, R18 ;  /* 0x000000ffff0d7224 */ /* 0x000fe200078e0012 */
[----:B------:R-:W-:Y:S01]  /*1aea0*/  MOV R12, RZ ;  /* 0x000000ff000c7202 */ /* 0x000fe20000000f00 */
[----:B------:R-:W-:Y:S01]  /*1aeb0*/  IMAD.MOV.U32 R11, RZ, RZ, 0x181f ;  /* 0x0000181fff0b7424 */ /* 0x000fe200078e00ff */
[----:B------:R-:W-:Y:S01]  /*1aec0*/  ISETP.LT.OR P2, PT, R6, 0x1, P0 ;  /* 0x000000010600780c */ /* 0x000fe20000741670 */
[----:B------:R-:W-:Y:S02]  /*1aed0*/  IMAD.MOV.U32 R15, RZ, RZ, -0x1 ;  /* 0xffffffffff0f7424 */ /* 0x000fe400078e00ff */
[----:B------:R-:W-:Y:S02]  /*1aee0*/  IMAD.MOV.U32 R3, RZ, RZ, R14 ;  /* 0x000000ffff037224 */ /* 0x000fe400078e000e */
[----:B------:R-:W-:-:S08]  /*1aef0*/  IMAD.SHL.U32 R5, R7, 0x2, RZ ;  /* 0x0000000207057824 */ /* 0x000fd000078e00ff */
[----:B------:R-:W-:Y:S05]  /*1af00*/  WARPSYNC.COLLECTIVE R15, `(.L_x_901) ;  /* 0x000000000f087348 */ /* 0x000fea0003c00000 */
[----:B------:R0:W1:Y:S02]  /*1af10*/  SHFL.IDX P6, R14, R13, R12, R11 ;  /* 0x0000000c0d0e7389 */ /* 0x00006400000c000b */
[----:B01----:R-:W-:Y:S01]  /*1af20*/  ENDCOLLECTIVE ;  /* 0x000000000000791b */ /* 0x003fe20003800000 */
.L_x_901:
[----:B------:R-:W-:Y:S02]  /*1af30*/  IMAD R4, R4, 0x2, R16 ;  /* 0x0000000204047824 */ /* 0x000fe400078e0210 */
[----:B------:R-:W-:Y:S02]  /*1af40*/  IMAD.MOV.U32 R13, RZ, RZ, R19 ;  /* 0x000000ffff0d7224 */ /* 0x000fe400078e0013 */
[----:B------:R-:W-:Y:S01]  /*1af50*/  IMAD.MOV.U32 R12, RZ, RZ, 0x1 ;  /* 0x00000001ff0c7424 */ /* 0x000fe200078e00ff */
[----:B------:R-:W-:-:S13]  /*1af60*/  IADD3 R2, P1, R14, R5, RZ ;  /* 0x000000050e027210 */ /* 0x000fda0007f3e0ff */
[----:B------:R-:W-:Y:S05]  /*1af70*/  WARPSYNC.COLLECTIVE R15, `(.L_x_902) ;  /* 0x000000000f087348 */ /* 0x000fea0003c00000 */
[----:B------:R0:W1:Y:S02]  /*1af80*/  SHFL.IDX P6, R14, R13, R12, R11 ;  /* 0x0000000c0d0e7389 */ /* 0x00006400000c000b */
[----:B01----:R-:W-:Y:S01]  /*1af90*/  ENDCOLLECTIVE ;  /* 0x000000000000791b */ /* 0x003fe20003800000 */
.L_x_902:
[----:B------:R-:W-:-:S05]  /*1afa0*/  IADD3.X R3, RZ, R3, RZ, P1, !PT ;  /* 0x00000003ff037210 */ /* 0x000fca0000ffe4ff */
[----:B------:R-:W-:Y:S01]  /*1afb0*/  @!PT LDS RZ, [RZ] ;  /* 0x00000000fffff984 */ /* 0x000fe20000000800 */
[----:B------:R-:W-:Y:S01]  /*1afc0*/  @!PT LDS RZ, [RZ] ;  /* 0x00000000fffff984 */ /* 0x000fe20000000800 */
[----:B------:R-:W-:Y:S01]  /*1afd0*/  @!PT LDS RZ, [RZ] ;  /* 0x00000000fffff984 */ /* 0x000fe20000000800 */
[----:B------:R0:W-:Y:S01]  /*1afe0*/  LDGSTS.E.BYPASS.LTC128B.128 [R4+0x400], desc[UR42][R2.64], !P2 ;  /* 0x0040000002047fae */ /* 0x0001e2000d101d6a */
[----:B------:R-:W-:Y:S01]  /*1aff0*/  ISETP.LT.OR P2, PT, R6, 0x11, P0 ;  /* 0x000000110600780c */ /* 0x000fe20000741670 */
[----:B------:R-:W-:Y:S01]  /*1b000*/  IMAD.MOV.U32 R13, RZ, RZ, R18 ;  /* 0x000000ffff0d7224 */ /* 0x000fe200078e0012 */
[----:B0-----:R-:W-:-:S11]  /*1b010*/  MOV R3, R14 ;  /* 0x0000000e00037202 */ /* 0x001fd60000000f00 */
[----:B------:R-:W-:Y:S05]  /*1b020*/  WARPSYNC.COLLECTIVE R15, `(.L_x_903) ;  /* 0x000000000f087348 */ /* 0x000fea0003c00000 */
[----:B------:R0:W1:Y:S02]  /*1b030*/  SHFL.IDX P6, R14, R13, R12, R11 ;  /* 0x0000000c0d0e7389 */ /* 0x00006400000c000b */
[----:B01----:R-:W-:Y:S01]  /*1b040*/  ENDCOLLECTIVE ;  /* 0x000000000000791b */ /* 0x003fe20003800000 */
.L_x_903:
[----:B------:R-:W-:Y:S01]  /*1b050*/  IMAD.MOV.U32 R13, RZ, RZ, R19 ;  /* 0x000000ffff0d7224 */ /* 0x000fe200078e0013 */
[----:B------:R-:W-:Y:S02]  /*1b060*/  MOV R12, 0x2 ;  /* 0x00000002000c7802 */ /* 0x000fe40000000f00 */
[----:B------:R-:W-:-:S13]  /*1b070*/  IADD3 R2, P1, R14, R5, RZ ;  /* 0x000000050e027210 */ /* 0x000fda0007f3e0ff */
[----:B------:R-:W-:Y:S05]  /*1b080*/  WARPSYNC.COLLECTIVE R15, `(.L_x_904) ;  /* 0x000000000f087348 */ /* 0x000fea0003c00000 */
[----:B------:R0:W1:Y:S02]  /*1b090*/  SHFL.IDX P6, R14, R13, R12, R11 ;  /* 0x0000000c0d0e7389 */ /* 0x00006400000c000b */
[----:B01----:R-:W-:Y:S01]  /*1b0a0*/  ENDCOLLECTIVE ;  /* 0x000000000000791b */ /* 0x003fe20003800000 */
.L_x_904:
        /* <DEDUP_REMOVED lines=11> */
.L_x_905:
[----:B------:R-:W-:Y:S01]  /*1b160*/  MOV R13, R19 ;  /* 0x00000013000d7202 */ /* 0x000fe20000000f00 */
[----:B------:R-:W-:Y:S01]  /*1b170*/  IMAD.MOV.U32 R12, RZ, RZ, 0x3 ;  /* 0x00000003ff0c7424 */ /* 0x000fe200078e00ff */
[----:B------:R-:W-:-:S13]  /*1b180*/  IADD3 R2, P1, R14, R5, RZ ;  /* 0x000000050e027210 */ /* 0x000fda0007f3e0ff */
[----:B------:R-:W-:Y:S05]  /*1b190*/  WARPSYNC.COLLECTIVE R15, `(.L_x_906) ;  /* 0x000000000f087348 */ /* 0x000fea0003c00000 */
[----:B------:R0:W1:Y:S02]  /*1b1a0*/  SHFL.IDX P6, R14, R13, R12, R11 ;  /* 0x0000000c0d0e7389 */ /* 0x00006400000c000b */
[----:B01----:R-:W-:Y:S01]  /*1b1b0*/  ENDCOLLECTIVE ;  /* 0x000000000000791b */ /* 0x003fe20003800000 */
.L_x_906:
        /* <DEDUP_REMOVED lines=11> */
.L_x_907:
[----:B------:R-:W-:Y:S02]  /*1b270*/  IMAD.MOV.U32 R13, RZ, RZ, R19 ;  /* 0x000000ffff0d7224 */ /* 0x000fe400078e0013 */
[----:B------:R-:W-:Y:S01]  /*1b280*/  IMAD.MOV.U32 R12, RZ, RZ, 0x4 ;  /* 0x00000004ff0c7424 */ /* 0x000fe200078e00ff */
[----:B------:R-:W-:-:S13]  /*1b290*/  IADD3 R2, P1, R14, R5, RZ ;  /* 0x000000050e027210 */ /* 0x000fda0007f3e0ff */
[----:B------:R-:W-:Y:S05]  /*1b2a0*/  WARPSYNC.COLLECTIVE R15, `(.L_x_908) ;  /* 0x000000000f087348 */ /* 0x000fea0003c00000 */
[----:B------:R0:W1:Y:S02]  /*1b2b0*/  SHFL.IDX P6, R14, R13, R12, R11 ;  /* 0x0000000c0d0e7389 */ /* 0x00006400000c000b */
[----:B01----:R-:W-:Y:S01]  /*1b2c0*/  ENDCOLLECTIVE ;  /* 0x000000000000791b */ /* 0x003fe20003800000 */
.L_x_908:
        /* <DEDUP_REMOVED lines=11> */
.L_x_909:
[----:B------:R-:W-:Y:S02]  /*1b380*/  IMAD.MOV.U32 R13, RZ, RZ, R19 ;  /* 0x000000ffff0d7224 */ /* 0x000fe400078e0013 */
[----:B------:R-:W-:Y:S01]  /*1b390*/  IMAD.MOV.U32 R12, RZ, RZ, 0x5 ;  /* 0x00000005ff0c7424 */ /* 0x000fe200078e00ff */
[----:B------:R-:W-:-:S13]  /*1b3a0*/  IADD3 R2, P1, R14, R5, RZ ;  /* 0x000000050e027210 */ /* 0x000fda0007f3e0ff */
[----:B------:R-:W-:Y:S05]  /*1b3b0*/  WARPSYNC.COLLECTIVE R15, `(.L_x_910) ;  /* 0x000000000f087348 */ /* 0x000fea0003c00000 */
[----:B------:R0:W1:Y:S02]  /*1b3c0*/  SHFL.IDX P6, R14, R13, R12, R11 ;  /* 0x0000000c0d0e7389 */ /* 0x00006400000c000b */
[----:B01----:R-:W-:Y:S01]  /*1b3d0*/  ENDCOLLECTIVE ;  /* 0x000000000000791b */ /* 0x003fe20003800000 */
.L_x_910:
[----:B------:R-:W-:-:S05]  /*1b3e0*/  IMAD.X R3, RZ, RZ, R3, P1 ;  /* 0x000000ffff037224 */ /* 0x000fca00008e0603 */
        /* <DEDUP_REMOVED lines=10> */
.L_x_911:
[----:B------:R-:W-:Y:S01]  /*1b490*/  IMAD.MOV.U32 R13, RZ, RZ, R19 ;  /* 0x000000ffff0d7224 */ /* 0x000fe200078e0013 */
[----:B------:R-:W-:Y:S02]  /*1b4a0*/  MOV R12, 0x6 ;  /* 0x00000006000c7802 */ /* 0x000fe40000000f00 */
[----:B------:R-:W-:-:S13]  /*1b4b0*/  IADD3 R2, P1, R14, R5, RZ ;  /* 0x000000050e027210 */ /* 0x000fda0007f3e0ff */
[----:B------:R-:W-:Y:S05]  /*1b4c0*/  WARPSYNC.COLLECTIVE R15, `(.L_x_912) ;  /* 0x000000000f087348 */ /* 0x000fea0003c00000 */
[----:B------:R0:W1:Y:S02]  /*1b4d0*/  SHFL.IDX P6, R14, R13, R12, R11 ;  /* 0x0000000c0d0e7389 */ /* 0x00006400000c000b */
[----:B01----:R-:W-:Y:S01]  /*1b4e0*/  ENDCOLLECTIVE ;  /* 0x000000000000791b */ /* 0x003fe20003800000 */
.L_x_912:
        /* <DEDUP_REMOVED lines=11> */
.L_x_913:
[----:B------:R-:W-:Y:S01]  /*1b5a0*/  MOV R13, R19 ;  /* 0x00000013000d7202 */ /* 0x000fe20000000f00 */
[----:B------:R-:W-:Y:S01]  /*1b5b0*/  IMAD.MOV.U32 R12, RZ, RZ, 0x7 ;  /* 0x00000007ff0c7424 */ /* 0x000fe200078e00ff */
[----:B------:R-:W-:-:S13]  /*1b5c0*/  IADD3 R2, P1, R14, R5, RZ ;  /* 0x000000050e027210 */ /* 0x000fda0007f3e0ff */
[----:B------:R-:W-:Y:S05]  /*1b5d0*/  WARPSYNC.COLLECTIVE R15, `(.L_x_914) ;  /* 0x000000000f087348 */ /* 0x000fea0003c00000 */
[----:B------:R0:W1:Y:S02]  /*1b5e0*/  SHFL.IDX P6, R14, R13, R12, R11 ;  /* 0x0000000c0d0e7389 */ /* 0x00006400000c000b */
[----:B01----:R-:W-:Y:S01]  /*1b5f0*/  ENDCOLLECTIVE ;  /* 0x000000000000791b */ /* 0x003fe20003800000 */
.L_x_914:
        /* <DEDUP_REMOVED lines=10> */
.L_x_915:
[----:B------:R-:W-:Y:S05]  /*1b6a0*/  BRA `(.L_x_916) ;  /* 0xffffff9800e07947 */ /* 0x000fea000383ffff */
.L_x_711:
[----:B------:R-:W-:Y:S01]  /*1b6b0*/  BSSY B0, `(.L_x_917) ;  /* 0x0000008000007945 */ /* 0x000fe20003800000 */
[----:B------:R-:W-:Y:S01]  /*1b6c0*/  MOV R13, R24 ;  /* 0x00000018000d7202 */ /* 0x000fe20000000f00 */
[----:B------:R-:W-:Y:S02]  /*1b6d0*/  IMAD.MOV.U32 R12, RZ, RZ, RZ ;  /* 0x000000ffff0c7224 */ /* 0x000fe400078e00ff */
[----:B------:R-:W-:Y:S02]  /*1b6e0*/  IMAD.MOV.U32 R11, RZ, RZ, 0x1f ;  /* 0x0000001fff0b7424 */ /* 0x000fe400078e00ff */
[----:B------:R-:W-:-:S07]  /*1b6f0*/  IMAD.MOV.U32 R15, RZ, RZ, -0x1 ;  /* 0xffffffffff0f7424 */ /* 0x000fce00078e00ff */
[----:B-1----:R-:W-:Y:S05]  /*1b700*/  WARPSYNC.COLLECTIVE R15, `(.L_x_918) ;  /* 0x000000000f087348 */ /* 0x002fea0003c00000 */
[----:B------:R0:W2:Y:S02]  /*1b710*/  SHFL.IDX P6, R14, R13, R12, R11 ;  /* 0x0000000c0d0e7389 */ /* 0x0000a400000c000b */
[----:B012---:R-:W-:Y:S01]  /*1b720*/  ENDCOLLECTIVE ;  /* 0x000000000000791b */ /* 0x007fe20003800000 */
.L_x_918:
[----:B------:R-:W-:Y:S05]  /*1b730*/  BSYNC B0 ;  /* 0x0000000000007941 */ /* 0x000fea0003800000 */
.L_x_917:
[----:B------:R-:W-:Y:S01]  /*1b740*/  IMAD.MOV.U32 R13, RZ, RZ, R24 ;  /* 0x000000ffff0d7224 */ /* 0x000fe200078e0018 */
[----:B------:R-:W-:Y:S01]  /*1b750*/  MOV R15, 0xffffffff ;  /* 0xffffffff000f7802 */ /* 0x000fe20000000f00 */
[----:B------:R-:W-:Y:S01]  /*1b760*/  IMAD.MOV.U32 R12, RZ, RZ, 0x1 ;  /* 0x00000001ff0c7424 */ /* 0x000fe200078e00ff */
[----:B------:R-:W-:Y:S01]  /*1b770*/  MOV R0, R14 ;  /* 0x0000000e00007202 */ /* 0x000fe20000000f00 */
[----:B------:R-:W-:Y:S02]  /*1b780*/  IMAD.MOV.U32 R11, RZ, RZ, 0x1f ;  /* 0x0000001fff0b7424 */ /* 0x000fe400078e00ff */
[----:B------:R-:W-:-:S07]  /*1b790*/  IMAD.IADD R7, R27, 0x1, R9 ;  /* 0x000000011b077824 */ /* 0x000fce00078e0209 */
[----:B------:R-:W-:Y:S05]  /*1b7a0*/  WARPSYNC.COLLECTIVE R15, `(.L_x_919) ;  /* 0x000000000f087348 */ /* 0x000fea0003c00000 */
[----:B------:R0:W1:Y:S02]  /*1b7b0*/  SHFL.IDX P6, R14, R13, R12, R11 ;  /* 0x0000000c0d0e7389 */ /* 0x00006400000c000b */
[----:B01----:R-:W-:Y:S01]  /*1b7c0*/  ENDCOLLECTIVE ;  /* 0x000000000000791b */ /* 0x003fe20003800000 */
.L_x_919:
        /* <DEDUP_REMOVED lines=24> */
.L_x_920:
[----:B------:R-:W-:Y:S01]  /*1b950*/  IMAD.MOV.U32 R12, RZ, RZ, 0x2 ;  /* 0x00000002ff0c7424 */ /* 0x000fe200078e00ff */
[----:B------:R-:W-:-:S04]  /*1b960*/  SEL R14, R14, RZ, P1 ;  /* 0x000000ff0e0e7207 */ /* 0x000fc80000800000 */
[----:B------:R-:W-:-:S05]  /*1b970*/  IADD3 R5, R13, R14, RZ ;  /* 0x0000000e0d057210 */ /* 0x000fca0007ffe0ff */
[----:B------:R-:W-:-:S07]  /*1b980*/  IMAD.MOV.U32 R13, RZ, RZ, R5 ;  /* 0x000000ffff0d7224 */ /* 0x000fce00078e0005 */
[----:B------:R-:W-:Y:S05]  /*1b990*/  WARPSYNC.COLLECTIVE R15, `(.L_x_921) ;  /* 0x000000000f087348 */ /* 0x000fea0003c00000 */
[----:B------:R0:W1:Y:S02]  /*1b9a0*/  SHFL.UP P6, R14, R13, R12, R11 ;  /* 0x0400000c0d0e7389 */ /* 0x00006400000c000b */
[----:B01----:R-:W-:Y:S01]  /*1b9b0*/  ENDCOLLECTIVE ;  /* 0x000000000000791b */ /* 0x003fe20003800000 */
.L_x_921:
[----:B------:R-:W-:Y:S01]  /*1b9c0*/  IMAD.MOV.U32 R12, RZ, RZ, 0x4 ;  /* 0x00000004ff0c7424 */ /* 0x000fe200078e00ff */
[----:B------:R-:W-:-:S05]  /*1b9d0*/  SEL R2, R14, RZ, P2 ;  /* 0x000000ff0e027207 */ /* 0x000fca0001000000 */
[----:B------:R-:W-:-:S05]  /*1b9e0*/  IMAD.IADD R2, R5, 0x1, R2 ;  /* 0x0000000105027824 */ /* 0x000fca00078e0202 */
[----:B------:R-:W-:-:S07]  /*1b9f0*/  MOV R13, R2 ;  /* 0x00000002000d7202 */ /* 0x000fce0000000f00 */
[----:B------:R-:W-:Y:S05]  /*1ba00*/  WARPSYNC.COLLECTIVE R15, `(.L_x_922) ;  /* 0x000000000f087348 */ /* 0x000fea0003c00000 */
[----:B------:R0:W1:Y:S02]  /*1ba10*/  SHFL.UP P6, R14, R13, R12, R11 ;  /* 0x0400000c0d0e7389 */ /* 0x00006400000c000b */
[----:B01----:R-:W-:Y:S01]  /*1ba20*/  ENDCOLLECTIVE ;  /* 0x000000000000791b */ /* 0x003fe20003800000 */
.L_x_922:
[----:B------:R-:W-:Y:S02]  /*1ba30*/  MOV R12, 0x8 ;  /* 0x00000008000c7802 */ /* 0x000fe40000000f00 */
[----:B------:R-:W-:-:S05]  /*1ba40*/  SEL R3, R14, RZ, P3 ;  /* 0x000000ff0e037207 */ /* 0x000fca0001800000 */
[----:B------:R-:W-:-:S04]  /*1ba50*/  IMAD.IADD R8, R2, 0x1, R3 ;  /* 0x0000000102087824 */ /* 0x000fc800078e0203 */
[----:B------:R-:W-:-:S07]  /*1ba60*/  IMAD.MOV.U32 R13, RZ, RZ, R8 ;  /* 0x000000ffff0d7224 */ /* 0x000fce00078e0008 */
[----:B------:R-:W-:Y:S05]  /*1ba70*/  WARPSYNC.COLLECTIVE R15, `(.L_x_923) ;  /* 0x000000000f087348 */ /* 0x000fea0003c00000 */
[----:B------:R0:W1:Y:S02]  /*1ba80*/  SHFL.UP P6, R14, R13, R12, R11 ;  /* 0x0400000c0d0e7389 */ /* 0x00006400000c000b */
[----:B01----:R-:W-:Y:S01]  /*1ba90*/  ENDCOLLECTIVE ;  /* 0x000000000000791b */ /* 0x003fe20003800000 */
.L_x_923:
[----:B------:R-:W-:Y:S01]  /*1baa0*/  IMAD.MOV.U32 R12, RZ, RZ, 0x10 ;  /* 0x00000010ff0c7424 */ /* 0x000fe200078e00ff */
[----:B------:R-:W-:-:S05]  /*1bab0*/  SEL R5, R14, RZ, P4 ;  /* 0x000000ff0e057207 */ /* 0x000fca0002000000 */
[----:B------:R-:W-:-:S04]  /*1bac0*/  IMAD.IADD R5, R8, 0x1, R5 ;  /* 0x0000000108057824 */ /* 0x000fc800078e0205 */
[----:B------:R-:W-:-:S07]  /*1bad0*/  IMAD.MOV.U32 R13, RZ, RZ, R5 ;  /* 0x000000ffff0d7224 */ /* 0x000fce00078e0005 */
[----:B------:R-:W-:Y:S05]  /*1bae0*/  WARPSYNC.COLLECTIVE R15, `(.L_x_924) ;  /* 0x000000000f087348 */ /* 0x000fea0003c00000 */
[----:B------:R0:W1:Y:S02]  /*1baf0*/  SHFL.UP P6, R14, R13, R12, R11 ;  /* 0x0400000c0d0e7389 */ /* 0x00006400000c000b */
[----:B01----:R-:W-:Y:S01]  /*1bb00*/  ENDCOLLECTIVE ;  /* 0x000000000000791b */ /* 0x003fe20003800000 */
.L_x_924:
[----:B------:R-:W-:Y:S02]  /*1bb10*/  IMAD.MOV.U32 R12, RZ, RZ, 0x1f ;  /* 0x0000001fff0c7424 */ /* 0x000fe400078e00ff */
[----:B------:R-:W-:Y:S01]  /*1bb20*/  IMAD.MOV.U32 R11, RZ, RZ, 0x1f ;  /* 0x0000001fff0b7424 */ /* 0x000fe200078e00ff */
[----:B------:R-:W-:-:S04]  /*1bb30*/  SEL R14, R14, RZ, P5 ;  /* 0x000000ff0e0e7207 */ /* 0x000fc80002800000 */
[----:B------:R-:W-:-:S05]  /*1bb40*/  IADD3 R3, R5, R14, RZ ;  /* 0x0000000e05037210 */ /* 0x000fca0007ffe0ff */
[----:B------:R-:W-:-:S07]  /*1bb50*/  IMAD.MOV.U32 R13, RZ, RZ, R3 ;  /* 0x000000ffff0d7224 */ /* 0x000fce00078e0003 */
[----:B------:R-:W-:Y:S05]  /*1bb60*/  WARPSYNC.COLLECTIVE R15, `(.L_x_925) ;  /* 0x000000000f087348 */ /* 0x000fea0003c00000 */
[----:B------:R0:W1:Y:S02]  /*1bb70*/  SHFL.IDX P6, R14, R13, R12, R11 ;  /* 0x0000000c0d0e7389 */ /* 0x00006400000c000b */
[----:B01----:R-:W-:Y:S01]  /*1bb80*/  ENDCOLLECTIVE ;  /* 0x000000000000791b */ /* 0x003fe20003800000 */
.L_x_925:
[----:B------:R-:W-:Y:S05]  /*1bb90*/  BRA `(.L_x_926) ;  /* 0xffffff9800ec7947 */ /* 0x000fea000383ffff */
.L_x_714:
[----:B------:R-:W-:Y:S01]  /*1bba0*/  BSSY B0, `(.L_x_927) ;  /* 0x0000007000007945 */ /* 0x000fe20003800000 */
[----:B------:R-:W-:Y:S02]  /*1bbb0*/  IMAD.MOV.U32 R12, RZ, RZ, 0x1 ;  /* 0x00000001ff0c7424 */ /* 0x000fe400078e00ff */
[----:B------:R-:W-:Y:S02]  /*1bbc0*/  IMAD.MOV.U32 R11, RZ, RZ, RZ ;  /* 0x000000ffff0b7224 */ /* 0x000fe400078e00ff */
[----:B------:R-:W-:-:S07]  /*1bbd0*/  IMAD.MOV.U32 R15, RZ, RZ, -0x1 ;  /* 0xffffffffff0f7424 */ /* 0x000fce00078e00ff */
[----:B------:R-:W-:Y:S05]  /*1bbe0*/  WARPSYNC.COLLECTIVE R15, `(.L_x_928) ;  /* 0x000000000f087348 */ /* 0x000fea0003c00000 */
[----:B------:R0:W1:Y:S02]  /*1bbf0*/  SHFL.UP P6, R14, R13, R12, R11 ;  /* 0x0400000c0d0e7389 */ /* 0x00006400000c000b */
[----:B01----:R-:W-:Y:S01]  /*1bc00*/  ENDCOLLECTIVE ;  /* 0x000000000000791b */ /* 0x003fe20003800000 */
.L_x_928:
[----:B------:R-:W-:Y:S05]  /*1bc10*/  BSYNC B0 ;  /* 0x0000000000007941 */ /* 0x000fea0003800000 */
.L_x_927:
[----:B------:R-:W-:Y:S01]  /*1bc20*/  SEL R14, R14, RZ, P1 ;  /* 0x000000ff0e0e7207 */ /* 0x000fe20000800000 */
[----:B------:R-:W-:Y:S02]  /*1bc30*/  IMAD.MOV.U32 R12, RZ, RZ, 0x2 ;  /* 0x00000002ff0c7424 */ /* 0x000fe400078e00ff */
[----:B------:R-:W-:Y:S01]  /*1bc40*/  IMAD.MOV.U32 R11, RZ, RZ, RZ ;  /* 0x000000ffff0b7224 */ /* 0x000fe200078e00ff */
[----:B------:R-:W-:Y:S01]  /*1bc50*/  IADD3 R13, R13, R14, RZ ;  /* 0x0000000e0d0d7210 */ /* 0x000fe20007ffe0ff */
[----:B------:R-:W-:-:S07]  /*1bc60*/  IMAD.MOV.U32 R15, RZ, RZ, -0x1 ;  /* 0xffffffffff0f7424 */ /* 0x000fce00078e00ff */
[----:B------:R-:W-:Y:S05]  /*1bc70*/  WARPSYNC.COLLECTIVE R15, `(.L_x_929) ;  /* 0x000000000f087348 */ /* 0x000fea0003c00000 */
[----:B------:R0:W1:Y:S02]  /*1bc80*/  SHFL.UP P6, R14, R13, R12, R11 ;  /* 0x0400000c0d0e7389 */ /* 0x00006400000c000b */
[----:B01----:R-:W-:Y:S01]  /*1bc90*/  ENDCOLLECTIVE ;  /* 0x000000000000791b */ /* 0x003fe20003800000 */
.L_x_929:
[----:B------:R-:W-:Y:S01]  /*1bca0*/  IMAD.MOV.U32 R12, RZ, RZ, 0x4 ;  /* 0x00000004ff0c7424 */ /* 0x000fe200078e00ff */
[----:B------:R-:W-:-:S04]  /*1bcb0*/  SEL R2, R14, RZ, P2 ;  /* 0x000000ff0e027207 */ /* 0x000fc80001000000 */
[----:B------:R-:W-:-:S05]  /*1bcc0*/  IADD3 R2, R13, R2, RZ ;  /* 0x000000020d027210 */ /* 0x000fca0007ffe0ff */
[----:B------:R-:W-:-:S07]  /*1bcd0*/  IMAD.MOV.U32 R13, RZ, RZ, R2 ;  /* 0x000000ffff0d7224 */ /* 0x000fce00078e0002 */
[----:B------:R-:W-:Y:S05]  /*1bce0*/  WARPSYNC.COLLECTIVE R15, `(.L_x_930) ;  /* 0x000000000f087348 */ /* 0x000fea0003c00000 */
[----:B------:R0:W1:Y:S02]  /*1bcf0*/  SHFL.UP P6, R14, R13, R12, R11 ;  /* 0x0400000c0d0e7389 */ /* 0x00006400000c000b */
[----:B01----:R-:W-:Y:S01]  /*1bd00*/  ENDCOLLECTIVE ;  /* 0x000000000000791b */ /* 0x003fe20003800000 */
.L_x_930:
[----:B------:R-:W-:Y:S01]  /*1bd10*/  IMAD.MOV.U32 R12, RZ, RZ, 0x8 ;  /* 0x00000008ff0c7424 */ /* 0x000fe200078e00ff */
[----:B------:R-:W-:-:S05]  /*1bd20*/  SEL R3, R14, RZ, P3 ;  /* 0x000000ff0e037207 */ /* 0x000fca0001800000 */
[----:B------:R-:W-:-:S05]  /*1bd30*/  IMAD.IADD R3, R2, 0x1, R3 ;  /* 0x0000000102037824 */ /* 0x000fca00078e0203 */
[----:B------:R-:W-:-:S07]  /*1bd40*/  MOV R13, R3 ;  /* 0x00000003000d7202 */ /* 0x000fce0000000f00 */
[----:B------:R-:W-:Y:S05]  /*1bd50*/  WARPSYNC.COLLECTIVE R15, `(.L_x_931) ;  /* 0x000000000f087348 */ /* 0x000fea0003c00000 */
[----:B------:R0:W1:Y:S02]  /*1bd60*/  SHFL.UP P6, R14, R13, R12, R11 ;  /* 0x0400000c0d0e7389 */ /* 0x00006400000c000b */
[----:B01----:R-:W-:Y:S01]  /*1bd70*/  ENDCOLLECTIVE ;  /* 0x000000000000791b */ /* 0x003fe20003800000 */
.L_x_931:
[----:B------:R-:W-:Y:S02]  /*1bd80*/  MOV R12, 0x10 ;  /* 0x00000010000c7802 */ /* 0x000fe40000000f00 */
[----:B------:R-:W-:-:S05]  /*1bd90*/  SEL R14, R14, RZ, P4 ;  /* 0x000000ff0e0e7207 */ /* 0x000fca0002000000 */
[----:B------:R-:W-:-:S04]  /*1bda0*/  IMAD.IADD R5, R3, 0x1, R14 ;  /* 0x0000000103057824 */ /* 0x000fc800078e020e */
[----:B------:R-:W-:-:S07]  /*1bdb0*/  IMAD.MOV.U32 R13, RZ, RZ, R5 ;  /* 0x000000ffff0d7224 */ /* 0x000fce00078e0005 */
[----:B------:R-:W-:Y:S05]  /*1bdc0*/  WARPSYNC.COLLECTIVE R15, `(.L_x_932) ;  /* 0x000000000f087348 */ /* 0x000fea0003c00000 */
[----:B------:R0:W1:Y:S02]  /*1bdd0*/  SHFL.UP P6, R14, R13, R12, R11 ;  /* 0x0400000c0d0e7389 */ /* 0x00006400000c000b */
[----:B01----:R-:W-:Y:S01]  /*1bde0*/  ENDCOLLECTIVE ;  /* 0x000000000000791b */ /* 0x003fe20003800000 */
.L_x_932:
        /* <DEDUP_REMOVED lines=8> */
.L_x_933:
[----:B------:R-:W-:Y:S05]  /*1be70*/  BRA `(.L_x_934) ;  /* 0xffffff9800d87947 */ /* 0x000fea000383ffff */
.L_x_716:
[----:B------:R-:W-:Y:S01]  /*1be80*/  BSSY B0, `(.L_x_935) ;  /* 0x0000006000007945 */ /* 0x000fe20003800000 */
[----:B------:R-:W-:Y:S01]  /*1be90*/  PLOP3.LUT P6, PT, P6, PT, PT, 0x8, 0x0 ;  /* 0x000000000000781c */ /* 0x000fe200037ce170 */
[----:B------:R-:W-:-:S12]  /*1bea0*/  IMAD.MOV.U32 R15, RZ, RZ, -0x1 ;  /* 0xffffffffff0f7424 */ /* 0x000fd800078e00ff */
[----:B0-----:R-:W-:Y:S05]  /*1beb0*/  WARPSYNC.COLLECTIVE R15, `(.L_x_936) ;  /* 0x000000000f087348 */ /* 0x001fea0003c00000 */
[----:B------:R-:W-:Y:S01]  /*1bec0*/  VOTE.ANY R14, PT, P6 ;  /* 0x00000000000e7806 */ /* 0x000fe200030e0100 */
[----:B0-----:R-:W-:Y:S06]  /*1bed0*/  ENDCOLLECTIVE ;  /* 0x000000000000791b */ /* 0x001fec0003800000 */
.L_x_936:
[----:B------:R-:W-:Y:S05]  /*1bee0*/  BSYNC B0 ;  /* 0x0000000000007941 */ /* 0x000fea0003800000 */
.L_x_935:
[----:B------:R-:W-:Y:S02]  /*1bef0*/  IMAD.MOV.U32 R8, RZ, RZ, R14 ;  /* 0x000000ffff087224 */ /* 0x000fe400078e000e */
[----:B------:R-:W-:Y:S02]  /*1bf00*/  IMAD.MOV.U32 R13, RZ, RZ, R7 ;  /* 0x000000ffff0d7224 */ /* 0x000fe400078e0007 */
[----:B------:R-:W0:Y:S01]  /*1bf10*/  POPC R5, R8 ;  /* 0x0000000800057309 */ /* 0x000e220000000000 */
[----:B------:R-:W-:Y:S02]  /*1bf20*/  IMAD.MOV.U32 R11, RZ, RZ, 0x1f ;  /* 0x0000001fff0b7424 */ /* 0x000fe400078e00ff */
[----:B------:R-:W-:Y:S01]  /*1bf30*/  IMAD.MOV.U32 R15, RZ, RZ, -0x1 ;  /* 0xffffffffff0f7424 */ /* 0x000fe200078e00ff */
[----:B0-----:R-:W-:-:S07]  /*1bf40*/  MOV R12, R5 ;  /* 0x00000005000c7202 */ /* 0x001fce0000000f00 */
[----:B------:R-:W-:Y:S05]  /*1bf50*/  WARPSYNC.COLLECTIVE R15, `(.L_x_937) ;  /* 0x000000000f087348 */ /* 0x000fea0003c00000 */
[----:B------:R0:W1:Y:S02]  /*1bf60*/  SHFL.IDX P6, R14, R13, R12, R11 ;  /* 0x0000000c0d0e7389 */ /* 0x00006400000c000b */
[----:B01----:R-:W-:Y:S01]  /*1bf70*/  ENDCOLLECTIVE ;  /* 0x000000000000791b */ /* 0x003fe20003800000 */
.L_x_937:
[----:B------:R-:W-:Y:S01]  /*1bf80*/  MOV R13, R4 ;  /* 0x00000004000d7202 */ /* 0x000fe20000000f00 */
[----:B------:R-:W-:-:S07]  /*1bf90*/  IMAD.MOV.U32 R7, RZ, RZ, R14 ;  /* 0x000000ffff077224 */ /* 0x000fce00078e000e */
[----:B------:R-:W-:Y:S05]  /*1bfa0*/  WARPSYNC.COLLECTIVE R15, `(.L_x_938) ;  /* 0x000000000f087348 */ /* 0x000fea0003c00000 */
[----:B------:R0:W1:Y:S02]  /*1bfb0*/  SHFL.IDX P6, R14, R13, R12, R11 ;  /* 0x0000000c0d0e7389 */ /* 0x00006400000c000b */
[----:B01----:R-:W-:Y:S01]  /*1bfc0*/  ENDCOLLECTIVE ;  /* 0x000000000000791b */ /* 0x003fe20003800000 */
.L_x_938:
[----:B------:R-:W-:Y:S01]  /*1bfd0*/  IMAD.MOV.U32 R4, RZ, RZ, R14 ;  /* 0x000000ffff047224 */ /* 0x000fe200078e000e */
[----:B------:R-:W-:Y:S06]  /*1bfe0*/  BRA `(.L_x_939) ;  /* 0xffffff9800b87947 */ /* 0x000fec000383ffff */
.L_x_718:
[----:B------:R-:W-:Y:S01]  /*1bff0*/  BSSY B0, `(.L_x_940) ;  /* 0x0000007000007945 */ /* 0x000fe20003800000 */
[----:B------:R-:W-:Y:S01]  /*1c000*/  IMAD.MOV.U32 R13, RZ, RZ, R3 ;  /* 0x000000ffff0d7224 */ /* 0x000fe200078e0003 */
[----:B------:R-:W-:Y:S01]  /*1c010*/  MOV R15, 0xffffffff ;  /* 0xffffffff000f7802 */ /* 0x000fe20000000f00 */
[----:B------:R-:W-:-:S07]  /*1c020*/  IMAD.MOV.U32 R11, RZ, RZ, 0x1f ;  /* 0x0000001fff0b7424 */ /* 0x000fce00078e00ff */
[----:B0123--:R-:W-:Y:S05]  /*1c030*/  WARPSYNC.COLLECTIVE R15, `(.L_x_941) ;  /* 0x000000000f087348 */ /* 0x00ffea0003c00000 */
[----:B------:R4:W0:Y:S02]  /*1c040*/  SHFL.IDX P6, R14, R13, R12, R11 ;  /* 0x0000000c0d0e7389 */ /* 0x00082400000c000b */
[----:B01234-:R-:W-:Y:S01]  /*1c050*/  ENDCOLLECTIVE ;  /* 0x000000000000791b */ /* 0x01ffe20003800000 */
.L_x_941:
[----:B------:R-:W-:Y:S05]  /*1c060*/  BSYNC B0 ;  /* 0x0000000000007941 */ /* 0x000fea0003800000 */
.L_x_940:
[----:B------:R-:W-:Y:S01]  /*1c070*/  IMAD.MOV.U32 R24, RZ, RZ, R14 ;  /* 0x000000ffff187224 */ /* 0x000fe200078e000e */
[----:B------:R-:W-:Y:S06]  /*1c080*/  BRA `(.L_x_717) ;  /* 0xffffff9800a87947 */ /* 0x000fec000383ffff */
.L_x_722:
[----:B0-----:R0:W1:Y:S02]  /*1c090*/  SYNCS.PHASECHK.TRANS64.TRYWAIT P0, [R5+URZ+0x16820], R0 ;  /* 0x01682000050075a7 */ /* 0x001064000800017f */
[----:B-1----:R-:W-:Y:S05]  /*1c0a0*/  @!P0 NANOSLEEP.SYNCS 0x989680 ;  /* 0x009896800000895d */ /* 0x002fea0003900000 */
[----:B------:R-:W1:Y:S02]  /*1c0b0*/  @!P0 SYNCS.PHASECHK.TRANS64 P0, [R5+URZ+0x16820], R0 ;  /* 0x01682000050085a7 */ /* 0x000e64000800007f */
[----:B-1----:R-:W-:Y:S05]  /*1c0c0*/  @!P0 BRA `(.L_x_722) ;  /* 0xfffffffc00f08947 */ /* 0x002fea000383ffff */
[----:B------:R-:W-:Y:S05]  /*1c0d0*/  BRA `(.L_x_942) ;  /* 0xffffffa000007947 */ /* 0x000fea000383ffff */
.L_x_723:
[----:B------:R-:W1:Y:S01]  /*1c0e0*/  S2R R2, SR_TID.X ;  /* 0x0000000000027919 */ /* 0x000e620000002100 */
[----:B------:R-:W-:Y:S01]  /*1c0f0*/  BSSY B0, `(.L_x_943) ;  /* 0x000000a000007945 */ /* 0x000fe20003800000 */
[----:B------:R-:W-:Y:S01]  /*1c100*/  IMAD.MOV.U32 R12, RZ, RZ, RZ ;  /* 0x000000ffff0c7224 */ /* 0x000fe200078e00ff */
[----:B------:R-:W-:Y:S01]  /*1c110*/  MOV R11, 0x1f ;  /* 0x0000001f000b7802 */ /* 0x000fe20000000f00 */
[----:B------:R-:W-:Y:S01]  /*1c120*/  IMAD.MOV.U32 R15, RZ, RZ, -0x1 ;  /* 0xffffffffff0f7424 */ /* 0x000fe200078e00ff */
[----:B-1----:R-:W-:-:S04]  /*1c130*/  SHF.R.U32.HI R2, RZ, 0x5, R2 ;  /* 0x00000005ff027819 */ /* 0x002fc80000011602 */
[----:B------:R-:W-:-:S05]  /*1c140*/  LOP3.LUT R2, R2, 0x3, RZ, 0xc0, !PT ;  /* 0x0000000302027812 */ /* 0x000fca00078ec0ff */
[----:B------:R-:W-:-:S07]  /*1c150*/  IMAD.MOV.U32 R13, RZ, RZ, R2 ;  /* 0x000000ffff0d7224 */ /* 0x000fce00078e0002 */
[----:B0-2-4-:R-:W-:Y:S05]  /*1c160*/  WARPSYNC.COLLECTIVE R15, `(.L_x_944) ;  /* 0x000000000f087348 */ /* 0x015fea0003c00000 */
[----:B------:R1:W3:Y:S02]  /*1c170*/  SHFL.IDX P6, R14, R13, R12, R11 ;  /* 0x0000000c0d0e7389 */ /* 0x0002e400000c000b */
[----:B01234-:R-:W-:Y:S01]  /*1c180*/  ENDCOLLECTIVE ;  /* 0x000000000000791b */ /* 0x01ffe20003800000 */
.L_x_944:
[----:B------:R-:W-:Y:S05]  /*1c190*/  BSYNC B0 ;  /* 0x0000000000007941 */ /* 0x000fea0003800000 */
.L_x_943:
[----:B------:R-:W-:Y:S05]  /*1c1a0*/  BRA `(.L_x_945) ;  /* 0xffffff9c00e87947 */ /* 0x000fea000383ffff */
.L_x_724:
[----:B------:R-:W-:Y:S01]  /*1c1b0*/  BSSY B0, `(.L_x_946) ;  /* 0x0000006000007945 */ /* 0x000fe20003800000 */
[----:B------:R-:W-:-:S07]  /*1c1c0*/  IMAD.MOV.U32 R15, RZ, RZ, -0x1 ;  /* 0xffffffffff0f7424 */ /* 0x000fce00078e00ff */
[----:B0-2-4-:R-:W-:Y:S05]  /*1c1d0*/  WARPSYNC.COLLECTIVE R15, `(.L_x_947) ;  /* 0x000000000f0c7348 */ /* 0x015fea0003c00000 */
[----:B------:R-:W-:Y:S02]  /*1c1e0*/  ELECT P6, UR62, PT ;  /* 0x00000000003e782f */ /* 0x000fe400038c0000 */
[----:B------:R-:W-:Y:S01]  /*1c1f0*/  MOV R14, UR62 ;  /* 0x0000003e000e7c02 */ /* 0x000fe20008000f00 */
[----:B0-2-4-:R-:W-:Y:S10]  /*1c200*/  ENDCOLLECTIVE ;  /* 0x000000000000791b */ /* 0x015ff40003800000 */
.L_x_947:
[----:B------:R-:W-:Y:S05]  /*1c210*/  BSYNC B0 ;  /* 0x0000000000007941 */ /* 0x000fea0003800000 */
.L_x_946:
[----:B------:R-:W-:Y:S05]  /*1c220*/  BRA `(.L_x_948) ;  /* 0xffffff9c00dc7947 */ /* 0x000fea000383ffff */
.L_x_726:
[----:B0-----:R0:W1:Y:S02]  /*1c230*/  SYNCS.PHASECHK.TRANS64.TRYWAIT P1, [R3+URZ+0x16840], R2 ;  /* 0x01684002030075a7 */ /* 0x001064000802017f */
[----:B-1----:R-:W-:Y:S05]  /*1c240*/  @!P1 NANOSLEEP.SYNCS 0x989680 ;  /* 0x009896800000995d */ /* 0x002fea0003900000 */
[----:B------:R-:W1:Y:S02]  /*1c250*/  @!P1 SYNCS.PHASECHK.TRANS64 P1, [R3+URZ+0x16840], R2 ;  /* 0x01684002030095a7 */ /* 0x000e64000802007f */
[----:B-1----:R-:W-:Y:S05]  /*1c260*/  @!P1 BRA `(.L_x_726) ;  /* 0xfffffffc00f09947 */ /* 0x002fea000383ffff */
[----:B------:R-:W-:Y:S05]  /*1c270*/  BRA `(.L_x_949) ;  /* 0xffffff9c00fc7947 */ /* 0x000fea000383ffff */
.L_x_728:
[----:B-1----:R1:W3:Y:S02]  /*1c280*/  SYNCS.PHASECHK.TRANS64.TRYWAIT P1, [R5+URZ+0x16840], R0 ;  /* 0x01684000050075a7 */ /* 0x0022e4000802017f */
[----:B---3--:R-:W-:Y:S05]  /*1c290*/  @!P1 NANOSLEEP.SYNCS 0x989680 ;  /* 0x009896800000995d */ /* 0x008fea0003900000 */
[----:B------:R-:W3:Y:S02]  /*1c2a0*/  @!P1 SYNCS.PHASECHK.TRANS64 P1, [R5+URZ+0x16840], R0 ;  /* 0x01684000050095a7 */ /* 0x000ee4000802007f */
[----:B---3--:R-:W-:Y:S05]  /*1c2b0*/  @!P1 BRA `(.L_x_728) ;  /* 0xfffffffc00f09947 */ /* 0x008fea000383ffff */
[----:B------:R-:W-:Y:S05]  /*1c2c0*/  BRA `(.L_x_950) ;  /* 0xffffffa000087947 */ /* 0x000fea000383ffff */
.L_x_730:
[----:B---3--:R3:W0:Y:S02]  /*1c2d0*/  SYNCS.PHASECHK.TRANS64.TRYWAIT P1, [R3+URZ+0x16860], R2 ;  /* 0x01686002030075a7 */ /* 0x008624000802017f */
[----:B0-----:R-:W-:Y:S05]  /*1c2e0*/  @!P1 NANOSLEEP.SYNCS 0x989680 ;  /* 0x009896800000995d */ /* 0x001fea0003900000 */
[----:B------:R-:W0:Y:S02]  /*1c2f0*/  @!P1 SYNCS.PHASECHK.TRANS64 P1, [R3+URZ+0x16860], R2 ;  /* 0x01686002030095a7 */ /* 0x000e24000802007f */
[----:B0-----:R-:W-:Y:S05]  /*1c300*/  @!P1 BRA `(.L_x_730) ;  /* 0xfffffffc00f09947 */ /* 0x001fea000383ffff */
[----:B------:R-:W-:Y:S05]  /*1c310*/  BRA `(.L_x_951) ;  /* 0xffffffa000047947 */ /* 0x000fea000383ffff */
.L_x_952:
        /* <DEDUP_REMOVED lines=14> */
.L_x_3168:


//--------------------- .text._ZN7cutlass13device_kernelIN5flash11enable_sm90INS1_16FlashAttnFwdSm90INS1_25CollectiveMainloopFwdSm90ILi2EN4cute5tupleIJNS5_1CILi1EEES8_S8_EEENS6_IJNS7_ILi192EEENS7_ILi128EEENS7_ILi64EEEEEELi64ENS_6half_tEfNS_4arch4Sm90ELb0ELb1ELb0ELb0ELb1ELb0ELb0ELb1ELb1ELb1ELb1ELb0EEENS1_21CollectiveEpilogueFwdINS6_IJSA_SC_SB_EEES9_SE_SG_Li384ELb0ELb1ELb1ELb0EEENS1_19SingleTileSchedulerILb0ELb1ELb1ELi192EEEEEEEEEvNT_6ParamsE --------------------------
	.section	.text._ZN7cutlass13device_kernelIN5flash11enable_sm90INS1_16FlashAttnFwdSm90INS1_25CollectiveMainloopFwdSm90ILi2EN4cute5tupleIJNS5_1CILi1EEES8_S8_EEENS6_IJNS7_ILi192EEENS7_ILi128EEENS7_ILi64EEEEEELi64ENS_6half_tEfNS_4arch4Sm90ELb0ELb1ELb0ELb0ELb1ELb0ELb0ELb1ELb1ELb1ELb1ELb0EEENS1_21CollectiveEpilogueFwdINS6_IJSA_SC_SB_EEES9_SE_SG_Li384ELb0ELb1ELb1ELb0EEENS1_19SingleTileSchedulerILb0ELb1ELb1ELi192EEEEEEEEEvNT_6ParamsE,"ax",@progbits
	.align	128
.text._ZN7cutlass13device_kernelIN5flash11enable_sm90INS1_16FlashAttnFwdSm90INS1_25CollectiveMainloopFwdSm90ILi2EN4cute5tupleIJNS5_1CILi1EEES8_S8_EEENS6_IJNS7_ILi192EEENS7_ILi128EEENS7_ILi64EEEEEELi64ENS_6half_tEfNS_4arch4Sm90ELb0ELb1ELb0ELb0ELb1ELb0ELb0ELb1ELb1ELb1ELb1ELb0EEENS1_21CollectiveEpilogueFwdINS6_IJSA_SC_SB_EEES9_SE_SG_Li384ELb0ELb1ELb1ELb0EEENS1_19SingleTileSchedulerILb0ELb1ELb1ELi192EEEEEEEEEvNT_6ParamsE:
        .type           _ZN7cutlass13device_kernelIN5flash11enable_sm90INS1_16FlashAttnFwdSm90INS1_25CollectiveMainloopFwdSm90ILi2EN4cute5tupleIJNS5_1CILi1EEES8_S8_EEENS6_IJNS7_ILi192EEENS7_ILi128EEENS7_ILi64EEEEEELi64ENS_6half_tEfNS_4arch4Sm90ELb0ELb1ELb0ELb0ELb1ELb0ELb0ELb1ELb1ELb1ELb1ELb0EEENS1_21CollectiveEpilogueFwdINS6_IJSA_SC_SB_EEES9_SE_SG_Li384ELb0ELb1ELb1ELb0EEENS1_19SingleTileSchedulerILb0ELb1ELb1ELi192EEEEEEEEEvNT_6ParamsE,@function
        .size           _ZN7cutlass13device_kernelIN5flash11enable_sm90INS1_16FlashAttnFwdSm90INS1_25CollectiveMainloopFwdSm90ILi2EN4cute5tupleIJNS5_1CILi1EEES8_S8_EEENS6_IJNS7_ILi192EEENS7_ILi128EEENS7_ILi64EEEEEELi64ENS_6half_tEfNS_4arch4Sm90ELb0ELb1ELb0ELb0ELb1ELb0ELb0ELb1ELb1ELb1ELb1ELb0EEENS1_21CollectiveEpilogueFwdINS6_IJSA_SC_SB_EEES9_SE_SG_Li384ELb0ELb1ELb1ELb0EEENS1_19SingleTileSchedulerILb0ELb1ELb1ELi192EEEEEEEEEvNT_6ParamsE,(.L_x_3169 - _ZN7cutlass13device_kernelIN5flash11enable_sm90INS1_16FlashAttnFwdSm90INS1_25CollectiveMainloopFwdSm90ILi2EN4cute5tupleIJNS5_1CILi1EEES8_S8_EEENS6_IJNS7_ILi192EEENS7_ILi128EEENS7_ILi64EEEEEELi64ENS_6half_tEfNS_4arch4Sm90ELb0ELb1ELb0ELb0ELb1ELb0ELb0ELb1ELb1ELb1ELb1ELb0EEENS1_21CollectiveEpilogueFwdINS6_IJSA_SC_SB_EEES9_SE_SG_Li384ELb0ELb1ELb1ELb0EEENS1_19SingleTileSchedulerILb0ELb1ELb1ELi192EEEEEEEEEvNT_6ParamsE)
        .other          _ZN7cutlass13device_kernelIN5flash11enable_sm90INS1_16FlashAttnFwdSm90INS1_25CollectiveMainloopFwdSm90ILi2EN4cute5tupleIJNS5_1CILi1EEES8_S8_EEENS6_IJNS7_ILi192EEENS7_ILi128EEENS7_ILi64EEEEEELi64ENS_6half_tEfNS_4arch4Sm90ELb0ELb1ELb0ELb0ELb1ELb0ELb0ELb1ELb1ELb1ELb1ELb0EEENS1_21CollectiveEpilogueFwdINS6_IJSA_SC_SB_EEES9_SE_SG_Li384ELb0ELb1ELb1ELb0EEENS1_19SingleTileSchedulerILb0ELb1ELb1ELi192EEEEEEEEEvNT_6ParamsE,@"STO_CUDA_ENTRY STV_DEFAULT"
_ZN7cutlass13device_kernelIN5flash11enable_sm90INS1_16FlashAttnFwdSm90INS1_25CollectiveMainloopFwdSm90ILi2EN4cute5tupleIJNS5_1CILi1EEES8_S8_EEENS6_IJNS7_ILi192EEENS7_ILi128EEENS7_ILi64EEEEEELi64ENS_6half_tEfNS_4arch4Sm90ELb0ELb1ELb0ELb0ELb1ELb0ELb0ELb1ELb1ELb1ELb1ELb0EEENS1_21CollectiveEpilogueFwdINS6_IJSA_SC_SB_EEES9_SE_SG_Li384ELb0ELb1ELb1ELb0EEENS1_19SingleTileSchedulerILb0ELb1ELb1ELi192EEEEEEEEEvNT_6ParamsE:
        /* <DEDUP_REMOVED lines=45> */
.L_x_953:
        /* <DEDUP_REMOVED lines=22> */
.L_x_954:
        /* <DEDUP_REMOVED lines=18> */
.L_x_955:
        /* <DEDUP_REMOVED lines=22> */
.L_x_956:
        /* <DEDUP_REMOVED lines=23> */
.L_x_957:
        /* <DEDUP_REMOVED lines=9> */
.L_x_960:
        /* <DEDUP_REMOVED lines=21> */
[----:B------:R-:W0:Y:S01]  /*0a00*/  LDC.64 R2, c[0x0][0x418] ;  /* 0x00010600ff027b82 */ /* 0x000e220000000a00 */
[----:B------:R-:W-:Y:S01]  /*0a10*/  ULDC UR4, c[0x0][0x448] ;  /* 0x0001120000047ab9 */ /* 0x000fe20000000800 */
[----:B------:R-:W-:Y:S01]  /*0a20*/  VIADD R16, R23, 0xffffff80 ;  /* 0xffffff8017107836 */ /* 0x000fe20000000000 */
[----:B------:R-:W-:-:S03]  /*0a30*/  UISETP.NE.AND UP0, UPT, UR4, 0x1, UPT ;  /* 0x000000010400788c */ /* 0x000fc6000bf05270 */
[----:B------:R-:W-:Y:S01]  /*0a40*/  ULDC.64 UR4, c[0x0][0x9e0] ;  /* 0x0002780000047ab9 */ /* 0x000fe20000000a00 */
[----:B------:R-:W-:Y:S01]  /*0a50*/  UP2UR UR40, UPR, URZ, 0x1 ;  /* 0x000000013f287883 */ /* 0x000fe20008000000 */
[----:B------:R-:W1:Y:S06]  /*0a60*/  LDC R22, c[0x0][0x288] ;  /* 0x0000a200ff167b82 */ /* 0x000e6c0000000800 */
[----:B------:R-:W-:Y:S01]  /*0a70*/  @UP0 ULDC UR9, c[0x0][0x44c] ;  /* 0x0001130000090ab9 */ /* 0x000fe20000000800 */
[----:B------:R-:W-:Y:S01]  /*0a80*/  @UP0 ULDC UR11, c[0x0][0x450] ;  /* 0x00011400000b0ab9 */ /* 0x000fe20000000800 */
[----:B------:R-:W2:Y:S08]  /*0a90*/  LDC R17, c[0x0][0x424] ;  /* 0x00010900ff117b82 */ /* 0x000eb00000000800 */
[----:B------:R-:W3:Y:S01]  /*0aa0*/  S2UR UR45, SR_CTAID.X ;  /* 0x00000000002d79c3 */ /* 0x000ee20000002500 */
[----:B0-----:R-:W-:-:S04]  /*0ab0*/  ISETP.NE.U32.AND P0, PT, R2, RZ, PT ;  /* 0x000000ff0200720c */ /* 0x001fc80003f05070 */
[----:B------:R-:W-:-:S03]  /*0ac0*/  ISETP.NE.AND.EX P0, PT, R3, RZ, PT, P0 ;  /* 0x000000ff0300720c */ /* 0x000fc60003f05300 */
[----:B------:R-:W0:Y:S01]  /*0ad0*/  LDC R4, c[0x0][0x2f0] ;  /* 0x0000bc00ff047b82 */ /* 0x000e220000000800 */
[----:B-1----:R-:W-:Y:S02]  /*0ae0*/  IADD3 R0, -R22, 0x1, RZ ;  /* 0x0000000116007810 */ /* 0x002fe40007ffe1ff */
[----:B--2---:R-:W-:Y:S01]  /*0af0*/  SEL R17, R17, 0x1, P0 ;  /* 0x0000000111117807 */ /* 0x004fe20000000000 */
[----:B---3--:R-:W-:-:S04]  /*0b00*/  UIMAD UR45, UR45, 0xc0, URZ ;  /* 0x000000c02d2d78a4 */ /* 0x008fc8000f8e023f */
[----:B------:R-:W-:Y:S02]  /*0b10*/  @UP0 UIADD3 UR8, UR45, 0xbf, URZ ;  /* 0x000000bf2d080890 */ /* 0x000fe4000fffe03f */
[----:B------:R-:W-:Y:S01]  /*0b20*/  UIADD3 UR7, UR45, 0xbf, URZ ;  /* 0x000000bf2d077890 */ /* 0x000fe2000fffe03f */
[----:B0-----:R-:W-:Y:S01]  /*0b30*/  IMAD R0, R17, R4, R0 ;  /* 0x0000000411007224 */ /* 0x001fe200078e0200 */
[----:B------:R-:W-:-:S04]  /*0b40*/  UIMAD.WIDE.U32 UR8, UR8, UR9, URZ ;  /* 0x00000009080872a5 */ /* 0x000fc8000f8e003f */
[----:B------:R-:W-:Y:S01]  /*0b50*/  R2UR UR10, R0 ;  /* 0x00000000000a72ca */ /* 0x000fe200000e0000 */
[----:B------:R-:W-:Y:S02]  /*0b60*/  @UP0 USHF.R.U32.HI UR7, URZ, UR11, UR9 ;  /* 0x0000000b3f070299 */ /* 0x000fe40008011609 */
[----:B------:R-:W-:-:S04]  /*0b70*/  UISETP.GE.AND UP0, UPT, UR5, 0x1, UPT ;  /* 0x000000010500788c */ /* 0x000fc8000bf06270 */
[----:B------:R-:W-:Y:S02]  /*0b80*/  UP2UR UR44, UPR, URZ, 0x1 ;  /* 0x000000013f2c7883 */ /* 0x000fe40008000000 */
[----:B------:R-:W-:-:S04]  /*0b90*/  PLOP3.LUT P0, PT, PT, PT, UP0, 0x40, 0x0 ;  /* 0x000000000000781c */ /* 0x000fc80003f0e808 */
[----:B------:R-:W-:-:S04]  /*0ba0*/  UIADD3 UR7, UR10, UR7, URZ ;  /* 0x000000070a077290 */ /* 0x000fc8000fffe03f */
[----:B------:R-:W-:-:S06]  /*0bb0*/  UIADD3 UR4, UR7, UR4, URZ ;  /* 0x0000000407047290 */ /* 0x000fcc000fffe03f */
[----:B------:R-:W-:Y:S01]  /*0bc0*/  IMAD.U32 R0, RZ, RZ, UR4 ;  /* 0x00000004ff007e24 */ /* 0x000fe2000f8e00ff */
[----:B------:R-:W-:Y:S06]  /*0bd0*/  @P0 BRA `(.L_x_962) ;  /* 0x0000000000400947 */ /* 0x000fec0003800000 */
[----:B------:R-:W-:Y:S01]  /*0be0*/  ISETP.LT.AND P0, PT, RZ, UR7, PT ;  /* 0x00000007ff007c0c */ /* 0x000fe2000bf01270 */
[----:B------:R-:W-:-:S12]  /*0bf0*/  UIADD3 UR4, UR7, -0x1, URZ ;  /* 0xffffffff07047890 */ /* 0x000fd8000fffe03f */
[----:B------:R-:W-:Y:S05]  /*0c00*/  @P0 BRA `(.L_x_963) ;  /* 0x00000000001c0947 */ /* 0x000fea0003800000 */
[----:B------:R-:W-:Y:S02]  /*0c10*/  UISETP.NE.AND UP0, UPT, UR5, 0x1, UPT ;  /* 0x000000010500788c */ /* 0x000fe4000bf05270 */
[----:B------:R-:W-:-:S09]  /*0c20*/  UIADD3 UR4, -UR7, URZ, URZ ;  /* 0x0000003f07047290 */ /* 0x000fd2000fffe13f */
[----:B------:R-:W-:Y:S02]  /*0c30*/  @UP0 ULDC.64 UR10, c[0x0][0x9e8] ;  /* 0x00027a00000a0ab9 */ /* 0x000fe40000000a00 */
[----:B------:R-:W-:-:S04]  /*0c40*/  UIMAD.WIDE.U32 UR8, UR4, UR10, URZ ;  /* 0x0000000a040872a5 */ /* 0x000fc8000f8e003f */
[----:B------:R-:W-:-:S04]  /*0c50*/  @UP0 USHF.R.U32.HI UR4, URZ, UR11, UR9 ;  /* 0x0000000b3f040299 */ /* 0x000fc80008011609 */
[----:B------:R-:W-:Y:S01]  /*0c60*/  ULOP3.LUT UR4, URZ, UR4, URZ, 0x33, !UPT ;  /* 0x000000043f047292 */ /* 0x000fe2000f8e333f */
[----:B------:R-:W-:Y:S11]  /*0c70*/  BRA `(.L_x_964) ;  /* 0x0000000000107947 */ /* 0x000ff60003800000 */
.L_x_963:
[----:B------:R-:W-:-:S11]  /*0c80*/  UISETP.NE.AND UP0, UPT, UR5, 0x1, UPT ;  /* 0x000000010500788c */ /* 0x000fd6000bf05270 */
[----:B------:R-:W-:Y:S02]  /*0c90*/  @UP0 ULDC.64 UR10, c[0x0][0x9e8] ;  /* 0x00027a00000a0ab9 */ /* 0x000fe40000000a00 */
[----:B------:R-:W-:-:S04]  /*0ca0*/  UIMAD.WIDE.U32 UR8, UR4, UR10, URZ ;  /* 0x0000000a040872a5 */ /* 0x000fc8000f8e003f */
[----:B------:R-:W-:-:S12]  /*0cb0*/  @UP0 USHF.R.U32.HI UR4, URZ, UR11, UR9 ;  /* 0x0000000b3f040299 */ /* 0x000fd80008011609 */
.L_x_964:
[----:B------:R-:W-:-:S06]  /*0cc0*/  UIMAD UR4, UR4, UR5, UR5 ;  /* 0x00000005040472a4 */ /* 0x000fcc000f8e0205 */
[----:B------:R-:W-:-:S07]  /*0cd0*/  VIMNMX R0, R0, UR4, PT ;  /* 0x0000000400007c48 */ /* 0x000fce000bfe0100 */
.L_x_962:
[----:B------:R-:W-:Y:S01]  /*0ce0*/  UISETP.NE.AND UP0, UPT, UR40, URZ, UPT ;  /* 0x0000003f2800728c */ /* 0x000fe2000bf05270 */
[CC--:B------:R-:W-:Y:S01]  /*0cf0*/  IMAD R22, R17.reuse, R4.reuse, -R22 ;  /* 0x0000000411167224 */ /* 0x0c0fe200078e0a16 */
[----:B------:R-:W-:Y:S01]  /*0d00*/  UMOV UR4, UR45 ;  /* 0x0000002d00047c82 */ /* 0x000fe20008000000 */
[----:B------:R-:W-:Y:S02]  /*0d10*/  VIADD R2, R0, 0x7f ;  /* 0x0000007f00027836 */ /* 0x000fe40000000000 */
[----:B------:R-:W-:Y:S01]  /*0d20*/  IMAD R0, R17, R4, 0x7f ;  /* 0x0000007f11007424 */ /* 0x000fe200078e0204 */
[----:B------:R-:W-:Y:S02]  /*0d30*/  R2UR UR7, R22 ;  /* 0x00000000160772ca */ /* 0x000fe400000e0000 */
[----:B------:R-:W-:Y:S02]  /*0d40*/  SHF.R.S32.HI R5, RZ, 0x1f, R2 ;  /* 0x0000001fff057819 */ /* 0x000fe40000011402 */
[----:B------:R-:W-:Y:S01]  /*0d50*/  SHF.R.S32.HI R3, RZ, 0x1f, R0 ;  /* 0x0000001fff037819 */ /* 0x000fe20000011400 */
[----:B------:R-:W-:Y:S01]  /*0d60*/  @UP0 ULDC UR8, c[0x0][0x44c] ;  /* 0x0001130000080ab9 */ /* 0x000fe20000000800 */
[----:B------:R-:W-:Y:S01]  /*0d70*/  @UP0 ULDC UR10, c[0x0][0x450] ;  /* 0x00011400000a0ab9 */ /* 0x000fe20000000800 */
[----:B------:R-:W-:Y:S01]  /*0d80*/  UIMAD.WIDE.U32 UR8, UR45, UR8, URZ ;  /* 0x000000082d0872a5 */ /* 0x000fe2000f8e003f */
[----:B------:R-:W-:-:S02]  /*0d90*/  LEA.HI R5, R5, R2, RZ, 0x7 ;  /* 0x0000000205057211 */ /* 0x000fc400078f38ff */
[----:B------:R-:W-:Y:S01]  /*0da0*/  LEA.HI R3, R3, R0, RZ, 0x7 ;  /* 0x0000000003037211 */ /* 0x000fe200078f38ff */
[----:B------:R-:W-:Y:S01]  /*0db0*/  @UP0 USHF.R.U32.HI UR4, URZ, UR10, UR9 ;  /* 0x0000000a3f040299 */ /* 0x000fe20008011609 */
[----:B------:R-:W-:Y:S01]  /*0dc0*/  SHF.R.S32.HI R0, RZ, 0x7, R5 ;  /* 0x00000007ff007819 */ /* 0x000fe20000011405 */
[----:B------:R-:W-:Y:S01]  /*0dd0*/  UISETP.GE.AND UP0, UPT, UR5, 0x1, UPT ;  /* 0x000000010500788c */ /* 0x000fe2000bf06270 */
[----:B------:R-:W-:Y:S01]  /*0de0*/  SHF.R.S32.HI R3, RZ, 0x7, R3 ;  /* 0x00000007ff037819 */ /* 0x000fe20000011403 */
[----:B------:R-:W-:-:S03]  /*0df0*/  UIADD3 UR4, UR7, UR4, URZ ;  /* 0x0000000407047290 */ /* 0x000fc6000fffe03f */
[----:B------:R-:W-:Y:S01]  /*0e00*/  ULDC UR7, c[0x0][0x9dc] ;  /* 0x0002770000077ab9 */ /* 0x000fe20000000800 */
[----:B------:R-:W-:Y:S01]  /*0e10*/  PLOP3.LUT P0, PT, PT, PT, UP0, 0x40, 0x0 ;  /* 0x000000000000781c */ /* 0x000fe20003f0e808 */
[----:B------:R-:W-:Y:S01]  /*0e20*/  UIADD3 UR7, UR4, -UR7, URZ ;  /* 0x8000000704077290 */ /* 0x000fe2000fffe03f */
[----:B------:R-:W-:-:S11]  /*0e30*/  VIMNMX R19, R3, R0, PT ;  /* 0x0000000003137248 */ /* 0x000fd60003fe0100 */
[----:B------:R-:W-:Y:S05]  /*0e40*/  @P0 BRA `(.L_x_965) ;  /* 0x0000000000440947 */ /* 0x000fea0003800000 */
[----:B------:R-:W-:-:S06]  /*0e50*/  UISETP.GT.AND UP0, UPT, UR4, -0x1, UPT ;  /* 0xffffffff0400788c */ /* 0x000fcc000bf04270 */
[----:B------:R-:W-:-:S13]  /*0e60*/  PLOP3.LUT P0, PT, PT, PT, UP0, 0x80, 0x0 ;  /* 0x000000000000781c */ /* 0x000fda0003f0f008 */
[----:B------:R-:W-:Y:S05]  /*0e70*/  @P0 BRA `(.L_x_966) ;  /* 0x00000000001c0947 */ /* 0x000fea0003800000 */
[----:B------:R-:W-:Y:S02]  /*0e80*/  UISETP.NE.AND UP0, UPT, UR5, 0x1, UPT ;  /* 0x000000010500788c */ /* 0x000fe4000bf05270 */
[----:B------:R-:W-:-:S09]  /*0e90*/  ULOP3.LUT UR4, URZ, UR4, URZ, 0x33, !UPT ;  /* 0x000000043f047292 */ /* 0x000fd2000f8e333f */
[----:B------:R-:W-:Y:S02]  /*0ea0*/  @UP0 ULDC.64 UR10, c[0x0][0x9e8] ;  /* 0x00027a00000a0ab9 */ /* 0x000fe40000000a00 */
[----:B------:R-:W-:-:S04]  /*0eb0*/  UIMAD.WIDE.U32 UR8, UR4, UR10, URZ ;  /* 0x0000000a040872a5 */ /* 0x000fc8000f8e003f */
[----:B------:R-:W-:-:S04]  /*0ec0*/  @UP0 USHF.R.U32.HI UR4, URZ, UR11, UR9 ;  /* 0x0000000b3f040299 */ /* 0x000fc80008011609 */
[----:B------:R-:W-:Y:S01]  /*0ed0*/  ULOP3.LUT UR4, URZ, UR4, URZ, 0x33, !UPT ;  /* 0x000000043f047292 */ /* 0x000fe2000f8e333f */
[----:B------:R-:W-:Y:S11]  /*0ee0*/  BRA `(.L_x_967) ;  /* 0x0000000000107947 */ /* 0x000ff60003800000 */
.L_x_966:
[----:B------:R-:W-:-:S11]  /*0ef0*/  UISETP.NE.AND UP0, UPT, UR5, 0x1, UPT ;  /* 0x000000010500788c */ /* 0x000fd6000bf05270 */
[----:B------:R-:W-:Y:S02]  /*0f00*/  @UP0 ULDC.64 UR10, c[0x0][0x9e8] ;  /* 0x00027a00000a0ab9 */ /* 0x000fe40000000a00 */
[----:B------:R-:W-:-:S04]  /*0f10*/  UIMAD.WIDE.U32 UR8, UR4, UR10, URZ ;  /* 0x0000000a040872a5 */ /* 0x000fc8000f8e003f */
[----:B------:R-:W-:-:S12]  /*0f20*/  @UP0 USHF.R.U32.HI UR4, URZ, UR11, UR9 ;  /* 0x0000000b3f040299 */ /* 0x000fd80008011609 */
.L_x_967:
[----:B------:R-:W-:-:S04]  /*0f30*/  UIMAD UR4, UR4, UR5, URZ ;  /* 0x00000005040472a4 */ /* 0x000fc8000f8e023f */
[----:B------:R-:W-:-:S04]  /*0f40*/  UISETP.LT.AND UP0, UPT, UR7, UR4, UPT ;  /* 0x000000040700728c */ /* 0x000fc8000bf01270 */
[----:B------:R-:W-:-:S12]  /*0f50*/  USEL UR7, UR7, UR4, !UP0 ;  /* 0x0000000407077287 */ /* 0x000fd8000c000000 */
.L_x_965:
[----:B------:R-:W-:Y:S02]  /*0f60*/  USHF.R.S32.HI UR4, URZ, 0x1f, UR7 ;  /* 0x0000001f3f047899 */ /* 0x000fe40008011407 */
[----:B------:R-:W-:Y:S02]  /*0f70*/  USHF.R.U32.HI UR10, URZ, 0x10, UR6 ;  /* 0x000000103f0a7899 */ /* 0x000fe40008011606 */
[----:B------:R-:W-:Y:S02]  /*0f80*/  ULEA.HI UR4, UR4, UR7, URZ, 0x7 ;  /* 0x0000000704047291 */ /* 0x000fe4000f8f383f */
[----:B------:R-:W-:Y:S02]  /*0f90*/  ULOP3.LUT UR41, UR6, 0xffff, URZ, 0xc0, !UPT ;  /* 0x0000ffff06297892 */ /* 0x000fe4000f8ec03f */
[----:B------:R-:W-:-:S04]  /*0fa0*/  USHF.R.S32.HI UR4, URZ, 0x7, UR4 ;  /* 0x000000073f047899 */ /* 0x000fc80008011404 */
[----:B------:R-:W-:-:S04]  /*0fb0*/  UISETP.LT.AND UP0, UPT, URZ, UR4, UPT ;  /* 0x000000043f00728c */ /* 0x000fc8000bf01270 */
[----:B------:R-:W-:Y:S02]  /*0fc0*/  USEL UR9, URZ, UR4, !UP0 ;  /* 0x000000043f097287 */ /* 0x000fe4000c000000 */
[----:B------:R-:W-:Y:S01]  /*0fd0*/  UISETP.NE.AND UP0, UPT, UR10, URZ, UPT ;  /* 0x0000003f0a00728c */ /* 0x000fe2000bf05270 */
[----:B------:R-:W-:-:S03]  /*0fe0*/  UMOV UR4, URZ ;  /* 0x0000003f00047c82 */ /* 0x000fc60008000000 */
[----:B------:R-:W-:-:S07]  /*0ff0*/  ISETP.GT.AND P0, PT, R19, UR9, PT ;  /* 0x0000000913007c0c */ /* 0x000fce000bf04270 */
[----:B------:R-:W-:-:S06]  /*1000*/  @!UP0 ULDC UR10, c[0x0][0x9f0] ;  /* 0x00027c00000a8ab9 */ /* 0x000fcc0000000800 */
[----:B------:R-:W-:Y:S05]  /*1010*/  @!P0 BRA `(.L_x_968) ;  /* 0x00000000008c8947 */ /* 0x000fea0003800000 */
[----:B------:R-:W-:Y:S01]  /*1020*/  IMAD.U32 R4, RZ, RZ, UR10 ;  /* 0x0000000aff047e24 */ /* 0x000fe2000f8e00ff */
[----:B------:R-:W-:-:S04]  /*1030*/  UMOV UR4, URZ ;  /* 0x0000003f00047c82 */ /* 0x000fc80008000000 */
[----:B------:R-:W-:-:S04]  /*1040*/  IABS R0, R4 ;  /* 0x0000000400007213 */ /* 0x000fc80000000000 */
[----:B------:R-:W-:Y:S02]  /*1050*/  R2UR UR11, R0 ;  /* 0x00000000000b72ca */ /* 0x000fe400000e0000 */
[----:B------:R-:W-:Y:S02]  /*1060*/  IADD3 R0, R4, -0x1, R19 ;  /* 0xffffffff04007810 */ /* 0x000fe40007ffe013 */
[----:B------:R-:W-:Y:S02]  /*1070*/  IABS R4, R4 ;  /* 0x0000000400047213 */ /* 0x000fe40000000000 */
[----:B------:R-:W-:-:S03]  /*1080*/  R2UR UR6, R0 ;  /* 0x00000000000672ca */ /* 0x000fc600000e0000 */
[----:B------:R-:W-:-:S04]  /*1090*/  IMAD.MOV R4, RZ, RZ, -R4 ;  /* 0x000000ffff047224 */ /* 0x000fc800078e0a04 */
[----:B------:R-:W0:Y:S06]  /*10a0*/  I2F.RP R2, UR11 ;  /* 0x0000000b00027d06 */ /* 0x000e2c0008209400 */
[----:B------:R-:W-:-:S06]  /*10b0*/  UIADD3 UR6, -UR9, UR6, URZ ;  /* 0x0000000609067290 */ /* 0x000fcc000fffe13f */
[----:B------:R-:W-:Y:S01]  /*10c0*/  IMAD.U32 R0, RZ, RZ, UR6 ;  /* 0x00000006ff007e24 */ /* 0x000fe2000f8e00ff */
[----:B------:R-:W-:Y:S01]  /*10d0*/  ULOP3.LUT UR6, UR6, UR10, URZ, 0x3c, !UPT ;  /* 0x0000000a06067292 */ /* 0x000fe2000f8e3c3f */
[----:B0-----:R-:W0:Y:S03]  /*10e0*/  MUFU.RCP R2, R2 ;  /* 0x0000000200027308 */ /* 0x001e260000001000 */
[----:B------:R-:W-:-:S04]  /*10f0*/  IABS R0, R0 ;  /* 0x0000000000007213 */ /* 0x000fc80000000000 */
[----:B------:R-:W-:Y:S01]  /*1100*/  R2UR UR8, R0 ;  /* 0x00000000000872ca */ /* 0x000fe200000e0000 */
[----:B------:R-:W-:Y:S02]  /*1110*/  IMAD.MOV.U32 R0, RZ, RZ, R4 ;  /* 0x000000ffff007224 */ /* 0x000fe400078e0004 */
[----:B0-----:R-:W-:-:S06]  /*1120*/  VIADD R3, R2, 0xffffffe ;  /* 0x0ffffffe02037836 */ /* 0x001fcc0000000000 */
        /* <DEDUP_REMOVED lines=18> */
.L_x_968:
[----:B------:R-:W-:Y:S02]  /*1250*/  UIMAD UR41, UR41, UR4, UR9 ;  /* 0x00000004292972a4 */ /* 0x000fe4000f8e0209 */
[----:B------:R-:W-:Y:S01]  /*1260*/  IMAD.U32 R0, RZ, RZ, UR4 ;  /* 0x00000004ff007e24 */ /* 0x000fe2000f8e00ff */
[----:B------:R-:W-:Y:S01]  /*1270*/  PLOP3.LUT P0, PT, PT, PT, PT, 0x80, 0x0 ;  /* 0x000000000000781c */ /* 0x000fe20003f0f070 */
[----:B------:R-:W-:Y:S01]  /*1280*/  IMAD.MOV.U32 R3, RZ, RZ, RZ ;  /* 0x000000ffff037224 */ /* 0x000fe200078e00ff */
[----:B------:R-:W-:Y:S01]  /*1290*/  CS2R R118, SRZ ;  /* 0x0000000000767805 */ /* 0x000fe2000001ff00 */
[----:B------:R-:W-:Y:S01]  /*12a0*/  IMAD.MOV.U32 R4, RZ, RZ, RZ ;  /* 0x000000ffff047224 */ /* 0x000fe200078e00ff */
[----:B------:R-:W-:Y:S02]  /*12b0*/  VIADDMNMX R19, R0, UR41, R19, PT ;  /* 0x0000002900137c46 */ /* 0x000fe4000b800113 */
[----:B------:R-:W-:Y:S02]  /*12c0*/  CS2R R116, SRZ ;  /* 0x0000000000747805 */ /* 0x000fe4000001ff00 */
[----:B------:R-:W-:-:S02]  /*12d0*/  CS2R R114, SRZ ;  /* 0x0000000000727805 */ /* 0x000fc4000001ff00 */
[----:B------:R-:W-:Y:S02]  /*12e0*/  CS2R R112, SRZ ;  /* 0x0000000000707805 */ /* 0x000fe4000001ff00 */
[----:B------:R-:W-:Y:S02]  /*12f0*/  ISETP.GT.AND P1, PT, R19, UR41, PT ;  /* 0x0000002913007c0c */ /* 0x000fe4000bf24270 */
        /* <DEDUP_REMOVED lines=12> */
[----:B------:R-:W-:Y:S06]  /*13c0*/  @!P1 BRA `(.L_x_969) ;  /* 0x000000b8007c9947 */ /* 0x000fec0003800000 */
[----:B------:R-:W-:Y:S01]  /*13d0*/  SHF.R.S32.HI R89, RZ, 0x1f, R16 ;  /* 0x0000001fff597819 */ /* 0x000fe20000011410 */
[----:B------:R-:W0:Y:S01]  /*13e0*/  S2UR UR6, SR_CgaCtaId ;  /* 0x00000000000679c3 */ /* 0x000e220000008800 */
[----:B------:R-:W-:Y:S02]  /*13f0*/  UMOV UR43, 0x400 ;  /* 0x00000400002b7882 */ /* 0x000fe40000000000 */
[----:B------:R-:W-:-:S04]  /*1400*/  LEA.HI R88, R89, R16, RZ, 0x7 ;  /* 0x0000001059587211 */ /* 0x000fc800078f38ff */
[----:B------:R-:W-:-:S05]  /*1410*/  SHF.R.S32.HI R90, RZ, 0x7, R88 ;  /* 0x00000007ff5a7819 */ /* 0x000fca0000011458 */
        /* <DEDUP_REMOVED lines=17> */
[----:B------:R0:W1:Y:S01]  /*1530*/  LDC.64 R2, c[0x4][R0] ;  /* 0x0100000000027b82 */ /* 0x0000620000000a00 */
        /* <DEDUP_REMOVED lines=11> */
.L_x_970:
[----:B------:R-:W-:-:S04]  /*15f0*/  SHF.L.U32 R0, RZ, 0x1f, RZ ;  /* 0x0000001fff007819 */ /* 0x000fc800000006ff */
[----:B------:R-:W0:Y:S02]  /*1600*/  SYNCS.PHASECHK.TRANS64.TRYWAIT P0, [UR43+0x16800], R0 ;  /* 0x01680000ff0075a7 */ /* 0x000e24000800016b */
[----:B0-----:R-:W-:Y:S05]  /*1610*/  @!P0 BRA `(.L_x_971) ;  /* 0x0000010800c08947 */ /* 0x001fea0003800000 */
.L_x_1102:
[----:B------:R-:W-:-:S06]  /*1620*/  ULOP3.LUT UR4, UR38, 0x1, URZ, 0xfc, !UPT ;  /* 0x0000000126047892 */ /* 0x000fcc000f8efc3f */
[----:B------:R-:W-:-:S05]  /*1630*/  IMAD.U32 R2, RZ, RZ, UR4 ;  /* 0x00000004ff027e24 */ /* 0x000fca000f8e00ff */
[----:B------:R-:W-:-:S13]  /*1640*/  ISETP.NE.AND P0, PT, R2, 0x3, PT ;  /* 0x000000030200780c */ /* 0x000fda0003f05270 */
[----:B------:R-:W-:Y:S05]  /*1650*/  @!P0 BRA `(.L_x_972) ;  /* 0x0000000000048947 */ /* 0x000fea0003800000 */
[----:B------:R-:W-:Y:S01]  /*1660*/  BPT.TRAP 0x1 ;  /* 0x000000040000795c */ /* 0x000fe20000300000 */
.L_x_972:
[----:B------:R1:W2:Y:S01]  /*1670*/  SYNCS.PHASECHK.TRANS64.TRYWAIT P1, [UR43+0x16830], R0 ;  /* 0x01683000ff0075a7 */ /* 0x0002a2000802016b */
[----:B------:R-:W-:Y:S05]  /*1680*/  @!P0 BRA `(.L_x_973) ;  /* 0x0000000000048947 */ /* 0x000fea0003800000 */
[----:B------:R-:W-:Y:S01]  /*1690*/  BPT.TRAP 0x1 ;  /* 0x000000040000795c */ /* 0x000fe20000300000 */
.L_x_973:
[----:B------:R-:W-:-:S05]  /*16a0*/  IMAD.U32 R6, RZ, RZ, UR46 ;  /* 0x0000002eff067e24 */ /* 0x000fca000f8e00ff */
[----:B------:R-:W-:Y:S01]  /*16b0*/  LOP3.LUT R6, R6, 0x10000, RZ, 0xfc, !PT ;  /* 0x0001000006067812 */ /* 0x000fe200078efcff */
[----:B--2---:R-:W-:Y:S06]  /*16c0*/  @P1 BRA `(.L_x_974) ;  /* 0x0000000000081947 */ /* 0x004fec0003800000 */
[----:B------:R-:W2:Y:S02]  /*16d0*/  SYNCS.PHASECHK.TRANS64.TRYWAIT P1, [UR43+0x16830], R0 ;  /* 0x01683000ff0075a7 */ /* 0x000ea4000802016b */
[----:B--2---:R-:W-:Y:S05]  /*16e0*/  @!P1 BRA `(.L_x_975) ;  /* 0x0000010800a49947 */ /* 0x004fea0003800000 */
.L_x_974:
[----:B------:R-:W-:Y:S05]  /*16f0*/  WARPSYNC.ALL ;  /* 0x0000000000007948 */ /* 0x000fea0003800000 */
[----:B------:R-:W-:Y:S01]  /*1700*/  IMAD.MOV.U32 R7, RZ, RZ, 0x40000040 ;  /* 0x40000040ff077424 */ /* 0x000fe200078e00ff */
[----:B------:R-:W-:Y:S01]  /*1710*/  UIADD3 UR4, UR43, 0xe400, URZ ;  /* 0x0000e4002b047890 */ /* 0x000fe2000fffe03f */
[C---:B------:R-:W-:Y:S01]  /*1720*/  R2UR UR8, R6.reuse ;  /* 0x00000000060872ca */ /* 0x040fe200000e0000 */
[----:B------:R-:W-:Y:S02]  /*1730*/  WARPGROUP.ARRIVE ;  /* 0x00000000000079c5 */ /* 0x000fe40000000000 */
[----:B------:R-:W-:Y:S01]  /*1740*/  R2UR UR9, R7 ;  /* 0x00000000070972ca */ /* 0x000fe200000e0000 */
[----:B------:R-:W-:Y:S01]  /*1750*/  USHF.R.U32.HI UR4, URZ, 0x4, UR4 ;  /* 0x000000043f047899 */ /* 0x000fe20008011604 */
[----:B------:R-:W-:Y:S01]  /*1760*/  R2UR UR16, R6 ;  /* 0x00000000061072ca */ /* 0x000fe200000e0000 */
[----:B------:R-:W-:Y:S01]  /*1770*/  UMOV UR11, 0x40000040 ;  /* 0x40000040000b7882 */ /* 0x000fe20000000000 */
[----:B------:R-:W-:Y:S01]  /*1780*/  UMOV UR13, 0x40000040 ;  /* 0x40000040000d7882 */ /* 0x000fe20000000000 */
[----:B------:R-:W-:Y:S01]  /*1790*/  ULOP3.LUT UR4, UR4, 0x3fff, URZ, 0xc0, !UPT ;  /* 0x00003fff04047892 */ /* 0x000fe2000f8ec03f */
[----:B------:R-:W2:Y:S01]  /*17a0*/  S2UR UR5, SR_CgaCtaId ;  /* 0x00000000000579c3 */ /* 0x000ea20000008800 */
        /* <DEDUP_REMOVED lines=24> */
[----:B--2---:R-:W-:Y:S05]  /*1930*/  @!P0 BRA `(.L_x_976) ;  /* 0x0000000000048947 */ /* 0x004fea0003800000 */
[----:B------:R-:W-:Y:S01]  /*1940*/  BPT.TRAP 0x1 ;  /* 0x000000040000795c */ /* 0x000fe20000300000 */
.L_x_976:
[----:B0-----:R-:W-:Y:S01]  /*1950*/  LOP3.LUT R3, R88, 0xffffff80, RZ, 0xc0, !PT ;  /* 0xffffff8058037812 */ /* 0x001fe200078ec0ff */
[----:B------:R-:W-:Y:S01]  /*1960*/  IMAD.HI R8, R90, 0x55555556, RZ ;  /* 0x555555565a087827 */ /* 0x000fe200078e02ff */
[----:B------:R-:W-:Y:S01]  /*1970*/  LEA.HI R89, R89, R16, RZ, 0x2 ;  /* 0x0000001059597211 */ /* 0x000fe200078f10ff */
[----:B------:R-:W-:Y:S01]  /*1980*/  UISETP.NE.AND UP1, UPT, UR40, URZ, UPT ;  /* 0x0000003f2800728c */ /* 0x000fe2000bf25270 */
[----:B------:R-:W-:Y:S01]  /*1990*/  LEA R12, R19, 0xffffff80, 0x7 ;  /* 0xffffff80130c7811 */ /* 0x000fe200078e38ff */
[----:B------:R-:W-:Y:S01]  /*19a0*/  IMAD.IADD R3, R16, 0x1, -R3 ;  /* 0x0000000110037824 */ /* 0x000fe200078e0a03 */
[----:B------:R-:W-:Y:S01]  /*19b0*/  LOP3.LUT R89, R89, 0xfffffffc, RZ, 0xc0, !PT ;  /* 0xfffffffc59597812 */ /* 0x000fe200078ec0ff */
[----:B------:R-:W-:Y:S01]  /*19c0*/  UISETP.NE.AND UP0, UPT, UR44, URZ, UPT ;  /* 0x0000003f2c00728c */ /* 0x000fe2000bf05270 */
[----:B------:R-:W-:Y:S01]  /*19d0*/  LEA.HI R9, R8, R8, RZ, 0x1 ;  /* 0x0000000808097211 */ /* 0x000fe200078f08ff */
[----:B------:R-:W-:Y:S01]  /*19e0*/  ULDC UR28, c[0x0][0x2f0] ;  /* 0x0000bc00001c7ab9 */ /* 0x000fe20000000800 */
[----:B-1----:R-:W-:Y:S01]  /*19f0*/  SHF.R.S32.HI R0, RZ, 0x1f, R3 ;  /* 0x0000001fff007819 */ /* 0x002fe20000011403 */
[----:B------:R-:W-:Y:S01]  /*1a00*/  IMAD.IADD R89, R16, 0x1, -R89 ;  /* 0x0000000110597824 */ /* 0x000fe200078e0a59 */
[----:B------:R-:W-:Y:S01]  /*1a10*/  PLOP3.LUT P1, PT, PT, PT, UP1, 0x80, 0x0 ;  /* 0x000000000000781c */ /* 0x000fe20003f2f018 */
[----:B------:R-:W-:Y:S01]  /*1a20*/  IMAD R9, R9, -0x3, R90 ;  /* 0xfffffffd09097824 */ /* 0x000fe200078e025a */
[CC--:B------:R-:W-:Y:S01]  /*1a30*/  LEA.HI R2, R0.reuse, R3.reuse, RZ, 0x2 ;  /* 0x0000000300027211 */ /* 0x0c0fe200078f10ff */
[----:B------:R-:W-:Y:S01]  /*1a40*/  @UP1 ULDC UR4, c[0x0][0x44c] ;  /* 0x0001130000041ab9 */ /* 0x000fe20000000800 */
[----:B------:R-:W-:Y:S01]  /*1a50*/  LEA.HI R4, R0, R3, RZ, 0x5 ;  /* 0x0000000300047211 */ /* 0x000fe200078f28ff */
[----:B------:R-:W-:Y:S01]  /*1a60*/  @UP1 ULDC UR7, c[0x0][0x450] ;  /* 0x0001140000071ab9 */ /* 0x000fe20000000800 */
[--C-:B------:R-:W-:Y:S01]  /*1a70*/  SHF.R.S32.HI R0, RZ, 0x2, R2.reuse ;  /* 0x00000002ff007819 */ /* 0x100fe20000011402 */
[----:B------:R-:W-:Y:S01]  /*1a80*/  ULDC UR24, c[0x0][0x9dc] ;  /* 0x0002770000187ab9 */ /* 0x000fe20000000800 */
[----:B------:R-:W-:Y:S01]  /*1a90*/  SHF.R.S32.HI R5, RZ, 0x1f, R2 ;  /* 0x0000001fff057819 */ /* 0x000fe20000011402 */
[----:B------:R-:W-:Y:S01]  /*1aa0*/  ULOP3.LUT UR24, URZ, UR24, URZ, 0x33, !UPT ;  /* 0x000000183f187292 */ /* 0x000fe2000f8e333f */
[----:B------:R-:W-:-:S02]  /*1ab0*/  SHF.R.S32.HI R4, RZ, 0x5, R4 ;  /* 0x00000005ff047819 */ /* 0x000fc40000011404 */
[-C--:B------:R-:W-:Y:S02]  /*1ac0*/  LEA.HI R5, R5, R0.reuse, RZ, 0x3 ;  /* 0x0000000005057211 */ /* 0x080fe400078f18ff */
[----:B------:R-:W-:Y:S02]  /*1ad0*/  LEA.HI R8, R89, R89, RZ, 0x1 ;  /* 0x0000005959087211 */ /* 0x000fe400078f08ff */
[----:B------:R-:W-:Y:S02]  /*1ae0*/  LEA R4, R4, UR45, 0x4 ;  /* 0x0000002d04047c11 */ /* 0x000fe4000f8e20ff */
[----:B------:R-:W-:Y:S02]  /*1af0*/  LOP3.LUT R5, R5, 0xfffffff8, RZ, 0xc0, !PT ;  /* 0xfffffff805057812 */ /* 0x000fe400078ec0ff */
[----:B------:R-:W-:Y:S02]  /*1b00*/  LOP3.LUT R8, R8, 0x1ffffffe, RZ, 0xc0, !PT ;  /* 0x1ffffffe08087812 */ /* 0x000fe400078ec0ff */
[----:B------:R-:W-:-:S02]  /*1b10*/  IADD3 R4, R4, R0, -R5 ;  /* 0x0000000004047210 */ /* 0x000fc40007ffe805 */
[----:B------:R-:W-:Y:S01]  /*1b20*/  PLOP3.LUT P2, PT, PT, PT, UP1, 0x80, 0x0 ;  /* 0x000000000000781c */ /* 0x000fe20003f4f018 */
[----:B------:R-:W-:Y:S02]  /*1b30*/  IMAD.IADD R8, R89, 0x1, -R8 ;  /* 0x0000000159087824 */ /* 0x000fe400078e0a08 */
[----:B------:R-:W-:Y:S02]  /*1b40*/  IMAD R9, R9, 0x40, R4 ;  /* 0x0000004009097824 */ /* 0x000fe400078e0204 */
[----:B------:R-:W-:Y:S02]  /*1b50*/  IMAD.MOV.U32 R4, RZ, RZ, -0x80 ;  /* 0xffffff80ff047424 */ /* 0x000fe400078e00ff */
[----:B------:R-:W-:Y:S01]  /*1b60*/  IMAD R9, R8, 0x8, R9 ;  /* 0x0000000808097824 */ /* 0x000fe200078e0209 */
[----:B------:R-:W-:Y:S01]  /*1b70*/  LOP3.LUT R8, R2, 0x7ffffffc, RZ, 0xc0, !PT ;  /* 0x7ffffffc02087812 */ /* 0x000fe200078ec0ff */
[----:B------:R-:W-:Y:S02]  /*1b80*/  IMAD R14, R19, R4, 0x80 ;  /* 0x00000080130e7424 */ /* 0x000fe400078e0204 */
[----:B------:R-:W-:Y:S01]  /*1b90*/  @P1 IMAD.HI.U32 R5, R9, UR4, RZ ;  /* 0x0000000409051c27 */ /* 0x000fe2000f8e00ff */
[----:B------:R-:W-:Y:S01]  /*1ba0*/  UIADD3 UR4, UR43, 0x16840, URZ ;  /* 0x000168402b047890 */ /* 0x000fe2000fffe03f */
[----:B------:R-:W-:-:S02]  /*1bb0*/  PLOP3.LUT P1, PT, PT, PT, UP0, 0x40, 0x0 ;  /* 0x000000000000781c */ /* 0x000fc40003f2e808 */
[----:B------:R-:W-:Y:S01]  /*1bc0*/  IMAD.MOV.U32 R0, RZ, RZ, R9 ;  /* 0x000000ffff007224 */ /* 0x000fe200078e0009 */
[----:B------:R-:W-:Y:S01]  /*1bd0*/  @P2 SHF.R.U32.HI R0, RZ, UR7, R5 ;  /* 0x00000007ff002c19 */ /* 0x000fe20008011605 */
[----:B------:R-:W-:Y:S01]  /*1be0*/  UPRMT UR4, UR5, 0x654, UR4 ;  /* 0x0000065405047896 */ /* 0x000fe20008000004 */
[----:B------:R-:W-:Y:S02]  /*1bf0*/  IMAD.IADD R8, R3, 0x1, -R8 ;  /* 0x0000000103087824 */ /* 0x000fe400078e0a08 */
[----:B------:R-:W-:Y:S01]  /*1c00*/  VIADD R3, R14, 0x1 ;  /* 0x000000010e037836 */ /* 0x000fe20000000000 */
[----:B------:R-:W0:Y:S03]  /*1c10*/  SHFL.IDX PT, R10, R0, RZ, 0x1c1f ;  /* 0x001c1fff000a7589 */ /* 0x000e2600000e0000 */
[----:B------:R-:W-:Y:S02]  /*1c20*/  IMAD R2, R8, -0x2, R3 ;  /* 0xfffffffe08027824 */ /* 0x000fe400078e0203 */
[----:B------:R-:W-:Y:S01]  /*1c30*/  SYNCS.ARRIVE.TRANS64.RED.A1T0 RZ, [UR4], RZ ;  /* 0x000000ffffff79a7 */ /* 0x000fe20008100404 */
[----:B------:R-:W-:Y:S01]  /*1c40*/  ULDC UR4, c[0x0][0x288] ;  /* 0x0000a20000047ab9 */ /* 0x000fe20000000800 */
[----:B------:R-:W-:-:S02]  /*1c50*/  IMAD R2, R17, UR28, R2 ;  /* 0x0000001c11027c24 */ /* 0x000fc4000f8e0202 */
[----:B------:R-:W-:Y:S01]  /*1c60*/  IMAD.U32 R5, RZ, RZ, UR4 ;  /* 0x00000004ff057e24 */ /* 0x000fe2000f8e00ff */
[----:B------:R-:W-:Y:S01]  /*1c70*/  ULDC UR4, c[0x0][0x9e0] ;  /* 0x0002780000047ab9 */ /* 0x000fe20000000800 */
[----:B------:R-:W-:Y:S02]  /*1c80*/  IMAD R3, R17, UR28, R14 ;  /* 0x0000001c11037c24 */ /* 0x000fe4000f8e020e */
[----:B------:R-:W-:Y:S02]  /*1c90*/  IMAD.IADD R2, R2, 0x1, -R5 ;  /* 0x0000000102027824 */ /* 0x000fe400078e0a05 */
[----:B------:R-:W-:Y:S02]  /*1ca0*/  IMAD R20, R8, -0x2, R3 ;  /* 0xfffffffe08147824 */ /* 0x000fe400078e0203 */
[C---:B------:R-:W-:Y:S02]  /*1cb0*/  VIADD R99, R2.reuse, UR4 ;  /* 0x0000000402637c36 */ /* 0x040fe40008000000 */
[----:B------:R-:W-:-:S03]  /*1cc0*/  VIADD R88, R2, UR24 ;  /* 0x0000001802587c36 */ /* 0x000fc60008000000 */
[----:B0-----:R-:W-:Y:S01]  /*1cd0*/  VIADDMNMX R2, R10, R99, R20, PT ;  /* 0x000000630a027246 */ /* 0x001fe20003800114 */
[----:B------:R-:W-:Y:S01]  /*1ce0*/  IMAD.IADD R4, R88, 0x1, R10 ;  /* 0x0000000158047824 */ /* 0x000fe200078e020a */
[----:B------:R-:W-:Y:S06]  /*1cf0*/  @P1 BRA `(.L_x_977) ;  /* 0x0000000000641947 */ /* 0x000fec0003800000 */
[----:B------:R-:W-:Y:S01]  /*1d00*/  IMAD R10, R17, UR28, R10 ;  /* 0x0000001c110a7c24 */ /* 0x000fe2000f8e020a */
[----:B------:R-:W-:Y:S03]  /*1d10*/  BSSY B0, `(.L_x_978) ;  /* 0x0000013000007945 */ /* 0x000fe60003800000 */
[----:B------:R-:W-:-:S05]  /*1d20*/  IMAD.IADD R3, R10, 0x1, -R5 ;  /* 0x000000010a037824 */ /* 0x000fca00078e0a05 */
[----:B------:R-:W-:-:S13]  /*1d30*/  ISETP.GT.AND P1, PT, R3, -0x1, PT ;  /* 0xffffffff0300780c */ /* 0x000fda0003f24270 */
[----:B------:R-:W-:Y:S05]  /*1d40*/  @P1 BRA `(.L_x_979) ;  /* 0x0000000000241947 */ /* 0x000fea0003800000 */
[----:B------:R-:W-:Y:S01]  /*1d50*/  ULDC UR7, c[0x0][0x9e4] ;  /* 0x0002790000077ab9 */ /* 0x000fe20000000800 */
[----:B------:R-:W-:Y:S01]  /*1d60*/  LOP3.LUT R3, RZ, R3, RZ, 0x33, !PT ;  /* 0x00000003ff037212 */ /* 0x000fe200078e33ff */
[----:B------:R-:W-:-:S05]  /*1d70*/  IMAD.U32 R11, RZ, RZ, UR7 ;  /* 0x00000007ff0b7e24 */ /* 0x000fca000f8e00ff */
[----:B------:R-:W-:-:S13]  /*1d80*/  ISETP.NE.AND P1, PT, R11, 0x1, PT ;  /* 0x000000010b00780c */ /* 0x000fda0003f25270 */
[----:B------:R-:W0:Y:S02]  /*1d90*/  @P1 LDC.64 R90, c[0x0][0x9e8] ;  /* 0x00027a00ff5a1b82 */ /* 0x000e240000000a00 */
[----:B0-----:R-:W-:-:S05]  /*1da0*/  @P1 IMAD.HI.U32 R10, R3, R90, RZ ;  /* 0x0000005a030a1227 */ /* 0x001fca00078e00ff */
[----:B------:R-:W-:-:S04]  /*1db0*/  @P1 SHF.R.U32.HI R3, RZ, R91, R10 ;  /* 0x0000005bff031219 */ /* 0x000fc8000001160a */
[----:B------:R-:W-:Y:S01]  /*1dc0*/  LOP3.LUT R3, RZ, R3, RZ, 0x33, !PT ;  /* 0x00000003ff037212 */ /* 0x000fe200078e33ff */
[----:B------:R-:W-:Y:S06]  /*1dd0*/  BRA `(.L_x_980) ;  /* 0x0000000000187947 */ /* 0x000fec0003800000 */
.L_x_979:
[----:B------:R-:W-:Y:S02]  /*1de0*/  ULDC UR7, c[0x0][0x9e4] ;  /* 0x0002790000077ab9 */ /* 0x000fe40000000800 */
[----:B------:R-:W-:-:S05]  /*1df0*/  IMAD.U32 R11, RZ, RZ, UR7 ;  /* 0x00000007ff0b7e24 */ /* 0x000fca000f8e00ff */
[----:B------:R-:W-:-:S13]  /*1e00*/  ISETP.NE.AND P1, PT, R11, 0x1, PT ;  /* 0x000000010b00780c */ /* 0x000fda0003f25270 */
[----:B------:R-:W0:Y:S02]  /*1e10*/  @P1 LDC.64 R90, c[0x0][0x9e8] ;  /* 0x00027a00ff5a1b82 */ /* 0x000e240000000a00 */
[----:B0-----:R-:W-:-:S05]  /*1e20*/  @P1 IMAD.HI.U32 R10, R3, R90, RZ ;  /* 0x0000005a030a1227 */ /* 0x001fca00078e00ff */
[----:B------:R-:W-:-:S07]  /*1e30*/  @P1 SHF.R.U32.HI R3, RZ, R91, R10 ;  /* 0x0000005bff031219 */ /* 0x000fce000001160a */
.L_x_980:
[----:B------:R-:W-:Y:S05]  /*1e40*/  BSYNC B0 ;  /* 0x0000000000007941 */ /* 0x000fea0003800000 */
.L_x_978:
[----:B------:R-:W-:-:S04]  /*1e50*/  IMAD R3, R3, R11, -R12 ;  /* 0x0000000b03037224 */ /* 0x000fc800078e0a0c */
[----:B------:R-:W-:-:S05]  /*1e60*/  IMAD R3, R8, -0x2, R3 ;  /* 0xfffffffe08037824 */ /* 0x000fca00078e0203 */
[----:B------:R-:W-:Y:S02]  /*1e70*/  VIADDMNMX R2, R3, R11, R2, PT ;  /* 0x0000000b03027246 */ /* 0x000fe40003800102 */
[----:B------:R-:W-:-:S07]  /*1e80*/  VIMNMX R4, R4, R3, !PT ;  /* 0x0000000304047248 */ /* 0x000fce0007fe0100 */
.L_x_977:
[C---:B------:R-:W-:Y:S01]  /*1e90*/  ISETP.GE.AND P6, PT, R14.reuse, 0xa, PT ;  /* 0x0000000a0e00780c */ /* 0x040fe20003fc6270 */
[----:B------:R-:W0:Y:S01]  /*1ea0*/  SHFL.IDX PT, R0, R0, 0x1, 0x1c1f ;  /* 0x003c1f0000007f89 */ /* 0x000e2200000e0000 */
[C---:B------:R-:W-:Y:S01]  /*1eb0*/  ISETP.GE.AND P1, PT, R14.reuse, 0x2, PT ;  /* 0x000000020e00780c */ /* 0x040fe20003f26270 */
[----:B------:R-:W-:Y:S01]  /*1ec0*/  UISETP.NE.AND UP0, UPT, UR44, URZ, UPT ;  /* 0x0000003f2c00728c */ /* 0x000fe2000bf05270 */
[C---:B------:R-:W-:Y:S02]  /*1ed0*/  ISETP.GE.AND P2, PT, R14.reuse, 0x9, PT ;  /* 0x000000090e00780c */ /* 0x040fe40003f46270 */
[----:B------:R-:W-:Y:S02]  /*1ee0*/  ISETP.GE.AND P5, PT, R14, 0x11, PT ;  /* 0x000000110e00780c */ /* 0x000fe40003fa6270 */
[----:B------:R-:W-:Y:S02]  /*1ef0*/  LOP3.LUT R16, R16, 0xfffffffb, RZ, 0xc0, !PT ;  /* 0xfffffffb10107812 */ /* 0x000fe400078ec0ff */
[----:B------:R-:W-:-:S02]  /*1f00*/  ISETP.GT.AND P4, PT, R4, 0x1, !P1 ;  /* 0x000000010400780c */ /* 0x000fc40004f84270 */
[----:B------:R-:W-:Y:S02]  /*1f10*/  ISETP.GT.AND P3, PT, R4, 0x8, !P2 ;  /* 0x000000080400780c */ /* 0x000fe40005764270 */
[----:B------:R-:W-:Y:S02]  /*1f20*/  @P6 LOP3.LUT R16, R16, 0x4, RZ, 0xfc, !PT ;  /* 0x0000000410106812 */ /* 0x000fe400078efcff */
[C---:B------:R-:W-:Y:S02]  /*1f30*/  ISETP.LT.OR P4, PT, R2.reuse, 0x2, P4 ;  /* 0x000000020200780c */ /* 0x040fe40002781670 */
[----:B------:R-:W-:Y:S02]  /*1f40*/  ISETP.LT.OR P3, PT, R2, 0x9, P3 ;  /* 0x000000090200780c */ /* 0x000fe40001f61670 */
[----:B------:R-:W-:Y:S02]  /*1f50*/  LOP3.LUT R16, R16, 0xfffffff7, RZ, 0xc0, !PT ;  /* 0xfffffff710107812 */ /* 0x000fe400078ec0ff */
[----:B------:R-:W-:-:S02]  /*1f60*/  FSEL R131, R25, -INF , !P4 ;  /* 0xff80000019837808 */ /* 0x000fc40006000000 */
[----:B------:R-:W-:Y:S01]  /*1f70*/  FSEL R127, R28, -INF , !P3 ;  /* 0xff8000001c7f7808 */ /* 0x000fe20005800000 */
[----:B0-----:R-:W-:Y:S01]  /*1f80*/  IMAD.IADD R10, R88, 0x1, R0 ;  /* 0x00000001580a7824 */ /* 0x001fe200078e0200 */
[----:B------:R-:W-:Y:S02]  /*1f90*/  ISETP.GT.AND P4, PT, R4, 0x9, !P6 ;  /* 0x000000090400780c */ /* 0x000fe40007784270 */
[----:B------:R-:W-:Y:S02]  /*1fa0*/  @P5 LOP3.LUT R16, R16, 0x8, RZ, 0xfc, !PT ;  /* 0x0000000810105812 */ /* 0x000fe400078efcff */
[----:B------:R-:W-:Y:S02]  /*1fb0*/  ISETP.GT.AND P3, PT, R4, 0x10, !P5 ;  /* 0x000000100400780c */ /* 0x000fe40006f64270 */
[----:B------:R-:W-:Y:S02]  /*1fc0*/  ISETP.GE.AND P5, PT, R14, 0x12, PT ;  /* 0x000000120e00780c */ /* 0x000fe40003fa6270 */
[----:B------:R-:W-:-:S02]  /*1fd0*/  ISETP.LT.OR P4, PT, R2, 0xa, P4 ;  /* 0x0000000a0200780c */ /* 0x000fc40002781670 */
[----:B------:R-:W-:Y:S02]  /*1fe0*/  ISETP.LT.OR P3, PT, R2, 0x11, P3 ;  /* 0x000000110200780c */ /* 0x000fe40001f61670 */
[----:B------:R-:W-:Y:S02]  /*1ff0*/  FSEL R129, R29, -INF , !P4 ;  /* 0xff8000001d817808 */ /* 0x000fe40006000000 */
[----:B------:R-:W-:Y:S02]  /*2000*/  ISETP.GE.AND P4, PT, R14, 0x19, PT ;  /* 0x000000190e00780c */ /* 0x000fe40003f86270 */
[----:B------:R-:W-:Y:S02]  /*2010*/  LOP3.LUT R16, R16, 0xffffffef, RZ, 0xc0, !PT ;  /* 0xffffffef10107812 */ /* 0x000fe400078ec0ff */
[----:B------:R-:W-:Y:S02]  /*2020*/  FSEL R125, R32, -INF , !P3 ;  /* 0xff800000207d7808 */ /* 0x000fe40005800000 */
[----:B------:R-:W-:-:S02]  /*2030*/  ISETP.GT.AND P3, PT, R4, 0x11, !P5 ;  /* 0x000000110400780c */ /* 0x000fc40006f64270 */
[----:B------:R-:W-:Y:S02]  /*2040*/  @P5 LOP3.LUT R16, R16, 0x10, RZ, 0xfc, !PT ;  /* 0x0000001010105812 */ /* 0x000fe400078efcff */
[----:B------:R-:W-:Y:S02]  /*2050*/  ISETP.LT.OR P3, PT, R2, 0x12, P3 ;  /* 0x000000120200780c */ /* 0x000fe40001f61670 */
[----:B------:R-:W-:Y:S02]  /*2060*/  LOP3.LUT R16, R16, 0xfdffffff, RZ, 0xc0, !PT ;  /* 0xfdffffff10107812 */ /* 0x000fe400078ec0ff */
[----:B------:R-:W-:Y:S02]  /*2070*/  FSEL R119, R33, -INF , !P3 ;  /* 0xff80000021777808 */ /* 0x000fe40005800000 */
[----:B------:R-:W-:Y:S02]  /*2080*/  @P4 LOP3.LUT R16, R16, 0x2000000, RZ, 0xfc, !PT ;  /* 0x0200000010104812 */ /* 0x000fe400078efcff */
[----:B------:R-:W-:-:S02]  /*2090*/  ISETP.GT.AND P3, PT, R4, 0x18, !P4 ;  /* 0x000000180400780c */ /* 0x000fc40006764270 */
[----:B------:R-:W-:Y:S02]  /*20a0*/  ISETP.GE.AND P4, PT, R14, 0x1a, PT ;  /* 0x0000001a0e00780c */ /* 0x000fe40003f86270 */
[----:B------:R-:W-:Y:S02]  /*20b0*/  ISETP.LT.OR P3, PT, R2, 0x19, P3 ;  /* 0x000000190200780c */ /* 0x000fe40001f61670 */
[----:B------:R-:W-:Y:S02]  /*20c0*/  LOP3.LUT R16, R16, 0xfeffffff, RZ, 0xc0, !PT ;  /* 0xfeffffff10107812 */ /* 0x000fe400078ec0ff */
[----:B------:R-:W-:Y:S02]  /*20d0*/  FSEL R97, R36, -INF , !P3 ;  /* 0xff80000024617808 */ /* 0x000fe40005800000 */
[----:B------:R-:W-:-:S04]  /*20e0*/  ISETP.GT.AND P3, PT, R4, 0x19, !P4 ;  /* 0x000000190400780c */ /* 0x000fc80006764270 */
[----:B------:R-:W-:Y:S02]  /*20f0*/  ISETP.LT.OR P3, PT, R2, 0x1a, P3 ;  /* 0x0000001a0200780c */ /* 0x000fe40001f61670 */
[----:B------:R-:W-:Y:S02]  /*2100*/  @P4 LOP3.LUT R16, R16, 0x1000000, RZ, 0xfc, !PT ;  /* 0x0100000010104812 */ /* 0x000fe400078efcff */
[----:B------:R-:W-:Y:S02]  /*2110*/  ISETP.GE.AND P4, PT, R14, 0x21, PT ;  /* 0x000000210e00780c */ /* 0x000fe40003f86270 */
[----:B------:R-:W-:Y:S02]  /*2120*/  LOP3.LUT R16, R16, 0xff7fffff, RZ, 0xc0, !PT ;  /* 0xff7fffff10107812 */ /* 0x000fe400078ec0ff */
[----:B------:R-:W-:Y:S02]  /*2130*/  FSEL R37, R37, -INF , !P3 ;  /* 0xff80000025257808 */ /* 0x000fe40005800000 */
[----:B------:R-:W-:-:S04]  /*2140*/  ISETP.GT.AND P3, PT, R4, 0x20, !P4 ;  /* 0x000000200400780c */ /* 0x000fc80006764270 */
[----:B------:R-:W-:-:S03]  /*2150*/  ISETP.LT.OR P3, PT, R2, 0x21, P3 ;  /* 0x000000210200780c */ /* 0x000fc60001f61670 */
        /* <DEDUP_REMOVED lines=104> */
[----:B------:R-:W-:Y:S02]  /*27e0*/  FSEL R73, R73, -INF , !P3 ;  /* 0xff80000049497808 */ /* 0x000fe40005800000 */
[----:B------:R-:W-:Y:S02]  /*27f0*/  LOP3.LUT R16, R16, 0xfbffffff, RZ, 0xc0, !PT ;  /* 0xfbffffff10107812 */ /* 0x000fe400078ec0ff */
[----:B------:R-:W-:-:S04]  /*2800*/  ISETP.GT.AND P3, PT, R4, 0x68, !P4 ;  /* 0x000000680400780c */ /* 0x000fc80006764270 */
[----:B------:R-:W-:-:S03]  /*2810*/  ISETP.LT.OR P3, PT, R2, 0x69, P3 ;  /* 0x000000690200780c */ /* 0x000fc60001f61670 */
[----:B------:R-:W-:Y:S02]  /*2820*/  @P4 LOP3.LUT R16, R16, 0x4000000, RZ, 0xfc, !PT ;  /* 0x0400000010104812 */ /* 0x000fe400078efcff */
[----:B------:R-:W-:Y:S02]  /*2830*/  ISETP.GE.AND P4, PT, R14, 0x6a, PT ;  /* 0x0000006a0e00780c */ /* 0x000fe40003f86270 */
[----:B------:R-:W-:Y:S02]  /*2840*/  FSEL R15, R76, -INF , !P3 ;  /* 0xff8000004c0f7808 */ /* 0x000fe40005800000 */
[----:B------:R-:W-:Y:S02]  /*2850*/  ISETP.GT.AND P3, PT, R4, 0x69, !P4 ;  /* 0x000000690400780c */ /* 0x000fe40006764270 */
[----:B------:R-:W-:Y:S02]  /*2860*/  LOP3.LUT R16, R16, 0xffffffdf, RZ, 0xc0, !PT ;  /* 0xffffffdf10107812 */ /* 0x000fe400078ec0ff */
[----:B------:R-:W-:-:S04]  /*2870*/  ISETP.LT.OR P3, PT, R2, 0x6a, P3 ;  /* 0x0000006a0200780c */ /* 0x000fc80001f61670 */
[----:B------:R-:W-:Y:S02]  /*2880*/  FSEL R77, R77, -INF , !P3 ;  /* 0xff8000004d4d7808 */ /* 0x000fe40005800000 */
[----:B------:R-:W-:Y:S02]  /*2890*/  ISETP.GE.AND P3, PT, R14, 0x71, PT ;  /* 0x000000710e00780c */ /* 0x000fe40003f66270 */
[----:B------:R-:W-:Y:S02]  /*28a0*/  @P4 LOP3.LUT R16, R16, 0x20, RZ, 0xfc, !PT ;  /* 0x0000002010104812 */ /* 0x000fe400078efcff */
[----:B------:R-:W-:Y:S02]  /*28b0*/  ISETP.GT.AND P4, PT, R4, 0x70, !P3 ;  /* 0x000000700400780c */ /* 0x000fe40005f84270 */
[----:B------:R-:W-:Y:S02]  /*28c0*/  LOP3.LUT R16, R16, 0xfffffffd, RZ, 0xc0, !PT ;  /* 0xfffffffd10107812 */ /* 0x000fe400078ec0ff */
[----:B------:R-:W-:-:S04]  /*28d0*/  ISETP.LT.OR P4, PT, R2, 0x71, P4 ;  /* 0x000000710200780c */ /* 0x000fc80002781670 */
[----:B------:R-:W-:Y:S02]  /*28e0*/  FSEL R21, R80, -INF , !P4 ;  /* 0xff80000050157808 */ /* 0x000fe40006000000 */
[----:B------:R-:W-:-:S04]  /*28f0*/  ISETP.GE.AND P4, PT, R14, 0x72, PT ;  /* 0x000000720e00780c */ /* 0x000fc80003f86270 */
[----:B------:R-:W-:-:S04]  /*2900*/  ISETP.GT.AND P5, PT, R4, 0x71, !P4 ;  /* 0x000000710400780c */ /* 0x000fc800067a4270 */
[----:B------:R-:W-:-:S04]  /*2910*/  ISETP.LT.OR P5, PT, R2, 0x72, P5 ;  /* 0x000000720200780c */ /* 0x000fc80002fa1670 */
[----:B------:R-:W-:Y:S02]  /*2920*/  FSEL R81, R81, -INF , !P5 ;  /* 0xff80000051517808 */ /* 0x000fe40006800000 */
[----:B------:R-:W-:-:S04]  /*2930*/  ISETP.GE.AND P5, PT, R14, 0x79, PT ;  /* 0x000000790e00780c */ /* 0x000fc80003fa6270 */
[----:B------:R-:W-:-:S04]  /*2940*/  ISETP.GT.AND P6, PT, R4, 0x78, !P5 ;  /* 0x000000780400780c */ /* 0x000fc80006fc4270 */
[----:B------:R-:W-:-:S04]  /*2950*/  ISETP.LT.OR P6, PT, R2, 0x79, P6 ;  /* 0x000000790200780c */ /* 0x000fc800037c1670 */
[----:B------:R-:W-:Y:S02]  /*2960*/  FSEL R3, R84, -INF , !P6 ;  /* 0xff80000054037808 */ /* 0x000fe40007000000 */
[----:B------:R-:W-:-:S13]  /*2970*/  ISETP.GE.AND P6, PT, R14, 0x1, PT ;  /* 0x000000010e00780c */ /* 0x000fda0003fc6270 */
[----:B------:R-:W-:Y:S02]  /*2980*/  @P6 LOP3.LUT R16, R16, 0x2, RZ, 0xfc, !PT ;  /* 0x0000000210106812 */ /* 0x000fe400078efcff */
[----:B------:R-:W-:Y:S02]  /*2990*/  ISETP.GT.AND P6, PT, R4, RZ, !P6 ;  /* 0x000000ff0400720c */ /* 0x000fe400077c4270 */
[----:B------:R-:W-:Y:S02]  /*29a0*/  LOP3.LUT R16, R16, 0xfffffffe, RZ, 0xc0, !PT ;  /* 0xfffffffe10107812 */ /* 0x000fe400078ec0ff */
[----:B------:R-:W-:-:S04]  /*29b0*/  ISETP.LT.OR P6, PT, R2, 0x1, P6 ;  /* 0x000000010200780c */ /* 0x000fc800037c1670 */
[----:B------:R-:W-:Y:S02]  /*29c0*/  FSEL R133, R24, -INF , !P6 ;  /* 0xff80000018857808 */ /* 0x000fe40007000000 */
[----:B------:R-:W-:-:S13]  /*29d0*/  ISETP.GE.AND P6, PT, R14, 0x7a, PT ;  /* 0x0000007a0e00780c */ /* 0x000fda0003fc6270 */
[----:B------:R-:W-:Y:S02]  /*29e0*/  @P6 LOP3.LUT R16, R16, 0x1, RZ, 0xfc, !PT ;  /* 0x0000000110106812 */ /* 0x000fe400078efcff */
[----:B------:R-:W-:Y:S02]  /*29f0*/  ISETP.GT.AND P6, PT, R4, 0x79, !P6 ;  /* 0x000000790400780c */ /* 0x000fe400077c4270 */
[----:B------:R-:W-:Y:S02]  /*2a00*/  VIADDMNMX R4, R0, R99, R20, PT ;  /* 0x0000006300047246 */ /* 0x000fe40003800114 */
[----:B------:R-:W-:-:S04]  /*2a10*/  ISETP.LT.OR P6, PT, R2, 0x7a, P6 ;  /* 0x0000007a0200780c */ /* 0x000fc800037c1670 */
[----:B------:R-:W-:Y:S02]  /*2a20*/  FSEL R85, R85, -INF , !P6 ;  /* 0xff80000055557808 */ /* 0x000fe40007000000 */
[----:B------:R-:W-:-:S13]  /*2a30*/  PLOP3.LUT P6, PT, PT, PT, UP0, 0x40, 0x0 ;  /* 0x000000000000781c */ /* 0x000fda0003fce808 */
[----:B------:R-:W-:Y:S05]  /*2a40*/  @P6 BRA `(.L_x_981) ;  /* 0x0000000000646947 */ /* 0x000fea0003800000 */
        /* <DEDUP_REMOVED lines=14> */
.L_x_983:
[----:B------:R-:W-:Y:S02]  /*2b30*/  ULDC UR7, c[0x0][0x9e4] ;  /* 0x0002790000077ab9 */ /* 0x000fe40000000800 */
[----:B------:R-:W-:-:S05]  /*2b40*/  IMAD.U32 R2, RZ, RZ, UR7 ;  /* 0x00000007ff027e24 */ /* 0x000fca000f8e00ff */
[----:B------:R-:W-:-:S13]  /*2b50*/  ISETP.NE.AND P6, PT, R2, 0x1, PT ;  /* 0x000000010200780c */ /* 0x000fda0003fc5270 */
[----:B------:R-:W0:Y:S02]  /*2b60*/  @P6 LDC.64 R100, c[0x0][0x9e8] ;  /* 0x00027a00ff646b82 */ /* 0x000e240000000a00 */
[----:B0-----:R-:W-:-:S05]  /*2b70*/  @P6 IMAD.HI.U32 R0, R99, R100, RZ ;  /* 0x0000006463006227 */ /* 0x001fca00078e00ff */
[----:B------:R-:W-:-:S07]  /*2b80*/  @P6 SHF.R.U32.HI R99, RZ, R101, R0 ;  /* 0x00000065ff636219 */ /* 0x000fce0000011600 */
.L_x_984:
[----:B------:R-:W-:Y:S05]  /*2b90*/  BSYNC B0 ;  /* 0x0000000000007941 */ /* 0x000fea0003800000 */
.L_x_982:
[----:B------:R-:W-:-:S04]  /*2ba0*/  IMAD R99, R99, R2, -R12 ;  /* 0x0000000263637224 */ /* 0x000fc800078e0a0c */
[----:B------:R-:W-:-:S05]  /*2bb0*/  IMAD R99, R8, -0x2, R99 ;  /* 0xfffffffe08637824 */ /* 0x000fca00078e0263 */
[----:B------:R-:W-:Y:S02]  /*2bc0*/  VIADDMNMX R4, R99, R2, R4, PT ;  /* 0x0000000263047246 */ /* 0x000fe40003800104 */
[----:B------:R-:W-:-:S07]  /*2bd0*/  VIMNMX R10, R10, R99, !PT ;  /* 0x000000630a0a7248 */ /* 0x000fce0007fe0100 */
.L_x_981:
[----:B------:R-:W-:Y:S01]  /*2be0*/  ISETP.GT.AND P1, PT, R10, 0x1, !P1 ;  /* 0x000000010a00780c */ /* 0x000fe20004f24270 */
[----:B------:R-:W-:Y:S01]  /*2bf0*/  ULDC UR7, c[0x0][0x988] ;  /* 0x0002620000077ab9 */ /* 0x000fe20000000800 */
[----:B------:R-:W-:Y:S01]  /*2c00*/  LOP3.LUT P6, RZ, R16, 0x4, RZ, 0xc0, !PT ;  /* 0x0000000410ff7812 */ /* 0x000fe200078cc0ff */
[----:B------:R-:W-:Y:S01]  /*2c10*/  UISETP.NE.AND UP1, UPT, UR40, URZ, UPT ;  /* 0x0000003f2800728c */ /* 0x000fe2000bf25270 */
[----:B------:R-:W-:Y:S01]  /*2c20*/  ISETP.LT.OR P1, PT, R4, 0x2, P1 ;  /* 0x000000020400780c */ /* 0x000fe20000f21670 */
[----:B------:R-:W-:Y:S01]  /*2c30*/  UISETP.NE.AND UP0, UPT, UR44, URZ, UPT ;  /* 0x0000003f2c00728c */ /* 0x000fe2000bf05270 */
[----:B------:R-:W-:Y:S02]  /*2c40*/  FMNMX.FTZ R0, R133, R131, !PT ;  /* 0x0000008385007209 */ /* 0x000fe40007810000 */
[----:B------:R-:W-:Y:S02]  /*2c50*/  FSEL R117, R27, -INF , !P1 ;  /* 0xff8000001b757808 */ /* 0x000fe40004800000 */
[----:B------:R-:W-:-:S02]  /*2c60*/  ISETP.GT.AND P1, PT, R10, 0x9, !P6 ;  /* 0x000000090a00780c */ /* 0x000fc40007724270 */
[----:B------:R-:W-:Y:S02]  /*2c70*/  FMNMX.FTZ R0, R127, R0, !PT ;  /* 0x000000007f007209 */ /* 0x000fe40007810000 */
[----:B------:R-:W-:Y:S01]  /*2c80*/  ISETP.LT.OR P1, PT, R4, 0xa, P1 ;  /* 0x0000000a0400780c */ /* 0x000fe20000f21670 */
[----:B------:R-:W-:Y:S01]  /*2c90*/  @UP1 ULDC UR10, c[0x0][0x44c] ;  /* 0x00011300000a1ab9 */ /* 0x000fe20000000800 */
[----:B------:R-:W-:Y:S01]  /*2ca0*/  FMNMX.FTZ R0, R129, R0, !PT ;  /* 0x0000000081007209 */ /* 0x000fe20007810000 */
[----:B------:R-:W-:Y:S01]  /*2cb0*/  UIMAD.WIDE.U32 UR10, UR45, UR10, URZ ;  /* 0x0000000a2d0a72a5 */ /* 0x000fe2000f8e003f */
[----:B------:R-:W-:Y:S01]  /*2cc0*/  FSEL R115, R31, -INF , !P1 ;  /* 0xff8000001f737808 */ /* 0x000fe20004800000 */
[----:B------:R-:W-:Y:S01]  /*2cd0*/  @UP1 ULDC UR14, c[0x0][0x450] ;  /* 0x00011400000e1ab9 */ /* 0x000fe20000000800 */
[----:B------:R-:W-:Y:S01]  /*2ce0*/  LOP3.LUT P1, RZ, R16, 0x8, RZ, 0xc0, !PT ;  /* 0x0000000810ff7812 */ /* 0x000fe2000782c0ff */
[----:B------:R-:W-:Y:S01]  /*2cf0*/  @UP1 USHF.R.U32.HI UR45, URZ, UR14, UR11 ;  /* 0x0000000e3f2d1299 */ /* 0x000fe2000801160b */
[----:B------:R-:W-:-:S02]  /*2d00*/  FMNMX.FTZ R0, R125, R0, !PT ;  /* 0x000000007d007209 */ /* 0x000fc40007810000 */
[----:B------:R-:W-:Y:S02]  /*2d10*/  ISETP.GT.AND P1, PT, R10, 0x10, !P1 ;  /* 0x000000100a00780c */ /* 0x000fe40004f24270 */
[----:B------:R-:W-:Y:S02]  /*2d20*/  FMNMX.FTZ R0, R119, R0, !PT ;  /* 0x0000000077007209 */ /* 0x000fe40007810000 */
[----:B------:R-:W-:Y:S02]  /*2d30*/  ISETP.LT.OR P1, PT, R4, 0x11, P1 ;  /* 0x000000110400780c */ /* 0x000fe40000f21670 */
[----:B------:R-:W-:Y:S02]  /*2d40*/  ISETP.GT.AND P2, PT, R10, 0x8, !P2 ;  /* 0x000000080a00780c */ /* 0x000fe40005744270 */
[----:B------:R-:W-:Y:S02]  /*2d50*/  FSEL R99, R34, -INF , !P1 ;  /* 0xff80000022637808 */ /* 0x000fe40004800000 */
[----:B------:R-:W-:-:S02]  /*2d60*/  LOP3.LUT P1, RZ, R16, 0x10, RZ, 0xc0, !PT ;  /* 0x0000001010ff7812 */ /* 0x000fc4000782c0ff */
[----:B------:R-:W-:Y:S02]  /*2d70*/  FMNMX.FTZ R0, R97, R0, !PT ;  /* 0x0000000061007209 */ /* 0x000fe40007810000 */
[----:B------:R-:W-:Y:S02]  /*2d80*/  ISETP.GT.AND P1, PT, R10, 0x11, !P1 ;  /* 0x000000110a00780c */ /* 0x000fe40004f24270 */
[C---:B------:R-:W-:Y:S02]  /*2d90*/  ISETP.LT.OR P2, PT, R4.reuse, 0x9, P2 ;  /* 0x000000090400780c */ /* 0x040fe40001741670 */
[----:B------:R-:W-:Y:S02]  /*2da0*/  ISETP.LT.OR P1, PT, R4, 0x12, P1 ;  /* 0x000000120400780c */ /* 0x000fe40000f21670 */
[----:B------:R-:W-:Y:S02]  /*2db0*/  FMNMX.FTZ R0, R37, R0, !PT ;  /* 0x0000000025007209 */ /* 0x000fe40007810000 */
[----:B------:R-:W-:-:S02]  /*2dc0*/  FSEL R113, R35, -INF , !P1 ;  /* 0xff80000023717808 */ /* 0x000fc40004800000 */
[----:B------:R-:W-:Y:S02]  /*2dd0*/  LOP3.LUT P1, RZ, R16, 0x2000000, RZ, 0xc0, !PT ;  /* 0x0200000010ff7812 */ /* 0x000fe4000782c0ff */
[----:B------:R-:W-:Y:S02]  /*2de0*/  FSEL R27, R30, -INF , !P2 ;  /* 0xff8000001e1b7808 */ /* 0x000fe40005000000 */
[----:B------:R-:W-:Y:S02]  /*2df0*/  ISETP.GT.AND P1, PT, R10, 0x18, !P1 ;  /* 0x000000180a00780c */ /* 0x000fe40004f24270 */
[----:B------:R-:W-:Y:S02]  /*2e00*/  LOP3.LUT P2, RZ, R16, 0x40000, RZ, 0xc0, !PT ;  /* 0x0004000010ff7812 */ /* 0x000fe4000784c0ff */
[----:B------:R-:W-:Y:S02]  /*2e10*/  ISETP.LT.OR P1, PT, R4, 0x19, P1 ;  /* 0x000000190400780c */ /* 0x000fe40000f21670 */
[----:B------:R-:W-:-:S02]  /*2e20*/  FMNMX.FTZ R0, R95, R0, !PT ;  /* 0x000000005f007209 */ /* 0x000fc40007810000 */
[----:B------:R-:W-:Y:S02]  /*2e30*/  FSEL R31, R38, -INF , !P1 ;  /* 0xff800000261f7808 */ /* 0x000fe40004800000 */
[----:B------:R-:W-:Y:S02]  /*2e40*/  LOP3.LUT P1, RZ, R16, 0x1000000, RZ, 0xc0, !PT ;  /* 0x0100000010ff7812 */ /* 0x000fe4000782c0ff */
[----:B------:R-:W-:Y:S02]  /*2e50*/  FMNMX.FTZ R0, R41, R0, !PT ;  /* 0x0000000029007209 */ /* 0x000fe40007810000 */
[----:B------:R-:W-:Y:S02]  /*2e60*/  ISETP.GT.AND P1, PT, R10, 0x19, !P1 ;  /* 0x000000190a00780c */ /* 0x000fe40004f24270 */
[----:B------:R-:W-:Y:S02]  /*2e70*/  LOP3.LUT P6, RZ, R16, 0x20000, RZ, 0xc0, !PT ;  /* 0x0002000010ff7812 */ /* 0x000fe400078cc0ff */
[----:B------:R-:W-:-:S02]  /*2e80*/  ISETP.LT.OR P1, PT, R4, 0x1a, P1 ;  /* 0x0000001a0400780c */ /* 0x000fc40000f21670 */
[----:B------:R-:W-:Y:S02]  /*2e90*/  FMNMX.FTZ R0, R93, R0, !PT ;  /* 0x000000005d007209 */ /* 0x000fe40007810000 */
[----:B------:R-:W-:Y:S02]  /*2ea0*/  FSEL R111, R39, -INF , !P1 ;  /* 0xff800000276f7808 */ /* 0x000fe40004800000 */
[----:B------:R-:W-:Y:S02]  /*2eb0*/  LOP3.LUT P1, RZ, R16, 0x800000, RZ, 0xc0, !PT ;  /* 0x0080000010ff7812 */ /* 0x000fe4000782c0ff */
[----:B------:R-:W-:Y:S02]  /*2ec0*/  FMNMX.FTZ R0, R45, R0, !PT ;  /* 0x000000002d007209 */ /* 0x000fe40007810000 */
[----:B------:R-:W-:Y:S02]  /*2ed0*/  ISETP.GT.AND P1, PT, R10, 0x20, !P1 ;  /* 0x000000200a00780c */ /* 0x000fe40004f24270 */
[----:B------:R-:W-:-:S02]  /*2ee0*/  FMNMX.FTZ R0, R91, R0, !PT ;  /* 0x000000005b007209 */ /* 0x000fc40007810000 */
[----:B------:R-:W-:Y:S02]  /*2ef0*/  ISETP.LT.OR P1, PT, R4, 0x21, P1 ;  /* 0x000000210400780c */ /* 0x000fe40000f21670 */
[----:B------:R-:W-:Y:S02]  /*2f00*/  FMNMX.FTZ R0, R49, R0, !PT ;  /* 0x0000000031007209 */ /* 0x000fe40007810000 */
[----:B------:R-:W-:Y:S02]  /*2f10*/  FSEL R35, R42, -INF , !P1 ;  /* 0xff8000002a237808 */ /* 0x000fe40004800000 */
[----:B------:R-:W-:Y:S02]  /*2f20*/  LOP3.LUT P1, RZ, R16, 0x400000, RZ, 0xc0, !PT ;  /* 0x0040000010ff7812 */ /* 0x000fe4000782c0ff */
[----:B------:R-:W-:Y:S02]  /*2f30*/  FMNMX.FTZ R0, R89, R0, !PT ;  /* 0x0000000059007209 */ /* 0x000fe40007810000 */
[----:B------:R-:W-:-:S02]  /*2f40*/  ISETP.GT.AND P1, PT, R10, 0x21, !P1 ;  /* 0x000000210a00780c */ /* 0x000fc40004f24270 */
[----:B------:R-:W-:Y:S02]  /*2f50*/  FMNMX.FTZ R0, R53, R0, !PT ;  /* 0x0000000035007209 */ /* 0x000fe40007810000 */
[----:B------:R-:W-:Y:S02]  /*2f60*/  ISETP.LT.OR P1, PT, R4, 0x22, P1 ;  /* 0x000000220400780c */ /* 0x000fe40000f21670 */
[----:B------:R-:W-:Y:S02]  /*2f70*/  FMNMX.FTZ R0, R33, R0, !PT ;  /* 0x0000000021007209 */ /* 0x000fe40007810000 */
[----:B------:R-:W-:Y:S02]  /*2f80*/  FSEL R109, R43, -INF , !P1 ;  /* 0xff8000002b6d7808 */ /* 0x000fe40004800000 */
[----:B------:R-:W-:Y:S02]  /*2f90*/  LOP3.LUT P1, RZ, R16, 0x200000, RZ, 0xc0, !PT ;  /* 0x0020000010ff7812 */ /* 0x000fe4000782c0ff */
[----:B------:R-:W-:-:S02]  /*2fa0*/  FMNMX.FTZ R0, R57, R0, !PT ;  /* 0x0000000039007209 */ /* 0x000fc40007810000 */
[----:B------:R-:W-:Y:S02]  /*2fb0*/  ISETP.GT.AND P1, PT, R10, 0x28, !P1 ;  /* 0x000000280a00780c */ /* 0x000fe40004f24270 */
[----:B------:R-:W-:Y:S02]  /*2fc0*/  FMNMX.FTZ R0, R29, R0, !PT ;  /* 0x000000001d007209 */ /* 0x000fe40007810000 */
[----:B------:R-:W-:Y:S02]  /*2fd0*/  ISETP.LT.OR P1, PT, R4, 0x29, P1 ;  /* 0x000000290400780c */ /* 0x000fe40000f21670 */
[----:B------:R-:W-:Y:S02]  /*2fe0*/  FMNMX.FTZ R0, R61, R0, !PT ;  /* 0x000000003d007209 */ /* 0x000fe40007810000 */
[----:B------:R-:W-:Y:S02]  /*2ff0*/  FSEL R101, R46, -INF , !P1 ;  /* 0xff8000002e657808 */ /* 0x000fe40004800000 */
[----:B------:R-:W-:-:S02]  /*3000*/  LOP3.LUT P1, RZ, R16, 0x100000, RZ, 0xc0, !PT ;  /* 0x0010000010ff7812 */ /* 0x000fc4000782c0ff */
[----:B------:R-:W-:Y:S02]  /*3010*/  FMNMX.FTZ R0, R13, R0, !PT ;  /* 0x000000000d007209 */ /* 0x000fe40007810000 */
[----:B------:R-:W-:Y:S02]  /*3020*/  ISETP.GT.AND P1, PT, R10, 0x29, !P1 ;  /* 0x000000290a00780c */ /* 0x000fe40004f24270 */
[----:B------:R-:W-:Y:S02]  /*3030*/  FMNMX.FTZ R0, R65, R0, !PT ;  /* 0x0000000041007209 */ /* 0x000fe40007810000 */
[----:B------:R-:W-:Y:S02]  /*3040*/  ISETP.LT.OR P1, PT, R4, 0x2a, P1 ;  /* 0x0000002a0400780c */ /* 0x000fe40000f21670 */
[----:B------:R-:W-:Y:S02]  /*3050*/  FMNMX.FTZ R0, R25, R0, !PT ;  /* 0x0000000019007209 */ /* 0x000fe40007810000 */
[----:B------:R-:W-:-:S02]  /*3060*/  FSEL R107, R47, -INF , !P1 ;  /* 0xff8000002f6b7808 */ /* 0x000fc40004800000 */
[----:B------:R-:W-:Y:S02]  /*3070*/  LOP3.LUT P1, RZ, R16, 0x80000, RZ, 0xc0, !PT ;  /* 0x0008000010ff7812 */ /* 0x000fe4000782c0ff */
[----:B------:R-:W-:Y:S02]  /*3080*/  FMNMX.FTZ R0, R69, R0, !PT ;  /* 0x0000000045007209 */ /* 0x000fe40007810000 */
[----:B------:R-:W-:Y:S02]  /*3090*/  ISETP.GT.AND P1, PT, R10, 0x30, !P1 ;  /* 0x000000300a00780c */ /* 0x000fe40004f24270 */
[----:B------:R-:W-:Y:S02]  /*30a0*/  FMNMX.FTZ R0, R11, R0, !PT ;  /* 0x000000000b007209 */ /* 0x000fe40007810000 */
[----:B------:R-:W-:Y:S02]  /*30b0*/  ISETP.LT.OR P1, PT, R4, 0x31, P1 ;  /* 0x000000310400780c */ /* 0x000fe40000f21670 */
[----:B------:R-:W-:-:S02]  /*30c0*/  FMNMX.FTZ R0, R73, R0, !PT ;  /* 0x0000000049007209 */ /* 0x000fc40007810000 */
[----:B------:R-:W-:Y:S02]  /*30d0*/  FSEL R39, R50, -INF , !P1 ;  /* 0xff80000032277808 */ /* 0x000fe40004800000 */
[----:B------:R-:W-:Y:S02]  /*30e0*/  ISETP.GT.AND P1, PT, R10, 0x31, !P2 ;  /* 0x000000310a00780c */ /* 0x000fe40005724270 */
[----:B------:R-:W-:Y:S02]  /*30f0*/  FMNMX.FTZ R0, R15, R0, !PT ;  /* 0x000000000f007209 */ /* 0x000fe40007810000 */
[----:B------:R-:W-:Y:S02]  /*3100*/  ISETP.LT.OR P1, PT, R4, 0x32, P1 ;  /* 0x000000320400780c */ /* 0x000fe40000f21670 */
[----:B------:R-:W-:Y:S02]  /*3110*/  FMNMX.FTZ R0, R77, R0, !PT ;  /* 0x000000004d007209 */ /* 0x000fe40007810000 */
[----:B------:R-:W-:-:S02]  /*3120*/  FSEL R105, R51, -INF , !P1 ;  /* 0xff80000033697808 */ /* 0x000fc40004800000 */
        /* <DEDUP_REMOVED lines=8> */
[----:B------:R-:W-:Y:S01]  /*31b0*/  FMNMX.FTZ R14, R85, R0, !PT ;  /* 0x00000000550e7209 */ /* 0x000fe20007810000 */
[----:B------:R-:W-:Y:S01]  /*31c0*/  IMAD.U32 R0, RZ, RZ, UR7 ;  /* 0x00000007ff007e24 */ /* 0x000fe2000f8e00ff */
[----:B------:R-:W-:Y:S02]  /*31d0*/  ISETP.LT.OR P1, PT, R4, 0x3a, P1 ;  /* 0x0000003a0400780c */ /* 0x000fe40000f21670 */
[----:B------:R-:W-:Y:S01]  /*31e0*/  LOP3.LUT P2, RZ, R16, 0x80, RZ, 0xc0, !PT ;  /* 0x0000008010ff7812 */ /* 0x000fe2000784c0ff */
[----:B------:R-:W0:Y:S01]  /*31f0*/  SHFL.BFLY PT, R135, R14, 0x2, 0x1f ;  /* 0x0c401f000e877f89 */ /* 0x000e2200000e0000 */
[----:B------:R-:W-:-:S02]  /*3200*/  FSEL R55, R55, -INF , !P1 ;  /* 0xff80000037377808 */ /* 0x000fc40004800000 */
[C---:B------:R-:W-:Y:S02]  /*3210*/  LOP3.LUT P1, RZ, R16.reuse, 0x8000, RZ, 0xc0, !PT ;  /* 0x0000800010ff7812 */ /* 0x040fe4000782c0ff */
[----:B------:R-:W-:Y:S02]  /*3220*/  LOP3.LUT P6, RZ, R16, 0x40, RZ, 0xc0, !PT ;  /* 0x0000004010ff7812 */ /* 0x000fe400078cc0ff */
[C---:B------:R-:W-:Y:S02]  /*3230*/  ISETP.GT.AND P1, PT, R10.reuse, 0x40, !P1 ;  /* 0x000000400a00780c */ /* 0x040fe40004f24270 */
[----:B------:R-:W-:Y:S02]  /*3240*/  ISETP.GT.AND P3, PT, R10, 0x70, !P3 ;  /* 0x000000700a00780c */ /* 0x000fe40005f64270 */
[----:B------:R-:W-:Y:S02]  /*3250*/  ISETP.LT.OR P1, PT, R4, 0x41, P1 ;  /* 0x000000410400780c */ /* 0x000fe40000f21670 */
[----:B------:R-:W-:-:S02]  /*3260*/  ISETP.GT.AND P4, PT, R10, 0x71, !P4 ;  /* 0x000000710a00780c */ /* 0x000fc40006784270 */
[----:B------:R-:W-:Y:S02]  /*3270*/  FSEL R103, R58, -INF , !P1 ;  /* 0xff8000003a677808 */ /* 0x000fe40004800000 */
[----:B------:R-:W-:Y:S02]  /*3280*/  LOP3.LUT P1, RZ, R16, 0x4000, RZ, 0xc0, !PT ;  /* 0x0000400010ff7812 */ /* 0x000fe4000782c0ff */
[----:B------:R-:W-:Y:S02]  /*3290*/  ISETP.LT.OR P3, PT, R4, 0x71, P3 ;  /* 0x000000710400780c */ /* 0x000fe40001f61670 */
[C---:B------:R-:W-:Y:S02]  /*32a0*/  ISETP.GT.AND P1, PT, R10.reuse, 0x41, !P1 ;  /* 0x000000410a00780c */ /* 0x040fe40004f24270 */
[----:B------:R-:W-:Y:S02]  /*32b0*/  ISETP.GT.AND P5, PT, R10, 0x78, !P5 ;  /* 0x000000780a00780c */ /* 0x000fe40006fa4270 */
[----:B------:R-:W-:-:S02]  /*32c0*/  ISETP.LT.OR P1, PT, R4, 0x42, P1 ;  /* 0x000000420400780c */ /* 0x000fc40000f21670 */
[----:B0-----:R-:W-:Y:S02]  /*32d0*/  FMNMX.FTZ R135, R14, R135, !PT ;  /* 0x000000870e877209 */ /* 0x001fe40007810000 */
[----:B------:R-:W-:Y:S02]  /*32e0*/  FSEL R59, R59, -INF , !P1 ;  /* 0xff8000003b3b7808 */ /* 0x000fe40004800000 */
[----:B------:R-:W-:Y:S01]  /*32f0*/  LOP3.LUT P1, RZ, R16, 0x2000, RZ, 0xc0, !PT ;  /* 0x0000200010ff7812 */ /* 0x000fe2000782c0ff */
[----:B------:R-:W0:Y:S01]  /*3300*/  SHFL.BFLY PT, R2, R135, 0x1, 0x1f ;  /* 0x0c201f0087027f89 */ /* 0x000e2200000e0000 */
[----:B------:R-:W-:Y:S02]  /*3310*/  ISETP.LT.OR P4, PT, R4, 0x72, P4 ;  /* 0x000000720400780c */ /* 0x000fe40002781670 */
[----:B------:R-:W-:Y:S02]  /*3320*/  ISETP.GT.AND P1, PT, R10, 0x48, !P1 ;  /* 0x000000480a00780c */ /* 0x000fe40004f24270 */
[----:B------:R-:W-:-:S02]  /*3330*/  ISETP.LT.OR P5, PT, R4, 0x79, P5 ;  /* 0x000000790400780c */ /* 0x000fc40002fa1670 */
[----:B------:R-:W-:Y:S02]  /*3340*/  ISETP.LT.OR P1, PT, R4, 0x49, P1 ;  /* 0x000000490400780c */ /* 0x000fe40000f21670 */
[----:B------:R-:W-:Y:S02]  /*3350*/  FSEL R83, R83, -INF , !P4 ;  /* 0xff80000053537808 */ /* 0x000fe40006000000 */
[----:B------:R-:W-:Y:S02]  /*3360*/  FSEL R51, R62, -INF , !P1 ;  /* 0xff8000003e337808 */ /* 0x000fe40004800000 */
[----:B------:R-:W-:Y:S02]  /*3370*/  LOP3.LUT P1, RZ, R16, 0x1000, RZ, 0xc0, !PT ;  /* 0x0000100010ff7812 */ /* 0x000fe4000782c0ff */
[----:B------:R-:W-:Y:S02]  /*3380*/  R2UR UR7, R22 ;  /* 0x00000000160772ca */ /* 0x000fe400000e0000 */
[----:B------:R-:W-:-:S04]  /*3390*/  ISETP.GT.AND P1, PT, R10, 0x49, !P1 ;  /* 0x000000490a00780c */ /* 0x000fc80004f24270 */
[----:B------:R-:W-:Y:S02]  /*33a0*/  ISETP.LT.OR P1, PT, R4, 0x4a, P1 ;  /* 0x0000004a0400780c */ /* 0x000fe40000f21670 */
[----:B0-----:R-:W-:Y:S02]  /*33b0*/  FMNMX.FTZ R2, R135, R2, !PT ;  /* 0x0000000287027209 */ /* 0x001fe40007810000 */
[----:B------:R-:W-:Y:S02]  /*33c0*/  FSEL R63, R63, -INF , !P1 ;  /* 0xff8000003f3f7808 */ /* 0x000fe40004800000 */
[----:B------:R-:W-:Y:S01]  /*33d0*/  LOP3.LUT P1, RZ, R16, 0x800, RZ, 0xc0, !PT ;  /* 0x0000080010ff7812 */ /* 0x000fe2000782c0ff */
[----:B------:R-:W-:Y:S01]  /*33e0*/  FMUL.FTZ R12, R2, R0 ;  /* 0x00000000020c7220 */ /* 0x000fe20000410000 */
[----:B------:R-:W-:Y:S02]  /*33f0*/  UIADD3 UR45, UR7, UR45, URZ ;  /* 0x0000002d072d7290 */ /* 0x000fe4000fffe03f */
[----:B------:R-:W-:-:S02]  /*3400*/  ISETP.GT.AND P1, PT, R10, 0x50, !P1 ;  /* 0x000000500a00780c */ /* 0x000fc40004f24270 */
[----:B------:R-:W-:Y:S02]  /*3410*/  UIADD3 UR4, UR45, UR4, URZ ;  /* 0x000000042d047290 */ /* 0x000fe4000fffe03f */
[----:B------:R-:W-:-:S04]  /*3420*/  ISETP.LT.OR P1, PT, R4, 0x51, P1 ;  /* 0x000000510400780c */ /* 0x000fc80000f21670 */
[----:B------:R-:W-:Y:S02]  /*3430*/  FSEL R47, R66, -INF , !P1 ;  /* 0xff800000422f7808 */ /* 0x000fe40004800000 */
[----:B------:R-:W-:-:S04]  /*3440*/  LOP3.LUT P1, RZ, R16, 0x400, RZ, 0xc0, !PT ;  /* 0x0000040010ff7812 */ /* 0x000fc8000782c0ff */
[----:B------:R-:W-:-:S04]  /*3450*/  ISETP.GT.AND P1, PT, R10, 0x51, !P1 ;  /* 0x000000510a00780c */ /* 0x000fc80004f24270 */
        /* <DEDUP_REMOVED lines=10> */
[----:B------:R-:W-:Y:S02]  /*3500*/  ISETP.GT.AND P1, PT, R10, 0x60, !P2 ;  /* 0x000000600a00780c */ /* 0x000fe40005724270 */
[----:B------:R-:W-:Y:S02]  /*3510*/  LOP3.LUT P2, RZ, R16, 0x20, RZ, 0xc0, !PT ;  /* 0x0000002010ff7812 */ /* 0x000fe4000784c0ff */
[----:B------:R-:W-:Y:S02]  /*3520*/  ISETP.LT.OR P1, PT, R4, 0x61, P1 ;  /* 0x000000610400780c */ /* 0x000fe40000f21670 */
[----:B------:R-:W-:Y:S02]  /*3530*/  ISETP.GT.AND P2, PT, R10, 0x69, !P2 ;  /* 0x000000690a00780c */ /* 0x000fe40005744270 */
[----:B------:R-:W-:-:S02]  /*3540*/  FSEL R123, R74, -INF , !P1 ;  /* 0xff8000004a7b7808 */ /* 0x000fc40004800000 */
[----:B------:R-:W-:Y:S02]  /*3550*/  ISETP.GT.AND P1, PT, R10, 0x61, !P6 ;  /* 0x000000610a00780c */ /* 0x000fe40007724270 */
[----:B------:R-:W-:Y:S02]  /*3560*/  LOP3.LUT P6, RZ, R16, 0x2, RZ, 0xc0, !PT ;  /* 0x0000000210ff7812 */ /* 0x000fe400078cc0ff */
[C---:B------:R-:W-:Y:S02]  /*3570*/  ISETP.LT.OR P1, PT, R4.reuse, 0x62, P1 ;  /* 0x000000620400780c */ /* 0x040fe40000f21670 */
[----:B------:R-:W-:Y:S02]  /*3580*/  ISETP.LT.OR P2, PT, R4, 0x6a, P2 ;  /* 0x0000006a0400780c */ /* 0x000fe40001741670 */
[----:B------:R-:W-:Y:S02]  /*3590*/  FSEL R75, R75, -INF , !P1 ;  /* 0xff8000004b4b7808 */ /* 0x000fe40004800000 */
[----:B------:R-:W-:-:S02]  /*35a0*/  FSETP.NEU.FTZ.AND P1, PT, R2, -INF , PT ;  /* 0xff8000000200780b */ /* 0x000fc40003f3d000 */
[----:B------:R-:W-:Y:S02]  /*35b0*/  FSEL R79, R79, -INF , !P2 ;  /* 0xff8000004f4f7808 */ /* 0x000fe40005000000 */
[----:B------:R-:W-:Y:S02]  /*35c0*/  FSEL R12, R12, RZ, P1 ;  /* 0x000000ff0c0c7208 */ /* 0x000fe40000800000 */
[----:B------:R-:W-:Y:S02]  /*35d0*/  ISETP.GT.AND P1, PT, R10, RZ, !P6 ;  /* 0x000000ff0a00720c */ /* 0x000fe40007724270 */
[----:B------:R-:W-:Y:S01]  /*35e0*/  LOP3.LUT P6, RZ, R16, 0x1, RZ, 0xc0, !PT ;  /* 0x0000000110ff7812 */ /* 0x000fe200078cc0ff */
[-CC-:B------:R-:W-:Y:S01]  /*35f0*/  FFMA.FTZ R138, R89, R0.reuse, -R12.reuse ;  /* 0x00000000598a7223 */ /* 0x180fe2000001080c */
[----:B------:R-:W-:Y:S01]  /*3600*/  ISETP.LT.OR P1, PT, R4, 0x1, P1 ;  /* 0x000000010400780c */ /* 0x000fe20000f21670 */
[-CC-:B------:R-:W-:Y:S01]  /*3610*/  FFMA.FTZ R136, R91, R0.reuse, -R12.reuse ;  /* 0x000000005b887223 */ /* 0x180fe2000001080c */
[----:B------:R-:W-:Y:S01]  /*3620*/  FSEL R91, R82, -INF , !P3 ;  /* 0xff800000525b7808 */ /* 0x000fe20005800000 */
[-CC-:B------:R-:W-:Y:S01]  /*3630*/  FFMA.FTZ R132, R33, R0.reuse, -R12.reuse ;  /* 0x0000000021847223 */ /* 0x180fe2000001080c */
[----:B------:R-:W-:Y:S01]  /*3640*/  FSEL R26, R26, -INF , !P1 ;  /* 0xff8000001a1a7808 */ /* 0x000fe20004800000 */
[-CC-:B------:R-:W-:Y:S01]  /*3650*/  FFMA.FTZ R33, R57, R0.reuse, -R12.reuse ;  /* 0x0000000039217223 */ /* 0x180fe2000001080c */
[----:B------:R-:W-:Y:S01]  /*3660*/  LOP3.LUT P1, RZ, R16, 0x4000000, RZ, 0xc0, !PT ;  /* 0x0400000010ff7812 */ /* 0x000fe2000782c0ff */
[-CC-:B------:R-:W-:Y:S01]  /*3670*/  FFMA.FTZ R142, R93, R0.reuse, -R12.reuse ;  /* 0x000000005d8e7223 */ /* 0x180fe2000001080c */
[----:B------:R-:W-:Y:S01]  /*3680*/  FMNMX.FTZ R14, R26, R117, !PT ;  /* 0x000000751a0e7209 */ /* 0x000fe20007810000 */
[-CC-:B------:R-:W-:Y:S01]  /*3690*/  FFMA.FTZ R148, R133, R0.reuse, -R12.reuse ;  /* 0x0000000085947223 */ /* 0x180fe2000001080c */
[----:B------:R-:W-:Y:S01]  /*36a0*/  ISETP.GT.AND P1, PT, R10, 0x68, !P1 ;  /* 0x000000680a00780c */ /* 0x000fe20004f24270 */
[--C-:B------:R-:W-:Y:S01]  /*36b0*/  FFMA.FTZ R131, R131, R0, -R12.reuse ;  /* 0x0000000083837223 */ /* 0x100fe2000001080c */
[----:B------:R-:W-:Y:S01]  /*36c0*/  FMNMX.FTZ R14, R27, R14, !PT ;  /* 0x0000000e1b0e7209 */ /* 0x000fe20007810000 */
[--C-:B------:R-:W-:Y:S01]  /*36d0*/  FFMA.FTZ R150, R127, R0, -R12.reuse ;  /* 0x000000007f967223 */ /* 0x100fe2000001080c */
[----:B------:R-:W-:Y:S01]  /*36e0*/  ISETP.LT.OR P1, PT, R4, 0x69, P1 ;  /* 0x000000690400780c */ /* 0x000fe20000f21670 */
[----:B------:R-:W-:Y:S01]  /*36f0*/  MUFU.EX2 R148, R148 ;  /* 0x0000009400947308 */ /* 0x000fe20000000800 */
[----:B------:R-:W-:Y:S01]  /*3700*/  FMNMX.FTZ R14, R115, R14, !PT ;  /* 0x0000000e730e7209 */ /* 0x000fe20007810000 */
[-CC-:B------:R-:W-:Y:S01]  /*3710*/  FFMA.FTZ R128, R13, R0.reuse, -R12.reuse ;  /* 0x000000000d807223 */ /* 0x180fe2000001080c */
[----:B------:R-:W-:Y:S01]  /*3720*/  FSEL R89, R78, -INF , !P1 ;  /* 0xff8000004e597808 */ /* 0x000fe20004800000 */
[--C-:B------:R-:W-:Y:S01]  /*3730*/  FFMA.FTZ R127, R129, R0, -R12.reuse ;  /* 0x00000000817f7223 */ /* 0x100fe2000001080c */
[----:B------:R-:W-:Y:S01]  /*3740*/  FMNMX.FTZ R14, R99, R14, !PT ;  /* 0x0000000e630e7209 */ /* 0x000fe20007810000 */
[--C-:B------:R-:W-:Y:S01]  /*3750*/  FFMA.FTZ R144, R125, R0, -R12.reuse ;  /* 0x000000007d907223 */ /* 0x100fe2000001080c */
[----:B------:R-:W-:Y:S01]  /*3760*/  ISETP.GT.AND P6, PT, R10, 0x79, !P6 ;  /* 0x000000790a00780c */ /* 0x000fe200077c4270 */
[----:B------:R-:W0:Y:S01]  /*3770*/  MUFU.EX2 R131, R131 ;  /* 0x0000008300837308 */ /* 0x000e220000000800 */
[----:B------:R-:W-:Y:S01]  /*3780*/  FMNMX.FTZ R14, R113, R14, !PT ;  /* 0x0000000e710e7209 */ /* 0x000fe20007810000 */
[-CC-:B------:R-:W-:Y:S01]  /*3790*/  FFMA.FTZ R119, R119, R0.reuse, -R12.reuse ;  /* 0x0000000077777223 */ /* 0x180fe2000001080c */
[----:B------:R-:W-:Y:S01]  /*37a0*/  ISETP.LT.OR P6, PT, R4, 0x7a, P6 ;  /* 0x0000007a0400780c */ /* 0x000fe200037c1670 */
[--C-:B------:R-:W-:Y:S01]  /*37b0*/  FFMA.FTZ R146, R97, R0, -R12.reuse ;  /* 0x0000000061927223 */ /* 0x100fe2000001080c */
[----:B------:R-:W-:Y:S01]  /*37c0*/  FMNMX.FTZ R14, R31, R14, !PT ;  /* 0x0000000e1f0e7209 */ /* 0x000fe20007810000 */
[--C-:B------:R-:W-:Y:S01]  /*37d0*/  FFMA.FTZ R37, R37, R0, -R12.reuse ;  /* 0x0000000025257223 */ /* 0x100fe2000001080c */
[----:B------:R-:W-:Y:S01]  /*37e0*/  FSEL R57, R86, -INF , !P5 ;  /* 0xff80000056397808 */ /* 0x000fe20006800000 */
[----:B------:R-:W1:Y:S01]  /*37f0*/  MUFU.EX2 R150, R150 ;  /* 0x0000009600967308 */ /* 0x000e620000000800 */
[----:B------:R-:W-:Y:S01]  /*3800*/  FMNMX.FTZ R14, R111, R14, !PT ;  /* 0x0000000e6f0e7209 */ /* 0x000fe20007810000 */
[-CC-:B------:R-:W-:Y:S01]  /*3810*/  FFMA.FTZ R140, R95, R0.reuse, -R12.reuse ;  /* 0x000000005f8c7223 */ /* 0x180fe2000001080c */
[----:B------:R-:W-:Y:S01]  /*3820*/  FSEL R87, R87, -INF , !P6 ;  /* 0xff80000057577808 */ /* 0x000fe20007000000 */
[--C-:B------:R-:W-:Y:S01]  /*3830*/  FFMA.FTZ R41, R41, R0, -R12.reuse ;  /* 0x0000000029297223 */ /* 0x100fe2000001080c */
[----:B------:R-:W-:Y:S01]  /*3840*/  FMNMX.FTZ R14, R35, R14, !PT ;  /* 0x0000000e230e7209 */ /* 0x000fe20007810000 */
[-CC-:B------:R-:W-:Y:S01]  /*3850*/  FFMA.FTZ R134, R29, R0.reuse, -R12.reuse ;  /* 0x000000001d867223 */ /* 0x180fe2000001080c */
[--C-:B------:R-:W-:Y:S01]  /*3860*/  FFMA.FTZ R29, R61, R0, -R12.reuse ;  /* 0x000000003d1d7223 */ /* 0x100fe2000001080c */
[----:B------:R-:W2:Y:S01]  /*3870*/  MUFU.EX2 R127, R127 ;  /* 0x0000007f007f7308 */ /* 0x000ea20000000800 */
[----:B------:R-:W-:Y:S01]  /*3880*/  FMNMX.FTZ R14, R109, R14, !PT ;  /* 0x0000000e6d0e7209 */ /* 0x000fe20007810000 */
[-CC-:B------:R-:W-:Y:S01]  /*3890*/  FFMA.FTZ R130, R25, R0.reuse, -R12.reuse ;  /* 0x0000000019827223 */ /* 0x180fe2000001080c */
[-CC-:B------:R-:W-:Y:S01]  /*38a0*/  FFMA.FTZ R124, R11, R0.reuse, -R12.reuse ;  /* 0x000000000b7c7223 */ /* 0x180fe2000001080c */
[--C-:B------:R-:W-:Y:S01]  /*38b0*/  FFMA.FTZ R126, R15, R0, -R12.reuse ;  /* 0x000000000f7e7223 */ /* 0x100fe2000001080c */
[----:B------:R-:W-:Y:S01]  /*38c0*/  FMNMX.FTZ R14, R101, R14, !PT ;  /* 0x0000000e650e7209 */ /* 0x000fe20007810000 */
[-CC-:B------:R-:W-:Y:S01]  /*38d0*/  FFMA.FTZ R120, R21, R0.reuse, -R12.reuse ;  /* 0x0000000015787223 */ /* 0x180fe2000001080c */
[--C-:B------:R-:W-:Y:S01]  /*38e0*/  FFMA.FTZ R122, R3, R0, -R12.reuse ;  /* 0x00000000037a7223 */ /* 0x100fe2000001080c */
[----:B------:R-:W3:Y:S01]  /*38f0*/  MUFU.EX2 R144, R144 ;  /* 0x0000009000907308 */ /* 0x000ee20000000800 */
[----:B------:R-:W-:Y:S01]  /*3900*/  FMNMX.FTZ R14, R107, R14, !PT ;  /* 0x0000000e6b0e7209 */ /* 0x000fe20007810000 */
[-CC-:B------:R-:W-:Y:S01]  /*3910*/  FFMA.FTZ R45, R45, R0.reuse, -R12.reuse ;  /* 0x000000002d2d7223 */ /* 0x180fe2000001080c */
[-CC-:B------:R-:W-:Y:S01]  /*3920*/  FFMA.FTZ R49, R49, R0.reuse, -R12.reuse ;  /* 0x0000000031317223 */ /* 0x180fe2000001080c */
[--C-:B------:R-:W-:Y:S01]  /*3930*/  FFMA.FTZ R53, R53, R0, -R12.reuse ;  /* 0x0000000035357223 */ /* 0x100fe2000001080c */
[----:B------:R-:W-:Y:S01]  /*3940*/  FMNMX.FTZ R14, R39, R14, !PT ;  /* 0x0000000e270e7209 */ /* 0x000fe20007810000 */
[-CC-:B------:R-:W-:Y:S01]  /*3950*/  FFMA.FTZ R61, R65, R0.reuse, -R12.reuse ;  /* 0x00000000413d7223 */ /* 0x180fe2000001080c */
[--C-:B------:R-:W-:Y:S01]  /*3960*/  FFMA.FTZ R25, R69, R0, -R12.reuse ;  /* 0x0000000045197223 */ /* 0x100fe2000001080c */
[----:B------:R-:W4:Y:S01]  /*3970*/  MUFU.EX2 R119, R119 ;  /* 0x0000007700777308 */ /* 0x000f220000000800 */
[----:B------:R-:W-:Y:S01]  /*3980*/  FMNMX.FTZ R14, R105, R14, !PT ;  /* 0x0000000e690e7209 */ /* 0x000fe20007810000 */
[-CC-:B------:R-:W-:Y:S01]  /*3990*/  FFMA.FTZ R11, R73, R0.reuse, -R12.reuse ;  /* 0x00000000490b7223 */ /* 0x180fe2000001080c */
[-CC-:B------:R-:W-:Y:S01]  /*39a0*/  FFMA.FTZ R15, R77, R0.reuse, -R12.reuse ;  /* 0x000000004d0f7223 */ /* 0x180fe2000001080c */
[--C-:B------:R-:W-:Y:S01]  /*39b0*/  FFMA.FTZ R21, R81, R0, -R12.reuse ;  /* 0x0000000051157223 */ /* 0x100fe2000001080c */
[----:B------:R-:W-:Y:S01]  /*39c0*/  FMNMX.FTZ R14, R43, R14, !PT ;  /* 0x0000000e2b0e7209 */ /* 0x000fe20007810000 */
[----:B------:R-:W-:-:S02]  /*39d0*/  FFMA.FTZ R3, R85, R0, -R12 ;  /* 0x0000000055037223 */ /* 0x000fc4000001080c */
[----:B------:R-:W5:Y:S01]  /*39e0*/  MUFU.EX2 R146, R146 ;  /* 0x0000009200927308 */ /* 0x000f620000000800 */
[----:B------:R-:W-:-:S04]  /*39f0*/  FMNMX.FTZ R14, R55, R14, !PT ;  /* 0x0000000e370e7209 */ /* 0x000fc80007810000 */
[----:B------:R-:W-:-:S03]  /*3a00*/  FMNMX.FTZ R14, R103, R14, !PT ;  /* 0x0000000e670e7209 */ /* 0x000fc60007810000 */
        /* <DEDUP_REMOVED lines=12> */
[----:B------:R-:W-:Y:S01]  /*3ad0*/  MUFU.EX2 R45, R45 ;  /* 0x0000002d002d7308 */ /* 0x000fe20000000800 */
        /* <DEDUP_REMOVED lines=9> */
[----:B------:R-:W-:-:S05]  /*3b70*/  FMNMX.FTZ R14, R87, R14, !PT ;  /* 0x0000000e570e7209 */ /* 0x000fca0007810000 */
[----:B------:R-:W0:Y:S02]  /*3b80*/  SHFL.BFLY PT, R93, R14, 0x2, 0x1f ;  /* 0x0c401f000e5d7f89 */ /* 0x000e2400000e0000 */
        /* <DEDUP_REMOVED lines=9> */
[----:B0-----:R-:W-:-:S04]  /*3c20*/  FMNMX.FTZ R13, R93, R4, !PT ;  /* 0x000000045d0d7209 */ /* 0x001fc80007810000 */
[C---:B------:R-:W-:Y:S01]  /*3c30*/  FSETP.NEU.FTZ.AND P1, PT, R13.reuse, -INF , PT ;  /* 0xff8000000d00780b */ /* 0x040fe20003f3d000 */
[----:B------:R-:W-:Y:S02]  /*3c40*/  FMUL.FTZ R4, R13, R0 ;  /* 0x000000000d047220 */ /* 0x000fe40000410000 */
[----:B------:R-:W-:Y:S03]  /*3c50*/  MUFU.EX2 R130, R130 ;  /* 0x0000008200827308 */ /* 0x000fe60000000800 */
[----:B------:R-:W-:Y:S02]  /*3c60*/  FSEL R4, R4, RZ, P1 ;  /* 0x000000ff04047208 */ /* 0x000fe40000800000 */
[----:B------:R-:W-:-:S03]  /*3c70*/  PLOP3.LUT P1, PT, PT, PT, UP0, 0x40, 0x0 ;  /* 0x000000000000781c */ /* 0x000fc60003f2e808 */
[----:B------:R-:W-:Y:S01]  /*3c80*/  MUFU.EX2 R25, R25 ;  /* 0x0000001900197308 */ /* 0x000fe20000000800 */
[-CC-:B------:R-:W-:Y:S01]  /*3c90*/  FFMA.FTZ R151, R27, R0.reuse, -R4.reuse ;  /* 0x000000001b977223 */ /* 0x180fe20000010804 */
[----:B------:R-:W-:Y:S01]  /*3ca0*/  FADD.FTZ R27, R148, R131 ;  /* 0x00000083941b7221 */ /* 0x000fe20000010000 */
[-CC-:B------:R-:W-:Y:S01]  /*3cb0*/  FFMA.FTZ R149, R26, R0.reuse, -R4.reuse ;  /* 0x000000001a957223 */ /* 0x180fe20000010804 */
[-CC-:B------:R-:W-:Y:S01]  /*3cc0*/  FFMA.FTZ R10, R117, R0.reuse, -R4.reuse ;  /* 0x00000000750a7223 */ /* 0x180fe20000010804 */
[-CC-:B------:R-:W-:Y:S01]  /*3cd0*/  FFMA.FTZ R12, R115, R0.reuse, -R4.reuse ;  /* 0x00000000730c7223 */ /* 0x180fe20000010804 */
[----:B-1----:R-:W-:Y:S01]  /*3ce0*/  FADD.FTZ R30, R150, R27 ;  /* 0x0000001b961e7221 */ /* 0x002fe20000010000 */
[-CC-:B------:R-:W-:Y:S01]  /*3cf0*/  FFMA.FTZ R145, R99, R0.reuse, -R4.reuse ;  /* 0x0000000063917223 */ /* 0x180fe20000010804 */
[----:B------:R-:W-:Y:S01]  /*3d00*/  MUFU.EX2 R151, R151 ;  /* 0x0000009700977308 */ /* 0x000fe20000000800 */
[-C--:B------:R-:W-:Y:S01]  /*3d10*/  FFMA.FTZ R14, R113, R0.reuse, -R4 ;  /* 0x00000000710e7223 */ /* 0x080fe20000010804 */
[----:B--2---:R-:W-:Y:S01]  /*3d20*/  FADD.FTZ R27, R127, R30 ;  /* 0x0000001e7f1b7221 */ /* 0x004fe20000010000 */
[-CC-:B------:R-:W-:Y:S01]  /*3d30*/  FFMA.FTZ R147, R31, R0.reuse, -R4.reuse ;  /* 0x000000001f937223 */ /* 0x180fe20000010804 */
[-CC-:B------:R-:W-:Y:S01]  /*3d40*/  FFMA.FTZ R16, R111, R0.reuse, -R4.reuse ;  /* 0x000000006f107223 */ /* 0x180fe20000010804 */
[-CC-:B------:R-:W-:Y:S01]  /*3d50*/  FFMA.FTZ R141, R35, R0.reuse, -R4.reuse ;  /* 0x00000000238d7223 */ /* 0x180fe20000010804 */
[----:B---3--:R-:W-:Y:S01]  /*3d60*/  FADD.FTZ R30, R144, R27 ;  /* 0x0000001b901e7221 */ /* 0x008fe20000010000 */
[-CC-:B------:R-:W-:Y:S01]  /*3d70*/  FFMA.FTZ R20, R109, R0.reuse, -R4.reuse ;  /* 0x000000006d147223 */ /* 0x180fe20000010804 */
[----:B------:R-:W-:Y:S01]  /*3d80*/  MUFU.EX2 R149, R149 ;  /* 0x0000009500957308 */ /* 0x000fe20000000800 */
[-C--:B------:R-:W-:Y:S01]  /*3d90*/  FFMA.FTZ R143, R101, R0.reuse, -R4 ;  /* 0x00000000658f7223 */ /* 0x080fe20000010804 */
[----:B----4-:R-:W-:Y:S01]  /*3da0*/  FADD.FTZ R27, R119, R30 ;  /* 0x0000001e771b7221 */ /* 0x010fe20000010000 */
[-CC-:B------:R-:W-:Y:S01]  /*3db0*/  FFMA.FTZ R24, R107, R0.reuse, -R4.reuse ;  /* 0x000000006b187223 */ /* 0x180fe20000010804 */
[-CC-:B------:R-:W-:Y:S01]  /*3dc0*/  FFMA.FTZ R137, R39, R0.reuse, -R4.reuse ;  /* 0x0000000027897223 */ /* 0x180fe20000010804 */
[-CC-:B------:R-:W-:Y:S01]  /*3dd0*/  FFMA.FTZ R26, R105, R0.reuse, -R4.reuse ;  /* 0x00000000691a7223 */ /* 0x180fe20000010804 */
[----:B-----5:R-:W-:Y:S01]  /*3de0*/  FADD.FTZ R32, R146, R27 ;  /* 0x0000001b92207221 */ /* 0x020fe20000010000 */
[-CC-:B------:R-:W-:Y:S01]  /*3df0*/  FFMA.FTZ R139, R43, R0.reuse, -R4.reuse ;  /* 0x000000002b8b7223 */ /* 0x180fe20000010804 */
[----:B------:R-:W0:Y:S01]  /*3e00*/  MUFU.EX2 R10, R10 ;  /* 0x0000000a000a7308 */ /* 0x000e220000000800 */
[-C--:B------:R-:W-:Y:S01]  /*3e10*/  FFMA.FTZ R28, R55, R0.reuse, -R4 ;  /* 0x00000000371c7223 */ /* 0x080fe20000010804 */
[----:B------:R-:W-:Y:S01]  /*3e20*/  FADD.FTZ R27, R37, R32 ;  /* 0x00000020251b7221 */ /* 0x000fe20000010000 */
[-CC-:B------:R-:W-:Y:S01]  /*3e30*/  FFMA.FTZ R133, R103, R0.reuse, -R4.reuse ;  /* 0x0000000067857223 */ /* 0x180fe20000010804 */
[-CC-:B------:R-:W-:Y:S01]  /*3e40*/  FFMA.FTZ R30, R59, R0.reuse, -R4.reuse ;  /* 0x000000003b1e7223 */ /* 0x180fe20000010804 */
[-CC-:B------:R-:W-:Y:S01]  /*3e50*/  FFMA.FTZ R135, R51, R0.reuse, -R4.reuse ;  /* 0x0000000033877223 */ /* 0x180fe20000010804 */
[----:B------:R-:W-:Y:S01]  /*3e60*/  FADD.FTZ R32, R140, R27 ;  /* 0x0000001b8c207221 */ /* 0x000fe20000010000 */
[-CC-:B------:R-:W-:Y:S01]  /*3e70*/  FFMA.FTZ R129, R47, R0.reuse, -R4.reuse ;  /* 0x000000002f817223 */ /* 0x180fe20000010804 */
[----:B------:R-:W1:Y:S01]  /*3e80*/  MUFU.EX2 R12, R12 ;  /* 0x0000000c000c7308 */ /* 0x000e620000000800 */
[-C--:B------:R-:W-:Y:S01]  /*3e90*/  FFMA.FTZ R22, R67, R0.reuse, -R4 ;  /* 0x0000000043167223 */ /* 0x080fe20000010804 */
[----:B------:R-:W-:Y:S01]  /*3ea0*/  FADD.FTZ R27, R41, R32 ;  /* 0x00000020291b7221 */ /* 0x000fe20000010000 */
[-CC-:B------:R-:W-:Y:S01]  /*3eb0*/  FFMA.FTZ R32, R63, R0.reuse, -R4.reuse ;  /* 0x000000003f207223 */ /* 0x180fe20000010804 */
[-CC-:B------:R-:W-:Y:S01]  /*3ec0*/  FFMA.FTZ R121, R121, R0.reuse, -R4.reuse ;  /* 0x0000000079797223 */ /* 0x180fe20000010804 */
[-CC-:B------:R-:W-:Y:S01]  /*3ed0*/  FFMA.FTZ R71, R71, R0.reuse, -R4.reuse ;  /* 0x0000000047477223 */ /* 0x180fe20000010804 */
[----:B------:R-:W-:Y:S01]  /*3ee0*/  FADD.FTZ R36, R142, R27 ;  /* 0x0000001b8e247221 */ /* 0x000fe20000010000 */
[-C--:B------:R-:W-:Y:S01]  /*3ef0*/  FFMA.FTZ R123, R123, R0.reuse, -R4 ;  /* 0x000000007b7b7223 */ /* 0x080fe20000010804 */
[----:B------:R-:W2:Y:S01]  /*3f00*/  MUFU.EX2 R145, R145 ;  /* 0x0000009100917308 */ /* 0x000ea20000000800 */
[----:B0-----:R-:W-:Y:S01]  /*3f10*/  FADD.FTZ R34, R149, R10 ;  /* 0x0000000a95227221 */ /* 0x001fe20000010000 */
[----:B------:R-:W-:Y:S01]  /*3f20*/  FADD.FTZ R31, R45, R36 ;  /* 0x000000242d1f7221 */ /* 0x000fe20000010000 */
[-CC-:B------:R-:W-:Y:S01]  /*3f30*/  FFMA.FTZ R75, R75, R0.reuse, -R4.reuse ;  /* 0x000000004b4b7223 */ /* 0x180fe20000010804 */
[-C--:B------:R-:W-:Y:S01]  /*3f40*/  FFMA.FTZ R89, R89, R0.reuse, -R4 ;  /* 0x0000000059597223 */ /* 0x080fe20000010804 */
[----:B------:R-:W-:Y:S01]  /*3f50*/  FADD.FTZ R27, R151, R34 ;  /* 0x00000022971b7221 */ /* 0x000fe20000010000 */
        /* <DEDUP_REMOVED lines=9> */
[----:B------:R-:W-:Y:S01]  /*3ff0*/  FFMA.FTZ R87, R87, R0, -R4 ;  /* 0x0000000057577223 */ /* 0x000fe20000010804 */
[----:B------:R-:W1:Y:S01]  /*4000*/  MUFU.EX2 R147, R147 ;  /* 0x0000009300937308 */ /* 0x000e620000000800 */
[----:B--2---:R-:W-:Y:S01]  /*4010*/  FADD.FTZ R27, R145, R34 ;  /* 0x00000022911b7221 */ /* 0x004fe20000010000 */
[----:B------:R-:W-:Y:S01]  /*4020*/  FADD.FTZ R31, R53, R36 ;  /* 0x00000024351f7221 */ /* 0x000fe20000010000 */
[----:B------:R-:W-:-:S02]  /*4030*/  F2FP.F16.F32.PACK_AB R149, R10, R149 ;  /* 0x000000950a95723e */ /* 0x000fc400000000ff */
[----:B------:R-:W-:Y:S01]  /*4040*/  F2FP.F16.F32.PACK_AB R151, R12, R151 ;  /* 0x000000970c97723e */ /* 0x000fe200000000ff */
[----:B------:R-:W-:Y:S01]  /*4050*/  FADD.FTZ R36, R132, R31 ;  /* 0x0000001f84247221 */ /* 0x000fe20000010000 */
[----:B------:R-:W-:Y:S01]  /*4060*/  F2FP.F16.F32.PACK_AB R148, R131, R148 ;  /* 0x000000948394723e */ /* 0x000fe200000000ff */
[----:B------:R-:W2:Y:S01]  /*4070*/  MUFU.EX2 R16, R16 ;  /* 0x0000001000107308 */ /* 0x000ea20000000800 */
[C---:B0-----:R-:W-:Y:S01]  /*4080*/  FADD.FTZ R34, R14.reuse, R27 ;  /* 0x0000001b0e227221 */ /* 0x041fe20000010000 */
[----:B------:R-:W-:Y:S01]  /*4090*/  FADD.FTZ R31, R33, R36 ;  /* 0x00000024211f7221 */ /* 0x000fe20000010000 */
[----:B------:R-:W-:Y:S02]  /*40a0*/  F2FP.F16.F32.PACK_AB R145, R14, R145 ;  /* 0x000000910e91723e */ /* 0x000fe400000000ff */
[----:B------:R-:W-:Y:S01]  /*40b0*/  F2FP.F16.F32.PACK_AB R150, R127, R150 ;  /* 0x000000967f96723e */ /* 0x000fe200000000ff */
[----:B------:R-:W-:Y:S01]  /*40c0*/  FADD.FTZ R36, R134, R31 ;  /* 0x0000001f86247221 */ /* 0x000fe20000010000 */
[----:B------:R-:W-:Y:S01]  /*40d0*/  F2FP.F16.F32.PACK_AB R144, R119, R144 ;  /* 0x000000907790723e */ /* 0x000fe200000000ff */
[----:B------:R-:W0:Y:S01]  /*40e0*/  MUFU.EX2 R141, R141 ;  /* 0x0000008d008d7308 */ /* 0x000e220000000800 */
[----:B-1----:R-:W-:Y:S01]  /*40f0*/  FADD.FTZ R27, R147, R34 ;  /* 0x00000022931b7221 */ /* 0x002fe20000010000 */
[----:B------:R-:W-:Y:S01]  /*4100*/  FADD.FTZ R31, R29, R36 ;  /* 0x000000241d1f7221 */ /* 0x000fe20000010000 */
[----:B------:R-:W-:-:S02]  /*4110*/  F2FP.F16.F32.PACK_AB R146, R37, R146 ;  /* 0x000000922592723e */ /* 0x000fc400000000ff */
[----:B------:R-:W-:Y:S01]  /*4120*/  F2FP.F16.F32.PACK_AB R140, R41, R140 ;  /* 0x0000008c298c723e */ /* 0x000fe200000000ff */
[----:B------:R-:W-:Y:S01]  /*4130*/  FADD.FTZ R38, R128, R31 ;  /* 0x0000001f80267221 */ /* 0x000fe20000010000 */
[----:B------:R-:W-:Y:S01]  /*4140*/  F2FP.F16.F32.PACK_AB R142, R45, R142 ;  /* 0x0000008e2d8e723e */ /* 0x000fe200000000ff */
[----:B------:R-:W1:Y:S01]  /*4150*/  MUFU.EX2 R20, R20 ;  /* 0x0000001400147308 */ /* 0x000e620000000800 */
[----:B--2---:R-:W-:Y:S01]  /*4160*/  FADD.FTZ R34, R16, R27 ;  /* 0x0000001b10227221 */ /* 0x004fe20000010000 */
[----:B------:R-:W-:Y:S01]  /*4170*/  FADD.FTZ R31, R61, R38 ;  /* 0x000000263d1f7221 */ /* 0x000fe20000010000 */
[----:B------:R-:W-:Y:S02]  /*4180*/  F2FP.F16.F32.PACK_AB R136, R49, R136 ;  /* 0x000000883188723e */ /* 0x000fe400000000ff */
[----:B------:R-:W-:Y:S02]  /*4190*/  F2FP.F16.F32.PACK_AB R138, R53, R138 ;  /* 0x0000008a358a723e */ /* 0x000fe400000000ff */
[----:B------:R-:W-:Y:S01]  /*41a0*/  F2FP.F16.F32.PACK_AB R132, R33, R132 ;  /* 0x000000842184723e */ /* 0x000fe200000000ff */
[----:B------:R-:W2:Y:S01]  /*41b0*/  MUFU.EX2 R143, R143 ;  /* 0x0000008f008f7308 */ /* 0x000ea20000000800 */
[----:B0-----:R-:W-:Y:S01]  /*41c0*/  FADD.FTZ R27, R141, R34 ;  /* 0x000000228d1b7221 */ /* 0x001fe20000010000 */
[----:B------:R-:W-:-:S02]  /*41d0*/  F2FP.F16.F32.PACK_AB R134, R29, R134 ;  /* 0x000000861d86723e */ /* 0x000fc400000000ff */
[----:B------:R-:W-:Y:S02]  /*41e0*/  F2FP.F16.F32.PACK_AB R128, R61, R128 ;  /* 0x000000803d80723e */ /* 0x000fe400000000ff */
[----:B------:R-:W-:Y:S02]  /*41f0*/  F2FP.F16.F32.PACK_AB R147, R16, R147 ;  /* 0x000000931093723e */ /* 0x000fe400000000ff */
        /* <DEDUP_REMOVED lines=9> */
[----:B-1----:R-:W-:Y:S01]  /*4290*/  FADD.FTZ R27, R137, R36 ;  /* 0x00000024891b7221 */ /* 0x002fe20000010000 */
[----:B------:R-:W-:Y:S01]  /*42a0*/  FADD.FTZ R36, R130, R31 ;  /* 0x0000001f82247221 */ /* 0x000fe20000010000 */
[----:B------:R-:W-:-:S03]  /*42b0*/  F2FP.F16.F32.PACK_AB R130, R25, R130 ;  /* 0x000000821982723e */ /* 0x000fc600000000ff */
[----:B------:R-:W-:Y:S02]  /*42c0*/  FADD.FTZ R31, R25, R36 ;  /* 0x00000024191f7221 */ /* 0x000fe40000010000 */
        /* <DEDUP_REMOVED lines=62> */
[----:B------:R-:W-:-:S03]  /*46b0*/  F2FP.F16.F32.PACK_AB R121, R10, R91 ;  /* 0x0000005b0a79723e */ /* 0x000fc600000000ff */
[----:B0-----:R-:W-:-:S04]  /*46c0*/  FADD.FTZ R3, R57, R14 ;  /* 0x0000000e39037221 */ /* 0x001fc80000010000 */
[C---:B-1----:R-:W-:Y:S01]  /*46d0*/  FADD.FTZ R3, R12.reuse, R3 ;  /* 0x000000030c037221 */ /* 0x042fe20000010000 */
[----:B------:R-:W-:Y:S01]  /*46e0*/  F2FP.F16.F32.PACK_AB R123, R12, R57 ;  /* 0x000000390c7b723e */ /* 0x000fe200000000ff */
[----:B------:R-:W-:Y:S01]  /*46f0*/  VIADD R12, R19, 0xfffffffe ;  /* 0xfffffffe130c7836 */ /* 0x000fe20000000000 */
[----:B------:R-:W-:Y:S06]  /*4700*/  @P1 BRA `(.L_x_985) ;  /* 0x00000000004c1947 */ /* 0x000fec0003800000 */
[----:B------:R-:W-:Y:S01]  /*4710*/  ISETP.LT.AND P1, PT, RZ, UR45, PT ;  /* 0x0000002dff007c0c */ /* 0x000fe2000bf21270 */
[----:B------:R-:W-:-:S12]  /*4720*/  UIADD3 UR7, UR45, -0x1, URZ ;  /* 0xffffffff2d077890 */ /* 0x000fd8000fffe03f */
[----:B------:R-:W-:Y:S05]  /*4730*/  @P1 BRA `(.L_x_986) ;  /* 0x0000000000201947 */ /* 0x000fea0003800000 */
[----:B------:R-:W-:Y:S01]  /*4740*/  ULDC UR14, c[0x0][0x9e4] ;  /* 0x00027900000e7ab9 */ /* 0x000fe20000000800 */
[----:B------:R-:W-:Y:S02]  /*4750*/  UIADD3 UR7, -UR45, URZ, URZ ;  /* 0x0000003f2d077290 */ /* 0x000fe4000fffe13f */
[----:B------:R-:W-:-:S11]  /*4760*/  UISETP.NE.AND UP0, UPT, UR14, 0x1, UPT ;  /* 0x000000010e00788c */ /* 0x000fd6000bf05270 */
[----:B------:R-:W-:Y:S02]  /*4770*/  @UP0 ULDC.64 UR18, c[0x0][0x9e8] ;  /* 0x00027a0000120ab9 */ /* 0x000fe40000000a00 */
[----:B------:R-:W-:-:S04]  /*4780*/  UIMAD.WIDE.U32 UR10, UR7, UR18, URZ ;  /* 0x00000012070a72a5 */ /* 0x000fc8000f8e003f */
[----:B------:R-:W-:-:S04]  /*4790*/  @UP0 USHF.R.U32.HI UR7, URZ, UR19, UR11 ;  /* 0x000000133f070299 */ /* 0x000fc8000801160b */
[----:B------:R-:W-:Y:S01]  /*47a0*/  ULOP3.LUT UR7, URZ, UR7, URZ, 0x33, !UPT ;  /* 0x000000073f077292 */ /* 0x000fe2000f8e333f */
[----:B------:R-:W-:Y:S11]  /*47b0*/  BRA `(.L_x_987) ;  /* 0x0000000000147947 */ /* 0x000ff60003800000 */
.L_x_986:
[----:B------:R-:W-:Y:S02]  /*47c0*/  ULDC UR14, c[0x0][0x9e4] ;  /* 0x00027900000e7ab9 */ /* 0x000fe40000000800 */
[----:B------:R-:W-:-:S11]  /*47d0*/  UISETP.NE.AND UP0, UPT, UR14, 0x1, UPT ;  /* 0x000000010e00788c */ /* 0x000fd6000bf05270 */
[----:B------:R-:W-:Y:S02]  /*47e0*/  @UP0 ULDC.64 UR18, c[0x0][0x9e8] ;  /* 0x00027a0000120ab9 */ /* 0x000fe40000000a00 */
[----:B------:R-:W-:-:S04]  /*47f0*/  UIMAD.WIDE.U32 UR10, UR7, UR18, URZ ;  /* 0x00000012070a72a5 */ /* 0x000fc8000f8e003f */
[----:B------:R-:W-:-:S12]  /*4800*/  @UP0 USHF.R.U32.HI UR7, URZ, UR19, UR11 ;  /* 0x000000133f070299 */ /* 0x000fd8000801160b */
.L_x_987:
[----:B------:R-:W-:-:S04]  /*4810*/  UIMAD UR7, UR7, UR14, UR14 ;  /* 0x0000000e070772a4 */ /* 0x000fc8000f8e020e */
[----:B------:R-:W-:-:S04]  /*4820*/  UISETP.LT.AND UP0, UPT, UR4, UR7, UPT ;  /* 0x000000070400728c */ /* 0x000fc8000bf01270 */
[----:B------:R-:W-:-:S12]  /*4830*/  USEL UR4, UR4, UR7, UP0 ;  /* 0x0000000704047287 */ /* 0x000fd80008000000 */
.L_x_985:
[----:B------:R-:W-:Y:S01]  /*4840*/  USHF.R.S32.HI UR7, URZ, 0x1f, UR4 ;  /* 0x0000001f3f077899 */ /* 0x000fe20008011404 */
[----:B------:R-:W-:Y:S02]  /*4850*/  CS2R R118, SRZ ;  /* 0x0000000000767805 */ /* 0x000fe4000001ff00 */
[----:B------:R-:W-:Y:S02]  /*4860*/  CS2R R116, SRZ ;  /* 0x0000000000747805 */ /* 0x000fe4000001ff00 */
[----:B------:R-:W-:Y:S01]  /*4870*/  CS2R R114, SRZ ;  /* 0x0000000000727805 */ /* 0x000fe2000001ff00 */
[----:B------:R-:W-:Y:S01]  /*4880*/  ULEA.HI UR7, UR7, UR4, URZ, 0x7 ;  /* 0x0000000407077291 */ /* 0x000fe2000f8f383f */
[----:B------:R-:W-:Y:S02]  /*4890*/  CS2R R112, SRZ ;  /* 0x0000000000707805 */ /* 0x000fe4000001ff00 */
[----:B------:R-:W-:Y:S01]  /*48a0*/  CS2R R110, SRZ ;  /* 0x00000000006e7805 */ /* 0x000fe2000001ff00 */
[----:B------:R-:W-:Y:S01]  /*48b0*/  UMOV UR4, URZ ;  /* 0x0000003f00047c82 */ /* 0x000fe20008000000 */
[----:B------:R-:W-:Y:S01]  /*48c0*/  USHF.R.S32.HI UR7, URZ, 0x7, UR7 ;  /* 0x000000073f077899 */ /* 0x000fe20008011407 */
[----:B------:R-:W-:-:S02]  /*48d0*/  CS2R R108, SRZ ;  /* 0x00000000006c7805 */ /* 0x000fc4000001ff00 */
[----:B------:R-:W-:Y:S02]  /*48e0*/  CS2R R106, SRZ ;  /* 0x00000000006a7805 */ /* 0x000fe4000001ff00 */
[----:B------:R-:W-:Y:S01]  /*48f0*/  CS2R R104, SRZ ;  /* 0x0000000000687805 */ /* 0x000fe2000001ff00 */
[----:B------:R-:W-:Y:S01]  /*4900*/  UISETP.LT.AND UP0, UPT, UR41, UR7, UPT ;  /* 0x000000072900728c */ /* 0x000fe2000bf01270 */
[----:B------:R-:W-:Y:S02]  /*4910*/  CS2R R102, SRZ ;  /* 0x0000000000667805 */ /* 0x000fe4000001ff00 */
[----:B------:R-:W-:Y:S02]  /*4920*/  CS2R R100, SRZ ;  /* 0x0000000000647805 */ /* 0x000fe4000001ff00 */
[----:B------:R-:W-:Y:S01]  /*4930*/  CS2R R98, SRZ ;  /* 0x0000000000627805 */ /* 0x000fe2000001ff00 */
[----:B------:R-:W-:Y:S01]  /*4940*/  USEL UR27, UR41, UR7, !UP0 ;  /* 0x00000007291b7287 */ /* 0x000fe2000c000000 */
[----:B------:R-:W-:-:S02]  /*4950*/  CS2R R96, SRZ ;  /* 0x0000000000607805 */ /* 0x000fc4000001ff00 */
[----:B------:R-:W-:Y:S01]  /*4960*/  CS2R R94, SRZ ;  /* 0x00000000005e7805 */ /* 0x000fe2000001ff00 */
[----:B------:R-:W-:Y:S01]  /*4970*/  UMOV UR7, URZ ;  /* 0x0000003f00077c82 */ /* 0x000fe20008000000 */
[----:B------:R-:W-:Y:S02]  /*4980*/  CS2R R92, SRZ ;  /* 0x00000000005c7805 */ /* 0x000fe4000001ff00 */
[----:B------:R-:W-:Y:S02]  /*4990*/  CS2R R90, SRZ ;  /* 0x00000000005a7805 */ /* 0x000fe4000001ff00 */
[----:B------:R-:W-:Y:S02]  /*49a0*/  ISETP.GE.AND P1, PT, R12, UR27, PT ;  /* 0x0000001b0c007c0c */ /* 0x000fe4000bf26270 */
[----:B------:R-:W-:-:S11]  /*49b0*/  CS2R R88, SRZ ;  /* 0x0000000000587805 */ /* 0x000fd6000001ff00 */
[----:B------:R-:W-:Y:S05]  /*49c0*/  @!P1 BRA `(.L_x_988) ;  /* 0x0000002c009c9947 */ /* 0x000fea0003800000 */
[----:B------:R-:W-:Y:S01]  /*49d0*/  IMAD.MOV.U32 R11, RZ, RZ, R13 ;  /* 0x000000ffff0b7224 */ /* 0x000fe200078e000d */
[----:B------:R-:W-:Y:S01]  /*49e0*/  UMOV UR26, URZ ;  /* 0x0000003f001a7c82 */ /* 0x000fe20008000000 */
[----:B------:R-:W-:Y:S01]  /*49f0*/  IMAD.MOV.U32 R10, RZ, RZ, R2 ;  /* 0x000000ffff0a7224 */ /* 0x000fe200078e0002 */
[----:B------:R-:W-:Y:S01]  /*4a00*/  UMOV UR25, URZ ;  /* 0x0000003f00197c82 */ /* 0x000fe20008000000 */
[----:B------:R-:W-:Y:S01]  /*4a10*/  IMAD.MOV.U32 R119, RZ, RZ, RZ ;  /* 0x000000ffff777224 */ /* 0x000fe200078e00ff */
[----:B------:R-:W-:Y:S01]  /*4a20*/  ULDC UR29, c[0x0][0x9e4] ;  /* 0x00027900001d7ab9 */ /* 0x000fe20000000800 */
[----:B------:R-:W-:Y:S01]  /*4a30*/  ULDC UR28, c[0x0][0x2f0] ;  /* 0x0000bc00001c7ab9 */ /* 0x000fe20000000800 */
[----:B------:R-:W-:-:S05]  /*4a40*/  ULDC UR30, c[0x0][0x9e0] ;  /* 0x00027800001e7ab9 */ /* 0x000fca0000000800 */
.L_x_1007:
[----:B------:R-:W-:Y:S01]  /*4a50*/  ISETP.NE.AND P2, PT, RZ, UR42, PT ;  /* 0x0000002aff007c0c */ /* 0x000fe2000bf45270 */
[----:B------:R-:W-:-:S04]  /*4a60*/  UISETP.NE.AND UP0, UPT, UR25, 0x1, UPT ;  /* 0x000000011900788c */ /* 0x000fc8000bf05270 */
[----:B------:R-:W-:-:S04]  /*4a70*/  USEL UR4, URZ, 0x1, UP0 ;  /* 0x000000013f047887 */ /* 0x000fc80008000000 */
[----:B------:R-:W-:-:S04]  /*4a80*/  ULOP3.LUT UR4, UR26, UR4, URZ, 0x3c, !UPT ;  /* 0x000000041a047292 */ /* 0x000fc8000f8e3c3f */
[----:B------:R-:W-:Y:S08]  /*4a90*/  @P2 BRA `(.L_x_989) ;  /* 0x0000000000382947 */ /* 0x000ff00003800000 */
[----:B------:R-:W-:Y:S05]  /*4aa0*/  @!P0 BRA `(.L_x_990) ;  /* 0x0000000000048947 */ /* 0x000fea0003800000 */
[----:B------:R-:W-:Y:S01]  /*4ab0*/  BPT.TRAP 0x1 ;  /* 0x000000040000795c */ /* 0x000fe20000300000 */
.L_x_990:
[----:B------:R-:W-:Y:S01]  /*4ac0*/  UIADD3 UR7, UR25, 0x1, URZ ;  /* 0x0000000119077890 */ /* 0x000fe2000fffe03f */
[----:B------:R-:W-:-:S03]  /*4ad0*/  IMAD.U32 R0, RZ, RZ, UR4 ;  /* 0x00000004ff007e24 */ /* 0x000fc6000f8e00ff */
[----:B------:R-:W-:Y:S02]  /*4ae0*/  UISETP.NE.AND UP0, UPT, UR7, 0x2, UPT ;  /* 0x000000020700788c */ /* 0x000fe4000bf05270 */
[----:B------:R-:W-:Y:S02]  /*4af0*/  SHF.L.U32 R0, R0, 0x1f, RZ ;  /* 0x0000001f00007819 */ /* 0x000fe400000006ff */
[----:B------:R-:W-:-:S04]  /*4b00*/  USEL UR7, UR7, URZ, UP0 ;  /* 0x0000003f07077287 */ /* 0x000fc80008000000 */
[----:B------:R-:W-:-:S09]  /*4b10*/  ULEA UR7, UR7, UR43, 0x3 ;  /* 0x0000002b07077291 */ /* 0x000fd2000f8e183f */
[----:B------:R0:W1:Y:S01]  /*4b20*/  SYNCS.PHASECHK.TRANS64.TRYWAIT P1, [UR7+0x16830], R0 ;  /* 0x01683000ff0075a7 */ /* 0x0000620008020147 */
[----:B------:R-:W-:Y:S05]  /*4b30*/  @!P0 BRA `(.L_x_991) ;  /* 0x0000000000048947 */ /* 0x000fea0003800000 */
[----:B------:R-:W-:Y:S01]  /*4b40*/  BPT.TRAP 0x1 ;  /* 0x000000040000795c */ /* 0x000fe20000300000 */
.L_x_991:
[----:B-1----:R-:W-:Y:S05]  /*4b50*/  @P1 BRA `(.L_x_989) ;  /* 0x0000000000081947 */ /* 0x002fea0003800000 */
[----:B------:R-:W1:Y:S02]  /*4b60*/  SYNCS.PHASECHK.TRANS64.TRYWAIT P1, [UR7+0x16830], R0 ;  /* 0x01683000ff0075a7 */ /* 0x000e640008020147 */
[----:B-1----:R-:W-:Y:S05]  /*4b70*/  @!P1 BRA `(.L_x_992) ;  /* 0x000000d400989947 */ /* 0x002fea0003800000 */
.L_x_989:
        /* <DEDUP_REMOVED lines=11> */
[----:B------:R-:W-:-:S03]  /*4c30*/  UMOV UR19, 0x40000040 ;  /* 0x4000004000137882 */ /* 0x000fc60000000000 */
[----:B------:R-:W-:Y:S02]  /*4c40*/  UIADD3 UR10, UR22, 0x2, URZ ;  /* 0x00000002160a7890 */ /* 0x000fe4000fffe03f */
[----:B------:R-:W-:Y:S02]  /*4c50*/  UIADD3 UR14, UR22, 0x4, URZ ;  /* 0x00000004160e7890 */ /* 0x000fe4000fffe03f */
        /* <DEDUP_REMOVED lines=16> */
.L_x_994:
[----:B------:R-:W-:Y:S01]  /*4d60*/  ULEA UR10, UR25, UR43, 0x3 ;  /* 0x0000002b190a7291 */ /* 0x000fe2000f8e183f */
[----:B------:R-:W-:-:S05]  /*4d70*/  IMAD.U32 R0, RZ, RZ, UR26 ;  /* 0x0000001aff007e24 */ /* 0x000fca000f8e00ff */
[----:B------:R-:W-:-:S04]  /*4d80*/  SHF.L.U32 R0, R0, 0x1f, RZ ;  /* 0x0000001f00007819 */ /* 0x000fc800000006ff */
[----:B------:R0:W1:Y:S01]  /*4d90*/  SYNCS.PHASECHK.TRANS64.TRYWAIT P1, [UR10+0x16850], R0 ;  /* 0x01685000ff0075a7 */ /* 0x000062000802014a */
[----:B------:R-:W-:Y:S05]  /*4da0*/  @!P0 BRA `(.L_x_995) ;  /* 0x0000000000048947 */ /* 0x000fea0003800000 */
[----:B------:R-:W-:Y:S01]  /*4db0*/  BPT.TRAP 0x1 ;  /* 0x000000040000795c */ /* 0x000fe20000300000 */
.L_x_995:
[----:B-1----:R-:W-:Y:S05]  /*4dc0*/  @P1 BRA `(.L_x_993) ;  /* 0x0000000000081947 */ /* 0x002fea0003800000 */
[----:B------:R-:W1:Y:S02]  /*4dd0*/  SYNCS.PHASECHK.TRANS64.TRYWAIT P1, [UR10+0x16850], R0 ;  /* 0x01685000ff0075a7 */ /* 0x000e64000802014a */
[----:B-1----:R-:W-:Y:S05]  /*4de0*/  @!P1 BRA `(.L_x_996) ;  /* 0x000000d400149947 */ /* 0x002fea0003800000 */
.L_x_993:
        /* <DEDUP_REMOVED lines=50> */
.L_x_997:
[----:B------:R-:W-:Y:S01]  /*5110*/  UISETP.NE.AND UP1, UPT, UR40, URZ, UPT ;  /* 0x0000003f2800728c */ /* 0x000fe2000bf25270 */
[----:B------:R-:W1:Y:S01]  /*5120*/  LDC R5, c[0x0][0x288] ;  /* 0x0000a200ff057b82 */ /* 0x000e620000000800 */
[----:B------:R-:W-:Y:S01]  /*5130*/  IMAD.MOV.U32 R2, RZ, RZ, R9 ;  /* 0x000000ffff027224 */ /* 0x000fe200078e0009 */
[----:B------:R-:W-:Y:S02]  /*5140*/  UISETP.NE.AND UP0, UPT, UR44, URZ, UPT ;  /* 0x0000003f2c00728c */ /* 0x000fe4000bf05270 */
[----:B------:R-:W-:Y:S01]  /*5150*/  ULEA UR10, UR7, UR43, 0x3 ;  /* 0x0000002b070a7291 */ /* 0x000fe2000f8e183f */
[----:B------:R-:W-:Y:S02]  /*5160*/  PLOP3.LUT P1, PT, PT, PT, UP1, 0x80, 0x0 ;  /* 0x000000000000781c */ /* 0x000fe40003f2f018 */
[----:B------:R-:W-:Y:S01]  /*5170*/  PLOP3.LUT P2, PT, PT, PT, UP1, 0x80, 0x0 ;  /* 0x000000000000781c */ /* 0x000fe20003f4f018 */
[----:B------:R-:W-:Y:S02]  /*5180*/  UIADD3 UR10, UR10, 0x16840, URZ ;  /* 0x000168400a0a7890 */ /* 0x000fe4000fffe03f */
[----:B------:R-:W-:Y:S01]  /*5190*/  @UP1 ULDC UR11, c[0x0][0x44c] ;  /* 0x00011300000b1ab9 */ /* 0x000fe20000000800 */
[----:B------:R-:W-:Y:S01]  /*51a0*/  @UP1 ULDC UR14, c[0x0][0x450] ;  /* 0x00011400000e1ab9 */ /* 0x000fe20000000800 */
[----:B------:R-:W-:-:S06]  /*51b0*/  UPRMT UR10, UR5, 0x654, UR10 ;  /* 0x00000654050a7896 */ /* 0x000fcc000800000a */
[----:B0-----:R-:W-:Y:S01]  /*51c0*/  @P1 IMAD.HI.U32 R0, R9, UR11, RZ ;  /* 0x0000000b09001c27 */ /* 0x001fe2000f8e00ff */
[----:B------:R-:W-:Y:S02]  /*51d0*/  PLOP3.LUT P1, PT, PT, PT, UP0, 0x40, 0x0 ;  /* 0x000000000000781c */ /* 0x000fe40003f2e808 */
[----:B------:R-:W-:Y:S02]  /*51e0*/  SYNCS.ARRIVE.TRANS64.RED.A1T0 RZ, [UR10], RZ ;  /* 0x000000ffffff79a7 */ /* 0x000fe4000810040a */
[----:B------:R-:W-:Y:S01]  /*51f0*/  @P2 SHF.R.U32.HI R2, RZ, UR14, R0 ;  /* 0x0000000eff022c19 */ /* 0x000fe20008011600 */
[----:B------:R-:W-:-:S04]  /*5200*/  IMAD.SHL.U32 R0, R12, 0x80, RZ ;  /* 0x000000800c007824 */ /* 0x000fc800078e00ff */
[----:B------:R-:W0:Y:S01]  /*5210*/  SHFL.IDX PT, R15, R2, RZ, 0x1c1f ;  /* 0x001c1fff020f7589 */ /* 0x000e2200000e0000 */
[----:B------:R-:W-:-:S05]  /*5220*/  IADD3 R13, -R0, 0x1, RZ ;  /* 0x00000001000d7810 */ /* 0x000fca0007ffe1ff */
[----:B------:R-:W-:-:S04]  /*5230*/  IMAD R14, R8, -0x2, R13 ;  /* 0xfffffffe080e7824 */ /* 0x000fc800078e020d */
[----:B------:R-:W-:-:S04]  /*5240*/  IMAD R14, R17, UR28, R14 ;  /* 0x0000001c110e7c24 */ /* 0x000fc8000f8e020e */
[----:B-1----:R-:W-:-:S04]  /*5250*/  IMAD.IADD R16, R14, 0x1, -R5 ;  /* 0x000000010e107824 */ /* 0x002fc800078e0a05 */
[C---:B------:R-:W-:Y:S02]  /*5260*/  VIADD R14, R16.reuse, UR30 ;  /* 0x0000001e100e7c36 */ /* 0x040fe40008000000 */
[----:B------:R-:W-:Y:S02]  /*5270*/  VIADD R16, R16, UR24 ;  /* 0x0000001810107c36 */ /* 0x000fe40008000000 */
[--C-:B0-----:R-:W-:Y:S02]  /*5280*/  IMAD.IADD R20, R14, 0x1, R15.reuse ;  /* 0x000000010e147824 */ /* 0x101fe400078e020f */
[----:B------:R-:W-:Y:S01]  /*5290*/  IMAD.IADD R22, R16, 0x1, R15 ;  /* 0x0000000110167824 */ /* 0x000fe200078e020f */
[----:B------:R-:W-:Y:S06]  /*52a0*/  @P1 BRA `(.L_x_998) ;  /* 0x00000000005c1947 */ /* 0x000fec0003800000 */
[----:B------:R-:W-:Y:S01]  /*52b0*/  IMAD R120, R17, UR28, R15 ;  /* 0x0000001c11787c24 */ /* 0x000fe2000f8e020f */
[----:B------:R-:W-:Y:S03]  /*52c0*/  BSSY B0, `(.L_x_999) ;  /* 0x0000011000007945 */ /* 0x000fe60003800000 */
[----:B------:R-:W-:-:S05]  /*52d0*/  IMAD.IADD R13, R120, 0x1, -R5 ;  /* 0x00000001780d7824 */ /* 0x000fca00078e0a05 */
[----:B------:R-:W-:-:S13]  /*52e0*/  ISETP.GT.AND P1, PT, R13, -0x1, PT ;  /* 0xffffffff0d00780c */ /* 0x000fda0003f24270 */
[----:B------:R-:W-:Y:S05]  /*52f0*/  @P1 BRA `(.L_x_1000) ;  /* 0x0000000000201947 */ /* 0x000fea0003800000 */
[----:B------:R-:W-:Y:S01]  /*5300*/  IMAD.U32 R15, RZ, RZ, UR29 ;  /* 0x0000001dff0f7e24 */ /* 0x000fe2000f8e00ff */
[----:B------:R-:W-:-:S04]  /*5310*/  LOP3.LUT R13, RZ, R13, RZ, 0x33, !PT ;  /* 0x0000000dff0d7212 */ /* 0x000fc800078e33ff */
[----:B------:R-:W-:-:S13]  /*5320*/  ISETP.NE.AND P1, PT, R15, 0x1, PT ;  /* 0x000000010f00780c */ /* 0x000fda0003f25270 */
[----:B------:R-:W0:Y:S02]  /*5330*/  @P1 LDC.64 R120, c[0x0][0x9e8] ;  /* 0x00027a00ff781b82 */ /* 0x000e240000000a00 */
[----:B0-----:R-:W-:-:S05]  /*5340*/  @P1 IMAD.HI.U32 R120, R13, R120, RZ ;  /* 0x000000780d781227 */ /* 0x001fca00078e00ff */
[----:B------:R-:W-:-:S04]  /*5350*/  @P1 SHF.R.U32.HI R13, RZ, R121, R120 ;  /* 0x00000079ff0d1219 */ /* 0x000fc80000011678 */
[----:B------:R-:W-:Y:S01]  /*5360*/  LOP3.LUT R13, RZ, R13, RZ, 0x33, !PT ;  /* 0x0000000dff0d7212 */ /* 0x000fe200078e33ff */
[----:B------:R-:W-:Y:S06]  /*5370*/  BRA `(.L_x_1001) ;  /* 0x0000000000147947 */ /* 0x000fec0003800000 */
.L_x_1000:
[----:B------:R-:W-:-:S05]  /*5380*/  IMAD.U32 R15, RZ, RZ, UR29 ;  /* 0x0000001dff0f7e24 */ /* 0x000fca000f8e00ff */
[----:B------:R-:W-:-:S13]  /*5390*/  ISETP.NE.AND P1, PT, R15, 0x1, PT ;  /* 0x000000010f00780c */ /* 0x000fda0003f25270 */
[----:B------:R-:W0:Y:S02]  /*53a0*/  @P1 LDC.64 R120, c[0x0][0x9e8] ;  /* 0x00027a00ff781b82 */ /* 0x000e240000000a00 */
[----:B0-----:R-:W-:-:S05]  /*53b0*/  @P1 IMAD.HI.U32 R120, R13, R120, RZ ;  /* 0x000000780d781227 */ /* 0x001fca00078e00ff */
[----:B------:R-:W-:-:S07]  /*53c0*/  @P1 SHF.R.U32.HI R13, RZ, R121, R120 ;  /* 0x00000079ff0d1219 */ /* 0x000fce0000011678 */
.L_x_1001:
[----:B------:R-:W-:Y:S05]  /*53d0*/  BSYNC B0 ;  /* 0x0000000000007941 */ /* 0x000fea0003800000 */
.L_x_999:
[----:B------:R-:W-:-:S04]  /*53e0*/  IMAD R13, R13, R15, -R0 ;  /* 0x0000000f0d0d7224 */ /* 0x000fc800078e0a00 */
[----:B------:R-:W-:-:S05]  /*53f0*/  IMAD R13, R8, -0x2, R13 ;  /* 0xfffffffe080d7824 */ /* 0x000fca00078e020d */
[----:B------:R-:W-:Y:S02]  /*5400*/  VIADDMNMX R20, R13, R15, R20, PT ;  /* 0x0000000f0d147246 */ /* 0x000fe40003800114 */
[----:B------:R-:W-:-:S07]  /*5410*/  VIMNMX R22, R22, R13, !PT ;  /* 0x0000000d16167248 */ /* 0x000fce0007fe0100 */
.L_x_998:
[----:B------:R-:W-:Y:S01]  /*5420*/  ISETP.GT.AND P1, PT, R12, -0x1, PT ;  /* 0xffffffff0c00780c */ /* 0x000fe20003f24270 */
[----:B------:R-:W0:Y:S01]  /*5430*/  SHFL.IDX PT, R137, R2, 0x1, 0x1c1f ;  /* 0x003c1f0002897f89 */ /* 0x000e2200000e0000 */
[----:B------:R-:W-:Y:S02]  /*5440*/  UISETP.NE.AND UP0, UPT, UR44, URZ, UPT ;  /* 0x0000003f2c00728c */ /* 0x000fe4000bf05270 */
[C---:B------:R-:W-:Y:S02]  /*5450*/  ISETP.GT.AND P3, PT, R22.reuse, 0x8, P1 ;  /* 0x000000081600780c */ /* 0x040fe40000f64270 */
[----:B------:R-:W-:Y:S02]  /*5460*/  ISETP.GT.AND P6, PT, R22, RZ, P1 ;  /* 0x000000ff1600720c */ /* 0x000fe40000fc4270 */
[----:B------:R-:W-:Y:S02]  /*5470*/  ISETP.LT.OR P3, PT, R20, 0x9, P3 ;  /* 0x000000091400780c */ /* 0x000fe40001f61670 */
[----:B------:R-:W-:-:S02]  /*5480*/  ISETP.GT.AND P2, PT, R22, 0x1, P1 ;  /* 0x000000011600780c */ /* 0x000fc40000f44270 */
[----:B------:R-:W-:Y:S02]  /*5490*/  FSEL R149, R28, -INF , !P3 ;  /* 0xff8000001c957808 */ /* 0x000fe40005800000 */
[----:B------:R-:W-:Y:S02]  /*54a0*/  ISETP.GT.AND P3, PT, R22, 0x19, P1 ;  /* 0x000000191600780c */ /* 0x000fe40000f64270 */
[C---:B------:R-:W-:Y:S02]  /*54b0*/  ISETP.LT.OR P6, PT, R20.reuse, 0x1, P6 ;  /* 0x000000011400780c */ /* 0x040fe400037c1670 */
[C---:B------:R-:W-:Y:S02]  /*54c0*/  ISETP.LT.OR P2, PT, R20.reuse, 0x2, P2 ;  /* 0x000000021400780c */ /* 0x040fe40001741670 */
[----:B------:R-:W-:Y:S02]  /*54d0*/  ISETP.LT.OR P3, PT, R20, 0x1a, P3 ;  /* 0x0000001a1400780c */ /* 0x000fe40001f61670 */
[----:B------:R-:W-:-:S02]  /*54e0*/  ISETP.GT.AND P5, PT, R22, 0x9, P1 ;  /* 0x000000091600780c */ /* 0x000fc40000fa4270 */
[----:B------:R-:W-:Y:S01]  /*54f0*/  FSEL R141, R24, -INF , !P6 ;  /* 0xff800000188d7808 */ /* 0x000fe20007000000 */
[--C-:B0-----:R-:W-:Y:S01]  /*5500*/  IMAD.IADD R14, R14, 0x1, R137.reuse ;  /* 0x000000010e0e7824 */ /* 0x101fe200078e0289 */
[----:B------:R-:W-:Y:S01]  /*5510*/  FSEL R145, R25, -INF , !P2 ;  /* 0xff80000019917808 */ /* 0x000fe20005000000 */
[----:B------:R-:W-:Y:S01]  /*5520*/  IMAD.IADD R16, R16, 0x1, R137 ;  /* 0x0000000110107824 */ /* 0x000fe200078e0289 */
[C---:B------:R-:W-:Y:S02]  /*5530*/  ISETP.GT.AND P4, PT, R22.reuse, 0x10, P1 ;  /* 0x000000101600780c */ /* 0x040fe40000f84270 */
[C---:B------:R-:W-:Y:S02]  /*5540*/  ISETP.GT.AND P6, PT, R22.reuse, 0x11, P1 ;  /* 0x000000111600780c */ /* 0x040fe40000fc4270 */
[----:B------:R-:W-:Y:S02]  /*5550*/  ISETP.GT.AND P2, PT, R22, 0x18, P1 ;  /* 0x000000181600780c */ /* 0x000fe40000f44270 */
[----:B------:R-:W-:-:S02]  /*5560*/  FSEL R37, R37, -INF , !P3 ;  /* 0xff80000025257808 */ /* 0x000fc40005800000 */
[----:B------:R-:W-:Y:S02]  /*5570*/  ISETP.GT.AND P3, PT, R22, 0x30, P1 ;  /* 0x000000301600780c */ /* 0x000fe40000f64270 */
[C---:B------:R-:W-:Y:S02]  /*5580*/  ISETP.LT.OR P5, PT, R20.reuse, 0xa, P5 ;  /* 0x0000000a1400780c */ /* 0x040fe40002fa1670 */
[C---:B------:R-:W-:Y:S02]  /*5590*/  ISETP.LT.OR P4, PT, R20.reuse, 0x11, P4 ;  /* 0x000000111400780c */ /* 0x040fe40002781670 */
[C---:B------:R-:W-:Y:S02]  /*55a0*/  ISETP.LT.OR P6, PT, R20.reuse, 0x12, P6 ;  /* 0x000000121400780c */ /* 0x040fe400037c1670 */
[C---:B------:R-:W-:Y:S02]  /*55b0*/  ISETP.LT.OR P2, PT, R20.reuse, 0x19, P2 ;  /* 0x000000191400780c */ /* 0x040fe40001741670 */
[----:B------:R-:W-:-:S02]  /*55c0*/  ISETP.LT.OR P3, PT, R20, 0x31, P3 ;  /* 0x000000311400780c */ /* 0x000fc40001f61670 */
[----:B------:R-:W-:Y:S02]  /*55d0*/  FSEL R147, R29, -INF , !P5 ;  /* 0xff8000001d937808 */ /* 0x000fe40006800000 */
[----:B------:R-:W-:Y:S02]  /*55e0*/  FSEL R29, R32, -INF , !P4 ;  /* 0xff800000201d7808 */ /* 0x000fe40006000000 */
[----:B------:R-:W-:Y:S02]  /*55f0*/  FSEL R33, R33, -INF , !P6 ;  /* 0xff80000021217808 */ /* 0x000fe40007000000 */
[----:B------:R-:W-:Y:S02]  /*5600*/  FSEL R21, R36, -INF , !P2 ;  /* 0xff80000024157808 */ /* 0x000fe40005000000 */
[C---:B------:R-:W-:Y:S02]  /*5610*/  ISETP.GT.AND P5, PT, R22.reuse, 0x20, P1 ;  /* 0x000000201600780c */ /* 0x040fe40000fa4270 */
[----:B------:R-:W-:-:S02]  /*5620*/  ISETP.GT.AND P4, PT, R22, 0x21, P1 ;  /* 0x000000211600780c */ /* 0x000fc40000f84270 */
[C---:B------:R-:W-:Y:S02]  /*5630*/  ISETP.GT.AND P6, PT, R22.reuse, 0x28, P1 ;  /* 0x000000281600780c */ /* 0x040fe40000fc4270 */
[----:B------:R-:W-:Y:S02]  /*5640*/  ISETP.GT.AND P2, PT, R22, 0x29, P1 ;  /* 0x000000291600780c */ /* 0x000fe40000f44270 */
[----:B------:R-:W-:Y:S02]  /*5650*/  FSEL R19, R48, -INF , !P3 ;  /* 0xff80000030137808 */ /* 0x000fe40005800000 */
[----:B------:R-:W-:Y:S02]  /*5660*/  ISETP.GT.AND P3, PT, R22, 0x41, P1 ;  /* 0x000000411600780c */ /* 0x000fe40000f64270 */
[C---:B------:R-:W-:Y:S02]  /*5670*/  ISETP.LT.OR P5, PT, R20.reuse, 0x21, P5 ;  /* 0x000000211400780c */ /* 0x040fe40002fa1670 */
[----:B------:R-:W-:-:S02]  /*5680*/  ISETP.LT.OR P4, PT, R20, 0x22, P4 ;  /* 0x000000221400780c */ /* 0x000fc40002781670 */
[C---:B------:R-:W-:Y:S02]  /*5690*/  ISETP.LT.OR P6, PT, R20.reuse, 0x29, P6 ;  /* 0x000000291400780c */ /* 0x040fe400037c1670 */
[C---:B------:R-:W-:Y:S02]  /*56a0*/  ISETP.LT.OR P2, PT, R20.reuse, 0x2a, P2 ;  /* 0x0000002a1400780c */ /* 0x040fe40001741670 */
[----:B------:R-:W-:Y:S02]  /*56b0*/  ISETP.LT.OR P3, PT, R20, 0x42, P3 ;  /* 0x000000421400780c */ /* 0x000fe40001f61670 */
[----:B------:R-:W-:Y:S02]  /*56c0*/  FSEL R13, R40, -INF , !P5 ;  /* 0xff800000280d7808 */ /* 0x000fe40006800000 */
[----:B------:R-:W-:Y:S02]  /*56d0*/  FSEL R41, R41, -INF , !P4 ;  /* 0xff80000029297808 */ /* 0x000fe40006000000 */
[----:B------:R-:W-:-:S02]  /*56e0*/  FSEL R15, R44, -INF , !P6 ;  /* 0xff8000002c0f7808 */ /* 0x000fc40007000000 */
[----:B------:R-:W-:Y:S02]  /*56f0*/  FSEL R45, R45, -INF , !P2 ;  /* 0xff8000002d2d7808 */ /* 0x000fe40005000000 */
[C---:B------:R-:W-:Y:S02]  /*5700*/  ISETP.GT.AND P5, PT, R22.reuse, 0x31, P1 ;  /* 0x000000311600780c */ /* 0x040fe40000fa4270 */
        /* <DEDUP_REMOVED lines=34> */
[----:B------:R-:W-:Y:S02]  /*5930*/  PLOP3.LUT P3, PT, PT, PT, UP0, 0x40, 0x0 ;  /* 0x000000000000781c */ /* 0x000fe40003f6e808 */
[C---:B------:R-:W-:Y:S02]  /*5940*/  ISETP.LT.OR P5, PT, R20.reuse, 0x5a, P5 ;  /* 0x0000005a1400780c */ /* 0x040fe40002fa1670 */
[C---:B------:R-:W-:Y:S02]  /*5950*/  ISETP.LT.OR P4, PT, R20.reuse, 0x61, P4 ;  /* 0x000000611400780c */ /* 0x040fe40002781670 */
[C---:B------:R-:W-:Y:S02]  /*5960*/  ISETP.LT.OR P6, PT, R20.reuse, 0x62, P6 ;  /* 0x000000621400780c */ /* 0x040fe400037c1670 */
[----:B------:R-:W-:Y:S02]  /*5970*/  ISETP.LT.OR P2, PT, R20, 0x69, P2 ;  /* 0x000000691400780c */ /* 0x000fe40001741670 */
[----:B------:R-:W-:-:S02]  /*5980*/  FSEL R69, R69, -INF , !P5 ;  /* 0xff80000045457808 */ /* 0x000fc40006800000 */
[----:B------:R-:W-:Y:S02]  /*5990*/  FSEL R129, R72, -INF , !P4 ;  /* 0xff80000048817808 */ /* 0x000fe40006000000 */
[----:B------:R-:W-:Y:S02]  /*59a0*/  FSEL R73, R73, -INF , !P6 ;  /* 0xff80000049497808 */ /* 0x000fe40007000000 */
[----:B------:R-:W-:Y:S02]  /*59b0*/  FSEL R131, R76, -INF , !P2 ;  /* 0xff8000004c837808 */ /* 0x000fe40005000000 */
[C---:B------:R-:W-:Y:S02]  /*59c0*/  ISETP.GT.AND P5, PT, R22.reuse, 0x70, P1 ;  /* 0x000000701600780c */ /* 0x040fe40000fa4270 */
[C---:B------:R-:W-:Y:S02]  /*59d0*/  ISETP.GT.AND P4, PT, R22.reuse, 0x71, P1 ;  /* 0x000000711600780c */ /* 0x040fe40000f84270 */
[----:B------:R-:W-:-:S02]  /*59e0*/  ISETP.GT.AND P6, PT, R22, 0x78, P1 ;  /* 0x000000781600780c */ /* 0x000fc40000fc4270 */
[----:B------:R-:W-:Y:S02]  /*59f0*/  ISETP.GT.AND P2, PT, R22, 0x79, P1 ;  /* 0x000000791600780c */ /* 0x000fe40000f44270 */
[C---:B------:R-:W-:Y:S02]  /*5a00*/  ISETP.LT.OR P5, PT, R20.reuse, 0x71, P5 ;  /* 0x000000711400780c */ /* 0x040fe40002fa1670 */
[C---:B------:R-:W-:Y:S02]  /*5a10*/  ISETP.LT.OR P4, PT, R20.reuse, 0x72, P4 ;  /* 0x000000721400780c */ /* 0x040fe40002781670 */
[C---:B------:R-:W-:Y:S02]  /*5a20*/  ISETP.LT.OR P6, PT, R20.reuse, 0x79, P6 ;  /* 0x000000791400780c */ /* 0x040fe400037c1670 */
[----:B------:R-:W-:Y:S02]  /*5a30*/  ISETP.LT.OR P2, PT, R20, 0x7a, P2 ;  /* 0x0000007a1400780c */ /* 0x000fe40001741670 */
[----:B------:R-:W-:-:S02]  /*5a40*/  FSEL R133, R80, -INF , !P5 ;  /* 0xff80000050857808 */ /* 0x000fc40006800000 */
[----:B------:R-:W-:Y:S02]  /*5a50*/  FSEL R81, R81, -INF , !P4 ;  /* 0xff80000051517808 */ /* 0x000fe40006000000 */
[----:B------:R-:W-:Y:S02]  /*5a60*/  FSEL R135, R84, -INF , !P6 ;  /* 0xff80000054877808 */ /* 0x000fe40007000000 */
[----:B------:R-:W-:Y:S01]  /*5a70*/  FSEL R85, R85, -INF , !P2 ;  /* 0xff80000055557808 */ /* 0x000fe20005000000 */
        /* <DEDUP_REMOVED lines=14> */
.L_x_1004:
[----:B------:R-:W-:-:S05]  /*5b60*/  IMAD.U32 R2, RZ, RZ, UR29 ;  /* 0x0000001dff027e24 */ /* 0x000fca000f8e00ff */
[----:B------:R-:W-:-:S13]  /*5b70*/  ISETP.NE.AND P2, PT, R2, 0x1, PT ;  /* 0x000000010200780c */ /* 0x000fda0003f45270 */
[----:B------:R-:W0:Y:S02]  /*5b80*/  @P2 LDC.64 R136, c[0x0][0x9e8] ;  /* 0x00027a00ff882b82 */ /* 0x000e240000000a00 */
[----:B0-----:R-:W-:-:S05]  /*5b90*/  @P2 IMAD.HI.U32 R136, R139, R136, RZ ;  /* 0x000000888b882227 */ /* 0x001fca00078e00ff */
[----:B------:R-:W-:-:S07]  /*5ba0*/  @P2 SHF.R.U32.HI R139, RZ, R137, R136 ;  /* 0x00000089ff8b2219 */ /* 0x000fce0000011688 */
.L_x_1005:
[----:B------:R-:W-:Y:S05]  /*5bb0*/  BSYNC B0 ;  /* 0x0000000000007941 */ /* 0x000fea0003800000 */
.L_x_1003:
[----:B------:R-:W-:-:S04]  /*5bc0*/  IMAD R139, R139, R2, -R0 ;  /* 0x000000028b8b7224 */ /* 0x000fc800078e0a00 */
[----:B------:R-:W-:-:S05]  /*5bd0*/  IMAD R139, R8, -0x2, R139 ;  /* 0xfffffffe088b7824 */ /* 0x000fca00078e028b */
[----:B------:R-:W-:Y:S02]  /*5be0*/  VIADDMNMX R14, R139, R2, R14, PT ;  /* 0x000000028b0e7246 */ /* 0x000fe4000380010e */
[----:B------:R-:W-:-:S07]  /*5bf0*/  VIMNMX R16, R16, R139, !PT ;  /* 0x0000008b10107248 */ /* 0x000fce0007fe0100 */
.L_x_1002:
[----:B------:R-:W-:Y:S02]  /*5c00*/  FMNMX.FTZ R0, R141, R10, !PT ;  /* 0x0000000a8d007209 */ /* 0x000fe40007810000 */
[C---:B------:R-:W-:Y:S02]  /*5c10*/  ISETP.GT.AND P6, PT, R16.reuse, 0x1, P1 ;  /* 0x000000011000780c */ /* 0x040fe40000fc4270 */
[----:B------:R-:W-:Y:S02]  /*5c20*/  FMNMX.FTZ R0, R145, R0, !PT ;  /* 0x0000000091007209 */ /* 0x000fe40007810000 */
[----:B------:R-:W-:Y:S02]  /*5c30*/  ISETP.GT.AND P5, PT, R16, 0x10, P1 ;  /* 0x000000101000780c */ /* 0x000fe40000fa4270 */
[----:B------:R-:W-:Y:S02]  /*5c40*/  FMNMX.FTZ R0, R149, R0, !PT ;  /* 0x0000000095007209 */ /* 0x000fe40007810000 */
[----:B------:R-:W-:-:S02]  /*5c50*/  ISETP.LT.OR P6, PT, R14, 0x2, P6 ;  /* 0x000000020e00780c */ /* 0x000fc400037c1670 */
[----:B------:R-:W-:Y:S02]  /*5c60*/  FMNMX.FTZ R0, R147, R0, !PT ;  /* 0x0000000093007209 */ /* 0x000fe40007810000 */
[----:B------:R-:W-:Y:S02]  /*5c70*/  ISETP.LT.OR P5, PT, R14, 0x11, P5 ;  /* 0x000000110e00780c */ /* 0x000fe40002fa1670 */
[----:B------:R-:W-:Y:S02]  /*5c80*/  FMNMX.FTZ R0, R29, R0, !PT ;  /* 0x000000001d007209 */ /* 0x000fe40007810000 */
[----:B------:R-:W-:Y:S02]  /*5c90*/  FSEL R27, R27, -INF , !P6 ;  /* 0xff8000001b1b7808 */ /* 0x000fe40007000000 */
[----:B------:R-:W-:Y:S02]  /*5ca0*/  FMNMX.FTZ R0, R33, R0, !PT ;  /* 0x0000000021007209 */ /* 0x000fe40007810000 */
[----:B------:R-:W-:-:S02]  /*5cb0*/  FSEL R139, R34, -INF , !P5 ;  /* 0xff800000228b7808 */ /* 0x000fc40006800000 */
[----:B------:R-:W-:Y:S02]  /*5cc0*/  FMNMX.FTZ R0, R21, R0, !PT ;  /* 0x0000000015007209 */ /* 0x000fe40007810000 */
[----:B------:R-:W-:Y:S02]  /*5cd0*/  ISETP.GT.AND P5, PT, R16, 0x20, P1 ;  /* 0x000000201000780c */ /* 0x000fe40000fa4270 */
[----:B------:R-:W-:Y:S02]  /*5ce0*/  FMNMX.FTZ R0, R37, R0, !PT ;  /* 0x0000000025007209 */ /* 0x000fe40007810000 */
[----:B------:R-:W-:Y:S02]  /*5cf0*/  ISETP.LT.OR P5, PT, R14, 0x21, P5 ;  /* 0x000000210e00780c */ /* 0x000fe40002fa1670 */
[----:B------:R-:W-:Y:S02]  /*5d00*/  FMNMX.FTZ R0, R13, R0, !PT ;  /* 0x000000000d007209 */ /* 0x000fe40007810000 */
[----:B------:R-:W-:-:S02]  /*5d10*/  ISETP.GT.AND P2, PT, R16, 0x11, P1 ;  /* 0x000000111000780c */ /* 0x000fc40000f44270 */
[----:B------:R-:W-:Y:S02]  /*5d20*/  FMNMX.FTZ R0, R41, R0, !PT ;  /* 0x0000000029007209 */ /* 0x000fe40007810000 */
[----:B------:R-:W-:Y:S02]  /*5d30*/  ISETP.LT.OR P2, PT, R14, 0x12, P2 ;  /* 0x000000120e00780c */ /* 0x000fe40001741670 */
[----:B------:R-:W-:Y:S02]  /*5d40*/  FMNMX.FTZ R0, R15, R0, !PT ;  /* 0x000000000f007209 */ /* 0x000fe40007810000 */
[C---:B------:R-:W-:Y:S02]  /*5d50*/  ISETP.GT.AND P3, PT, R16.reuse, 0x8, P1 ;  /* 0x000000081000780c */ /* 0x040fe40000f64270 */
[----:B------:R-:W-:Y:S02]  /*5d60*/  FMNMX.FTZ R0, R45, R0, !PT ;  /* 0x000000002d007209 */ /* 0x000fe40007810000 */
[----:B------:R-:W-:-:S02]  /*5d70*/  ISETP.GT.AND P4, PT, R16, 0x9, P1 ;  /* 0x000000091000780c */ /* 0x000fc40000f84270 */
[----:B------:R-:W-:Y:S02]  /*5d80*/  FMNMX.FTZ R0, R19, R0, !PT ;  /* 0x0000000013007209 */ /* 0x000fe40007810000 */
[C---:B------:R-:W-:Y:S02]  /*5d90*/  ISETP.LT.OR P3, PT, R14.reuse, 0x9, P3 ;  /* 0x000000090e00780c */ /* 0x040fe40001f61670 */
[----:B------:R-:W-:Y:S02]  /*5da0*/  FMNMX.FTZ R0, R49, R0, !PT ;  /* 0x0000000031007209 */ /* 0x000fe40007810000 */
[----:B------:R-:W-:Y:S02]  /*5db0*/  ISETP.LT.OR P4, PT, R14, 0xa, P4 ;  /* 0x0000000a0e00780c */ /* 0x000fe40002781670 */
[----:B------:R-:W-:Y:S02]  /*5dc0*/  FMNMX.FTZ R0, R25, R0, !PT ;  /* 0x0000000019007209 */ /* 0x000fe40007810000 */
[----:B------:R-:W-:-:S02]  /*5dd0*/  FSEL R31, R31, -INF , !P4 ;  /* 0xff8000001f1f7808 */ /* 0x000fc40006000000 */
[----:B------:R-:W-:Y:S02]  /*5de0*/  FMNMX.FTZ R0, R53, R0, !PT ;  /* 0x0000000035007209 */ /* 0x000fe40007810000 */
[----:B------:R-:W-:Y:S02]  /*5df0*/  ISETP.GT.AND P4, PT, R16, 0x19, P1 ;  /* 0x000000191000780c */ /* 0x000fe40000f84270 */
        /* <DEDUP_REMOVED lines=26> */
[----:B------:R-:W-:-:S04]  /*5fa0*/  FMNMX.FTZ R0, R81, R0, !PT ;  /* 0x0000000051007209 */ /* 0x000fc80007810000 */
[----:B------:R-:W-:-:S04]  /*5fb0*/  FMNMX.FTZ R0, R135, R0, !PT ;  /* 0x0000000087007209 */ /* 0x000fc80007810000 */
[----:B------:R-:W-:Y:S02]  /*5fc0*/  FMNMX.FTZ R20, R85, R0, !PT ;  /* 0x0000000055147209 */ /* 0x000fe40007810000 */
[----:B------:R-:W0:Y:S03]  /*5fd0*/  LDC R0, c[0x0][0x988] ;  /* 0x00026200ff007b82 */ /* 0x000e260000000800 */
[----:B------:R-:W1:Y:S02]  /*5fe0*/  SHFL.BFLY PT, R137, R20, 0x2, 0x1f ;  /* 0x0c401f0014897f89 */ /* 0x000e6400000e0000 */
[----:B-1----:R-:W-:-:S05]  /*5ff0*/  FMNMX.FTZ R137, R20, R137, !PT ;  /* 0x0000008914897209 */ /* 0x002fca0007810000 */
[----:B------:R-:W1:Y:S02]  /*6000*/  SHFL.BFLY PT, R2, R137, 0x1, 0x1f ;  /* 0x0c201f0089027f89 */ /* 0x000e6400000e0000 */
[----:B-1----:R-:W-:Y:S02]  /*6010*/  FMNMX.FTZ R2, R137, R2, !PT ;  /* 0x0000000289027209 */ /* 0x002fe40007810000 */
[----:B------:R-:W-:Y:S02]  /*6020*/  FSEL R137, R30, -INF , !P3 ;  /* 0xff8000001e897808 */ /* 0x000fe40005800000 */
[C---:B------:R-:W-:Y:S01]  /*6030*/  FSETP.NEU.FTZ.AND P6, PT, R2.reuse, -INF , PT ;  /* 0xff8000000200780b */ /* 0x040fe20003fdd000 */
[----:B0-----:R-:W-:Y:S01]  /*6040*/  FMUL.FTZ R20, R2, R0 ;  /* 0x0000000002147220 */ /* 0x001fe20000410000 */
[----:B------:R-:W-:-:S04]  /*6050*/  ISETP.GT.AND P3, PT, R16, 0x18, P1 ;  /* 0x000000181000780c */ /* 0x000fc80000f64270 */
[----:B------:R-:W-:Y:S02]  /*6060*/  FSEL R20, R20, RZ, P6 ;  /* 0x000000ff14147208 */ /* 0x000fe40003000000 */
[----:B------:R-:W-:-:S03]  /*6070*/  ISETP.LT.OR P3, PT, R14, 0x19, P3 ;  /* 0x000000190e00780c */ /* 0x000fc60001f61670 */
[-CC-:B------:R-:W-:Y:S01]  /*6080*/  FFMA.FTZ R148, R145, R0.reuse, -R20.reuse ;  /* 0x0000000091947223 */ /* 0x180fe20000010814 */
[----:B------:R-:W-:Y:S01]  /*6090*/  FSEL R145, R42, -INF , !P5 ;  /* 0xff8000002a917808 */ /* 0x000fe20006800000 */
[-CC-:B------:R-:W-:Y:S01]  /*60a0*/  FFMA.FTZ R22, R141, R0.reuse, -R20.reuse ;  /* 0x000000008d167223 */ /* 0x180fe20000010814 */
[----:B------:R-:W-:Y:S01]  /*60b0*/  ISETP.GT.AND P5, PT, R16, RZ, P1 ;  /* 0x000000ff1000720c */ /* 0x000fe20000fa4270 */
[-CC-:B------:R-:W-:Y:S01]  /*60c0*/  FFMA.FTZ R150, R149, R0.reuse, -R20.reuse ;  /* 0x0000000095967223 */ /* 0x180fe20000010814 */
[----:B------:R-:W-:Y:S01]  /*60d0*/  FSEL R141, R35, -INF , !P2 ;  /* 0xff800000238d7808 */ /* 0x000fe20005000000 */
[-CC-:B------:R-:W-:Y:S01]  /*60e0*/  FFMA.FTZ R146, R21, R0.reuse, -R20.reuse ;  /* 0x0000000015927223 */ /* 0x180fe20000010814 */
[----:B------:R-:W-:Y:S01]  /*60f0*/  ISETP.LT.OR P5, PT, R14, 0x1, P5 ;  /* 0x000000010e00780c */ /* 0x000fe20002fa1670 */
[----:B------:R0:W-:Y:S01]  /*6100*/  MUFU.EX2 R35, R22 ;  /* 0x0000001600237308 */ /* 0x0001e20000000800 */
[----:B------:R-:W-:Y:S01]  /*6110*/  FSEL R143, R38, -INF , !P3 ;  /* 0xff800000268f7808 */ /* 0x000fe20005800000 */
[-CC-:B------:R-:W-:Y:S01]  /*6120*/  FFMA.FTZ R21, R37, R0.reuse, -R20.reuse ;  /* 0x0000000025157223 */ /* 0x180fe20000010814 */
[----:B------:R-:W-:Y:S01]  /*6130*/  FSEL R26, R26, -INF , !P5 ;  /* 0xff8000001a1a7808 */ /* 0x000fe20006800000 */
[-CC-:B------:R-:W-:Y:S01]  /*6140*/  FFMA.FTZ R144, R29, R0.reuse, -R20.reuse ;  /* 0x000000001d907223 */ /* 0x180fe20000010814 */
[C---:B------:R-:W-:Y:S01]  /*6150*/  ISETP.GT.AND P2, PT, R16.reuse, 0x21, P1 ;  /* 0x000000211000780c */ /* 0x040fe20000f44270 */
[-CC-:B------:R-:W-:Y:S01]  /*6160*/  FFMA.FTZ R29, R33, R0.reuse, -R20.reuse ;  /* 0x00000000211d7223 */ /* 0x180fe20000010814 */
[----:B------:R-:W-:Y:S01]  /*6170*/  ISETP.GT.AND P3, PT, R16, 0x28, P1 ;  /* 0x000000281000780c */ /* 0x000fe20000f64270 */
[-CC-:B------:R-:W-:Y:S01]  /*6180*/  FFMA.FTZ R33, R41, R0.reuse, -R20.reuse ;  /* 0x0000000029217223 */ /* 0x180fe20000010814 */
[----:B0-----:R-:W-:Y:S01]  /*6190*/  FMNMX.FTZ R22, R26, R11, !PT ;  /* 0x0000000b1a167209 */ /* 0x001fe20007810000 */
[-CC-:B------:R-:W-:Y:S01]  /*61a0*/  FFMA.FTZ R140, R13, R0.reuse, -R20.reuse ;  /* 0x000000000d8c7223 */ /* 0x180fe20000010814 */
[C---:B------:R-:W-:Y:S01]  /*61b0*/  ISETP.LT.OR P2, PT, R14.reuse, 0x22, P2 ;  /* 0x000000220e00780c */ /* 0x040fe20001741670 */
[--C-:B------:R-:W-:Y:S01]  /*61c0*/  FFMA.FTZ R132, R121, R0, -R20.reuse ;  /* 0x0000000079847223 */ /* 0x100fe20000010814 */
[----:B------:R-:W-:Y:S01]  /*61d0*/  FMNMX.FTZ R22, R27, R22, !PT ;  /* 0x000000161b167209 */ /* 0x000fe20007810000 */
[-CC-:B------:R-:W-:Y:S01]  /*61e0*/  FFMA.FTZ R142, R15, R0.reuse, -R20.reuse ;  /* 0x000000000f8e7223 */ /* 0x180fe20000010814 */
[----:B------:R-:W-:Y:S01]  /*61f0*/  ISETP.LT.OR P3, PT, R14, 0x29, P3 ;  /* 0x000000290e00780c */ /* 0x000fe20001f61670 */
[--C-:B------:R-:W-:Y:S01]  /*6200*/  FFMA.FTZ R15, R45, R0, -R20.reuse ;  /* 0x000000002d0f7223 */ /* 0x100fe20000010814 */
[----:B------:R-:W-:Y:S01]  /*6210*/  FMNMX.FTZ R22, R137, R22, !PT ;  /* 0x0000001689167209 */ /* 0x000fe20007810000 */
[-CC-:B------:R-:W-:Y:S01]  /*6220*/  FFMA.FTZ R45, R57, R0.reuse, -R20.reuse ;  /* 0x00000000392d7223 */ /* 0x180fe20000010814 */
[----:B------:R-:W-:Y:S01]  /*6230*/  FSEL R43, R43, -INF , !P2 ;  /* 0xff8000002b2b7808 */ /* 0x000fe20005000000 */
[--C-:B------:R-:W-:Y:S01]  /*6240*/  FFMA.FTZ R57, R73, R0, -R20.reuse ;  /* 0x0000000049397223 */ /* 0x100fe20000010814 */
[----:B------:R-:W-:Y:S01]  /*6250*/  FMNMX.FTZ R22, R31, R22, !PT ;  /* 0x000000161f167209 */ /* 0x000fe20007810000 */
[-CC-:B------:R-:W-:Y:S01]  /*6260*/  FFMA.FTZ R136, R19, R0.reuse, -R20.reuse ;  /* 0x0000000013887223 */ /* 0x180fe20000010814 */
[----:B------:R-:W-:Y:S01]  /*6270*/  ISETP.GT.AND P2, PT, R16, 0x30, P1 ;  /* 0x000000301000780c */ /* 0x000fe20000f44270 */
        /* <DEDUP_REMOVED lines=11> */
[----:B------:R-:W-:Y:S01]  /*6330*/  ISETP.LT.OR P2, PT, R14, 0x31, P2 ;  /* 0x000000310e00780c */ /* 0x000fe20001741670 */
        /* <DEDUP_REMOVED lines=11> */
[C---:B------:R-:W-:Y:S01]  /*63f0*/  ISETP.LT.OR P3, PT, R14.reuse, 0x32, P3 ;  /* 0x000000320e00780c */ /* 0x040fe20001f61670 */
[--C-:B------:R-:W-:Y:S01]  /*6400*/  FFMA.FTZ R49, R81, R0, -R20.reuse ;  /* 0x0000000051317223 */ /* 0x100fe20000010814 */
[----:B------:R-:W-:Y:S01]  /*6410*/  FMNMX.FTZ R22, R149, R22, !PT ;  /* 0x0000001695167209 */ /* 0x000fe20007810000 */
[----:B------:R-:W-:Y:S01]  /*6420*/  FFMA.FTZ R122, R135, R0, -R20 ;  /* 0x00000000877a7223 */ /* 0x000fe20000010814 */
[----:B------:R-:W-:Y:S01]  /*6430*/  ISETP.LT.OR P5, PT, R14, 0x39, P5 ;  /* 0x000000390e00780c */ /* 0x000fe20002fa1670 */
[----:B------:R-:W-:Y:S01]  /*6440*/  MUFU.EX2 R148, R148 ;  /* 0x0000009400947308 */ /* 0x000fe20000000800 */
[----:B------:R-:W-:-:S02]  /*6450*/  FMNMX.FTZ R22, R47, R22, !PT ;  /* 0x000000162f167209 */ /* 0x000fc40007810000 */
[----:B------:R-:W-:Y:S02]  /*6460*/  FSEL R51, R51, -INF , !P3 ;  /* 0xff80000033337808 */ /* 0x000fe40005800000 */
[----:B------:R-:W-:Y:S02]  /*6470*/  FMNMX.FTZ R22, R151, R22, !PT ;  /* 0x0000001697167209 */ /* 0x000fe40007810000 */
[----:B------:R-:W-:Y:S01]  /*6480*/  ISETP.GT.AND P2, PT, R16, 0x40, P1 ;  /* 0x000000401000780c */ /* 0x000fe20000f44270 */
[----:B------:R-:W-:Y:S01]  /*6490*/  MUFU.EX2 R150, R150 ;  /* 0x0000009600967308 */ /* 0x000fe20000000800 */
[----:B------:R-:W-:Y:S02]  /*64a0*/  FSEL R153, R54, -INF , !P5 ;  /* 0xff80000036997808 */ /* 0x000fe40006800000 */
[----:B------:R-:W-:Y:S02]  /*64b0*/  FMNMX.FTZ R22, R51, R22, !PT ;  /* 0x0000001633167209 */ /* 0x000fe40007810000 */
[----:B------:R-:W-:-:S02]  /*64c0*/  ISETP.GT.AND P3, PT, R16, 0x41, P1 ;  /* 0x000000411000780c */ /* 0x000fc40000f64270 */
[----:B------:R-:W-:Y:S01]  /*64d0*/  ISETP.LT.OR P2, PT, R14, 0x41, P2 ;  /* 0x000000410e00780c */ /* 0x000fe20001741670 */
[----:B------:R-:W-:Y:S01]  /*64e0*/  MUFU.EX2 R147, R147 ;  /* 0x0000009300937308 */ /* 0x000fe20000000800 */
[----:B------:R-:W-:Y:S02]  /*64f0*/  FMNMX.FTZ R22, R153, R22, !PT ;  /* 0x0000001699167209 */ /* 0x000fe40007810000 */
[----:B------:R-:W-:Y:S02]  /*6500*/  ISETP.GT.AND P5, PT, R16, 0x48, P1 ;  /* 0x000000481000780c */ /* 0x000fe40000fa4270 */
[----:B------:R-:W-:Y:S02]  /*6510*/  FSEL R37, R58, -INF , !P2 ;  /* 0xff8000003a257808 */ /* 0x000fe40005000000 */
[----:B------:R-:W-:Y:S01]  /*6520*/  ISETP.LT.OR P3, PT, R14, 0x42, P3 ;  /* 0x000000420e00780c */ /* 0x000fe20001f61670 */
[----:B------:R-:W-:Y:S01]  /*6530*/  MUFU.EX2 R144, R144 ;  /* 0x0000009000907308 */ /* 0x000fe20000000800 */
[----:B------:R-:W-:-:S02]  /*6540*/  FMNMX.FTZ R22, R55, R22, !PT ;  /* 0x0000001637167209 */ /* 0x000fc40007810000 */
[----:B------:R-:W-:Y:S02]  /*6550*/  ISETP.LT.OR P5, PT, R14, 0x49, P5 ;  /* 0x000000490e00780c */ /* 0x000fe40002fa1670 */
[----:B------:R-:W-:Y:S02]  /*6560*/  FSEL R59, R59, -INF , !P3 ;  /* 0xff8000003b3b7808 */ /* 0x000fe40005800000 */
[----:B------:R-:W-:Y:S01]  /*6570*/  FMNMX.FTZ R22, R37, R22, !PT ;  /* 0x0000001625167209 */ /* 0x000fe20007810000 */
[----:B------:R-:W-:Y:S01]  /*6580*/  MUFU.EX2 R29, R29 ;  /* 0x0000001d001d7308 */ /* 0x000fe20000000800 */
[----:B------:R-:W-:Y:S02]  /*6590*/  ISETP.GT.AND P2, PT, R16, 0x50, P1 ;  /* 0x000000501000780c */ /* 0x000fe40000f44270 */
[----:B------:R-:W-:Y:S02]  /*65a0*/  FSEL R41, R62, -INF , !P5 ;  /* 0xff8000003e297808 */ /* 0x000fe40006800000 */
[----:B------:R-:W-:-:S02]  /*65b0*/  FMNMX.FTZ R22, R59, R22, !PT ;  /* 0x000000163b167209 */ /* 0x000fc40007810000 */
[----:B------:R-:W-:Y:S01]  /*65c0*/  ISETP.GT.AND P3, PT, R16, 0x51, P1 ;  /* 0x000000511000780c */ /* 0x000fe20000f64270 */
[----:B------:R-:W-:Y:S01]  /*65d0*/  MUFU.EX2 R146, R146 ;  /* 0x0000009200927308 */ /* 0x000fe20000000800 */
[----:B------:R-:W-:Y:S02]  /*65e0*/  ISETP.LT.OR P2, PT, R14, 0x51, P2 ;  /* 0x000000510e00780c */ /* 0x000fe40001741670 */
[----:B------:R-:W-:Y:S02]  /*65f0*/  FMNMX.FTZ R22, R41, R22, !PT ;  /* 0x0000001629167209 */ /* 0x000fe40007810000 */
[----:B------:R-:W-:Y:S02]  /*6600*/  ISETP.GT.AND P5, PT, R16, 0x58, P1 ;  /* 0x000000581000780c */ /* 0x000fe40000fa4270 */
[----:B------:R-:W-:Y:S01]  /*6610*/  FSEL R155, R66, -INF , !P2 ;  /* 0xff800000429b7808 */ /* 0x000fe20005000000 */
[----:B------:R-:W-:Y:S01]  /*6620*/  MUFU.EX2 R21, R21 ;  /* 0x0000001500157308 */ /* 0x000fe20000000800 */
[----:B------:R-:W-:-:S02]  /*6630*/  ISETP.LT.OR P3, PT, R14, 0x52, P3 ;  /* 0x000000520e00780c */ /* 0x000fc40001f61670 */
[----:B------:R-:W-:Y:S02]  /*6640*/  FMNMX.FTZ R24, R63, R22, !PT ;  /* 0x000000163f187209 */ /* 0x000fe40007810000 */
[----:B------:R-:W-:Y:S02]  /*6650*/  ISETP.LT.OR P5, PT, R14, 0x59, P5 ;  /* 0x000000590e00780c */ /* 0x000fe40002fa1670 */
[----:B------:R-:W-:Y:S01]  /*6660*/  FSEL R67, R67, -INF , !P3 ;  /* 0xff80000043437808 */ /* 0x000fe20005800000 */
[----:B------:R-:W-:Y:S01]  /*6670*/  MUFU.EX2 R140, R140 ;  /* 0x0000008c008c7308 */ /* 0x000fe20000000800 */
[----:B------:R-:W-:Y:S02]  /*6680*/  FMNMX.FTZ R24, R155, R24, !PT ;  /* 0x000000189b187209 */ /* 0x000fe40007810000 */
[----:B------:R-:W-:Y:S02]  /*6690*/  ISETP.GT.AND P2, PT, R16, 0x60, P1 ;  /* 0x000000601000780c */ /* 0x000fe40000f44270 */
[----:B------:R-:W-:-:S02]  /*66a0*/  FSEL R157, R70, -INF , !P5 ;  /* 0xff800000469d7808 */ /* 0x000fc40006800000 */
[----:B------:R-:W-:Y:S01]  /*66b0*/  FMNMX.FTZ R24, R67, R24, !PT ;  /* 0x0000001843187209 */ /* 0x000fe20007810000 */
[----:B------:R-:W-:Y:S01]  /*66c0*/  MUFU.EX2 R33, R33 ;  /* 0x0000002100217308 */ /* 0x000fe20000000800 */
[----:B------:R-:W-:Y:S02]  /*66d0*/  ISETP.GT.AND P3, PT, R16, 0x61, P1 ;  /* 0x000000611000780c */ /* 0x000fe40000f64270 */
[----:B------:R-:W-:Y:S02]  /*66e0*/  ISETP.LT.OR P2, PT, R14, 0x61, P2 ;  /* 0x000000610e00780c */ /* 0x000fe40001741670 */
[----:B------:R-:W-:Y:S01]  /*66f0*/  FSEL R22, R71, -INF , !P4 ;  /* 0xff80000047167808 */ /* 0x000fe20006000000 */
[--C-:B------:R-:W-:Y:S01]  /*6700*/  FFMA.FTZ R71, R61, R0, -R20.reuse ;  /* 0x000000003d477223 */ /* 0x100fe20000010814 */
[----:B------:R-:W-:Y:S01]  /*6710*/  FMNMX.FTZ R13, R157, R24, !PT ;  /* 0x000000189d0d7209 */ /* 0x000fe20007810000 */
[----:B------:R-:W-:Y:S01]  /*6720*/  FFMA.FTZ R61, R69, R0, -R20 ;  /* 0x00000000453d7223 */ /* 0x000fe20000010814 */
[----:B------:R-:W-:Y:S01]  /*6730*/  ISETP.GT.AND P5, PT, R16, 0x68, P1 ;  /* 0x000000681000780c */ /* 0x000fe20000fa4270 */
[----:B------:R-:W-:Y:S01]  /*6740*/  MUFU.EX2 R142, R142 ;  /* 0x0000008e008e7308 */ /* 0x000fe20000000800 */
[----:B------:R-:W-:-:S02]  /*6750*/  FSEL R74, R74, -INF , !P2 ;  /* 0xff8000004a4a7808 */ /* 0x000fc40005000000 */
[----:B------:R-:W-:Y:S02]  /*6760*/  ISETP.LT.OR P3, PT, R14, 0x62, P3 ;  /* 0x000000620e00780c */ /* 0x000fe40001f61670 */
[----:B------:R-:W-:Y:S02]  /*6770*/  FMNMX.FTZ R13, R22, R13, !PT ;  /* 0x0000000d160d7209 */ /* 0x000fe40007810000 */
[----:B------:R-:W-:Y:S01]  /*6780*/  ISETP.GT.AND P4, PT, R16, 0x69, P1 ;  /* 0x000000691000780c */ /* 0x000fe20000f84270 */
[----:B------:R-:W-:Y:S01]  /*6790*/  MUFU.EX2 R15, R15 ;  /* 0x0000000f000f7308 */ /* 0x000fe20000000800 */
[----:B------:R-:W-:Y:S02]  /*67a0*/  ISETP.LT.OR P5, PT, R14, 0x69, P5 ;  /* 0x000000690e00780c */ /* 0x000fe40002fa1670 */
[----:B------:R-:W-:Y:S02]  /*67b0*/  FSEL R75, R75, -INF , !P3 ;  /* 0xff8000004b4b7808 */ /* 0x000fe40005800000 */
[----:B------:R-:W-:-:S02]  /*67c0*/  FMNMX.FTZ R24, R74, R13, !PT ;  /* 0x0000000d4a187209 */ /* 0x000fc40007810000 */
[----:B------:R-:W-:Y:S01]  /*67d0*/  ISETP.GT.AND P2, PT, R16, 0x70, P1 ;  /* 0x000000701000780c */ /* 0x000fe20000f44270 */
[----:B------:R-:W-:Y:S01]  /*67e0*/  MUFU.EX2 R136, R136 ;  /* 0x0000008800887308 */ /* 0x000fe20000000800 */
[----:B------:R-:W-:Y:S02]  /*67f0*/  FSEL R78, R78, -INF , !P5 ;  /* 0xff8000004e4e7808 */ /* 0x000fe40006800000 */
[----:B------:R-:W-:Y:S02]  /*6800*/  ISETP.LT.OR P4, PT, R14, 0x6a, P4 ;  /* 0x0000006a0e00780c */ /* 0x000fe40002781670 */
[----:B------:R-:W-:Y:S02]  /*6810*/  FMNMX.FTZ R13, R75, R24, !PT ;  /* 0x000000184b0d7209 */ /* 0x000fe40007810000 */
[C---:B------:R-:W-:Y:S01]  /*6820*/  ISETP.GT.AND P3, PT, R16.reuse, 0x71, P1 ;  /* 0x000000711000780c */ /* 0x040fe20000f64270 */
[----:B------:R-:W-:Y:S01]  /*6830*/  MUFU.EX2 R19, R19 ;  /* 0x0000001300137308 */ /* 0x000fe20000000800 */
[----:B------:R-:W-:-:S02]  /*6840*/  ISETP.GT.AND P5, PT, R16, 0x78, P1 ;  /* 0x000000781000780c */ /* 0x000fc40000fa4270 */
[----:B------:R-:W-:Y:S02]  /*6850*/  ISETP.GT.AND P1, PT, R16, 0x79, P1 ;  /* 0x000000791000780c */ /* 0x000fe40000f24270 */
[----:B------:R-:W-:Y:S02]  /*6860*/  ISETP.LT.OR P2, PT, R14, 0x71, P2 ;  /* 0x000000710e00780c */ /* 0x000fe40001741670 */
[----:B------:R-:W-:Y:S01]  /*6870*/  FSEL R79, R79, -INF , !P4 ;  /* 0xff8000004f4f7808 */ /* 0x000fe20006000000 */
[----:B------:R-:W-:Y:S01]  /*6880*/  MUFU.EX2 R138, R138 ;  /* 0x0000008a008a7308 */ /* 0x000fe20000000800 */
[----:B------:R-:W-:Y:S02]  /*6890*/  FMNMX.FTZ R16, R78, R13, !PT ;  /* 0x0000000d4e107209 */ /* 0x000fe40007810000 */
[----:B------:R-:W-:Y:S02]  /*68a0*/  ISETP.LT.OR P3, PT, R14, 0x72, P3 ;  /* 0x000000720e00780c */ /* 0x000fe40001f61670 */
[----:B------:R-:W-:-:S02]  /*68b0*/  FSEL R121, R82, -INF , !P2 ;  /* 0xff80000052797808 */ /* 0x000fc40005000000 */
[----:B------:R-:W-:Y:S01]  /*68c0*/  FMNMX.FTZ R16, R79, R16, !PT ;  /* 0x000000104f107209 */ /* 0x000fe20007810000 */
[----:B------:R-:W-:Y:S01]  /*68d0*/  MUFU.EX2 R25, R25 ;  /* 0x0000001900197308 */ /* 0x000fe20000000800 */
[C---:B------:R-:W-:Y:S02]  /*68e0*/  ISETP.LT.OR P5, PT, R14.reuse, 0x79, P5 ;  /* 0x000000790e00780c */ /* 0x040fe40002fa1670 */
[----:B------:R-:W-:Y:S02]  /*68f0*/  FSEL R83, R83, -INF , !P3 ;  /* 0xff80000053537808 */ /* 0x000fe40005800000 */
[----:B------:R-:W-:Y:S02]  /*6900*/  FMNMX.FTZ R16, R121, R16, !PT ;  /* 0x0000001079107209 */ /* 0x000fe40007810000 */
[----:B------:R-:W-:Y:S01]  /*6910*/  ISETP.LT.OR P1, PT, R14, 0x7a, P1 ;  /* 0x0000007a0e00780c */ /* 0x000fe20000f21670 */
[----:B------:R-:W-:Y:S01]  /*6920*/  MUFU.EX2 R132, R132 ;  /* 0x0000008400847308 */ /* 0x000fe20000000800 */
[----:B------:R-:W-:-:S02]  /*6930*/  FSEL R86, R86, -INF , !P5 ;  /* 0xff80000056567808 */ /* 0x000fc40006800000 */
[----:B------:R-:W-:Y:S02]  /*6940*/  FMNMX.FTZ R13, R83, R16, !PT ;  /* 0x00000010530d7209 */ /* 0x000fe40007810000 */
[----:B------:R-:W-:Y:S02]  /*6950*/  FSEL R87, R87, -INF , !P1 ;  /* 0xff80000057577808 */ /* 0x000fe40004800000 */
[----:B------:R-:W-:Y:S01]  /*6960*/  FMNMX.FTZ R14, R86, R13, !PT ;  /* 0x0000000d560e7209 */ /* 0x000fe20007810000 */
[----:B------:R-:W-:Y:S01]  /*6970*/  MUFU.EX2 R45, R45 ;  /* 0x0000002d002d7308 */ /* 0x000fe20000000800 */
[----:B------:R-:W-:Y:S02]  /*6980*/  FSEL R69, R2, RZ, P6 ;  /* 0x000000ff02457208 */ /* 0x000fe40003000000 */
[----:B------:R-:W-:-:S03]  /*6990*/  FMNMX.FTZ R14, R87, R14, !PT ;  /* 0x0000000e570e7209 */ /* 0x000fc60007810000 */
[----:B------:R-:W-:Y:S01]  /*69a0*/  FADD.FTZ R73, -R69, R10 ;  /* 0x0000000a45497221 */ /* 0x000fe20000010100 */
[-C--:B------:R-:W-:Y:S01]  /*69b0*/  FFMA.FTZ R69, R85, R0.reuse, -R20 ;  /* 0x0000000055457223 */ /* 0x080fe20000010814 */
[----:B------:R-:W0:Y:S01]  /*69c0*/  SHFL.BFLY PT, R13, R14, 0x2, 0x1f ;  /* 0x0c401f000e0d7f89 */ /* 0x000e2200000e0000 */
[----:B------:R-:W-:Y:S01]  /*69d0*/  MUFU.EX2 R134, R134 ;  /* 0x0000008600867308 */ /* 0x000fe20000000800 */
[----:B------:R-:W-:-:S07]  /*69e0*/  FMUL.FTZ R10, R73, R0 ;  /* 0x00000000490a7220 */ /* 0x000fce0000410000 */
[----:B------:R-:W1:Y:S08]  /*69f0*/  MUFU.EX2 R10, R10 ;  /* 0x0000000a000a7308 */ /* 0x000e700000000800 */
        /* <DEDUP_REMOVED lines=9> */
[C---:B------:R-:W-:Y:S02]  /*6a90*/  FMUL.FTZ R16, R13.reuse, R0 ;  /* 0x000000000d107220 */ /* 0x040fe40000410000 */
[----:B------:R-:W-:Y:S01]  /*6aa0*/  MUFU.EX2 R124, R124 ;  /* 0x0000007c007c7308 */ /* 0x000fe20000000800 */
[----:B------:R-:W-:Y:S02]  /*6ab0*/  FSEL R14, R13, RZ, P1 ;  /* 0x000000ff0d0e7208 */ /* 0x000fe40000800000 */
[----:B------:R-:W-:-:S03]  /*6ac0*/  FSEL R16, R16, RZ, P1 ;  /* 0x000000ff10107208 */ /* 0x000fc60000800000 */
[----:B------:R-:W-:Y:S02]  /*6ad0*/  FADD.FTZ R11, -R14, R11 ;  /* 0x0000000b0e0b7221 */ /* 0x000fe40000010100 */
[----:B------:R-:W-:Y:S01]  /*6ae0*/  MUFU.EX2 R57, R57 ;  /* 0x0000003900397308 */ /* 0x000fe20000000800 */
[-CC-:B------:R-:W-:Y:S01]  /*6af0*/  FFMA.FTZ R73, R26, R0.reuse, -R16.reuse ;  /* 0x000000001a497223 */ /* 0x180fe20000010810 */
[-CC-:B------:R-:W-:Y:S01]  /*6b00*/  FFMA.FTZ R20, R27, R0.reuse, -R16.reuse ;  /* 0x000000001b147223 */ /* 0x180fe20000010810 */
[-C--:B------:R-:W-:Y:S01]  /*6b10*/  FMUL.FTZ R11, R11, R0.reuse ;  /* 0x000000000b0b7220 */ /* 0x080fe20000410000 */
[-CC-:B------:R-:W-:Y:S01]  /*6b20*/  FFMA.FTZ R24, R137, R0.reuse, -R16.reuse ;  /* 0x0000000089187223 */ /* 0x180fe20000010810 */
[-CC-:B------:R-:W-:Y:S01]  /*6b30*/  FFMA.FTZ R27, R31, R0.reuse, -R16.reuse ;  /* 0x000000001f1b7223 */ /* 0x180fe20000010810 */
[-CC-:B------:R-:W-:Y:S01]  /*6b40*/  FFMA.FTZ R26, R139, R0.reuse, -R16.reuse ;  /* 0x000000008b1a7223 */ /* 0x180fe20000010810 */
[-CC-:B------:R-:W-:Y:S01]  /*6b50*/  FFMA.FTZ R31, R141, R0.reuse, -R16.reuse ;  /* 0x000000008d1f7223 */ /* 0x180fe20000010810 */
[----:B------:R-:W-:Y:S01]  /*6b60*/  MUFU.EX2 R73, R73 ;  /* 0x0000004900497308 */ /* 0x000fe20000000800 */
[--C-:B------:R-:W-:Y:S01]  /*6b70*/  FFMA.FTZ R133, R37, R0, -R16.reuse ;  /* 0x0000000025857223 */ /* 0x100fe20000010810 */
[----:B-1----:R-:W-:Y:S01]  /*6b80*/  FFMA.FTZ R37, R10, R4, R35 ;  /* 0x000000040a257223 */ /* 0x002fe20000010023 */
[-CC-:B------:R-:W-:Y:S01]  /*6b90*/  FFMA.FTZ R28, R143, R0.reuse, -R16.reuse ;  /* 0x000000008f1c7223 */ /* 0x180fe20000010810 */
[-CC-:B------:R-:W-:Y:S01]  /*6ba0*/  FFMA.FTZ R39, R39, R0.reuse, -R16.reuse ;  /* 0x0000000027277223 */ /* 0x180fe20000010810 */
[-CC-:B------:R-:W-:Y:S01]  /*6bb0*/  FFMA.FTZ R141, R145, R0.reuse, -R16.reuse ;  /* 0x00000000918d7223 */ /* 0x180fe20000010810 */
[----:B------:R-:W-:Y:S01]  /*6bc0*/  FADD.FTZ R37, R148, R37 ;  /* 0x0000002594257221 */ /* 0x000fe20000010000 */
[-CC-:B------:R-:W-:Y:S01]  /*6bd0*/  FFMA.FTZ R30, R43, R0.reuse, -R16.reuse ;  /* 0x000000002b1e7223 */ /* 0x180fe20000010810 */
[----:B------:R-:W0:Y:S01]  /*6be0*/  MUFU.EX2 R14, R11 ;  /* 0x0000000b000e7308 */ /* 0x000e220000000800 */
[-CC-:B------:R-:W-:Y:S01]  /*6bf0*/  FFMA.FTZ R143, R149, R0.reuse, -R16.reuse ;  /* 0x00000000958f7223 */ /* 0x180fe20000010810 */
[----:B------:R-:W-:Y:S01]  /*6c00*/  FADD.FTZ R4, R150, R37 ;  /* 0x0000002596047221 */ /* 0x000fe20000010000 */
[-CC-:B------:R-:W-:Y:S01]  /*6c10*/  FFMA.FTZ R32, R47, R0.reuse, -R16.reuse ;  /* 0x000000002f207223 */ /* 0x180fe20000010810 */
[-CC-:B------:R-:W-:Y:S01]  /*6c20*/  FFMA.FTZ R137, R151, R0.reuse, -R16.reuse ;  /* 0x0000000097897223 */ /* 0x180fe20000010810 */
[-CC-:B------:R-:W-:Y:S01]  /*6c30*/  FFMA.FTZ R34, R51, R0.reuse, -R16.reuse ;  /* 0x0000000033227223 */ /* 0x180fe20000010810 */
[-CC-:B------:R-:W-:Y:S01]  /*6c40*/  FFMA.FTZ R139, R153, R0.reuse, -R16.reuse ;  /* 0x00000000998b7223 */ /* 0x180fe20000010810 */
[-CC-:B------:R-:W-:Y:S01]  /*6c50*/  FFMA.FTZ R36, R55, R0.reuse, -R16.reuse ;  /* 0x0000000037247223 */ /* 0x180fe20000010810 */
[----:B------:R-:W1:Y:S01]  /*6c60*/  MUFU.EX2 R20, R20 ;  /* 0x0000001400147308 */ /* 0x000e620000000800 */
[-CC-:B------:R-:W-:Y:S01]  /*6c70*/  FFMA.FTZ R38, R59, R0.reuse, -R16.reuse ;  /* 0x000000003b267223 */ /* 0x180fe20000010810 */
[-CC-:B------:R-:W-:Y:S01]  /*6c80*/  FFMA.FTZ R135, R41, R0.reuse, -R16.reuse ;  /* 0x0000000029877223 */ /* 0x180fe20000010810 */
[-CC-:B------:R-:W-:Y:S01]  /*6c90*/  FFMA.FTZ R40, R63, R0.reuse, -R16.reuse ;  /* 0x000000003f287223 */ /* 0x180fe20000010810 */
[-CC-:B------:R-:W-:Y:S01]  /*6ca0*/  FFMA.FTZ R129, R155, R0.reuse, -R16.reuse ;  /* 0x000000009b817223 */ /* 0x180fe20000010810 */
[-CC-:B------:R-:W-:Y:S01]  /*6cb0*/  FFMA.FTZ R131, R157, R0.reuse, -R16.reuse ;  /* 0x000000009d837223 */ /* 0x180fe20000010810 */
[-CC-:B------:R-:W-:Y:S01]  /*6cc0*/  FFMA.FTZ R22, R22, R0.reuse, -R16.reuse ;  /* 0x0000000016167223 */ /* 0x180fe20000010810 */
[-CC-:B------:R-:W-:Y:S01]  /*6cd0*/  FFMA.FTZ R125, R74, R0.reuse, -R16.reuse ;  /* 0x000000004a7d7223 */ /* 0x180fe20000010810 */
[----:B------:R-:W2:Y:S01]  /*6ce0*/  MUFU.EX2 R24, R24 ;  /* 0x0000001800187308 */ /* 0x000ea20000000800 */
[----:B0-----:R-:W-:Y:S01]  /*6cf0*/  FFMA.FTZ R3, R14, R3, R73 ;  /* 0x000000030e037223 */ /* 0x001fe20000010049 */
[-CC-:B------:R-:W-:Y:S01]  /*6d00*/  FFMA.FTZ R127, R78, R0.reuse, -R16.reuse ;  /* 0x000000004e7f7223 */ /* 0x180fe20000010810 */
[-CC-:B------:R-:W-:Y:S01]  /*6d10*/  FFMA.FTZ R121, R121, R0.reuse, -R16.reuse ;  /* 0x0000000079797223 */ /* 0x180fe20000010810 */
[----:B------:R-:W-:-:S04]  /*6d20*/  FFMA.FTZ R123, R86, R0, -R16 ;  /* 0x00000000567b7223 */ /* 0x000fc80000010810 */
[----:B------:R-:W0:Y:S01]  /*6d30*/  MUFU.EX2 R27, R27 ;  /* 0x0000001b001b7308 */ /* 0x000e220000000800 */
[----:B-1----:R-:W-:-:S07]  /*6d40*/  FADD.FTZ R3, R20, R3 ;  /* 0x0000000314037221 */ /* 0x002fce0000010000 */
[----:B------:R-:W1:Y:S01]  /*6d50*/  MUFU.EX2 R26, R26 ;  /* 0x0000001a001a7308 */ /* 0x000e620000000800 */
[----:B--2---:R-:W-:Y:S01]  /*6d60*/  FADD.FTZ R42, R24, R3 ;  /* 0x00000003182a7221 */ /* 0x004fe20000010000 */
[----:B------:R-:W-:-:S04]  /*6d70*/  FADD.FTZ R3, R147, R4 ;  /* 0x0000000493037221 */ /* 0x000fc80000010000 */
[----:B------:R-:W-:Y:S02]  /*6d80*/  FADD.FTZ R4, R144, R3 ;  /* 0x0000000390047221 */ /* 0x000fe40000010000 */
[----:B------:R-:W2:Y:S01]  /*6d90*/  MUFU.EX2 R31, R31 ;  /* 0x0000001f001f7308 */ /* 0x000ea20000000800 */
[----:B0-----:R-:W-:Y:S01]  /*6da0*/  FADD.FTZ R11, R27, R42 ;  /* 0x0000002a1b0b7221 */ /* 0x001fe20000010000 */
[----:B------:R-:W-:-:S04]  /*6db0*/  FADD.FTZ R3, R29, R4 ;  /* 0x000000041d037221 */ /* 0x000fc80000010000 */
[----:B------:R-:W-:Y:S02]  /*6dc0*/  FADD.FTZ R4, R146, R3 ;  /* 0x0000000392047221 */ /* 0x000fe40000010000 */
[----:B------:R-:W0:Y:S01]  /*6dd0*/  MUFU.EX2 R28, R28 ;  /* 0x0000001c001c7308 */ /* 0x000e220000000800 */
[----:B-1----:R-:W-:Y:S01]  /*6de0*/  FADD.FTZ R42, R26, R11 ;  /* 0x0000000b1a2a7221 */ /* 0x002fe20000010000 */
[----:B------:R-:W-:-:S04]  /*6df0*/  FADD.FTZ R3, R21, R4 ;  /* 0x0000000415037221 */ /* 0x000fc80000010000 */
[----:B------:R-:W-:Y:S02]  /*6e00*/  FADD.FTZ R4, R140, R3 ;  /* 0x000000038c047221 */ /* 0x000fe40000010000 */
[----:B------:R-:W1:Y:S01]  /*6e10*/  MUFU.EX2 R39, R39 ;  /* 0x0000002700277308 */ /* 0x000e620000000800 */
[----:B--2---:R-:W-:Y:S01]  /*6e20*/  FADD.FTZ R11, R31, R42 ;  /* 0x0000002a1f0b7221 */ /* 0x004fe20000010000 */
[----:B------:R-:W-:-:S06]  /*6e30*/  FFMA.FTZ R42, R67, R0, -R16 ;  /* 0x00000000432a7223 */ /* 0x000fcc0000010810 */
[----:B------:R-:W2:Y:S01]  /*6e40*/  MUFU.EX2 R141, R141 ;  /* 0x0000008d008d7308 */ /* 0x000ea20000000800 */
[----:B0-----:R-:W-:Y:S01]  /*6e50*/  FADD.FTZ R44, R28, R11 ;  /* 0x0000000b1c2c7221 */ /* 0x001fe20000010000 */
[----:B------:R-:W-:-:S06]  /*6e60*/  FADD.FTZ R11, R33, R4 ;  /* 0x00000004210b7221 */ /* 0x000fcc0000010000 */
        /* <DEDUP_REMOVED lines=9> */
[----:B------:R-:W-:Y:S01]  /*6f00*/  FADD.FTZ R11, R19, R44 ;  /* 0x0000002c130b7221 */ /* 0x000fe20000010000 */
[----:B------:R-:W-:Y:S01]  /*6f10*/  FFMA.FTZ R44, R75, R0, -R16 ;  /* 0x000000004b2c7223 */ /* 0x000fe20000010810 */
[----:B------:R-:W0:Y:S01]  /*6f20*/  MUFU.EX2 R137, R137 ;  /* 0x0000008900897308 */ /* 0x000e220000000800 */
[----:B-1----:R-:W-:Y:S01]  /*6f30*/  FADD.FTZ R3, R143, R4 ;  /* 0x000000048f037221 */ /* 0x002fe20000010000 */
[----:B------:R-:W-:-:S04]  /*6f40*/  FADD.FTZ R46, R138, R11 ;  /* 0x0000000b8a2e7221 */ /* 0x000fc80000010000 */
[----:B------:R-:W-:Y:S02]  /*6f50*/  FADD.FTZ R11, R25, R46 ;  /* 0x0000002e190b7221 */ /* 0x000fe40000010000 */
[----:B------:R-:W1:Y:S01]  /*6f60*/  MUFU.EX2 R34, R34 ;  /* 0x0000002200227308 */ /* 0x000e620000000800 */
[----:B--2---:R-:W-:Y:S01]  /*6f70*/  FADD.FTZ R4, R32, R3 ;  /* 0x0000000320047221 */ /* 0x004fe20000010000 */
[----:B------:R-:W-:-:S04]  /*6f80*/  FADD.FTZ R46, R132, R11 ;  /* 0x0000000b842e7221 */ /* 0x000fc80000010000 */
[----:B------:R-:W-:Y:S01]  /*6f90*/  FADD.FTZ R11, R45, R46 ;  /* 0x0000002e2d0b7221 */ /* 0x000fe20000010000 */
[----:B------:R-:W-:Y:S01]  /*6fa0*/  FFMA.FTZ R46, R79, R0, -R16 ;  /* 0x000000004f2e7223 */ /* 0x000fe20000010810 */
[----:B------:R-:W2:Y:S01]  /*6fb0*/  MUFU.EX2 R139, R139 ;  /* 0x0000008b008b7308 */ /* 0x000ea20000000800 */
[----:B0-----:R-:W-:Y:S01]  /*6fc0*/  FADD.FTZ R3, R137, R4 ;  /* 0x0000000489037221 */ /* 0x001fe20000010000 */
[----:B------:R-:W-:-:S04]  /*6fd0*/  FADD.FTZ R48, R134, R11 ;  /* 0x0000000b86307221 */ /* 0x000fc80000010000 */
[----:B------:R-:W-:Y:S02]  /*6fe0*/  FADD.FTZ R11, R71, R48 ;  /* 0x00000030470b7221 */ /* 0x000fe40000010000 */
[----:B------:R-:W0:Y:S01]  /*6ff0*/  MUFU.EX2 R36, R36 ;  /* 0x0000002400247308 */ /* 0x000e220000000800 */
[----:B-1----:R-:W-:Y:S01]  /*7000*/  FADD.FTZ R4, R34, R3 ;  /* 0x0000000322047221 */ /* 0x002fe20000010000 */
[----:B------:R-:W-:-:S04]  /*7010*/  FADD.FTZ R48, R128, R11 ;  /* 0x0000000b80307221 */ /* 0x000fc80000010000 */
[----:B------:R-:W-:Y:S01]  /*7020*/  FADD.FTZ R11, R65, R48 ;  /* 0x00000030410b7221 */ /* 0x000fe20000010000 */
[-C--:B------:R-:W-:Y:S01]  /*7030*/  FFMA.FTZ R48, R83, R0.reuse, -R16 ;  /* 0x0000000053307223 */ /* 0x080fe20000010810 */
[----:B------:R-:W1:Y:S01]  /*7040*/  MUFU.EX2 R133, R133 ;  /* 0x0000008500857308 */ /* 0x000e620000000800 */
[----:B--2---:R-:W-:Y:S01]  /*7050*/  FADD.FTZ R3, R139, R4 ;  /* 0x000000048b037221 */ /* 0x004fe20000010000 */
[----:B------:R-:W-:Y:S01]  /*7060*/  FADD.FTZ R50, R130, R11 ;  /* 0x0000000b82327221 */ /* 0x000fe20000010000 */
[----:B------:R-:W-:-:S03]  /*7070*/  FFMA.FTZ R16, R87, R0, -R16 ;  /* 0x0000000057107223 */ /* 0x000fc60000010810 */
[----:B------:R-:W-:Y:S02]  /*7080*/  FADD.FTZ R11, R61, R50 ;  /* 0x000000323d0b7221 */ /* 0x000fe40000010000 */
[----:B------:R-:W2:Y:S01]  /*7090*/  MUFU.EX2 R38, R38 ;  /* 0x0000002600267308 */ /* 0x000ea20000000800 */
[----:B0-----:R-:W-:Y:S01]  /*70a0*/  FADD.FTZ R4, R36, R3 ;  /* 0x0000000324047221 */ /* 0x001fe20000010000 */
[----:B------:R-:W-:-:S04]  /*70b0*/  FADD.FTZ R50, R124, R11 ;  /* 0x0000000b7c327221 */ /* 0x000fc80000010000 */
[----:B------:R-:W-:Y:S02]  /*70c0*/  FADD.FTZ R11, R57, R50 ;  /* 0x00000032390b7221 */ /* 0x000fe40000010000 */
[----:B------:R-:W0:Y:S01]  /*70d0*/  MUFU.EX2 R135, R135 ;  /* 0x0000008700877308 */ /* 0x000e220000000800 */
[----:B-1----:R-:W-:-:S07]  /*70e0*/  FADD.FTZ R3, R133, R4 ;  /* 0x0000000485037221 */ /* 0x002fce0000010000 */
[----:B------:R-:W1:Y:S01]  /*70f0*/  MUFU.EX2 R40, R40 ;  /* 0x0000002800287308 */ /* 0x000e620000000800 */
[----:B--2---:R-:W-:-:S07]  /*7100*/  FADD.FTZ R4, R38, R3 ;  /* 0x0000000326047221 */ /* 0x004fce0000010000 */
[----:B------:R-:W2:Y:S01]  /*7110*/  MUFU.EX2 R129, R129 ;  /* 0x0000008100817308 */ /* 0x000ea20000000800 */
[----:B0-----:R-:W-:-:S07]  /*7120*/  FADD.FTZ R3, R135, R4 ;  /* 0x0000000487037221 */ /* 0x001fce0000010000 */
        /* <DEDUP_REMOVED lines=33> */
[----:B--2---:R-:W-:Y:S01]  /*7340*/  FADD.FTZ R3, R123, R4 ;  /* 0x000000047b037221 */ /* 0x004fe20000010000 */
[----:B0-----:R-:W-:-:S03]  /*7350*/  FADD.FTZ R4, R69, R50 ;  /* 0x0000003245047221 */ /* 0x001fc60000010000 */
[----:B-1----:R-:W-:Y:S01]  /*7360*/  FADD.FTZ R3, R16, R3 ;  /* 0x0000000310037221 */ /* 0x002fe20000010000 */
[----:B------:R-:W-:Y:S06]  /*7370*/  @!P0 BRA `(.L_x_1006) ;  /* 0x0000000000048947 */ /* 0x000fec0003800000 */
[----:B------:R-:W-:Y:S01]  /*7380*/  BPT.TRAP 0x1 ;  /* 0x000000040000795c */ /* 0x000fe20000300000 */
.L_x_1006:
[----:B------:R-:W-:Y:S01]  /*7390*/  ULEA UR10, UR25, UR43, 0x3 ;  /* 0x0000002b190a7291 */ /* 0x000fe2000f8e183f */
[----:B------:R-:W-:Y:S01]  /*73a0*/  ISETP.GT.AND P1, PT, R12, UR27, PT ;  /* 0x0000001b0c007c0c */ /* 0x000fe2000bf24270 */
[----:B------:R-:W-:Y:S01]  /*73b0*/  UMOV UR26, UR4 ;  /* 0x00000004001a7c82 */ /* 0x000fe20008000000 */
[----:B------:R-:W-:Y:S01]  /*73c0*/  UMOV UR25, UR7 ;  /* 0x0000000700197c82 */ /* 0x000fe20008000000 */
        /* <DEDUP_REMOVED lines=35> */
[-C--:B------:R-:W-:Y:S01]  /*7600*/  FMUL.FTZ R102, R102, R14.reuse ;  /* 0x0000000e66667220 */ /* 0x080fe20000410000 */
        /* <DEDUP_REMOVED lines=19> */
[----:B------:R-:W-:Y:S01]  /*7740*/  IMAD.MOV.U32 R11, RZ, RZ, R13 ;  /* 0x000000ffff0b7224 */ /* 0x000fe200078e000d */
        /* <DEDUP_REMOVED lines=13> */
[----:B------:R-:W-:Y:S01]  /*7820*/  F2FP.F16.F32.PACK_AB R123, R16, R123 ;  /* 0x0000007b107b723e */ /* 0x000fe200000000ff */
[----:B------:R-:W-:Y:S06]  /*7830*/  @P1 BRA `(.L_x_1007) ;  /* 0xffffffd000841947 */ /* 0x000fec000383ffff */
.L_x_988:
[----:B------:R-:W0:Y:S01]  /*7840*/  S2UR UR10, SR_CTAID.X ;  /* 0x00000000000a79c3 */ /* 0x000e220000002500 */
[----:B------:R-:W-:Y:S01]  /*7850*/  IADD3 R10, -R5, 0x1, RZ ;  /* 0x00000001050a7810 */ /* 0x000fe20007ffe1ff */
[----:B------:R-:W-:Y:S02]  /*7860*/  UISETP.NE.AND UP1, UPT, UR40, URZ, UPT ;  /* 0x0000003f2800728c */ /* 0x000fe4000bf25270 */
[----:B------:R-:W-:Y:S02]  /*7870*/  UISETP.NE.AND UP0, UPT, UR44, URZ, UPT ;  /* 0x0000003f2c00728c */ /* 0x000fe4000bf05270 */
[----:B------:R-:W-:Y:S01]  /*7880*/  IMAD R10, R17, UR28, R10 ;  /* 0x0000001c110a7c24 */ /* 0x000fe2000f8e020a */
[----:B------:R-:W-:-:S03]  /*7890*/  UMOV UR14, 0xc0 ;  /* 0x000000c0000e7882 */ /* 0x000fc60000000000 */
[----:B------:R-:W-:Y:S02]  /*78a0*/  PLOP3.LUT P1, PT, PT, PT, UP0, 0x40, 0x0 ;  /* 0x000000000000781c */ /* 0x000fe40003f2e808 */
[----:B------:R-:W-:Y:S01]  /*78b0*/  R2UR UR15, R10 ;  /* 0x000000000a0f72ca */ /* 0x000fe200000e0000 */
[----:B------:R-:W-:Y:S01]  /*78c0*/  @UP1 ULDC UR18, c[0x0][0x450] ;  /* 0x0001140000121ab9 */ /* 0x000fe20000000800 */
[----:B0-----:R-:W-:-:S03]  /*78d0*/  UIMAD UR14, UR10, UR14, 0xbf ;  /* 0x000000bf0a0e74a4 */ /* 0x001fc6000f8e020e */
[----:B------:R-:W-:Y:S02]  /*78e0*/  @UP1 ULDC UR10, c[0x0][0x44c] ;  /* 0x00011300000a1ab9 */ /* 0x000fe40000000800 */
[----:B------:R-:W-:-:S04]  /*78f0*/  UIMAD.WIDE.U32 UR10, UR14, UR10, URZ ;  /* 0x0000000a0e0a72a5 */ /* 0x000fc8000f8e003f */
[----:B------:R-:W-:-:S04]  /*7900*/  @UP1 USHF.R.U32.HI UR14, URZ, UR18, UR11 ;  /* 0x000000123f0e1299 */ /* 0x000fc8000801160b */
[----:B------:R-:W-:-:S03]  /*7910*/  UIADD3 UR14, UR15, UR14, URZ ;  /* 0x0000000e0f0e7290 */ /* 0x000fc6000fffe03f */
[----:B------:R-:W-:Y:S02]  /*7920*/  ULDC UR15, c[0x0][0x9dc] ;  /* 0x00027700000f7ab9 */ /* 0x000fe40000000800 */
[----:B------:R-:W-:Y:S01]  /*7930*/  UIADD3 UR15, UR14, -UR15, URZ ;  /* 0x8000000f0e0f7290 */ /* 0x000fe2000fffe03f */
[----:B------:R-:W-:Y:S11]  /*7940*/  @P1 BRA `(.L_x_1008) ;  /* 0x00000000004c1947 */ /* 0x000ff60003800000 */
[----:B------:R-:W-:-:S06]  /*7950*/  UISETP.GT.AND UP0, UPT, UR14, -0x1, UPT ;  /* 0xffffffff0e00788c */ /* 0x000fcc000bf04270 */
[----:B------:R-:W-:-:S13]  /*7960*/  PLOP3.LUT P1, PT, PT, PT, UP0, 0x80, 0x0 ;  /* 0x000000000000781c */ /* 0x000fda0003f2f008 */
[----:B------:R-:W-:Y:S05]  /*7970*/  @P1 BRA `(.L_x_1009) ;  /* 0x0000000000201947 */ /* 0x000fea0003800000 */
[----:B------:R-:W-:Y:S01]  /*7980*/  ULDC UR18, c[0x0][0x9e4] ;  /* 0x0002790000127ab9 */ /* 0x000fe20000000800 */
[----:B------:R-:W-:Y:S02]  /*7990*/  ULOP3.LUT UR14, URZ, UR14, URZ, 0x33, !UPT ;  /* 0x0000000e3f0e7292 */ /* 0x000fe4000f8e333f */
[----:B------:R-:W-:-:S11]  /*79a0*/  UISETP.NE.AND UP0, UPT, UR18, 0x1, UPT ;  /* 0x000000011200788c */ /* 0x000fd6000bf05270 */
[----:B------:R-:W-:Y:S02]  /*79b0*/  @UP0 ULDC.64 UR20, c[0x0][0x9e8] ;  /* 0x00027a0000140ab9 */ /* 0x000fe40000000a00 */
[----:B------:R-:W-:-:S04]  /*79c0*/  UIMAD.WIDE.U32 UR10, UR14, UR20, URZ ;  /* 0x000000140e0a72a5 */ /* 0x000fc8000f8e003f */
[----:B------:R-:W-:-:S04]  /*79d0*/  @UP0 USHF.R.U32.HI UR14, URZ, UR21, UR11 ;  /* 0x000000153f0e0299 */ /* 0x000fc8000801160b */
[----:B------:R-:W-:Y:S01]  /*79e0*/  ULOP3.LUT UR14, URZ, UR14, URZ, 0x33, !UPT ;  /* 0x0000000e3f0e7292 */ /* 0x000fe2000f8e333f */
[----:B------:R-:W-:Y:S11]  /*79f0*/  BRA `(.L_x_1010) ;  /* 0x0000000000147947 */ /* 0x000ff60003800000 */
.L_x_1009:
[----:B------:R-:W-:Y:S02]  /*7a00*/  ULDC UR18, c[0x0][0x9e4] ;  /* 0x0002790000127ab9 */ /* 0x000fe40000000800 */
[----:B------:R-:W-:-:S11]  /*7a10*/  UISETP.NE.AND UP0, UPT, UR18, 0x1, UPT ;  /* 0x000000011200788c */ /* 0x000fd6000bf05270 */
[----:B------:R-:W-:Y:S02]  /*7a20*/  @UP0 ULDC.64 UR20, c[0x0][0x9e8] ;  /* 0x00027a0000140ab9 */ /* 0x000fe40000000a00 */
[----:B------:R-:W-:-:S04]  /*7a30*/  UIMAD.WIDE.U32 UR10, UR14, UR20, URZ ;  /* 0x000000140e0a72a5 */ /* 0x000fc8000f8e003f */
[----:B------:R-:W-:-:S12]  /*7a40*/  @UP0 USHF.R.U32.HI UR14, URZ, UR21, UR11 ;  /* 0x000000153f0e0299 */ /* 0x000fd8000801160b */
.L_x_1010:
[----:B------:R-:W-:-:S04]  /*7a50*/  UIMAD UR14, UR14, UR18, URZ ;  /* 0x000000120e0e72a4 */ /* 0x000fc8000f8e023f */
[----:B------:R-:W-:-:S04]  /*7a60*/  UISETP.LT.AND UP0, UPT, UR15, UR14, UPT ;  /* 0x0000000e0f00728c */ /* 0x000fc8000bf01270 */
[----:B------:R-:W-:-:S12]  /*7a70*/  USEL UR15, UR15, UR14, !UP0 ;  /* 0x0000000e0f0f7287 */ /* 0x000fd8000c000000 */
.L_x_1008:
[----:B------:R-:W-:-:S04]  /*7a80*/  UIADD3 UR15, UR15, 0x7f, URZ ;  /* 0x0000007f0f0f7890 */ /* 0x000fc8000fffe03f */
[----:B------:R-:W-:-:S04]  /*7a90*/  USHF.R.S32.HI UR10, URZ, 0x1f, UR15 ;  /* 0x0000001f3f0a7899 */ /* 0x000fc8000801140f */
[----:B------:R-:W-:-:S04]  /*7aa0*/  ULEA.HI UR10, UR10, UR15, URZ, 0x7 ;  /* 0x0000000f0a0a7291 */ /* 0x000fc8000f8f383f */
[----:B------:R-:W-:-:S04]  /*7ab0*/  USHF.R.S32.HI UR10, URZ, 0x7, UR10 ;  /* 0x000000073f0a7899 */ /* 0x000fc8000801140a */
[----:B------:R-:W-:-:S04]  /*7ac0*/  UISETP.LT.AND UP0, UPT, UR41, UR10, UPT ;  /* 0x0000000a2900728c */ /* 0x000fc8000bf01270 */
[----:B------:R-:W-:-:S06]  /*7ad0*/  USEL UR25, UR41, UR10, !UP0 ;  /* 0x0000000a29197287 */ /* 0x000fcc000c000000 */
[----:B------:R-:W-:-:S13]  /*7ae0*/  ISETP.GE.AND P1, PT, R12, UR25, PT ;  /* 0x000000190c007c0c */ /* 0x000fda000bf26270 */
[----:B------:R-:W-:Y:S05]  /*7af0*/  @!P1 BRA `(.L_x_1011) ;  /* 0x0000001c00489947 */ /* 0x000fea0003800000 */
[----:B------:R-:W-:Y:S01]  /*7b00*/  IMAD.MOV.U32 R10, RZ, RZ, R13 ;  /* 0x000000ffff0a7224 */ /* 0x000fe200078e000d */
[----:B------:R-:W-:Y:S01]  /*7b10*/  UMOV UR27, UR4 ;  /* 0x00000004001b7c82 */ /* 0x000fe20008000000 */
[----:B------:R-:W-:Y:S01]  /*7b20*/  IMAD.MOV.U32 R5, RZ, RZ, R2 ;  /* 0x000000ffff057224 */ /* 0x000fe200078e0002 */
[----:B------:R-:W-:-:S06]  /*7b30*/  UMOV UR26, UR7 ;  /* 0x00000007001a7c82 */ /* 0x000fcc0008000000 */
.L_x_1022:
[----:B------:R-:W-:Y:S01]  /*7b40*/  ISETP.NE.AND P2, PT, RZ, UR42, PT ;  /* 0x0000002aff007c0c */ /* 0x000fe2000bf45270 */
[----:B------:R-:W-:-:S04]  /*7b50*/  UISETP.NE.AND UP0, UPT, UR26, 0x1, UPT ;  /* 0x000000011a00788c */ /* 0x000fc8000bf05270 */
[----:B------:R-:W-:-:S04]  /*7b60*/  USEL UR4, URZ, 0x1, UP0 ;  /* 0x000000013f047887 */ /* 0x000fc80008000000 */
[----:B------:R-:W-:-:S04]  /*7b70*/  ULOP3.LUT UR4, UR27, UR4, URZ, 0x3c, !UPT ;  /* 0x000000041b047292 */ /* 0x000fc8000f8e3c3f */
[----:B------:R-:W-:Y:S08]  /*7b80*/  @P2 BRA `(.L_x_1012) ;  /* 0x0000000000382947 */ /* 0x000ff00003800000 */
[----:B------:R-:W-:Y:S05]  /*7b90*/  @!P0 BRA `(.L_x_1013) ;  /* 0x0000000000048947 */ /* 0x000fea0003800000 */
[----:B------:R-:W-:Y:S01]  /*7ba0*/  BPT.TRAP 0x1 ;  /* 0x000000040000795c */ /* 0x000fe20000300000 */
.L_x_1013:
        /* <DEDUP_REMOVED lines=9> */
.L_x_1014:
[----:B-1----:R-:W-:Y:S05]  /*7c40*/  @P1 BRA `(.L_x_1012) ;  /* 0x0000000000081947 */ /* 0x002fea0003800000 */
[----:B------:R-:W1:Y:S02]  /*7c50*/  SYNCS.PHASECHK.TRANS64.TRYWAIT P1, [UR7+0x16830], R0 ;  /* 0x01683000ff0075a7 */ /* 0x000e640008020147 */
[----:B-1----:R-:W-:Y:S05]  /*7c60*/  @!P1 BRA `(.L_x_1015) ;  /* 0x000000a4008c9947 */ /* 0x002fea0003800000 */
.L_x_1012:
        /* <DEDUP_REMOVED lines=30> */
.L_x_1017:
[----:B------:R-:W-:Y:S01]  /*7e50*/  ULEA UR10, UR26, UR43, 0x3 ;  /* 0x0000002b1a0a7291 */ /* 0x000fe2000f8e183f */
[----:B------:R-:W-:-:S05]  /*7e60*/  IMAD.U32 R0, RZ, RZ, UR27 ;  /* 0x0000001bff007e24 */ /* 0x000fca000f8e00ff */
[----:B------:R-:W-:-:S04]  /*7e70*/  SHF.L.U32 R0, R0, 0x1f, RZ ;  /* 0x0000001f00007819 */ /* 0x000fc800000006ff */
[----:B------:R0:W1:Y:S01]  /*7e80*/  SYNCS.PHASECHK.TRANS64.TRYWAIT P1, [UR10+0x16850], R0 ;  /* 0x01685000ff0075a7 */ /* 0x000062000802014a */
[----:B------:R-:W-:Y:S05]  /*7e90*/  @!P0 BRA `(.L_x_1018) ;  /* 0x0000000000048947 */ /* 0x000fea0003800000 */
[----:B------:R-:W-:Y:S01]  /*7ea0*/  BPT.TRAP 0x1 ;  /* 0x000000040000795c */ /* 0x000fe20000300000 */
.L_x_1018:
[----:B-1----:R-:W-:Y:S05]  /*7eb0*/  @P1 BRA `(.L_x_1016) ;  /* 0x0000000000081947 */ /* 0x002fea0003800000 */
[----:B------:R-:W1:Y:S02]  /*7ec0*/  SYNCS.PHASECHK.TRANS64.TRYWAIT P1, [UR10+0x16850], R0 ;  /* 0x01685000ff0075a7 */ /* 0x000e64000802014a */
[----:B-1----:R-:W-:Y:S05]  /*7ed0*/  @!P1 BRA `(.L_x_1019) ;  /* 0x000000a400089947 */ /* 0x002fea0003800000 */
.L_x_1016:
        /* <DEDUP_REMOVED lines=50> */
.L_x_1020:
        /* <DEDUP_REMOVED lines=71> */
[----:B------:R-:W0:Y:S01]  /*8670*/  LDC R0, c[0x0][0x988] ;  /* 0x00026200ff007b82 */ /* 0x000e220000000800 */
[----:B-1----:R-:W-:Y:S02]  /*8680*/  FMNMX.FTZ R16, R14, R13, !PT ;  /* 0x0000000d0e107209 */ /* 0x002fe40007810000 */
[----:B------:R-:W1:Y:S04]  /*8690*/  SHFL.BFLY PT, R2, R15, 0x1, 0x1f ;  /* 0x0c201f000f027f89 */ /* 0x000e6800000e0000 */
[----:B------:R-:W2:Y:S01]  /*86a0*/  SHFL.BFLY PT, R13, R16, 0x1, 0x1f ;  /* 0x0c201f00100d7f89 */ /* 0x000ea200000e0000 */
[----:B-1----:R-:W-:-:S02]  /*86b0*/  FMNMX.FTZ R2, R15, R2, !PT ;  /* 0x000000020f027209 */ /* 0x002fc40007810000 */
[----:B--2---:R-:W-:-:S03]  /*86c0*/  FMNMX.FTZ R13, R16, R13, !PT ;  /* 0x0000000d100d7209 */ /* 0x004fc60007810000 */
[C---:B0-----:R-:W-:Y:S01]  /*86d0*/  FMUL.FTZ R131, R2.reuse, R0 ;  /* 0x0000000002837220 */ /* 0x041fe20000410000 */
[----:B------:R-:W-:-:S03]  /*86e0*/  FADD.FTZ R5, -R2, R5 ;  /* 0x0000000502057221 */ /* 0x000fc60000010100 */
[-CC-:B------:R-:W-:Y:S01]  /*86f0*/  FFMA.FTZ R123, R37, R0.reuse, -R131.reuse ;  /* 0x00000000257b7223 */ /* 0x180fe20000010883 */
[-CC-:B------:R-:W-:Y:S01]  /*8700*/  FFMA.FTZ R37, R53, R0.reuse, -R131.reuse ;  /* 0x0000000035257223 */ /* 0x180fe20000010883 */
[C---:B------:R-:W-:Y:S01]  /*8710*/  FADD.FTZ R11, -R13.reuse, R10 ;  /* 0x0000000a0d0b7221 */ /* 0x040fe20000010100 */
[-C--:B------:R-:W-:Y:S01]  /*8720*/  FMUL.FTZ R53, R13, R0.reuse ;  /* 0x000000000d357220 */ /* 0x080fe20000410000 */
[-C--:B------:R-:W-:Y:S01]  /*8730*/  FMUL.FTZ R5, R5, R0.reuse ;  /* 0x0000000005057220 */ /* 0x080fe20000410000 */
[-C--:B------:R-:W-:Y:S01]  /*8740*/  FFMA.FTZ R148, R24, R0.reuse, -R131 ;  /* 0x0000000018947223 */ /* 0x080fe20000010883 */
[-C--:B------:R-:W-:Y:S01]  /*8750*/  FMUL.FTZ R10, R11, R0.reuse ;  /* 0x000000000b0a7220 */ /* 0x080fe20000410000 */
[-C--:B------:R-:W-:Y:S01]  /*8760*/  FFMA.FTZ R149, R26, R0.reuse, -R53 ;  /* 0x000000001a957223 */ /* 0x080fe20000010835 */
[-C--:B------:R-:W-:Y:S01]  /*8770*/  FFMA.FTZ R129, R25, R0.reuse, -R131 ;  /* 0x0000000019817223 */ /* 0x080fe20000010883 */
[-C--:B------:R-:W-:Y:S01]  /*8780*/  FFMA.FTZ R14, R27, R0.reuse, -R53 ;  /* 0x000000001b0e7223 */ /* 0x080fe20000010835 */
[----:B------:R-:W-:Y:S01]  /*8790*/  MUFU.EX2 R5, R5 ;  /* 0x0000000500057308 */ /* 0x000fe20000000800 */
[-C--:B------:R-:W-:Y:S01]  /*87a0*/  FFMA.FTZ R150, R28, R0.reuse, -R131 ;  /* 0x000000001c967223 */ /* 0x080fe20000010883 */
        /* <DEDUP_REMOVED lines=9> */
[-CC-:B------:R-:W-:Y:S01]  /*8840*/  FFMA.FTZ R147, R38, R0.reuse, -R53.reuse ;  /* 0x0000000026937223 */ /* 0x180fe20000010835 */
[-C--:B------:R-:W-:Y:S01]  /*8850*/  FFMA.FTZ R22, R39, R0.reuse, -R53 ;  /* 0x0000000027167223 */ /* 0x080fe20000010835 */
        /* <DEDUP_REMOVED lines=10> */
[----:B------:R-:W-:Y:S01]  /*8900*/  FFMA.FTZ R137, R50, R0, -R53 ;  /* 0x0000000032897223 */ /* 0x000fe20000010835 */
[----:B------:R-:W1:Y:S01]  /*8910*/  MUFU.EX2 R149, R149 ;  /* 0x0000009500957308 */ /* 0x000e620000000800 */
[----:B0-----:R-:W-:Y:S01]  /*8920*/  FFMA.FTZ R4, R5, R4, R148 ;  /* 0x0000000405047223 */ /* 0x001fe20000010094 */
[-C--:B------:R-:W-:Y:S01]  /*8930*/  FFMA.FTZ R41, R49, R0.reuse, -R131 ;  /* 0x0000000031297223 */ /* 0x080fe20000010883 */
[-C--:B------:R-:W-:Y:S01]  /*8940*/  FFMA.FTZ R28, R51, R0.reuse, -R53 ;  /* 0x00000000331c7223 */ /* 0x080fe20000010835 */
[-C--:B------:R-:W-:Y:S01]  /*8950*/  FFMA.FTZ R138, R52, R0.reuse, -R131 ;  /* 0x00000000348a7223 */ /* 0x080fe20000010883 */
[-CC-:B------:R-:W-:Y:S01]  /*8960*/  FFMA.FTZ R139, R54, R0.reuse, -R53.reuse ;  /* 0x00000000368b7223 */ /* 0x180fe20000010835 */
        /* <DEDUP_REMOVED lines=9> */
[-C--:B------:R-:W-:Y:S01]  /*8a00*/  FFMA.FTZ R34, R63, R0.reuse, -R53 ;  /* 0x000000003f227223 */ /* 0x080fe20000010835 */
[----:B------:R-:W2:Y:S01]  /*8a10*/  MUFU.EX2 R14, R14 ;  /* 0x0000000e000e7308 */ /* 0x000ea20000000800 */
[----:B-1----:R-:W-:Y:S01]  /*8a20*/  FFMA.FTZ R3, R10, R3, R149 ;  /* 0x000000030a037223 */ /* 0x002fe20000010095 */
[-CC-:B------:R-:W-:Y:S01]  /*8a30*/  FFMA.FTZ R128, R64, R0.reuse, -R131.reuse ;  /* 0x0000000040807223 */ /* 0x180fe20000010883 */
[-CC-:B------:R-:W-:Y:S01]  /*8a40*/  FFMA.FTZ R25, R65, R0.reuse, -R131.reuse ;  /* 0x0000000041197223 */ /* 0x180fe20000010883 */
[-CC-:B------:R-:W-:Y:S01]  /*8a50*/  FFMA.FTZ R130, R68, R0.reuse, -R131.reuse ;  /* 0x0000000044827223 */ /* 0x180fe20000010883 */
[-CC-:B------:R-:W-:Y:S01]  /*8a60*/  FFMA.FTZ R21, R69, R0.reuse, -R131.reuse ;  /* 0x0000000045157223 */ /* 0x180fe20000010883 */
[-CC-:B------:R-:W-:Y:S01]  /*8a70*/  FFMA.FTZ R124, R72, R0.reuse, -R131.reuse ;  /* 0x00000000487c7223 */ /* 0x180fe20000010883 */
[-CC-:B------:R-:W-:Y:S01]  /*8a80*/  FFMA.FTZ R19, R73, R0.reuse, -R131.reuse ;  /* 0x0000000049137223 */ /* 0x180fe20000010883 */
[----:B------:R-:W1:Y:S01]  /*8a90*/  MUFU.EX2 R150, R150 ;  /* 0x0000009600967308 */ /* 0x000e620000000800 */
[----:B0-----:R-:W-:Y:S01]  /*8aa0*/  FADD.FTZ R27, R129, R4 ;  /* 0x00000004811b7221 */ /* 0x001fe20000010000 */
[-CC-:B------:R-:W-:Y:S01]  /*8ab0*/  FFMA.FTZ R126, R76, R0.reuse, -R131.reuse ;  /* 0x000000004c7e7223 */ /* 0x180fe20000010883 */
[-CC-:B------:R-:W-:Y:S01]  /*8ac0*/  FFMA.FTZ R15, R77, R0.reuse, -R131.reuse ;  /* 0x000000004d0f7223 */ /* 0x180fe20000010883 */
[-CC-:B------:R-:W-:Y:S01]  /*8ad0*/  FFMA.FTZ R120, R80, R0.reuse, -R131.reuse ;  /* 0x0000000050787223 */ /* 0x180fe20000010883 */
[-CC-:B------:R-:W-:Y:S01]  /*8ae0*/  FFMA.FTZ R11, R81, R0.reuse, -R131.reuse ;  /* 0x00000000510b7223 */ /* 0x180fe20000010883 */
[-CC-:B------:R-:W-:Y:S01]  /*8af0*/  FFMA.FTZ R122, R84, R0.reuse, -R131.reuse ;  /* 0x00000000547a7223 */ /* 0x180fe20000010883 */
[-C--:B------:R-:W-:Y:S01]  /*8b00*/  FFMA.FTZ R49, R85, R0.reuse, -R131 ;  /* 0x0000000055317223 */ /* 0x080fe20000010883 */
[----:B------:R-:W0:Y:S01]  /*8b10*/  MUFU.EX2 R151, R151 ;  /* 0x0000009700977308 */ /* 0x000e220000000800 */
[----:B--2---:R-:W-:Y:S01]  /*8b20*/  FADD.FTZ R4, R14, R3 ;  /* 0x000000030e047221 */ /* 0x004fe20000010000 */
[----:B------:R-:W-:-:S06]  /*8b30*/  FFMA.FTZ R131, R70, R0, -R53 ;  /* 0x0000000046837223 */ /* 0x000fcc0000010835 */
        /* <DEDUP_REMOVED lines=36> */
[----:B0-----:R-:W-:Y:S01]  /*8d80*/  FADD.FTZ R40, R142, R31 ;  /* 0x0000001f8e287221 */ /* 0x001fe20000010000 */
[----:B------:R-:W-:-:S06]  /*8d90*/  FFMA.FTZ R31, R74, R0, -R53 ;  /* 0x000000004a1f7223 */ /* 0x000fcc0000010835 */
        /* <DEDUP_REMOVED lines=93> */
.L_x_1021:
[----:B------:R-:W-:Y:S01]  /*9370*/  ULEA UR10, UR26, UR43, 0x3 ;  /* 0x0000002b1a0a7291 */ /* 0x000fe2000f8e183f */
[----:B------:R-:W-:Y:S01]  /*9380*/  ISETP.GT.AND P1, PT, R12, UR25, PT ;  /* 0x000000190c007c0c */ /* 0x000fe2000bf24270 */
[----:B------:R-:W-:Y:S01]  /*9390*/  UMOV UR27, UR4 ;  /* 0x00000004001b7c82 */ /* 0x000fe20008000000 */
[----:B------:R-:W-:Y:S01]  /*93a0*/  UMOV UR26, UR7 ;  /* 0x00000007001a7c82 */ /* 0x000fe20008000000 */
[----:B------:R-:W-:Y:S01]  /*93b0*/  UIADD3 UR10, UR10, 0x16860, URZ ;  /* 0x000168600a0a7890 */ /* 0x000fe2000fffe03f */
[----:B------:R-:W-:Y:S01]  /*93c0*/  F2FP.F16.F32.PACK_AB R148, R129, R148 ;  /* 0x000000948194723e */ /* 0x000fe200000000ff */
[-C--:B------:R-:W-:Y:S01]  /*93d0*/  FMUL.FTZ R88, R88, R5.reuse ;  /* 0x0000000558587220 */ /* 0x080fe20000410000 */
[----:B------:R-:W-:Y:S01]  /*93e0*/  F2FP.F16.F32.PACK_AB R150, R127, R150 ;  /* 0x000000967f96723e */ /* 0x000fe200000000ff */
[----:B------:R-:W-:Y:S01]  /*93f0*/  UPRMT UR10, UR5, 0x654, UR10 ;  /* 0x00000654050a7896 */ /* 0x000fe2000800000a */
[----:B------:R-:W-:Y:S01]  /*9400*/  F2FP.F16.F32.PACK_AB R144, R125, R144 ;  /* 0x000000907d90723e */ /* 0x000fe200000000ff */
[-C--:B------:R-:W-:Y:S01]  /*9410*/  FMUL.FTZ R89, R89, R5.reuse ;  /* 0x0000000559597220 */ /* 0x080fe20000410000 */
[----:B------:R-:W-:Y:S01]  /*9420*/  F2FP.F16.F32.PACK_AB R146, R123, R146 ;  /* 0x000000927b92723e */ /* 0x000fe200000000ff */
[-C--:B------:R-:W-:Y:S01]  /*9430*/  FMUL.FTZ R92, R92, R5.reuse ;  /* 0x000000055c5c7220 */ /* 0x080fe20000410000 */
[----:B------:R-:W-:Y:S01]  /*9440*/  F2FP.F16.F32.PACK_AB R140, R121, R140 ;  /* 0x0000008c798c723e */ /* 0x000fe200000000ff */
        /* <DEDUP_REMOVED lines=61> */
.L_x_1011:
[----:B------:R-:W-:-:S13]  /*9820*/  ISETP.GE.AND P1, PT, R12, UR41, PT ;  /* 0x000000290c007c0c */ /* 0x000fda000bf26270 */
[----:B------:R-:W-:Y:S05]  /*9830*/  @!P1 BRA `(.L_x_1023) ;  /* 0x0000002c00889947 */ /* 0x000fea0003800000 */
[C---:B------:R-:W-:Y:S01]  /*9840*/  VIADD R11, R18.reuse, 0x9 ;  /* 0x00000009120b7836 */ /* 0x040fe20000000000 */
[----:B------:R-:W-:Y:S01]  /*9850*/  ISETP.GE.U32.AND P1, PT, R23, 0x180, PT ;  /* 0x000001801700780c */ /* 0x000fe20003f26070 */
[----:B------:R-:W-:Y:S01]  /*9860*/  IMAD.MOV.U32 R10, RZ, RZ, R13 ;  /* 0x000000ffff0a7224 */ /* 0x000fe200078e000d */
[----:B------:R-:W-:Y:S01]  /*9870*/  UMOV UR26, UR4 ;  /* 0x00000004001a7c82 */ /* 0x000fe20008000000 */
[----:B------:R-:W-:Y:S01]  /*9880*/  IMAD.MOV.U32 R5, RZ, RZ, R2 ;  /* 0x000000ffff057224 */ /* 0x000fe200078e0002 */
[----:B------:R-:W-:Y:S01]  /*9890*/  SEL R11, R11, 0x9, !P1 ;  /* 0x000000090b0b7807 */ /* 0x000fe20004800000 */
[----:B------:R-:W-:Y:S01]  /*98a0*/  VIADD R18, R18, 0x8 ;  /* 0x0000000812127836 */ /* 0x000fe20000000000 */
[----:B------:R-:W-:Y:S01]  /*98b0*/  UMOV UR25, UR7 ;  /* 0x0000000700197c82 */ /* 0x000fe20008000000 */
[----:B------:R-:W-:Y:S01]  /*98c0*/  ULDC UR28, c[0x0][0x9e4] ;  /* 0x00027900001c7ab9 */ /* 0x000fe20000000800 */
[----:B------:R-:W-:Y:S01]  /*98d0*/  ULDC UR29, c[0x0][0x288] ;  /* 0x0000a200001d7ab9 */ /* 0x000fe20000000800 */
[----:B------:R-:W-:Y:S01]  /*98e0*/  ULDC UR30, c[0x0][0x2f0] ;  /* 0x0000bc00001e7ab9 */ /* 0x000fe20000000800 */
[----:B------:R-:W-:-:S05]  /*98f0*/  ULDC UR27, c[0x0][0x9e0] ;  /* 0x00027800001b7ab9 */ /* 0x000fca0000000800 */
.L_x_1042:
[----:B------:R-:W-:Y:S01]  /*9900*/  UIADD3 UR7, UR25, 0x1, URZ ;  /* 0x0000000119077890 */ /* 0x000fe2000fffe03f */
[----:B------:R-:W-:-:S03]  /*9910*/  ISETP.NE.AND P2, PT, RZ, UR42, PT ;  /* 0x0000002aff007c0c */ /* 0x000fc6000bf45270 */
[----:B------:R-:W-:-:S04]  /*9920*/  UISETP.NE.AND UP0, UPT, UR7, 0x2, UPT ;  /* 0x000000020700788c */ /* 0x000fc8000bf05270 */
[----:B------:R-:W-:Y:S02]  /*9930*/  USEL UR4, URZ, 0x1, UP0 ;  /* 0x000000013f047887 */ /* 0x000fe40008000000 */
[----:B------:R-:W-:Y:S02]  /*9940*/  USEL UR7, UR7, URZ, UP0 ;  /* 0x0000003f07077287 */ /* 0x000fe40008000000 */
[----:B------:R-:W-:Y:S02]  /*9950*/  ULOP3.LUT UR4, UR26, UR4, URZ, 0x3c, !UPT ;  /* 0x000000041a047292 */ /* 0x000fe4000f8e3c3f */
[----:B--2---:R-:W-:Y:S10]  /*9960*/  @P2 BRA `(.L_x_1024) ;  /* 0x00000000002c2947 */ /* 0x004ff40003800000 */
[----:B------:R-:W-:Y:S05]  /*9970*/  @!P0 BRA `(.L_x_1025) ;  /* 0x0000000000048947 */ /* 0x000fea0003800000 */
[----:B------:R-:W-:Y:S01]  /*9980*/  BPT.TRAP 0x1 ;  /* 0x000000040000795c */ /* 0x000fe20000300000 */
.L_x_1025:
[----:B------:R-:W-:Y:S01]  /*9990*/  ULEA UR10, UR7, UR43, 0x3 ;  /* 0x0000002b070a7291 */ /* 0x000fe2000f8e183f */
[----:B------:R-:W-:-:S05]  /*99a0*/  IMAD.U32 R0, RZ, RZ, UR4 ;  /* 0x00000004ff007e24 */ /* 0x000fca000f8e00ff */
[----:B------:R-:W-:-:S04]  /*99b0*/  SHF.L.U32 R0, R0, 0x1f, RZ ;  /* 0x0000001f00007819 */ /* 0x000fc800000006ff */
[----:B------:R0:W1:Y:S01]  /*99c0*/  SYNCS.PHASECHK.TRANS64.TRYWAIT P1, [UR10+0x16830], R0 ;  /* 0x01683000ff0075a7 */ /* 0x000062000802014a */
[----:B------:R-:W-:Y:S05]  /*99d0*/  @!P0 BRA `(.L_x_1026) ;  /* 0x0000000000048947 */ /* 0x000fea0003800000 */
[----:B------:R-:W-:Y:S01]  /*99e0*/  BPT.TRAP 0x1 ;  /* 0x000000040000795c */ /* 0x000fe20000300000 */
.L_x_1026:
[----:B-1----:R-:W-:Y:S05]  /*99f0*/  @P1 BRA `(.L_x_1024) ;  /* 0x0000000000081947 */ /* 0x002fea0003800000 */
[----:B------:R-:W1:Y:S02]  /*9a00*/  SYNCS.PHASECHK.TRANS64.TRYWAIT P1, [UR10+0x16830], R0 ;  /* 0x01683000ff0075a7 */ /* 0x000e64000802014a */
[----:B-1----:R-:W-:Y:S05]  /*9a10*/  @!P1 BRA `(.L_x_1027) ;  /* 0x0000008800509947 */ /* 0x002fea0003800000 */
.L_x_1024:
[----:B------:R2:W-:Y:S01]  /*9a20*/  BAR.SYNC.DEFER_BLOCKING R18, 0x100 ;  /* 0x000400120000751d */ /* 0x0005e20000010000 */
[----:B------:R-:W-:Y:S01]  /*9a30*/  R2UR UR20, R6 ;  /* 0x00000000061472ca */ /* 0x000fe200000e0000 */
[----:B------:R-:W-:Y:S01]  /*9a40*/  ULEA UR22, UR7, UR6, 0xa ;  /* 0x0000000607167291 */ /* 0x000fe2000f8e503f */
[----:B------:R-:W-:-:S03]  /*9a50*/  R2UR UR21, R7 ;  /* 0x00000000071572ca */ /* 0x000fc600000e0000 */
[----:B------:R-:W-:Y:S01]  /*9a60*/  UMOV UR23, 0x40000040 ;  /* 0x4000004000177882 */ /* 0x000fe20000000000 */
[----:B------:R-:W-:Y:S01]  /*9a70*/  UIADD3 UR10, UR22, 0x2, URZ ;  /* 0x00000002160a7890 */ /* 0x000fe2000fffe03f */
[----:B------:R-:W-:Y:S01]  /*9a80*/  UMOV UR11, 0x40000040 ;  /* 0x40000040000b7882 */ /* 0x000fe20000000000 */
[----:B------:R-:W-:Y:S01]  /*9a90*/  UIADD3 UR14, UR22, 0x4, URZ ;  /* 0x00000004160e7890 */ /* 0x000fe2000fffe03f */
[----:B------:R-:W-:Y:S01]  /*9aa0*/  UMOV UR15, 0x40000040 ;  /* 0x40000040000f7882 */ /* 0x000fe20000000000 */
[----:B------:R-:W-:Y:S01]  /*9ab0*/  UIADD3 UR18, UR22, 0x6, URZ ;  /* 0x0000000616127890 */ /* 0x000fe2000fffe03f */
[----:B------:R-:W-:Y:S01]  /*9ac0*/  UMOV UR19, 0x40000040 ;  /* 0x4000004000137882 */ /* 0x000fe20000000000 */
        /* <DEDUP_REMOVED lines=12> */
[----:B--2---:R-:W-:Y:S05]  /*9b90*/  @P2 BRA `(.L_x_1028) ;  /* 0x00000000002c2947 */ /* 0x004fea0003800000 */
[----:B------:R-:W-:Y:S05]  /*9ba0*/  @!P0 BRA `(.L_x_1029) ;  /* 0x0000000000048947 */ /* 0x000fea0003800000 */
[----:B------:R-:W-:Y:S01]  /*9bb0*/  BPT.TRAP 0x1 ;  /* 0x000000040000795c */ /* 0x000fe20000300000 */
.L_x_1029:
[----:B------:R-:W-:Y:S01]  /*9bc0*/  ULEA UR10, UR25, UR43, 0x3 ;  /* 0x0000002b190a7291 */ /* 0x000fe2000f8e183f */
[----:B01----:R-:W-:-:S05]  /*9bd0*/  IMAD.U32 R0, RZ, RZ, UR26 ;  /* 0x0000001aff007e24 */ /* 0x003fca000f8e00ff */
[----:B------:R-:W-:-:S04]  /*9be0*/  SHF.L.U32 R0, R0, 0x1f, RZ ;  /* 0x0000001f00007819 */ /* 0x000fc800000006ff */
[----:B------:R0:W1:Y:S01]  /*9bf0*/  SYNCS.PHASECHK.TRANS64.TRYWAIT P1, [UR10+0x16850], R0 ;  /* 0x01685000ff0075a7 */ /* 0x000062000802014a */
[----:B------:R-:W-:Y:S05]  /*9c00*/  @!P0 BRA `(.L_x_1030) ;  /* 0x0000000000048947 */ /* 0x000fea0003800000 */
[----:B------:R-:W-:Y:S01]  /*9c10*/  BPT.TRAP 0x1 ;  /* 0x000000040000795c */ /* 0x000fe20000300000 */
.L_x_1030:
[----:B-1----:R-:W-:Y:S05]  /*9c20*/  @P1 BRA `(.L_x_1028) ;  /* 0x0000000000081947 */ /* 0x002fea0003800000 */
[----:B------:R-:W1:Y:S02]  /*9c30*/  SYNCS.PHASECHK.TRANS64.TRYWAIT P1, [UR10+0x16850], R0 ;  /* 0x01685000ff0075a7 */ /* 0x000e64000802014a */
[----:B-1----:R-:W-:Y:S05]  /*9c40*/  @!P1 BRA `(.L_x_1031) ;  /* 0x0000008400dc9947 */ /* 0x002fea0003800000 */
.L_x_1028:
[----:B------:R-:W-:Y:S01]  /*9c50*/  UIADD3 UR10, UR43, 0x400, URZ ;  /* 0x000004002b0a7890 */ /* 0x000fe2000fffe03f */
[----:B------:R-:W-:Y:S01]  /*9c60*/  WARPGROUP.ARRIVE ;  /* 0x00000000000079c5 */ /* 0x000fe20000000000 */
[----:B------:R-:W-:Y:S02]  /*9c70*/  UMOV UR11, 0x40000040 ;  /* 0x40000040000b7882 */ /* 0x000fe40000000000 */
[----:B------:R-:W-:-:S04]  /*9c80*/  USHF.R.U32.HI UR10, URZ, 0x4, UR10 ;  /* 0x000000043f0a7899 */ /* 0x000fc8000801160a */
[----:B------:R-:W-:-:S04]  /*9c90*/  ULOP3.LUT UR10, UR10, 0x3fff, URZ, 0xc0, !UPT ;  /* 0x00003fff0a0a7892 */ /* 0x000fc8000f8ec03f */
        /* <DEDUP_REMOVED lines=42> */
.L_x_1032:
[----:B------:R-:W-:Y:S01]  /*9f40*/  UISETP.NE.AND UP1, UPT, UR40, URZ, UPT ;  /* 0x0000003f2800728c */ /* 0x000fe2000bf25270 */
[----:B------:R-:W-:Y:S01]  /*9f50*/  IMAD.MOV.U32 R2, RZ, RZ, R9 ;  /* 0x000000ffff027224 */ /* 0x000fe200078e0009 */
[----:B------:R-:W-:Y:S02]  /*9f60*/  UISETP.NE.AND UP0, UPT, UR44, URZ, UPT ;  /* 0x0000003f2c00728c */ /* 0x000fe4000bf05270 */
[----:B------:R-:W-:Y:S02]  /*9f70*/  ULEA UR10, UR7, UR43, 0x3 ;  /* 0x0000002b070a7291 */ /* 0x000fe4000f8e183f */
[----:B------:R-:W-:Y:S02]  /*9f80*/  PLOP3.LUT P1, PT, PT, PT, UP1, 0x80, 0x0 ;  /* 0x000000000000781c */ /* 0x000fe40003f2f018 */
[----:B------:R-:W-:Y:S01]  /*9f90*/  PLOP3.LUT P2, PT, PT, PT, UP1, 0x80, 0x0 ;  /* 0x000000000000781c */ /* 0x000fe20003f4f018 */
[----:B------:R-:W-:Y:S02]  /*9fa0*/  UIADD3 UR10, UR10, 0x16840, URZ ;  /* 0x000168400a0a7890 */ /* 0x000fe4000fffe03f */
[----:B------:R-:W-:-:S02]  /*9fb0*/  @UP1 ULDC UR11, c[0x0][0x44c] ;  /* 0x00011300000b1ab9 */ /* 0x000fc40000000800 */
[----:B------:R-:W-:-:S06]  /*9fc0*/  UPRMT UR10, UR5, 0x654, UR10 ;  /* 0x00000654050a7896 */ /* 0x000fcc000800000a */
[----:B01----:R-:W-:Y:S01]  /*9fd0*/  @P1 IMAD.HI.U32 R0, R9, UR11, RZ ;  /* 0x0000000b09001c27 */ /* 0x003fe2000f8e00ff */
[----:B------:R-:W-:Y:S01]  /*9fe0*/  @UP1 ULDC UR11, c[0x0][0x450] ;  /* 0x00011400000b1ab9 */ /* 0x000fe20000000800 */
[----:B------:R-:W-:Y:S01]  /*9ff0*/  PLOP3.LUT P1, PT, PT, PT, UP0, 0x40, 0x0 ;  /* 0x000000000000781c */ /* 0x000fe20003f2e808 */
[----:B------:R-:W-:Y:S02]  /*a000*/  SYNCS.ARRIVE.TRANS64.RED.A1T0 RZ, [UR10], RZ ;  /* 0x000000ffffff79a7 */ /* 0x000fe4000810040a */
[----:B------:R-:W-:Y:S01]  /*a010*/  @P2 SHF.R.U32.HI R2, RZ, UR11, R0 ;  /* 0x0000000bff022c19 */ /* 0x000fe20008011600 */
[----:B------:R-:W-:-:S04]  /*a020*/  IMAD.SHL.U32 R0, R12, 0x80, RZ ;  /* 0x000000800c007824 */ /* 0x000fc800078e00ff */
[----:B------:R-:W0:Y:S01]  /*a030*/  SHFL.IDX PT, R15, R2, RZ, 0x1c1f ;  /* 0x001c1fff020f7589 */ /* 0x000e2200000e0000 */
[----:B------:R-:W-:-:S05]  /*a040*/  IADD3 R13, -R0, 0x1, RZ ;  /* 0x00000001000d7810 */ /* 0x000fca0007ffe1ff */
[----:B------:R-:W-:-:S04]  /*a050*/  IMAD R14, R8, -0x2, R13 ;  /* 0xfffffffe080e7824 */ /* 0x000fc800078e020d */
[----:B------:R-:W-:-:S04]  /*a060*/  IMAD R14, R17, UR30, R14 ;  /* 0x0000001e110e7c24 */ /* 0x000fc8000f8e020e */
[----:B------:R-:W-:-:S04]  /*a070*/  VIADD R16, R14, -UR29 ;  /* 0x8000001d0e107c36 */ /* 0x000fc80008000000 */
[C---:B------:R-:W-:Y:S02]  /*a080*/  VIADD R14, R16.reuse, UR27 ;  /* 0x0000001b100e7c36 */ /* 0x040fe40008000000 */
[----:B------:R-:W-:Y:S02]  /*a090*/  VIADD R16, R16, UR24 ;  /* 0x0000001810107c36 */ /* 0x000fe40008000000 */
[--C-:B0-----:R-:W-:Y:S02]  /*a0a0*/  IMAD.IADD R20, R14, 0x1, R15.reuse ;  /* 0x000000010e147824 */ /* 0x101fe400078e020f */
[----:B------:R-:W-:Y:S01]  /*a0b0*/  IMAD.IADD R22, R16, 0x1, R15 ;  /* 0x0000000110167824 */ /* 0x000fe200078e020f */
[----:B------:R-:W-:Y:S06]  /*a0c0*/  @P1 BRA `(.L_x_1033) ;  /* 0x00000000005c1947 */ /* 0x000fec0003800000 */
[----:B------:R-:W-:Y:S01]  /*a0d0*/  IMAD R13, R17, UR30, R15 ;  /* 0x0000001e110d7c24 */ /* 0x000fe2000f8e020f */
[----:B------:R-:W-:Y:S03]  /*a0e0*/  BSSY B0, `(.L_x_1034) ;  /* 0x0000011000007945 */ /* 0x000fe60003800000 */
[----:B------:R-:W-:-:S05]  /*a0f0*/  VIADD R13, R13, -UR29 ;  /* 0x8000001d0d0d7c36 */ /* 0x000fca0008000000 */
        /* <DEDUP_REMOVED lines=10> */
.L_x_1035:
[----:B------:R-:W-:-:S05]  /*a1a0*/  IMAD.U32 R15, RZ, RZ, UR28 ;  /* 0x0000001cff0f7e24 */ /* 0x000fca000f8e00ff */
[----:B------:R-:W-:-:S13]  /*a1b0*/  ISETP.NE.AND P1, PT, R15, 0x1, PT ;  /* 0x000000010f00780c */ /* 0x000fda0003f25270 */
[----:B------:R-:W0:Y:S02]  /*a1c0*/  @P1 LDC.64 R120, c[0x0][0x9e8] ;  /* 0x00027a00ff781b82 */ /* 0x000e240000000a00 */
[----:B0-----:R-:W-:-:S05]  /*a1d0*/  @P1 IMAD.HI.U32 R120, R13, R120, RZ ;  /* 0x000000780d781227 */ /* 0x001fca00078e00ff */
[----:B------:R-:W-:-:S07]  /*a1e0*/  @P1 SHF.R.U32.HI R13, RZ, R121, R120 ;  /* 0x00000079ff0d1219 */ /* 0x000fce0000011678 */
.L_x_1036:
[----:B------:R-:W-:Y:S05]  /*a1f0*/  BSYNC B0 ;  /* 0x0000000000007941 */ /* 0x000fea0003800000 */
.L_x_1034:
[----:B------:R-:W-:-:S04]  /*a200*/  IMAD R13, R13, R15, -R0 ;  /* 0x0000000f0d0d7224 */ /* 0x000fc800078e0a00 */
[----:B------:R-:W-:-:S05]  /*a210*/  IMAD R13, R8, -0x2, R13 ;  /* 0xfffffffe080d7824 */ /* 0x000fca00078e020d */
[----:B------:R-:W-:Y:S02]  /*a220*/  VIADDMNMX R20, R13, R15, R20, PT ;  /* 0x0000000f0d147246 */ /* 0x000fe40003800114 */
[----:B------:R-:W-:-:S07]  /*a230*/  VIMNMX R22, R22, R13, !PT ;  /* 0x0000000d16167248 */ /* 0x000fce0007fe0100 */
.L_x_1033:
        /* <DEDUP_REMOVED lines=116> */
.L_x_1039:
[----:B------:R-:W-:-:S05]  /*a980*/  IMAD.U32 R2, RZ, RZ, UR28 ;  /* 0x0000001cff027e24 */ /* 0x000fca000f8e00ff */
[----:B------:R-:W-:-:S13]  /*a990*/  ISETP.NE.AND P2, PT, R2, 0x1, PT ;  /* 0x000000010200780c */ /* 0x000fda0003f45270 */
[----:B------:R-:W0:Y:S02]  /*a9a0*/  @P2 LDC.64 R136, c[0x0][0x9e8] ;  /* 0x00027a00ff882b82 */ /* 0x000e240000000a00 */
[----:B0-----:R-:W-:-:S05]  /*a9b0*/  @P2 IMAD.HI.U32 R136, R139, R136, RZ ;  /* 0x000000888b882227 */ /* 0x001fca00078e00ff */
[----:B------:R-:W-:-:S07]  /*a9c0*/  @P2 SHF.R.U32.HI R139, RZ, R137, R136 ;  /* 0x00000089ff8b2219 */ /* 0x000fce0000011688 */
.L_x_1040:
[----:B------:R-:W-:Y:S05]  /*a9d0*/  BSYNC B0 ;  /* 0x0000000000007941 */ /* 0x000fea0003800000 */
.L_x_1038:
[----:B------:R-:W-:-:S04]  /*a9e0*/  IMAD R139, R139, R2, -R0 ;  /* 0x000000028b8b7224 */ /* 0x000fc800078e0a00 */
[----:B------:R-:W-:-:S05]  /*a9f0*/  IMAD R139, R8, -0x2, R139 ;  /* 0xfffffffe088b7824 */ /* 0x000fca00078e028b */
[----:B------:R-:W-:Y:S02]  /*aa00*/  VIADDMNMX R14, R139, R2, R14, PT ;  /* 0x000000028b0e7246 */ /* 0x000fe4000380010e */
[----:B------:R-:W-:-:S07]  /*aa10*/  VIMNMX R16, R16, R139, !PT ;  /* 0x0000008b10107248 */ /* 0x000fce0007fe0100 */
.L_x_1037:
        /* <DEDUP_REMOVED lines=88> */
[--C-:B------:R-:W-:Y:S01]  /*afa0*/  FFMA.FTZ R33, R41, R0, -R20.reuse ;  /* 0x0000000029217223 */ /* 0x100fe20000010814 */
        /* <DEDUP_REMOVED lines=87> */
[-CC-:B------:R-:W-:Y:S01]  /*b520*/  FFMA.FTZ R71, R61, R0.reuse, -R20.reuse ;  /* 0x000000003d477223 */ /* 0x180fe20000010814 */
        /* <DEDUP_REMOVED lines=42> */
[----:B------:R-:W-:Y:S01]  /*b7d0*/  FFMA.FTZ R5, R85, R0, -R20 ;  /* 0x0000000055057223 */ /* 0x000fe20000010814 */
[----:B------:R-:W0:Y:S01]  /*b7e0*/  SHFL.BFLY PT, R13, R14, 0x2, 0x1f ;  /* 0x0c401f000e0d7f89 */ /* 0x000e2200000e0000 */
        /* <DEDUP_REMOVED lines=10> */
[----:B------:R-:W-:-:S03]  /*b890*/  FMUL.FTZ R14, R69, R0 ;  /* 0x00000000450e7220 */ /* 0x000fc60000410000 */
[C---:B------:R-:W-:Y:S01]  /*b8a0*/  FSETP.NEU.FTZ.AND P1, PT, R13.reuse, -INF , PT ;  /* 0xff8000000d00780b */ /* 0x040fe20003f3d000 */
[----:B------:R-:W-:Y:S02]  /*b8b0*/  FMUL.FTZ R16, R13, R0 ;  /* 0x000000000d107220 */ /* 0x000fe40000410000 */
[----:B------:R-:W-:Y:S03]  /*b8c0*/  MUFU.EX2 R57, R57 ;  /* 0x0000003900397308 */ /* 0x000fe60000000800 */
[----:B------:R-:W-:-:S05]  /*b8d0*/  FSEL R16, R16, RZ, P1 ;  /* 0x000000ff10107208 */ /* 0x000fca0000800000 */
[----:B------:R-:W0:Y:S01]  /*b8e0*/  MUFU.EX2 R14, R14 ;  /* 0x0000000e000e7308 */ /* 0x000e220000000800 */
[-CC-:B------:R-:W-:Y:S01]  /*b8f0*/  FFMA.FTZ R24, R31, R0.reuse, -R16.reuse ;  /* 0x000000001f187223 */ /* 0x180fe20000010810 */
[-CC-:B------:R-:W-:Y:S01]  /*b900*/  FFMA.FTZ R31, R39, R0.reuse, -R16.reuse ;  /* 0x00000000271f7223 */ /* 0x180fe20000010810 */
[----:B------:R-:W-:Y:S01]  /*b910*/  FSEL R39, R13, RZ, P1 ;  /* 0x000000ff0d277208 */ /* 0x000fe20000800000 */
[-CC-:B------:R-:W-:Y:S01]  /*b920*/  FFMA.FTZ R69, R151, R0.reuse, -R16.reuse ;  /* 0x0000000097457223 */ /* 0x180fe20000010810 */
[-CC-:B------:R-:W-:Y:S01]  /*b930*/  FFMA.FTZ R20, R27, R0.reuse, -R16.reuse ;  /* 0x000000001b147223 */ /* 0x180fe20000010810 */
[-CC-:B------:R-:W-:Y:S01]  /*b940*/  FFMA.FTZ R151, R137, R0.reuse, -R16.reuse ;  /* 0x0000000089977223 */ /* 0x180fe20000010810 */
[-C--:B------:R-:W-:Y:S01]  /*b950*/  FFMA.FTZ R26, R139, R0.reuse, -R16 ;  /* 0x000000008b1a7223 */ /* 0x080fe20000010810 */
[----:B------:R-:W-:Y:S01]  /*b960*/  FADD.FTZ R39, -R39, R10 ;  /* 0x0000000a27277221 */ /* 0x000fe20000010100 */
[----:B------:R-:W-:Y:S01]  /*b970*/  MUFU.EX2 R24, R24 ;  /* 0x0000001800187308 */ /* 0x000fe20000000800 */
[-CC-:B------:R-:W-:Y:S01]  /*b980*/  FFMA.FTZ R27, R141, R0.reuse, -R16.reuse ;  /* 0x000000008d1b7223 */ /* 0x180fe20000010810 */
[-CC-:B------:R-:W-:Y:S01]  /*b990*/  FFMA.FTZ R133, R37, R0.reuse, -R16.reuse ;  /* 0x0000000025857223 */ /* 0x180fe20000010810 */
[-C--:B------:R-:W-:Y:S01]  /*b9a0*/  FMUL.FTZ R10, R39, R0.reuse ;  /* 0x00000000270a7220 */ /* 0x080fe20000410000 */
[-CC-:B------:R-:W-:Y:S01]  /*b9b0*/  FFMA.FTZ R28, R143, R0.reuse, -R16.reuse ;  /* 0x000000008f1c7223 */ /* 0x180fe20000010810 */
[-CC-:B------:R-:W-:Y:S01]  /*b9c0*/  FFMA.FTZ R141, R145, R0.reuse, -R16.reuse ;  /* 0x00000000918d7223 */ /* 0x180fe20000010810 */
[-CC-:B------:R-:W-:Y:S01]  /*b9d0*/  FFMA.FTZ R30, R43, R0.reuse, -R16.reuse ;  /* 0x000000002b1e7223 */ /* 0x180fe20000010810 */
[--C-:B------:R-:W-:Y:S01]  /*b9e0*/  FFMA.FTZ R143, R149, R0, -R16.reuse ;  /* 0x00000000958f7223 */ /* 0x100fe20000010810 */
[----:B------:R-:W-:Y:S01]  /*b9f0*/  MUFU.EX2 R69, R69 ;  /* 0x0000004500457308 */ /* 0x000fe20000000800 */
[----:B0-----:R-:W-:Y:S01]  /*ba00*/  FFMA.FTZ R37, R14, R4, R35 ;  /* 0x000000040e257223 */ /* 0x001fe20000010023 */
[-CC-:B------:R-:W-:Y:S01]  /*ba10*/  FFMA.FTZ R32, R47, R0.reuse, -R16.reuse ;  /* 0x000000002f207223 */ /* 0x180fe20000010810 */
[-CC-:B------:R-:W-:Y:S01]  /*ba20*/  FFMA.FTZ R137, R153, R0.reuse, -R16.reuse ;  /* 0x0000000099897223 */ /* 0x180fe20000010810 */
[-CC-:B------:R-:W-:Y:S01]  /*ba30*/  FFMA.FTZ R34, R51, R0.reuse, -R16.reuse ;  /* 0x0000000033227223 */ /* 0x180fe20000010810 */
[----:B------:R-:W-:Y:S01]  /*ba40*/  FADD.FTZ R37, R148, R37 ;  /* 0x0000002594257221 */ /* 0x000fe20000010000 */
[-CC-:B------:R-:W-:Y:S01]  /*ba50*/  FFMA.FTZ R139, R155, R0.reuse, -R16.reuse ;  /* 0x000000009b8b7223 */ /* 0x180fe20000010810 */
[-CC-:B------:R-:W-:Y:S01]  /*ba60*/  FFMA.FTZ R36, R55, R0.reuse, -R16.reuse ;  /* 0x0000000037247223 */ /* 0x180fe20000010810 */
[----:B------:R-:W0:Y:S01]  /*ba70*/  MUFU.EX2 R10, R10 ;  /* 0x0000000a000a7308 */ /* 0x000e220000000800 */
[----:B------:R-:W-:Y:S01]  /*ba80*/  FADD.FTZ R42, R150, R37 ;  /* 0x00000025962a7221 */ /* 0x000fe20000010000 */
[-CC-:B------:R-:W-:Y:S01]  /*ba90*/  FFMA.FTZ R38, R59, R0.reuse, -R16.reuse ;  /* 0x000000003b267223 */ /* 0x180fe20000010810 */
[-CC-:B------:R-:W-:Y:S01]  /*baa0*/  FFMA.FTZ R135, R41, R0.reuse, -R16.reuse ;  /* 0x0000000029877223 */ /* 0x180fe20000010810 */
[-C--:B------:R-:W-:Y:S01]  /*bab0*/  FFMA.FTZ R40, R63, R0.reuse, -R16 ;  /* 0x000000003f287223 */ /* 0x080fe20000010810 */
[----:B------:R-:W-:Y:S01]  /*bac0*/  FADD.FTZ R37, R147, R42 ;  /* 0x0000002a93257221 */ /* 0x000fe20000010000 */
[-CC-:B------:R-:W-:Y:S01]  /*bad0*/  FFMA.FTZ R129, R157, R0.reuse, -R16.reuse ;  /* 0x000000009d817223 */ /* 0x180fe20000010810 */
[-CC-:B------:R-:W-:Y:S01]  /*bae0*/  FFMA.FTZ R131, R70, R0.reuse, -R16.reuse ;  /* 0x0000000046837223 */ /* 0x180fe20000010810 */
[----:B------:R-:W1:Y:S01]  /*baf0*/  MUFU.EX2 R20, R20 ;  /* 0x0000001400147308 */ /* 0x000e620000000800 */
[-CC-:B------:R-:W-:Y:S01]  /*bb00*/  FFMA.FTZ R22, R22, R0.reuse, -R16.reuse ;  /* 0x0000000016167223 */ /* 0x180fe20000010810 */
[-CC-:B------:R-:W-:Y:S01]  /*bb10*/  FFMA.FTZ R125, R74, R0.reuse, -R16.reuse ;  /* 0x000000004a7d7223 */ /* 0x180fe20000010810 */
[-CC-:B------:R-:W-:Y:S01]  /*bb20*/  FFMA.FTZ R127, R78, R0.reuse, -R16.reuse ;  /* 0x000000004e7f7223 */ /* 0x180fe20000010810 */
[-CC-:B------:R-:W-:Y:S01]  /*bb30*/  FFMA.FTZ R121, R121, R0.reuse, -R16.reuse ;  /* 0x0000000079797223 */ /* 0x180fe20000010810 */
[----:B------:R-:W-:-:S03]  /*bb40*/  FFMA.FTZ R123, R86, R0, -R16 ;  /* 0x00000000567b7223 */ /* 0x000fc60000010810 */
[----:B------:R-:W3:Y:S01]  /*bb50*/  MUFU.EX2 R151, R151 ;  /* 0x0000009700977308 */ /* 0x000ee20000000800 */
[----:B0-----:R-:W-:-:S07]  /*bb60*/  FFMA.FTZ R3, R10, R3, R69 ;  /* 0x000000030a037223 */ /* 0x001fce0000010045 */
[----:B------:R-:W0:Y:S01]  /*bb70*/  MUFU.EX2 R26, R26 ;  /* 0x0000001a001a7308 */ /* 0x000e220000000800 */
[----:B-1----:R-:W-:-:S07]  /*bb80*/  FADD.FTZ R4, R20, R3 ;  /* 0x0000000314047221 */ /* 0x002fce0000010000 */
[----:B------:R-:W1:Y:S01]  /*bb90*/  MUFU.EX2 R27, R27 ;  /* 0x0000001b001b7308 */ /* 0x000e620000000800 */
[----:B---3--:R-:W-:Y:S01]  /*bba0*/  FADD.FTZ R3, R151, R4 ;  /* 0x0000000497037221 */ /* 0x008fe20000010000 */
[----:B------:R-:W-:-:S03]  /*bbb0*/  FADD.FTZ R4, R144, R37 ;  /* 0x0000002590047221 */ /* 0x000fc60000010000 */
[----:B------:R-:W-:-:S03]  /*bbc0*/  FADD.FTZ R3, R24, R3 ;  /* 0x0000000318037221 */ /* 0x000fc60000010000 */
[----:B------:R-:W3:Y:S01]  /*bbd0*/  MUFU.EX2 R28, R28 ;  /* 0x0000001c001c7308 */ /* 0x000ee20000000800 */
[----:B0-----:R-:W-:Y:S01]  /*bbe0*/  FADD.FTZ R42, R26, R3 ;  /* 0x000000031a2a7221 */ /* 0x001fe20000010000 */
[----:B------:R-:W-:-:S04]  /*bbf0*/  FADD.FTZ R3, R29, R4 ;  /* 0x000000041d037221 */ /* 0x000fc80000010000 */
[----:B------:R-:W-:Y:S02]  /*bc00*/  FADD.FTZ R4, R146, R3 ;  /* 0x0000000392047221 */ /* 0x000fe40000010000 */
[----:B------:R-:W0:Y:S01]  /*bc10*/  MUFU.EX2 R31, R31 ;  /* 0x0000001f001f7308 */ /* 0x000e220000000800 */
[----:B-1----:R-:W-:Y:S01]  /*bc20*/  FADD.FTZ R37, R27, R42 ;  /* 0x0000002a1b257221 */ /* 0x002fe20000010000 */
[----:B------:R-:W-:Y:S01]  /*bc30*/  FADD.FTZ R3, R21, R4 ;  /* 0x0000000415037221 */ /* 0x000fe20000010000 */
[----:B------:R-:W-:-:S03]  /*bc40*/  FFMA.FTZ R42, R67, R0, -R16 ;  /* 0x00000000432a7223 */ /* 0x000fc60000010810 */
[----:B------:R-:W-:Y:S02]  /*bc50*/  FADD.FTZ R4, R140, R3 ;  /* 0x000000038c047221 */ /* 0x000fe40000010000 */
[----:B------:R-:W1:Y:S01]  /*bc60*/  MUFU.EX2 R141, R141 ;  /* 0x0000008d008d7308 */ /* 0x000e620000000800 */
[----:B---3--:R-:W-:Y:S01]  /*bc70*/  FADD.FTZ R44, R28, R37 ;  /* 0x000000251c2c7221 */ /* 0x008fe20000010000 */
[----:B------:R-:W-:-:S06]  /*bc80*/  FADD.FTZ R37, R33, R4 ;  /* 0x0000000421257221 */ /* 0x000fcc0000010000 */
[----:B------:R-:W3:Y:S01]  /*bc90*/  MUFU.EX2 R30, R30 ;  /* 0x0000001e001e7308 */ /* 0x000ee20000000800 */
[----:B0-----:R-:W-:-:S07]  /*bca0*/  FADD.FTZ R44, R31, R44 ;  /* 0x0000002c1f2c7221 */ /* 0x001fce0000010000 */
[----:B------:R-:W0:Y:S01]  /*bcb0*/  MUFU.EX2 R143, R143 ;  /* 0x0000008f008f7308 */ /* 0x000e220000000800 */
[----:B-1----:R-:W-:Y:S01]  /*bcc0*/  FADD.FTZ R3, R141, R44 ;  /* 0x0000002c8d037221 */ /* 0x002fe20000010000 */
[----:B------:R-:W-:-:S04]  /*bcd0*/  FADD.FTZ R44, R142, R37 ;  /* 0x000000258e2c7221 */ /* 0x000fc80000010000 */
[----:B------:R-:W-:Y:S02]  /*bce0*/  FADD.FTZ R37, R15, R44 ;  /* 0x0000002c0f257221 */ /* 0x000fe40000010000 */
[----:B------:R-:W1:Y:S01]  /*bcf0*/  MUFU.EX2 R32, R32 ;  /* 0x0000002000207308 */ /* 0x000e620000000800 */
[----:B---3--:R-:W-:Y:S01]  /*bd00*/  FADD.FTZ R4, R30, R3 ;  /* 0x000000031e047221 */ /* 0x008fe20000010000 */
[----:B------:R-:W-:-:S04]  /*bd10*/  FADD.FTZ R44, R136, R37 ;  /* 0x00000025882c7221 */ /* 0x000fc80000010000 */
[----:B------:R-:W-:Y:S01]  /*bd20*/  FADD.FTZ R37, R19, R44 ;  /* 0x0000002c13257221 */ /* 0x000fe20000010000 */
[----:B------:R-:W-:Y:S01]  /*bd30*/  FFMA.FTZ R44, R75, R0, -R16 ;  /* 0x000000004b2c7223 */ /* 0x000fe20000010810 */
[----:B------:R-:W3:Y:S01]  /*bd40*/  MUFU.EX2 R137, R137 ;  /* 0x0000008900897308 */ /* 0x000ee20000000800 */
[----:B0-----:R-:W-:Y:S01]  /*bd50*/  FADD.FTZ R3, R143, R4 ;  /* 0x000000048f037221 */ /* 0x001fe20000010000 */
[----:B------:R-:W-:-:S04]  /*bd60*/  FADD.FTZ R46, R138, R37 ;  /* 0x000000258a2e7221 */ /* 0x000fc80000010000 */
[----:B------:R-:W-:Y:S02]  /*bd70*/  FADD.FTZ R37, R25, R46 ;  /* 0x0000002e19257221 */ /* 0x000fe40000010000 */
[----:B------:R-:W0:Y:S01]  /*bd80*/  MUFU.EX2 R34, R34 ;  /* 0x0000002200227308 */ /* 0x000e220000000800 */
[----:B-1----:R-:W-:Y:S01]  /*bd90*/  FADD.FTZ R4, R32, R3 ;  /* 0x0000000320047221 */ /* 0x002fe20000010000 */
[----:B------:R-:W-:-:S04]  /*bda0*/  FADD.FTZ R46, R132, R37 ;  /* 0x00000025842e7221 */ /* 0x000fc80000010000 */
[----:B------:R-:W-:Y:S01]  /*bdb0*/  FADD.FTZ R37, R45, R46 ;  /* 0x0000002e2d257221 */ /* 0x000fe20000010000 */
[----:B------:R-:W-:Y:S01]  /*bdc0*/  FFMA.FTZ R46, R79, R0, -R16 ;  /* 0x000000004f2e7223 */ /* 0x000fe20000010810 */
[----:B------:R-:W1:Y:S01]  /*bdd0*/  MUFU.EX2 R139, R139 ;  /* 0x0000008b008b7308 */ /* 0x000e620000000800 */
[----:B---3--:R-:W-:Y:S01]  /*bde0*/  FADD.FTZ R3, R137, R4 ;  /* 0x0000000489037221 */ /* 0x008fe20000010000 */
[----:B------:R-:W-:-:S04]  /*bdf0*/  FADD.FTZ R48, R134, R37 ;  /* 0x0000002586307221 */ /* 0x000fc80000010000 */
[----:B------:R-:W-:Y:S02]  /*be00*/  FADD.FTZ R37, R71, R48 ;  /* 0x0000003047257221 */ /* 0x000fe40000010000 */
[----:B------:R-:W3:Y:S01]  /*be10*/  MUFU.EX2 R36, R36 ;  /* 0x0000002400247308 */ /* 0x000ee20000000800 */
[----:B0-----:R-:W-:Y:S01]  /*be20*/  FADD.FTZ R4, R34, R3 ;  /* 0x0000000322047221 */ /* 0x001fe20000010000 */
[----:B------:R-:W-:-:S04]  /*be30*/  FADD.FTZ R48, R128, R37 ;  /* 0x0000002580307221 */ /* 0x000fc80000010000 */
[----:B------:R-:W-:Y:S01]  /*be40*/  FADD.FTZ R37, R65, R48 ;  /* 0x0000003041257221 */ /* 0x000fe20000010000 */
[-C--:B------:R-:W-:Y:S01]  /*be50*/  FFMA.FTZ R48, R83, R0.reuse, -R16 ;  /* 0x0000000053307223 */ /* 0x080fe20000010810 */
[----:B------:R-:W0:Y:S01]  /*be60*/  MUFU.EX2 R133, R133 ;  /* 0x0000008500857308 */ /* 0x000e220000000800 */
[----:B-1----:R-:W-:Y:S01]  /*be70*/  FADD.FTZ R3, R139, R4 ;  /* 0x000000048b037221 */ /* 0x002fe20000010000 */
[----:B------:R-:W-:Y:S01]  /*be80*/  FADD.FTZ R50, R130, R37 ;  /* 0x0000002582327221 */ /* 0x000fe20000010000 */
[----:B------:R-:W-:-:S03]  /*be90*/  FFMA.FTZ R16, R87, R0, -R16 ;  /* 0x0000000057107223 */ /* 0x000fc60000010810 */
[----:B------:R-:W-:Y:S02]  /*bea0*/  FADD.FTZ R37, R61, R50 ;  /* 0x000000323d257221 */ /* 0x000fe40000010000 */
[----:B------:R-:W1:Y:S01]  /*beb0*/  MUFU.EX2 R38, R38 ;  /* 0x0000002600267308 */ /* 0x000e620000000800 */
[----:B---3--:R-:W-:Y:S01]  /*bec0*/  FADD.FTZ R4, R36, R3 ;  /* 0x0000000324047221 */ /* 0x008fe20000010000 */
[----:B------:R-:W-:-:S04]  /*bed0*/  FADD.FTZ R50, R124, R37 ;  /* 0x000000257c327221 */ /* 0x000fc80000010000 */
[----:B------:R-:W-:Y:S02]  /*bee0*/  FADD.FTZ R37, R57, R50 ;  /* 0x0000003239257221 */ /* 0x000fe40000010000 */
[----:B------:R-:W3:Y:S01]  /*bef0*/  MUFU.EX2 R135, R135 ;  /* 0x0000008700877308 */ /* 0x000ee20000000800 */
[----:B0-----:R-:W-:-:S07]  /*bf00*/  FADD.FTZ R3, R133, R4 ;  /* 0x0000000485037221 */ /* 0x001fce0000010000 */
[----:B------:R-:W0:Y:S01]  /*bf10*/  MUFU.EX2 R40, R40 ;  /* 0x0000002800287308 */ /* 0x000e220000000800 */
[----:B-1----:R-:W-:-:S07]  /*bf20*/  FADD.FTZ R4, R38, R3 ;  /* 0x0000000326047221 */ /* 0x002fce0000010000 */
[----:B------:R-:W1:Y:S01]  /*bf30*/  MUFU.EX2 R129, R129 ;  /* 0x0000008100817308 */ /* 0x000e620000000800 */
[----:B---3--:R-:W-:-:S07]  /*bf40*/  FADD.FTZ R3, R135, R4 ;  /* 0x0000000487037221 */ /* 0x008fce0000010000 */
        /* <DEDUP_REMOVED lines=33> */
[----:B-1----:R-:W-:Y:S01]  /*c160*/  FADD.FTZ R3, R123, R4 ;  /* 0x000000047b037221 */ /* 0x002fe20000010000 */
[----:B---3--:R-:W-:-:S03]  /*c170*/  FADD.FTZ R4, R5, R50 ;  /* 0x0000003205047221 */ /* 0x008fc60000010000 */
[----:B0-----:R-:W-:Y:S01]  /*c180*/  FADD.FTZ R3, R16, R3 ;  /* 0x0000000310037221 */ /* 0x001fe20000010000 */
[----:B------:R-:W-:Y:S06]  /*c190*/  @!P0 BRA `(.L_x_1041) ;  /* 0x0000000000048947 */ /* 0x000fec0003800000 */
[----:B------:R-:W-:Y:S01]  /*c1a0*/  BPT.TRAP 0x1 ;  /* 0x000000040000795c */ /* 0x000fe20000300000 */
.L_x_1041:
[----:B------:R-:W-:Y:S01]  /*c1b0*/  ULEA UR10, UR25, UR43, 0x3 ;  /* 0x0000002b190a7291 */ /* 0x000fe2000f8e183f */
[----:B------:R-:W-:Y:S01]  /*c1c0*/  ISETP.GT.AND P1, PT, R12, UR41, PT ;  /* 0x000000290c007c0c */ /* 0x000fe2000bf24270 */
[----:B------:R-:W-:Y:S01]  /*c1d0*/  UMOV UR26, UR4 ;  /* 0x00000004001a7c82 */ /* 0x000fe20008000000 */
[----:B------:R-:W-:Y:S01]  /*c1e0*/  UMOV UR25, UR7 ;  /* 0x0000000700197c82 */ /* 0x000fe20008000000 */
[----:B------:R-:W-:Y:S01]  /*c1f0*/  UIADD3 UR10, UR10, 0x16860, URZ ;  /* 0x000168600a0a7890 */ /* 0x000fe2000fffe03f */
[----:B------:R-:W-:Y:S01]  /*c200*/  F2FP.F16.F32.PACK_AB R150, R147, R150 ;  /* 0x000000969396723e */ /* 0x000fe200000000ff */
[----:B------:R-:W-:Y:S01]  /*c210*/  FMUL.FTZ R90, R90, R10 ;  /* 0x0000000a5a5a7220 */ /* 0x000fe20000410000 */
[----:B------:R-:W-:Y:S01]  /*c220*/  F2FP.F16.F32.PACK_AB R122, R5, R122 ;  /* 0x0000007a057a723e */ /* 0x000fe200000000ff */
        /* <DEDUP_REMOVED lines=18> */
[-C--:B------:R-:W-:Y:S01]  /*c350*/  FMUL.FTZ R88, R88, R14.reuse ;  /* 0x0000000e58587220 */ /* 0x080fe20000410000 */
[----:B------:R-:W-:Y:S01]  /*c360*/  F2FP.F16.F32.PACK_AB R149, R20, R69 ;  /* 0x000000451495723e */ /* 0x000fe200000000ff */
[-C--:B------:R-:W-:Y:S01]  /*c370*/  FMUL.FTZ R89, R89, R14.reuse ;  /* 0x0000000e59597220 */ /* 0x080fe20000410000 */
        /* <DEDUP_REMOVED lines=44> */
[----:B------:R-:W-:Y:S01]  /*c640*/  F2FP.F16.F32.PACK_AB R123, R16, R123 ;  /* 0x0000007b107b723e */ /* 0x000fe200000000ff */
[----:B------:R-:W-:Y:S06]  /*c650*/  @P1 BRA `(.L_x_1042) ;  /* 0xffffffd000a81947 */ /* 0x000fec000383ffff */
.L_x_1023:
[----:B------:R-:W-:Y:S06]  /*c660*/  BAR.ARV 0x8, 0x200 ;  /* 0x0208000000007b1d */ /* 0x000fec0000002000 */
[----:B------:R-:W-:Y:S05]  /*c670*/  @!P0 BRA `(.L_x_1043) ;  /* 0x0000000000048947 */ /* 0x000fea0003800000 */
[----:B------:R-:W-:Y:S01]  /*c680*/  BPT.TRAP 0x1 ;  /* 0x000000040000795c */ /* 0x000fe20000300000 */
.L_x_1043:
[----:B------:R-:W-:Y:S01]  /*c690*/  ULEA UR8, UR7, UR43, 0x3 ;  /* 0x0000002b07087291 */ /* 0x000fe2000f8e183f */
[----:B------:R-:W-:-:S05]  /*c6a0*/  IMAD.U32 R5, RZ, RZ, UR4 ;  /* 0x00000004ff057e24 */ /* 0x000fca000f8e00ff */
[----:B------:R-:W-:-:S04]  /*c6b0*/  SHF.L.U32 R5, R5, 0x1f, RZ ;  /* 0x0000001f05057819 */ /* 0x000fc800000006ff */
[----:B------:R0:W1:Y:S01]  /*c6c0*/  SYNCS.PHASECHK.TRANS64.TRYWAIT P1, [UR8+0x16850], R5 ;  /* 0x01685005ff0075a7 */ /* 0x0000620008020148 */
[----:B------:R-:W-:Y:S05]  /*c6d0*/  @!P0 BRA `(.L_x_1044) ;  /* 0x0000000000048947 */ /* 0x000fea0003800000 */
[----:B------:R-:W-:Y:S01]  /*c6e0*/  BPT.TRAP 0x1 ;  /* 0x000000040000795c */ /* 0x000fe20000300000 */
.L_x_1044:
[----:B-1----:R-:W-:Y:S05]  /*c6f0*/  @P1 BRA `(.L_x_1045) ;  /* 0x0000000000081947 */ /* 0x002fea0003800000 */
[----:B------:R-:W1:Y:S02]  /*c700*/  SYNCS.PHASECHK.TRANS64.TRYWAIT P1, [UR8+0x16850], R5 ;  /* 0x01685005ff0075a7 */ /* 0x000e640008020148 */
[----:B-1----:R-:W-:Y:S05]  /*c710*/  @!P1 BRA `(.L_x_1046) ;  /* 0x0000005c00409947 */ /* 0x002fea0003800000 */
.L_x_1045:
[----:B------:R-:W-:Y:S01]  /*c720*/  UIADD3 UR43, UR43, 0x400, URZ ;  /* 0x000004002b2b7890 */ /* 0x000fe2000fffe03f */
[----:B------:R-:W-:Y:S01]  /*c730*/  WARPGROUP.ARRIVE ;  /* 0x00000000000079c5 */ /* 0x000fe20000000000 */
[----:B01----:R-:W0:Y:S02]  /*c740*/  SHFL.BFLY PT, R5, R4, 0x2, 0x1f ;  /* 0x0c401f0004057f89 */ /* 0x003e2400000e0000 */
[----:B------:R-:W-:Y:S02]  /*c750*/  USHF.R.U32.HI UR43, URZ, 0x4, UR43 ;  /* 0x000000043f2b7899 */ /* 0x000fe4000801162b */
[----:B------:R-:W1:Y:S02]  /*c760*/  SHFL.BFLY PT, R6, R3, 0x2, 0x1f ;  /* 0x0c401f0003067f89 */ /* 0x000e6400000e0000 */
[----:B------:R-:W-:-:S04]  /*c770*/  ULOP3.LUT UR4, UR43, 0x3fff, URZ, 0xc0, !UPT ;  /* 0x00003fff2b047892 */ /* 0x000fc8000f8ec03f */
[----:B------:R-:W-:-:S03]  /*c780*/  ULEA UR4, UR7, UR4, 0xa ;  /* 0x0000000407047291 */ /* 0x000fc6000f8e503f */
[----:B------:R-:W-:-:S04]  /*c790*/  UMOV UR7, 0x40000040 ;  /* 0x4000004000077882 */ /* 0x000fc80000000000 */
[----:B------:R-:W-:Y:S02]  /*c7a0*/  UMOV UR6, UR4 ;  /* 0x0000000400067c82 */ /* 0x000fe40008000000 */
[----:B------:R-:W-:Y:S01]  /*c7b0*/  HGMMA.64x64x16.F32 R88, R148, gdesc[UR4].tnspB, R88, gsb0 ;  /* 0x40e0000494587df0 */ /* 0x000fe20008000858 */
[----:B------:R-:W-:Y:S01]  /*c7c0*/  UIADD3 UR6, UR4, 0x80, URZ ;  /* 0x0000008004067890 */ /* 0x000fe2000fffe03f */
[----:B------:R-:W-:Y:S01]  /*c7d0*/  UMOV UR7, 0x40000040 ;  /* 0x4000004000077882 */ /* 0x000fe20000000000 */
[----:B0-----:R-:W-:Y:S01]  /*c7e0*/  FADD.FTZ R5, R5, R4 ;  /* 0x0000000405057221 */ /* 0x001fe20000010000 */
[----:B------:R-:W-:Y:S02]  /*c7f0*/  IMAD.MOV.U32 R4, RZ, RZ, -0x800000 ;  /* 0xff800000ff047424 */ /* 0x000fe400078e00ff */
[----:B-1----:R-:W-:Y:S01]  /*c800*/  FADD.FTZ R7, R6, R3 ;  /* 0x0000000306077221 */ /* 0x002fe20000010000 */
[----:B------:R-:W-:Y:S01]  /*c810*/  IMAD.MOV.U32 R3, RZ, RZ, -0x800000 ;  /* 0xff800000ff037424 */ /* 0x000fe200078e00ff */
[----:B------:R-:W0:Y:S04]  /*c820*/  SHFL.BFLY PT, R6, R5, 0x1, 0x1f ;  /* 0x0c201f0005067f89 */ /* 0x000e2800000e0000 */
[----:B------:R-:W2:Y:S01]  /*c830*/  SHFL.BFLY PT, R8, R7, 0x1, 0x1f ;  /* 0x0c201f0007087f89 */ /* 0x000ea200000e0000 */
[----:B0-----:R-:W-:Y:S01]  /*c840*/  FADD.FTZ R10, R5, R6 ;  /* 0x00000006050a7221 */ /* 0x001fe20000010000 */
[----:B--2---:R-:W-:-:S04]  /*c850*/  FADD.FTZ R11, R7, R8 ;  /* 0x00000008070b7221 */ /* 0x004fc80000010000 */
[----:B------:R-:W-:Y:S02]  /*c860*/  FSETP.NE.FTZ.AND P1, PT, R10, RZ, PT ;  /* 0x000000ff0a00720b */ /* 0x000fe40003f35000 */
[----:B------:R-:W-:Y:S02]  /*c870*/  CS2R R6, SRZ ;  /* 0x0000000000067805 */ /* 0x000fe4000001ff00 */
[----:B------:R-:W-:-:S09]  /*c880*/  FSETP.NE.FTZ.AND P2, PT, R11, RZ, PT ;  /* 0x000000ff0b00720b */ /* 0x000fd20003f55000 */
[----:B------:R-:W0:Y:S01]  /*c890*/  @P1 MUFU.LG2 R8, R10 ;  /* 0x0000000a00081308 */ /* 0x000e220000000c00 */
[----:B------:R-:W-:-:S03]  /*c8a0*/  @P1 FMUL.FTZ R5, R0, 0.69314718246459960938 ;  /* 0x3f31721800051820 */ /* 0x000fc60000410000 */
[----:B------:R-:W-:-:S04]  /*c8b0*/  @P2 FMUL.FTZ R15, R0, 0.69314718246459960938 ;  /* 0x3f317218000f2820 */ /* 0x000fc80000410000 */
        /* <DEDUP_REMOVED lines=44> */
.L_x_1047:
        /* <DEDUP_REMOVED lines=36> */
.L_x_969:
        /* <DEDUP_REMOVED lines=16> */
[----:B------:R-:W-:-:S02]  /*cec0*/  SHF.R.S32.HI R2, RZ, 0x7, R2 ;  /* 0x00000007ff027819 */ /* 0x000fc40000011402 */
[----:B------:R-:W-:Y:S01]  /*ced0*/  LOP3.LUT R10, R9, 0xfffffffc, RZ, 0xc0, !PT ;  /* 0xfffffffc090a7812 */ /* 0x000fe200078ec0ff */
[C---:B------:R-:W-:Y:S01]  /*cee0*/  IMAD.IADD R22, R23.reuse, 0x1, -R6 ;  /* 0x0000000117167824 */ /* 0x040fe200078e0a06 */
[----:B------:R-:W3:Y:S01]  /*cef0*/  S2UR UR11, SR_CTAID.Y ;  /* 0x00000000000b79c3 */ /* 0x000ee20000002600 */
[----:B------:R-:W-:Y:S01]  /*cf00*/  IMAD.HI R0, R2, 0x55555556, RZ ;  /* 0x5555555602007827 */ /* 0x000fe200078e02ff */
[----:B------:R-:W-:Y:S02]  /*cf10*/  UIADD3 UR6, UR5, UR6, URZ ;  /* 0x0000000605067290 */ /* 0x000fe4000fffe03f */
[----:B------:R-:W-:Y:S01]  /*cf20*/  SHF.R.S32.HI R7, RZ, 0x1f, R22 ;  /* 0x0000001fff077819 */ /* 0x000fe20000011416 */
[----:B------:R-:W-:-:S03]  /*cf30*/  IMAD.IADD R23, R23, 0x1, -R10 ;  /* 0x0000000117177824 */ /* 0x000fc600078e0a0a */
[----:B------:R-:W-:Y:S01]  /*cf40*/  BAR.SYNC.DEFER_BLOCKING 0x1, 0x180 ;  /* 0x0046000000007b1d */ /* 0x000fe20000010000 */
[----:B0-----:R-:W-:Y:S02]  /*cf50*/  ISETP.NE.AND P0, PT, R17, 0x1, PT ;  /* 0x000000011100780c */ /* 0x001fe40003f05270 */
[CC--:B------:R-:W-:Y:S02]  /*cf60*/  LEA.HI R24, R7.reuse, R22.reuse, RZ, 0x2 ;  /* 0x0000001607187211 */ /* 0x0c0fe400078f10ff */
[----:B------:R-:W-:-:S03]  /*cf70*/  LEA.HI R7, R7, R22, RZ, 0x5 ;  /* 0x0000001607077211 */ /* 0x000fc600078f28ff */
[----:B------:R-:W3:Y:S01]  /*cf80*/  LDC R21, c[0x0][0xc50] ;  /* 0x00031400ff157b82 */ /* 0x000ee20000000800 */
[--C-:B------:R-:W-:Y:S01]  /*cf90*/  SHF.R.S32.HI R6, RZ, 0x2, R24.reuse ;  /* 0x00000002ff067819 */ /* 0x100fe20000011418 */
[----:B------:R-:W-:Y:S01]  /*cfa0*/  ULDC.64 UR8, c[0x0][0xb38] ;  /* 0x0002ce0000087ab9 */ /* 0x000fe20000000a00 */
[----:B------:R-:W-:Y:S01]  /*cfb0*/  SHF.R.S32.HI R5, RZ, 0x1f, R24 ;  /* 0x0000001fff057819 */ /* 0x000fe20000011418 */
[----:B------:R-:W-:Y:S01]  /*cfc0*/  UIMAD UR7, UR7, UR8, URZ ;  /* 0x00000008070772a4 */ /* 0x000fe2000f8e023f */
[----:B------:R-:W-:Y:S01]  /*cfd0*/  SHF.R.S32.HI R7, RZ, 0x5, R7 ;  /* 0x00000005ff077819 */ /* 0x000fe20000011407 */
[----:B--2---:R-:W-:Y:S01]  /*cfe0*/  USHF.R.S32.HI UR10, URZ, 0x1f, UR12 ;  /* 0x0000001f3f0a7899 */ /* 0x004fe2000801140c */
[----:B------:R-:W-:Y:S01]  /*cff0*/  LEA.HI R8, R5, R6, RZ, 0x3 ;  /* 0x0000000605087211 */ /* 0x000fe200078f18ff */
[----:B------:R-:W0:Y:S01]  /*d000*/  LDC.64 R14, c[0x0][0xb40] ;  /* 0x0002d000ff0e7b82 */ /* 0x000e220000000a00 */
[----:B------:R-:W-:Y:S02]  /*d010*/  LEA.HI R5, R0, R0, RZ, 0x1 ;  /* 0x0000000000057211 */ /* 0x000fe400078f08ff */
[----:B------:R-:W-:-:S03]  /*d020*/  LOP3.LUT R11, R8, 0xfffffff8, RZ, 0xc0, !PT ;  /* 0xfffffff8080b7812 */ /* 0x000fc600078ec0ff */
[----:B------:R-:W-:Y:S01]  /*d030*/  IMAD R9, R5, -0x3, R2 ;  /* 0xfffffffd05097824 */ /* 0x000fe200078e0202 */
[----:B------:R-:W-:Y:S01]  /*d040*/  LEA.HI R2, R23, R23, RZ, 0x1 ;  /* 0x0000001717027211 */ /* 0x000fe200078f08ff */
[----:B------:R-:W-:Y:S01]  /*d050*/  IMAD.IADD R0, R6, 0x1, -R11 ;  /* 0x0000000106007824 */ /* 0x000fe200078e0a0b */
[----:B------:R-:W2:Y:S01]  /*d060*/  @P0 LDC R5, c[0x0][0xbec] ;  /* 0x0002fb00ff050b82 */ /* 0x000ea20000000800 */
[----:B------:R-:W-:Y:S01]  /*d070*/  IMAD.U32 R6, RZ, RZ, UR4 ;  /* 0x00000004ff067e24 */ /* 0x000fe2000f8e00ff */
[----:B------:R-:W-:Y:S01]  /*d080*/  LOP3.LUT R2, R2, 0x1ffffffe, RZ, 0xc0, !PT ;  /* 0x1ffffffe02027812 */ /* 0x000fe200078ec0ff */
[----:B------:R-:W-:Y:S02]  /*d090*/  IMAD R0, R7, 0x10, R0 ;  /* 0x0000001007007824 */ /* 0x000fe400078e0200 */
[----:B------:R-:W-:Y:S01]  /*d0a0*/  IMAD.U32 R7, RZ, RZ, UR5 ;  /* 0x00000005ff077e24 */ /* 0x000fe2000f8e00ff */
[----:B------:R-:W-:Y:S01]  /*d0b0*/  UIMAD.WIDE.U32 UR4, UR39, UR8, URZ ;  /* 0x00000008270472a5 */ /* 0x000fe2000f8e003f */
[----:B------:R-:W-:Y:S01]  /*d0c0*/  IMAD.IADD R23, R23, 0x1, -R2 ;  /* 0x0000000117177824 */ /* 0x000fe200078e0a02 */
[----:B------:R-:W4:Y:S01]  /*d0d0*/  LDC.64 R10, c[0x0][0xbd8] ;  /* 0x0002f600ff0a7b82 */ /* 0x000f220000000a00 */
[----:B------:R-:W-:-:S02]  /*d0e0*/  IMAD R0, R9, 0x40, R0 ;  /* 0x0000004009007824 */ /* 0x000fc400078e0200 */
[----:B------:R-:W-:Y:S01]  /*d0f0*/  IMAD.U32 R7, RZ, RZ, UR6 ;  /* 0x00000006ff077e24 */ /* 0x000fe2000f8e00ff */
[----:B------:R-:W-:Y:S01]  /*d100*/  UIMAD UR6, UR39, UR9, UR7 ;  /* 0x00000009270672a4 */ /* 0x000fe2000f8e0207 */
[----:B------:R-:W-:Y:S02]  /*d110*/  IMAD R2, R23, 0x8, R0 ;  /* 0x0000000817027824 */ /* 0x000fe400078e0200 */
[----:B------:R-:W-:Y:S01]  /*d120*/  IMAD.U32 R9, RZ, RZ, UR5 ;  /* 0x00000005ff097e24 */ /* 0x000fe2000f8e00ff */
[----:B------:R-:W5:Y:S01]  /*d130*/  @P0 LDC R13, c[0x0][0xbf0] ;  /* 0x0002fc00ff0d0b82 */ /* 0x000f620000000800 */
[----:B-1----:R-:W-:Y:S01]  /*d140*/  IMAD R2, R19, 0xc0, R2 ;  /* 0x000000c013027824 */ /* 0x002fe200078e0202 */
[----:B------:R-:W-:Y:S01]  /*d150*/  UIADD3 UR6, UR5, UR6, URZ ;  /* 0x0000000605067290 */ /* 0x000fe2000fffe03f */
[----:B0-----:R-:W-:Y:S01]  /*d160*/  IMAD R12, R14, UR10, RZ ;  /* 0x0000000a0e0c7c24 */ /* 0x001fe2000f8e02ff */
[----:B------:R-:W-:Y:S01]  /*d170*/  ULDC.64 UR8, c[0x0][0xb28] ;  /* 0x0002ca0000087ab9 */ /* 0x000fe20000000a00 */
[----:B---3--:R-:W-:-:S02]  /*d180*/  IMAD R21, R21, R16, UR11 ;  /* 0x0000000b15157e24 */ /* 0x008fc4000f8e0210 */
[----:B------:R-:W-:Y:S01]  /*d190*/  IMAD R0, R19, 0xc0, R0 ;  /* 0x000000c013007824 */ /* 0x000fe200078e0200 */
[----:B------:R-:W0:Y:S01]  /*d1a0*/  @P0 LDC R25, c[0x0][0xbec] ;  /* 0x0002fb00ff190b82 */ /* 0x000e220000000800 */
[----:B------:R-:W-:Y:S01]  /*d1b0*/  IMAD.U32 R9, RZ, RZ, UR6 ;  /* 0x00000006ff097e24 */ /* 0x000fe2000f8e00ff */
[----:B------:R-:W-:Y:S01]  /*d1c0*/  ULDC.64 UR6, c[0x0][0xb48] ;  /* 0x0002d20000067ab9 */ /* 0x000fe20000000a00 */
[----:B------:R-:W-:-:S05]  /*d1d0*/  VIADD R16, R0, 0x8 ;  /* 0x0000000800107836 */ /* 0x000fca0000000000 */
[----:B------:R-:W1:Y:S01]  /*d1e0*/  @P0 LDC R18, c[0x0][0xbf0] ;  /* 0x0002fc00ff120b82 */ /* 0x000e620000000800 */
[C---:B----4-:R-:W-:Y:S02]  /*d1f0*/  IMAD R8, R10.reuse, UR10, RZ ;  /* 0x0000000a0a087c24 */ /* 0x050fe4000f8e02ff */
[----:B------:R-:W-:-:S04]  /*d200*/  IMAD.WIDE.U32 R6, R10, UR12, R6 ;  /* 0x0000000c0a067c25 */ /* 0x000fc8000f8e0006 */
[----:B--2---:R-:W-:-:S04]  /*d210*/  @P0 IMAD.HI.U32 R10, R2, R5, RZ ;  /* 0x00000005020a0227 */ /* 0x004fc800078e00ff */
[----:B------:R-:W-:Y:S02]  /*d220*/  IMAD R11, R11, UR12, R8 ;  /* 0x0000000c0b0b7c24 */ /* 0x000fe4000f8e0208 */
[----:B------:R-:W-:Y:S01]  /*d230*/  IMAD.U32 R8, RZ, RZ, UR4 ;  /* 0x00000004ff087e24 */ /* 0x000fe2000f8e00ff */
[----:B------:R-:W-:Y:S01]  /*d240*/  ULDC.64 UR4, c[0x0][0xbe0] ;  /* 0x0002f80000047ab9 */ /* 0x000fe20000000a00 */
[----:B------:R-:W-:Y:S01]  /*d250*/  IMAD.MOV.U32 R5, RZ, RZ, R2 ;  /* 0x000000ffff057224 */ /* 0x000fe200078e0002 */
[----:B-----5:R-:W-:Y:S01]  /*d260*/  @P0 SHF.R.U32.HI R5, RZ, R13, R10 ;  /* 0x0000000dff050219 */ /* 0x020fe2000001160a */
[----:B------:R-:W-:Y:S01]  /*d270*/  IMAD R13, R15, UR12, R12 ;  /* 0x0000000c0f0d7c24 */ /* 0x000fe2000f8e020c */
[----:B------:R-:W-:Y:S01]  /*d280*/  SHF.R.S32.HI R12, RZ, 0x1f, R21 ;  /* 0x0000001fff0c7819 */ /* 0x000fe20000011415 */
[----:B------:R-:W-:-:S04]  /*d290*/  IMAD.WIDE.U32 R8, R14, UR12, R8 ;  /* 0x0000000c0e087c25 */ /* 0x000fc8000f8e0008 */
[----:B------:R-:W-:Y:S02]  /*d2a0*/  IMAD.IADD R7, R7, 0x1, R11 ;  /* 0x0000000107077824 */ /* 0x000fe400078e020b */
[----:B0-----:R-:W-:-:S04]  /*d2b0*/  @P0 IMAD.HI.U32 R25, R2, R25, RZ ;  /* 0x0000001902190227 */ /* 0x001fc800078e00ff */
[----:B------:R-:W-:Y:S02]  /*d2c0*/  IMAD.IADD R9, R9, 0x1, R13 ;  /* 0x0000000109097824 */ /* 0x000fe400078e020d */
[----:B------:R-:W-:Y:S02]  /*d2d0*/  IMAD R13, R12, UR6, RZ ;  /* 0x000000060c0d7c24 */ /* 0x000fe4000f8e02ff */
[----:B------:R-:W-:-:S04]  /*d2e0*/  IMAD.WIDE.U32 R6, R21, UR4, R6 ;  /* 0x0000000415067c25 */ /* 0x000fc8000f8e0006 */
[----:B------:R-:W-:Y:S01]  /*d2f0*/  IMAD.MOV.U32 R11, RZ, RZ, R2 ;  /* 0x000000ffff0b7224 */ /* 0x000fe200078e0002 */
[----:B-1----:R-:W-:Y:S01]  /*d300*/  @P0 SHF.R.U32.HI R11, RZ, R18, R25 ;  /* 0x00000012ff0b0219 */ /* 0x002fe20000011619 */
[----:B------:R-:W-:Y:S01]  /*d310*/  IMAD R10, R12, UR4, RZ ;  /* 0x000000040c0a7c24 */ /* 0x000fe2000f8e02ff */
[----:B------:R-:W-:Y:S01]  /*d320*/  IADD3 R6, P0, R5, R6, RZ ;  /* 0x0000000605067210 */ /* 0x000fe20007f1e0ff */
[C---:B------:R-:W-:Y:S01]  /*d330*/  IMAD R15, R21.reuse, UR7, R13 ;  /* 0x00000007150f7c24 */ /* 0x040fe2000f8e020d */
[--C-:B------:R-:W-:Y:S01]  /*d340*/  SHF.R.S32.HI R13, RZ, 0x1f, R5.reuse ;  /* 0x0000001fff0d7819 */ /* 0x100fe20000011405 */
[----:B------:R-:W-:Y:S02]  /*d350*/  IMAD.MOV R5, RZ, RZ, -R5 ;  /* 0x000000ffff057224 */ /* 0x000fe400078e0a05 */
[----:B------:R-:W-:Y:S01]  /*d360*/  IMAD R12, R21, UR5, R10 ;  /* 0x00000005150c7c24 */ /* 0x000fe2000f8e020a */
[--C-:B------:R-:W-:Y:S01]  /*d370*/  SHF.R.S32.HI R10, RZ, 0x1f, R11.reuse ;  /* 0x0000001fff0a7819 */ /* 0x100fe2000001140b */
[----:B------:R-:W-:Y:S01]  /*d380*/  IMAD.MOV R14, RZ, RZ, -R11 ;  /* 0x000000ffff0e7224 */ /* 0x000fe200078e0a0b */
[----:B------:R-:W-:Y:S01]  /*d390*/  ULDC.64 UR4, c[0x0][0xb30] ;  /* 0x0002cc0000047ab9 */ /* 0x000fe20000000a00 */
[----:B------:R-:W-:Y:S01]  /*d3a0*/  IMAD R5, R17, R5, R2 ;  /* 0x0000000511057224 */ /* 0x000fe200078e0202 */
[----:B------:R-:W-:Y:S01]  /*d3b0*/  IADD3.X R7, R13, R7, R12, P0, !PT ;  /* 0x000000070d077210 */ /* 0x000fe200007fe40c */
[----:B------:R-:W-:Y:S01]  /*d3c0*/  IMAD.WIDE.U32 R8, R21, UR6, R8 ;  /* 0x0000000615087c25 */ /* 0x000fe2000f8e0008 */
[----:B------:R-:W-:-:S03]  /*d3d0*/  ULDC.64 UR6, c[0x0][0xbc8] ;  /* 0x0002f20000067ab9 */ /* 0x000fc60000000a00 */
[----:B------:R-:W-:Y:S01]  /*d3e0*/  IMAD R13, R17, R14, R2 ;  /* 0x0000000e110d7224 */ /* 0x000fe200078e0202 */
[----:B------:R-:W-:Y:S01]  /*d3f0*/  SHF.R.S32.HI R2, RZ, 0x1f, R5 ;  /* 0x0000001fff027819 */ /* 0x000fe20000011405 */
[----:B------:R-:W-:Y:S02]  /*d400*/  IMAD R10, R10, UR4, RZ ;  /* 0x000000040a0a7c24 */ /* 0x000fe4000f8e02ff */
[----:B------:R-:W-:Y:S02]  /*d410*/  IMAD.IADD R9, R9, 0x1, R15 ;  /* 0x0000000109097824 */ /* 0x000fe400078e020f */
[C---:B------:R-:W-:Y:S01]  /*d420*/  IMAD R15, R11.reuse, UR5, R10 ;  /* 0x000000050b0f7c24 */ /* 0x040fe2000f8e020a */
[----:B------:R-:W0:Y:S01]  /*d430*/  S2UR UR5, SR_CgaCtaId ;  /* 0x00000000000579c3 */ /* 0x000e220000008800 */
[----:B------:R-:W-:Y:S01]  /*d440*/  SHF.R.S32.HI R10, RZ, 0x1f, R13 ;  /* 0x0000001fff0a7819 */ /* 0x000fe2000001140d */
[----:B------:R-:W-:Y:S02]  /*d450*/  IMAD R2, R2, UR6, RZ ;  /* 0x0000000602027c24 */ /* 0x000fe4000f8e02ff */
[----:B------:R-:W-:Y:S01]  /*d460*/  IMAD.WIDE.U32 R8, R11, UR4, R8 ;  /* 0x000000040b087c25 */ /* 0x000fe2000f8e0008 */
[----:B------:R-:W-:-:S03]  /*d470*/  UMOV UR4, 0x400 ;  /* 0x0000040000047882 */ /* 0x000fc60000000000 */
[C---:B------:R-:W-:Y:S02]  /*d480*/  IMAD R11, R5.reuse, UR7, R2 ;  /* 0x00000007050b7c24 */ /* 0x040fe4000f8e0202 */
[----:B------:R-:W-:Y:S01]  /*d490*/  IMAD.WIDE.U32 R6, R5, UR6, R6 ;  /* 0x0000000605067c25 */ /* 0x000fe2000f8e0006 */
[----:B------:R-:W-:-:S03]  /*d4a0*/  ULDC.64 UR6, c[0x0][0xba8] ;  /* 0x0002ea0000067ab9 */ /* 0x000fc60000000a00 */
[----:B------:R-:W-:Y:S01]  /*d4b0*/  IMAD.IADD R9, R9, 0x1, R15 ;  /* 0x0000000109097824 */ /* 0x000fe200078e020f */
[----:B------:R-:W-:Y:S01]  /*d4c0*/  LEA R2, P0, R6, UR6, 0x2 ;  /* 0x0000000606027c11 */ /* 0x000fe2000f8010ff */
[----:B------:R-:W-:Y:S01]  /*d4d0*/  IMAD R10, R10, UR8, RZ ;  /* 0x000000080a0a7c24 */ /* 0x000fe2000f8e02ff */
[----:B------:R-:W-:Y:S01]  /*d4e0*/  ULDC UR6, c[0x0][0xa88] ;  /* 0x0002a20000067ab9 */ /* 0x000fe20000000800 */
[----:B------:R-:W-:Y:S02]  /*d4f0*/  IMAD.IADD R7, R7, 0x1, R11 ;  /* 0x0000000107077824 */ /* 0x000fe400078e020b */
[C---:B------:R-:W-:Y:S02]  /*d500*/  IMAD R5, R13.reuse, UR9, R10 ;  /* 0x000000090d057c24 */ /* 0x040fe4000f8e020a */
[----:B------:R-:W-:Y:S01]  /*d510*/  IMAD.WIDE.U32 R8, R13, UR8, R8 ;  /* 0x000000080d087c25 */ /* 0x000fe2000f8e0008 */
[----:B------:R-:W-:Y:S01]  /*d520*/  ULDC.64 UR8, c[0x0][0xb00] ;  /* 0x0002c00000087ab9 */ /* 0x000fe20000000a00 */
[----:B------:R-:W-:Y:S01]  /*d530*/  LEA.HI.X R10, R6, UR7, R7, 0x2, P0 ;  /* 0x00000007060a7c11 */ /* 0x000fe200080f1407 */
[----:B0-----:R-:W-:Y:S01]  /*d540*/  ULEA UR4, UR5, UR4, 0x18 ;  /* 0x0000000405047291 */ /* 0x001fe2000f8ec03f */
[----:B------:R-:W-:Y:S01]  /*d550*/  IMAD.IADD R5, R9, 0x1, R5 ;  /* 0x0000000109057824 */ /* 0x000fe200078e0205 */
[----:B------:R-:W-:Y:S01]  /*d560*/  LEA R18, P1, R8, UR8, 0x2 ;  /* 0x0000000808127c11 */ /* 0x000fe2000f8210ff */
[----:B------:R-:W-:Y:S01]  /*d570*/  SHFL.IDX PT, R6, R2, RZ, 0x1c1f ;  /* 0x001c1fff02067589 */ /* 0x000fe200000e0000 */
[----:B------:R-:W-:Y:S01]  /*d580*/  IMAD R17, R17, UR6, RZ ;  /* 0x0000000611117c24 */ /* 0x000fe2000f8e02ff */
[----:B------:R-:W-:Y:S01]  /*d590*/  LOP3.LUT P0, RZ, R22, 0x3, RZ, 0xc0, !PT ;  /* 0x0000000316ff7812 */ /* 0x000fe2000780c0ff */
[----:B------:R-:W-:Y:S01]  /*d5a0*/  UIADD3 UR4, UR4, 0x16820, URZ ;  /* 0x0001682004047890 */ /* 0x000fe2000fffe03f */
[----:B------:R-:W-:Y:S01]  /*d5b0*/  LEA.HI.X R20, R8, UR9, R5, 0x2, P1 ;  /* 0x0000000908147c11 */ /* 0x000fe200088f1405 */
[----:B------:R-:W0:Y:S01]  /*d5c0*/  SHFL.IDX PT, R7, R10, RZ, 0x1c1f ;  /* 0x001c1fff0a077589 */ /* 0x000e2200000e0000 */
[-C--:B------:R-:W-:Y:S01]  /*d5d0*/  ISETP.GE.OR P1, PT, R0, R17.reuse, P0 ;  /* 0x000000110000720c */ /* 0x080fe20000726670 */
[----:B------:R-:W-:Y:S01]  /*d5e0*/  UPRMT UR4, URZ, 0x654, UR4 ;  /* 0x000006543f047896 */ /* 0x000fe20008000004 */
[-C--:B------:R-:W-:Y:S01]  /*d5f0*/  ISETP.GE.OR P0, PT, R16, R17.reuse, P0 ;  /* 0x000000111000720c */ /* 0x080fe20000706670 */
[----:B------:R-:W-:Y:S01]  /*d600*/  SHFL.IDX PT, R8, R2, 0x1, 0x1c1f ;  /* 0x003c1f0002087f89 */ /* 0x000fe200000e0000 */
[----:B------:R-:W-:-:S02]  /*d610*/  ISETP.GE.AND P2, PT, R0, R17, PT ;  /* 0x000000110000720c */ /* 0x000fc40003f46270 */
[----:B------:R-:W-:Y:S01]  /*d620*/  LOP3.LUT R5, R24, 0x7ffffffc, RZ, 0xc0, !PT ;  /* 0x7ffffffc18057812 */ /* 0x000fe200078ec0ff */
[----:B------:R-:W1:Y:S03]  /*d630*/  SHFL.IDX PT, R9, R10, 0x1, 0x1c1f ;  /* 0x003c1f000a097f89 */ /* 0x000e6600000e0000 */
[----:B------:R-:W-:Y:S01]  /*d640*/  SYNCS.ARRIVE.TRANS64.RED.A1T0 RZ, [UR4], RZ ;  /* 0x000000ffffff79a7 */ /* 0x000fe20008100404 */
[----:B------:R-:W-:Y:S01]  /*d650*/  IMAD.IADD R5, R22, 0x1, -R5 ;  /* 0x0000000116057824 */ /* 0x000fe200078e0a05 */
[----:B------:R2:W3:Y:S03]  /*d660*/  SHFL.IDX PT, R14, R18, RZ, 0x1c1f ;  /* 0x001c1fff120e7589 */ /* 0x0004e600000e0000 */
[----:B------:R-:W-:Y:S01]  /*d670*/  IMAD.SHL.U32 R19, R5, 0x2, RZ ;  /* 0x0000000205137824 */ /* 0x000fe200078e00ff */
[----:B------:R2:W4:Y:S04]  /*d680*/  SHFL.IDX PT, R15, R20, RZ, 0x1c1f ;  /* 0x001c1fff140f7589 */ /* 0x00052800000e0000 */
[----:B0-----:R2:W-:Y:S04]  /*d690*/  @!P1 ST.E desc[UR36][R6.64], R4 ;  /* 0x0000000406009985 */ /* 0x0015e8000c101924 */
[----:B-1----:R2:W-:Y:S01]  /*d6a0*/  @!P0 ST.E desc[UR36][R8.64], R3 ;  /* 0x0000000308008985 */ /* 0x0025e2000c101924 */
[----:B------:R-:W-:Y:S05]  /*d6b0*/  @P2 BRA `(.L_x_1050) ;  /* 0x0000000000b82947 */ /* 0x000fea0003800000 */
[----:B------:R-:W-:Y:S01]  /*d6c0*/  ULDC UR4, c[0x0][0xac8] ;  /* 0x0002b20000047ab9 */ /* 0x000fe20000000800 */
[C---:B------:R-:W-:Y:S01]  /*d6d0*/  VIADD R0, R19.reuse, 0x8 ;  /* 0x0000000813007836 */ /* 0x040fe20000000000 */
[C---:B------:R-:W-:Y:S01]  /*d6e0*/  ISETP.GE.AND P0, PT, R19.reuse, UR4, PT ;  /* 0x0000000413007c0c */ /* 0x040fe2000bf06270 */
[C---:B--2---:R-:W-:Y:S02]  /*d6f0*/  VIADD R4, R19.reuse, 0x10 ;  /* 0x0000001013047836 */ /* 0x044fe40000000000 */
[C---:B------:R-:W-:Y:S02]  /*d700*/  VIADD R5, R19.reuse, 0x18 ;  /* 0x0000001813057836 */ /* 0x040fe40000000000 */
[C---:B------:R-:W-:Y:S01]  /*d710*/  VIADD R6, R19.reuse, 0x20 ;  /* 0x0000002013067836 */ /* 0x040fe20000000000 */
[----:B------:R-:W-:Y:S01]  /*d720*/  ISETP.GE.AND P1, PT, R4, UR4, PT ;  /* 0x0000000404007c0c */ /* 0x000fe2000bf26270 */
[----:B------:R-:W-:Y:S01]  /*d730*/  VIADD R7, R19, 0x28 ;  /* 0x0000002813077836 */ /* 0x000fe20000000000 */
[----:B------:R-:W-:Y:S01]  /*d740*/  ISETP.GE.AND P2, PT, R5, UR4, PT ;  /* 0x0000000405007c0c */ /* 0x000fe2000bf46270 */
[C---:B------:R-:W-:Y:S01]  /*d750*/  VIADD R9, R19.reuse, 0x30 ;  /* 0x0000003013097836 */ /* 0x040fe20000000000 */
[----:B------:R-:W-:Y:S01]  /*d760*/  ISETP.GE.AND P3, PT, R6, UR4, PT ;  /* 0x0000000406007c0c */ /* 0x000fe2000bf66270 */
[----:B------:R-:W-:Y:S01]  /*d770*/  VIADD R11, R19, 0x38 ;  /* 0x00000038130b7836 */ /* 0x000fe20000000000 */
[----:B------:R-:W-:Y:S01]  /*d780*/  ISETP.GE.AND P4, PT, R7, UR4, PT ;  /* 0x0000000407007c0c */ /* 0x000fe2000bf86270 */
[----:B---34-:R-:W-:Y:S01]  /*d790*/  @!P0 IMAD.WIDE R2, R19, 0x4, R14 ;  /* 0x0000000413028825 */ /* 0x018fe200078e020e */
[----:B------:R-:W-:-:S02]  /*d7a0*/  ISETP.GE.AND P5, PT, R9, UR4, PT ;  /* 0x0000000409007c0c */ /* 0x000fc4000bfa6270 */
[----:B------:R-:W-:Y:S02]  /*d7b0*/  ISETP.GE.AND P6, PT, R11, UR4, PT ;  /* 0x000000040b007c0c */ /* 0x000fe4000bfc6270 */
[----:B------:R0:W-:Y:S01]  /*d7c0*/  @!P0 ST.E.64 desc[UR36][R2.64], R88 ;  /* 0x0000005802008985 */ /* 0x0001e2000c101b24 */
[----:B------:R-:W-:Y:S02]  /*d7d0*/  ISETP.GE.AND P0, PT, R0, UR4, PT ;  /* 0x0000000400007c0c */ /* 0x000fe4000bf06270 */
[----:B------:R-:W-:Y:S02]  /*d7e0*/  @!P1 LEA.HI R4, R4, R4, RZ, 0x1 ;  /* 0x0000000404049211 */ /* 0x000fe400078f08ff */
[----:B------:R-:W-:Y:S02]  /*d7f0*/  @!P3 LEA.HI R6, R6, R6, RZ, 0x1 ;  /* 0x000000060606b211 */ /* 0x000fe400078f08ff */
[----:B------:R-:W-:Y:S02]  /*d800*/  @!P4 LEA.HI R8, R7, R7, RZ, 0x1 ;  /* 0x000000070708c211 */ /* 0x000fe400078f08ff */
[----:B------:R-:W-:-:S02]  /*d810*/  @!P5 LEA.HI R10, R9, R9, RZ, 0x1 ;  /* 0x00000009090ad211 */ /* 0x000fc400078f08ff */
[----:B------:R-:W-:Y:S02]  /*d820*/  @!P6 LEA.HI R12, R11, R11, RZ, 0x1 ;  /* 0x0000000b0b0ce211 */ /* 0x000fe400078f08ff */
[----:B------:R-:W-:Y:S02]  /*d830*/  @!P3 LOP3.LUT R9, R6, 0xfffffffe, RZ, 0xc0, !PT ;  /* 0xfffffffe0609b812 */ /* 0x000fe400078ec0ff */
[----:B------:R-:W-:Y:S02]  /*d840*/  @!P0 LEA.HI R0, R0, R0, RZ, 0x1 ;  /* 0x0000000000008211 */ /* 0x000fe400078f08ff */
[----:B0-----:R-:W-:Y:S02]  /*d850*/  @!P2 LEA.HI R2, R5, R5, RZ, 0x1 ;  /* 0x000000050502a211 */ /* 0x001fe400078f08ff */
[----:B------:R-:W-:Y:S02]  /*d860*/  @!P0 LOP3.LUT R3, R0, 0xfffffffe, RZ, 0xc0, !PT ;  /* 0xfffffffe00038812 */ /* 0x000fe400078ec0ff */
[----:B------:R-:W-:-:S02]  /*d870*/  @!P1 LOP3.LUT R5, R4, 0xfffffffe, RZ, 0xc0, !PT ;  /* 0xfffffffe04059812 */ /* 0x000fc400078ec0ff */
[----:B------:R-:W-:Y:S01]  /*d880*/  @!P2 LOP3.LUT R7, R2, 0xfffffffe, RZ, 0xc0, !PT ;  /* 0xfffffffe0207a812 */ /* 0x000fe200078ec0ff */
[--C-:B------:R-:W-:Y:S01]  /*d890*/  @!P0 IMAD.WIDE R2, R3, 0x4, R14.reuse ;  /* 0x0000000403028825 */ /* 0x100fe200078e020e */
[----:B------:R-:W-:Y:S02]  /*d8a0*/  @!P4 LOP3.LUT R11, R8, 0xfffffffe, RZ, 0xc0, !PT ;  /* 0xfffffffe080bc812 */ /* 0x000fe400078ec0ff */
[----:B------:R-:W-:Y:S01]  /*d8b0*/  @!P5 LOP3.LUT R13, R10, 0xfffffffe, RZ, 0xc0, !PT ;  /* 0xfffffffe0a0dd812 */ /* 0x000fe200078ec0ff */
[--C-:B------:R-:W-:Y:S01]  /*d8c0*/  @!P1 IMAD.WIDE R4, R5, 0x4, R14.reuse ;  /* 0x0000000405049825 */ /* 0x100fe200078e020e */
[----:B------:R-:W-:Y:S01]  /*d8d0*/  @!P6 LOP3.LUT R21, R12, 0xfffffffe, RZ, 0xc0, !PT ;  /* 0xfffffffe0c15e812 */ /* 0x000fe200078ec0ff */
[----:B------:R0:W-:Y:S02]  /*d8e0*/  @!P0 ST.E.64 desc[UR36][R2.64], R92 ;  /* 0x0000005c02008985 */ /* 0x0001e4000c101b24 */
[--C-:B------:R-:W-:Y:S02]  /*d8f0*/  @!P2 IMAD.WIDE R6, R7, 0x4, R14.reuse ;  /* 0x000000040706a825 */ /* 0x100fe400078e020e */
[----:B------:R0:W-:Y:S02]  /*d900*/  @!P1 ST.E.64 desc[UR36][R4.64], R96 ;  /* 0x0000006004009985 */ /* 0x0001e4000c101b24 */
[----:B------:R-:W-:-:S02]  /*d910*/  @!P3 IMAD.WIDE R8, R9, 0x4, R14 ;  /* 0x000000040908b825 */ /* 0x000fc400078e020e */
[----:B------:R0:W-:Y:S02]  /*d920*/  @!P2 ST.E.64 desc[UR36][R6.64], R100 ;  /* 0x000000640600a985 */ /* 0x0001e4000c101b24 */
[--C-:B------:R-:W-:Y:S02]  /*d930*/  @!P4 IMAD.WIDE R10, R11, 0x4, R14.reuse ;  /* 0x000000040b0ac825 */ /* 0x100fe400078e020e */
[----:B------:R0:W-:Y:S02]  /*d940*/  @!P3 ST.E.64 desc[UR36][R8.64], R104 ;  /* 0x000000680800b985 */ /* 0x0001e4000c101b24 */
[--C-:B------:R-:W-:Y:S02]  /*d950*/  @!P5 IMAD.WIDE R12, R13, 0x4, R14.reuse ;  /* 0x000000040d0cd825 */ /* 0x100fe400078e020e */
[----:B------:R0:W-:Y:S02]  /*d960*/  @!P4 ST.E.64 desc[UR36][R10.64], R108 ;  /* 0x0000006c0a00c985 */ /* 0x0001e4000c101b24 */
[----:B------:R-:W-:-:S02]  /*d970*/  @!P6 IMAD.WIDE R14, R21, 0x4, R14 ;  /* 0x00000004150ee825 */ /* 0x000fc400078e020e */
[----:B------:R0:W-:Y:S04]  /*d980*/  @!P5 ST.E.64 desc[UR36][R12.64], R112 ;  /* 0x000000700c00d985 */ /* 0x0001e8000c101b24 */
[----:B------:R0:W-:Y:S02]  /*d990*/  @!P6 ST.E.64 desc[UR36][R14.64], R116 ;  /* 0x000000740e00e985 */ /* 0x0001e4000c101b24 */
.L_x_1050:
[----:B------:R-:W-:Y:S05]  /*d9a0*/  BSYNC B0 ;  /* 0x0000000000007941 */ /* 0x000fea0003800000 */
.L_x_1049:
[----:B------:R-:W-:Y:S01]  /*d9b0*/  ISETP.GE.AND P0, PT, R16, R17, PT ;  /* 0x000000111000720c */ /* 0x000fe20003f06270 */
[----:B0-----:R0:W1:Y:S04]  /*d9c0*/  SHFL.IDX PT, R13, R20, 0x1, 0x1c1f ;  /* 0x003c1f00140d7f89 */ /* 0x00106800000e0000 */
[----:B------:R0:W0:Y:S08]  /*d9d0*/  SHFL.IDX PT, R12, R18, 0x1, 0x1c1f ;  /* 0x003c1f00120c7f89 */ /* 0x00003000000e0000 */
[----:B------:R-:W-:Y:S05]  /*d9e0*/  @P0 BRA `(.L_x_961) ;  /* 0x0000004400c40947 */ /* 0x000fea0003800000 */
[C---:B------:R-:W-:Y:S01]  /*d9f0*/  VIADD R0, R19.reuse, 0x8 ;  /* 0x0000000813007836 */ /* 0x040fe20000000000 */
[----:B------:R-:W-:Y:S01]  /*da00*/  ULDC UR4, c[0x0][0xac8] ;  /* 0x0002b20000047ab9 */ /* 0x000fe20000000800 */
[C---:B--2---:R-:W-:Y:S01]  /*da10*/  VIADD R6, R19.reuse, 0x10 ;  /* 0x0000001013067836 */ /* 0x044fe20000000000 */
[C---:B------:R-:W-:Y:S01]  /*da20*/  ISETP.GE.AND P0, PT, R19.reuse, UR4, PT ;  /* 0x0000000413007c0c */ /* 0x040fe2000bf06270 */
[C---:B------:R-:W-:Y:S01]  /*da30*/  VIADD R7, R19.reuse, 0x18 ;  /* 0x0000001813077836 */ /* 0x040fe20000000000 */
[----:B------:R-:W-:Y:S01]  /*da40*/  ISETP.GE.AND P1, PT, R0, UR4, PT ;  /* 0x0000000400007c0c */ /* 0x000fe2000bf26270 */
        /* <DEDUP_REMOVED lines=8> */
[C---:B01----:R-:W-:Y:S02]  /*dad0*/  @!P0 IMAD.WIDE R2, R19.reuse, 0x4, R12 ;  /* 0x0000000413028825 */ /* 0x043fe400078e020c */
[----:B------:R-:W-:Y:S02]  /*dae0*/  @!P1 LEA.HI R0, R0, R0, RZ, 0x1 ;  /* 0x0000000000009211 */ /* 0x000fe400078f08ff */
[----:B------:R-:W-:Y:S01]  /*daf0*/  @!P2 LEA.HI R6, R6, R6, RZ, 0x1 ;  /* 0x000000060606a211 */ /* 0x000fe200078f08ff */
[----:B------:R0:W-:Y:S01]  /*db00*/  @!P0 ST.E.64 desc[UR36][R2.64], R90 ;  /* 0x0000005a02008985 */ /* 0x0001e2000c101b24 */
[----:B------:R-:W-:Y:S01]  /*db10*/  @!P1 LOP3.LUT R5, R0, 0xfffffffe, RZ, 0xc0, !PT ;  /* 0xfffffffe00059812 */ /* 0x000fe200078ec0ff */
[----:B------:R-:W-:Y:S01]  /*db20*/  VIADD R19, R19, 0x38 ;  /* 0x0000003813137836 */ /* 0x000fe20000000000 */
[----:B------:R-:W-:-:S02]  /*db30*/  @!P3 LEA.HI R0, R7, R7, RZ, 0x1 ;  /* 0x000000070700b211 */ /* 0x000fc400078f08ff */
[----:B------:R-:W-:Y:S01]  /*db40*/  @!P4 LEA.HI R8, R8, R8, RZ, 0x1 ;  /* 0x000000080808c211 */ /* 0x000fe200078f08ff */
[--C-:B------:R-:W-:Y:S01]  /*db50*/  @!P1 IMAD.WIDE R4, R5, 0x4, R12.reuse ;  /* 0x0000000405049825 */ /* 0x100fe200078e020c */
[----:B------:R-:W-:Y:S02]  /*db60*/  @!P5 LEA.HI R10, R9, R9, RZ, 0x1 ;  /* 0x00000009090ad211 */ /* 0x000fe400078f08ff */
[----:B---3--:R-:W-:Y:S02]  /*db70*/  @!P6 LEA.HI R14, R11, R11, RZ, 0x1 ;  /* 0x0000000b0b0ee211 */ /* 0x008fe400078f08ff */
[----:B------:R-:W-:Y:S01]  /*db80*/  @!P2 LOP3.LUT R7, R6, 0xfffffffe, RZ, 0xc0, !PT ;  /* 0xfffffffe0607a812 */ /* 0x000fe200078ec0ff */
[----:B------:R1:W-:Y:S01]  /*db90*/  @!P1 ST.E.64 desc[UR36][R4.64], R94 ;  /* 0x0000005e04009985 */ /* 0x0003e2000c101b24 */
[----:B------:R-:W-:Y:S02]  /*dba0*/  @!P3 LOP3.LUT R9, R0, 0xfffffffe, RZ, 0xc0, !PT ;  /* 0xfffffffe0009b812 */ /* 0x000fe400078ec0ff */
[----:B------:R-:W-:Y:S01]  /*dbb0*/  @!P4 LOP3.LUT R11, R8, 0xfffffffe, RZ, 0xc0, !PT ;  /* 0xfffffffe080bc812 */ /* 0x000fe200078ec0ff */
[----:B0-----:R-:W-:Y:S01]  /*dbc0*/  @!P2 IMAD.WIDE R2, R7, 0x4, R12 ;  /* 0x000000040702a825 */ /* 0x001fe200078e020c */
[----:B----4-:R-:W-:-:S02]  /*dbd0*/  @!P5 LOP3.LUT R15, R10, 0xfffffffe, RZ, 0xc0, !PT ;  /* 0xfffffffe0a0fd812 */ /* 0x010fc400078ec0ff */
[----:B------:R-:W-:Y:S01]  /*dbe0*/  @!P6 LOP3.LUT R17, R14, 0xfffffffe, RZ, 0xc0, !PT ;  /* 0xfffffffe0e11e812 */ /* 0x000fe200078ec0ff */
[--C-:B------:R-:W-:Y:S01]  /*dbf0*/  @!P4 IMAD.WIDE R6, R11, 0x4, R12.reuse ;  /* 0x000000040b06c825 */ /* 0x100fe200078e020c */
[----:B------:R0:W-:Y:S01]  /*dc00*/  @!P2 ST.E.64 desc[UR36][R2.64], R98 ;  /* 0x000000620200a985 */ /* 0x0001e2000c101b24 */
[----:B------:R-:W-:Y:S02]  /*dc10*/  ISETP.GE.AND P0, PT, R19, UR4, PT ;  /* 0x0000000413007c0c */ /* 0x000fe4000bf06270 */
[----:B------:R-:W-:-:S04]  /*dc20*/  @!P6 IMAD.WIDE R10, R17, 0x4, R12 ;  /* 0x00000004110ae825 */ /* 0x000fc800078e020c */
[----:B-1----:R-:W-:-:S04]  /*dc30*/  @!P3 IMAD.WIDE R4, R9, 0x4, R12 ;  /* 0x000000040904b825 */ /* 0x002fc800078e020c */
[----:B------:R-:W-:Y:S01]  /*dc40*/  @!P5 IMAD.WIDE R8, R15, 0x4, R12 ;  /* 0x000000040f08d825 */ /* 0x000fe200078e020c */
[----:B------:R0:W-:Y:S04]  /*dc50*/  @!P3 ST.E.64 desc[UR36][R4.64], R102 ;  /* 0x000000660400b985 */ /* 0x0001e8000c101b24 */
[----:B------:R0:W-:Y:S04]  /*dc60*/  @!P4 ST.E.64 desc[UR36][R6.64], R106 ;  /* 0x0000006a0600c985 */ /* 0x0001e8000c101b24 */
[----:B------:R0:W-:Y:S04]  /*dc70*/  @!P5 ST.E.64 desc[UR36][R8.64], R110 ;  /* 0x0000006e0800d985 */ /* 0x0001e8000c101b24 */
[----:B------:R0:W-:Y:S01]  /*dc80*/  @!P6 ST.E.64 desc[UR36][R10.64], R114 ;  /* 0x000000720a00e985 */ /* 0x0001e2000c101b24 */
[----:B------:R-:W-:Y:S05]  /*dc90*/  @P0 BRA `(.L_x_961) ;  /* 0x0000004400180947 */ /* 0x000fea0003800000 */
[----:B------:R-:W-:-:S04]  /*dca0*/  LEA.HI R19, R19, R19, RZ, 0x1 ;  /* 0x0000001313137211 */ /* 0x000fc800078f08ff */
[----:B0-----:R-:W-:-:S05]  /*dcb0*/  LOP3.LUT R3, R19, 0xfffffffe, RZ, 0xc0, !PT ;  /* 0xfffffffe13037812 */ /* 0x001fca00078ec0ff */
[----:B------:R-:W-:-:S05]  /*dcc0*/  IMAD.WIDE R2, R3, 0x4, R12 ;  /* 0x0000000403027825 */ /* 0x000fca00078e020c */
[----:B------:R0:W-:Y:S01]  /*dcd0*/  ST.E.64 desc[UR36][R2.64], R118 ;  /* 0x0000007602007985 */ /* 0x0001e2000c101b24 */
[----:B------:R-:W-:Y:S05]  /*dce0*/  BRA `(.L_x_961) ;  /* 0x0000004400047947 */ /* 0x000fea0003800000 */
.L_x_1048:
[----:B------:R-:W-:-:S05]  /*dcf0*/  VIADD R0, R23, 0xffffff80 ;  /* 0xffffff8017007836 */ /* 0x000fca0000000000 */
[----:B------:R-:W-:-:S13]  /*dd00*/  ISETP.GT.AND P0, PT, R0, 0xbf, PT ;  /* 0x000000bf0000780c */ /* 0x000fda0003f04270 */
[----:B------:R-:W-:Y:S05]  /*dd10*/  @P0 BRA `(.L_x_961) ;  /* 0x0000004000f80947 */ /* 0x000fea0003800000 */
[----:B------:R-:W0:Y:S01]  /*dd20*/  S2R R0, SR_CTAID.X ;  /* 0x0000000000007919 */ /* 0x000e220000002500 */
[----:B------:R-:W1:Y:S01]  /*dd30*/  LDC R7, c[0x0][0xbe8] ;  /* 0x0002fa00ff077b82 */ /* 0x000e620000000800 */
[----:B------:R-:W-:Y:S01]  /*dd40*/  ULDC UR4, c[0x0][0xa88] ;  /* 0x0002a20000047ab9 */ /* 0x000fe20000000800 */
[----:B0-----:R-:W-:Y:S02]  /*dd50*/  IMAD R23, R0, 0xc0, R23 ;  /* 0x000000c000177824 */ /* 0x001fe400078e0217 */
[----:B-1----:R-:W-:Y:S02]  /*dd60*/  IMAD R0, R7, UR4, RZ ;  /* 0x0000000407007c24 */ /* 0x002fe4000f8e02ff */
[----:B------:R-:W-:-:S05]  /*dd70*/  VIADD R23, R23, 0xffffff80 ;  /* 0xffffff8017177836 */ /* 0x000fca0000000000 */
[----:B------:R-:W-:-:S13]  /*dd80*/  ISETP.GE.AND P0, PT, R23, R0, PT ;  /* 0x000000001700720c */ /* 0x000fda0003f06270 */
[----:B------:R-:W-:Y:S05]  /*dd90*/  @P0 BRA `(.L_x_961) ;  /* 0x0000004000d80947 */ /* 0x000fea0003800000 */
[----:B------:R-:W-:Y:S01]  /*dda0*/  ISETP.NE.AND P0, PT, R7, 0x1, PT ;  /* 0x000000010700780c */ /* 0x000fe20003f05270 */
[----:B------:R-:W0:Y:S01]  /*ddb0*/  S2UR UR7, SR_CTAID.Z ;  /* 0x00000000000779c3 */ /* 0x000e220000002700 */
[----:B------:R-:W-:Y:S02]  /*ddc0*/  USHF.R.S32.HI UR6, URZ, 0x1f, UR39 ;  /* 0x0000001f3f067899 */ /* 0x000fe40008011427 */
[----:B------:R-:W-:Y:S01]  /*ddd0*/  IMAD R4, RZ, RZ, -UR39 ;  /* 0x80000027ff047e24 */ /* 0x000fe2000f8e02ff */
        /* <DEDUP_REMOVED lines=44> */
.L_x_959:
        /* <DEDUP_REMOVED lines=18> */
.L_x_1051:
[----:B------:R-:W-:Y:S01]  /*e1c0*/  ULDC UR7, c[0x0][0xc50] ;  /* 0x0003140000077ab9 */ /* 0x000fe20000000800 */
[----:B------:R-:W-:Y:S01]  /*e1d0*/  UMOV UR42, UR6 ;  /* 0x00000006002a7c82 */ /* 0x000fe20008000000 */
[----:B------:R-:W-:-:S11]  /*e1e0*/  UISETP.NE.AND UP0, UPT, UR7, 0x1, UPT ;  /* 0x000000010700788c */ /* 0x000fd6000bf05270 */
[----:B------:R-:W-:Y:S01]  /*e1f0*/  @UP0 ULDC UR4, c[0x0][0xc54] ;  /* 0x0003150000040ab9 */ /* 0x000fe20000000800 */
[----:B------:R-:W-:Y:S01]  /*e200*/  @UP0 ULDC UR8, c[0x0][0xc58] ;  /* 0x0003160000080ab9 */ /* 0x000fe20000000800 */
[----:B------:R-:W-:-:S04]  /*e210*/  UIMAD.WIDE.U32 UR4, UR6, UR4, URZ ;  /* 0x00000004060472a5 */ /* 0x000fc8000f8e003f */
[----:B------:R-:W-:-:S12]  /*e220*/  @UP0 USHF.R.U32.HI UR42, URZ, UR8, UR5 ;  /* 0x000000083f2a0299 */ /* 0x000fd80008011605 */
.L_x_1052:
[----:B------:R-:W-:Y:S01]  /*e230*/  ISETP.GE.AND P0, PT, R25, RZ, PT ;  /* 0x000000ff1900720c */ /* 0x000fe20003f06270 */
[----:B------:R-:W-:Y:S01]  /*e240*/  UIADD3 UR47, -UR42, URZ, URZ ;  /* 0x0000003f2a2f7290 */ /* 0x000fe2000fffe13f */
[----:B------:R-:W-:Y:S02]  /*e250*/  IMAD.MOV.U32 R0, RZ, RZ, 0x1 ;  /* 0x00000001ff007424 */ /* 0x000fe400078e00ff */
[----:B------:R-:W-:Y:S01]  /*e260*/  IMAD.MOV.U32 R2, RZ, RZ, RZ ;  /* 0x000000ffff027224 */ /* 0x000fe200078e00ff */
[----:B------:R-:W-:Y:S01]  /*e270*/  UIMAD UR47, UR7, UR47, UR6 ;  /* 0x0000002f072f72a4 */ /* 0x000fe2000f8e0206 */
[----:B------:R-:W-:-:S07]  /*e280*/  IMAD.MOV.U32 R10, RZ, RZ, 0x1 ;  /* 0x00000001ff0a7424 */ /* 0x000fce00078e00ff */
[----:B------:R-:W-:Y:S05]  /*e290*/  @!P0 BRA `(.L_x_1053) ;  /* 0x0000003800d88947 */ /* 0x000fea0003800000 */
[----:B------:R-:W0:Y:S01]  /*e2a0*/  LDC.64 R2, c[0x0][0xa28] ;  /* 0x00028a00ff027b82 */ /* 0x000e220000000a00 */
[----:B------:R-:W-:Y:S01]  /*e2b0*/  IMAD.MOV.U32 R24, RZ, RZ, RZ ;  /* 0x000000ffff187224 */ /* 0x000fe200078e00ff */
[----:B------:R-:W-:Y:S01]  /*e2c0*/  ULDC.64 UR4, c[0x0][0x418] ;  /* 0x0001060000047ab9 */ /* 0x000fe20000000a00 */
[----:B------:R-:W-:Y:S01]  /*e2d0*/  ULDC UR6, c[0x0][0x448] ;  /* 0x0001120000067ab9 */ /* 0x000fe20000000800 */
[----:B------:R-:W-:Y:S01]  /*e2e0*/  ULDC UR10, c[0x0][0x2f0] ;  /* 0x0000bc00000a7ab9 */ /* 0x000fe20000000800 */
[----:B------:R-:W-:Y:S01]  /*e2f0*/  ULDC UR11, c[0x0][0x288] ;  /* 0x0000a200000b7ab9 */ /* 0x000fe20000000800 */
[----:B0-----:R-:W-:-:S04]  /*e300*/  ISETP.NE.U32.AND P0, PT, R2, RZ, PT ;  /* 0x000000ff0200720c */ /* 0x001fc80003f05070 */
[----:B------:R-:W-:-:S13]  /*e310*/  ISETP.NE.AND.EX P0, PT, R3, RZ, PT, P0 ;  /* 0x000000ff0300720c */ /* 0x000fda0003f05300 */
[----:B------:R-:W0:Y:S02]  /*e320*/  @P0 LDC.64 R2, c[0x0][0xa28] ;  /* 0x00028a00ff020b82 */ /* 0x000e240000000a00 */
[----:B0-----:R-:W-:-:S05]  /*e330*/  @P0 IMAD.WIDE R2, R25, 0x4, R2 ;  /* 0x0000000419020825 */ /* 0x001fca00078e0202 */
[----:B------:R0:W5:Y:S01]  /*e340*/  @P0 LDG.E R24, desc[UR36][R2.64] ;  /* 0x0000002402180981 */ /* 0x000162000c1e1900 */
[----:B------:R-:W1:Y:S01]  /*e350*/  S2UR UR43, SR_CTAID.X ;  /* 0x00000000002b79c3 */ /* 0x000e620000002500 */
[----:B------:R-:W-:Y:S02]  /*e360*/  UISETP.NE.U32.AND UP0, UPT, UR4, URZ, UPT ;  /* 0x0000003f0400728c */ /* 0x000fe4000bf05070 */
[----:B------:R-:W-:Y:S02]  /*e370*/  UISETP.NE.AND UP1, UPT, UR6, 0x1, UPT ;  /* 0x000000010600788c */ /* 0x000fe4000bf25270 */
[----:B------:R-:W-:Y:S01]  /*e380*/  UISETP.NE.AND.EX UP0, UPT, UR5, URZ, UPT, UP0 ;  /* 0x0000003f0500728c */ /* 0x000fe2000bf05300 */
[----:B------:R-:W-:Y:S02]  /*e390*/  ULDC UR6, c[0x0][0x424] ;  /* 0x0001090000067ab9 */ /* 0x000fe40000000800 */
[----:B------:R-:W-:Y:S01]  /*e3a0*/  ULDC.64 UR4, c[0x0][0x9e0] ;  /* 0x0002780000047ab9 */ /* 0x000fe20000000a00 */
[----:B------:R-:W-:-:S02]  /*e3b0*/  USEL UR9, UR6, 0x1, UP0 ;  /* 0x0000000106097887 */ /* 0x000fc40008000000 */
[----:B------:R-:W-:Y:S02]  /*e3c0*/  UISETP.GE.AND UP0, UPT, UR5, 0x1, UPT ;  /* 0x000000010500788c */ /* 0x000fe4000bf06270 */
[----:B------:R-:W-:Y:S01]  /*e3d0*/  UIMAD UR50, UR9, UR10, URZ ;  /* 0x0000000a093272a4 */ /* 0x000fe2000f8e023f */
[----:B------:R-:W-:Y:S01]  /*e3e0*/  @UP1 ULDC UR7, c[0x0][0x44c] ;  /* 0x0001130000071ab9 */ /* 0x000fe20000000800 */
[----:B------:R-:W-:Y:S02]  /*e3f0*/  UIMAD UR9, UR9, UR10, 0x7f ;  /* 0x0000007f090974a4 */ /* 0x000fe4000f8e020a */
[----:B------:R-:W-:Y:S01]  /*e400*/  PLOP3.LUT P1, PT, PT, PT, UP0, 0x80, 0x0 ;  /* 0x000000000000781c */ /* 0x000fe20003f2f008 */
[----:B------:R-:W-:Y:S01]  /*e410*/  @UP1 ULDC UR12, c[0x0][0x450] ;  /* 0x00011400000c1ab9 */ /* 0x000fe20000000800 */
[----:B------:R-:W-:Y:S02]  /*e420*/  UP2UR UR51, UPR, URZ, 0x2 ;  /* 0x000000023f337883 */ /* 0x000fe40008000000 */
[----:B-1----:R-:W-:-:S04]  /*e430*/  UIMAD UR43, UR43, 0xc0, URZ ;  /* 0x000000c02b2b78a4 */ /* 0x002fc8000f8e023f */
[----:B------:R-:W-:-:S04]  /*e440*/  UIADD3 UR8, UR43, 0xbf, URZ ;  /* 0x000000bf2b087890 */ /* 0x000fc8000fffe03f */
[----:B------:R-:W-:Y:S02]  /*e450*/  UIMAD.WIDE.U32 UR6, UR8, UR7, URZ ;  /* 0x00000007080672a5 */ /* 0x000fe4000f8e003f */
[----:B------:R-:W-:Y:S02]  /*e460*/  UIADD3 UR6, UR50, 0x1, -UR11 ;  /* 0x0000000132067890 */ /* 0x000fe4000fffe80b */
[----:B------:R-:W-:Y:S02]  /*e470*/  @UP1 USHF.R.U32.HI UR8, URZ, UR12, UR7 ;  /* 0x0000000c3f081299 */ /* 0x000fe40008011607 */
[----:B------:R-:W-:Y:S02]  /*e480*/  USHF.R.S32.HI UR7, URZ, 0x1f, UR9 ;  /* 0x0000001f3f077899 */ /* 0x000fe40008011409 */
[----:B------:R-:W-:Y:S02]  /*e490*/  UIADD3 UR6, UR6, UR8, URZ ;  /* 0x0000000806067290 */ /* 0x000fe4000fffe03f */
[----:B------:R-:W-:-:S02]  /*e4a0*/  ULEA.HI UR7, UR7, UR9, URZ, 0x7 ;  /* 0x0000000907077291 */ /* 0x000fc4000f8f383f */
[----:B------:R-:W-:Y:S02]  /*e4b0*/  UIADD3 UR4, UR6, UR4, URZ ;  /* 0x0000000406047290 */ /* 0x000fe4000fffe03f */
[----:B------:R-:W-:Y:S01]  /*e4c0*/  USHF.R.S32.HI UR44, URZ, 0x7, UR7 ;  /* 0x000000073f2c7899 */ /* 0x000fe20008011407 */
[----:B0-----:R-:W-:Y:S11]  /*e4d0*/  @!P1 BRA `(.L_x_1054) ;  /* 0x0000000000449947 */ /* 0x001ff60003800000 */
        /* <DEDUP_REMOVED lines=10> */
.L_x_1055:
[----:B------:R-:W-:-:S11]  /*e580*/  UISETP.NE.AND UP0, UPT, UR5, 0x1, UPT ;  /* 0x000000010500788c */ /* 0x000fd6000bf05270 */
[----:B------:R-:W-:Y:S02]  /*e590*/  @UP0 ULDC.64 UR12, c[0x0][0x9e8] ;  /* 0x00027a00000c0ab9 */ /* 0x000fe40000000a00 */
[----:B------:R-:W-:-:S04]  /*e5a0*/  UIMAD.WIDE.U32 UR6, UR8, UR12, URZ ;  /* 0x0000000c080672a5 */ /* 0x000fc8000f8e003f */
[----:B------:R-:W-:-:S12]  /*e5b0*/  @UP0 USHF.R.U32.HI UR8, URZ, UR13, UR7 ;  /* 0x0000000d3f080299 */ /* 0x000fd80008011607 */
.L_x_1056:
[----:B------:R-:W-:-:S04]  /*e5c0*/  UIMAD UR8, UR8, UR5, UR5 ;  /* 0x00000005080872a4 */ /* 0x000fc8000f8e0205 */
[----:B------:R-:W-:-:S04]  /*e5d0*/  UISETP.LT.AND UP0, UPT, UR4, UR8, UPT ;  /* 0x000000080400728c */ /* 0x000fc8000bf01270 */
[----:B------:R-:W-:-:S12]  /*e5e0*/  USEL UR4, UR4, UR8, UP0 ;  /* 0x0000000804047287 */ /* 0x000fd80008000000 */
.L_x_1054:
[----:B------:R-:W-:Y:S02]  /*e5f0*/  UISETP.NE.AND UP0, UPT, UR51, URZ, UPT ;  /* 0x0000003f3300728c */ /* 0x000fe4000bf05270 */
[----:B------:R-:W-:-:S04]  /*e600*/  UIADD3 UR4, UR4, 0x7f, URZ ;  /* 0x0000007f04047890 */ /* 0x000fc8000fffe03f */
[----:B------:R-:W-:-:S04]  /*e610*/  USHF.R.S32.HI UR8, URZ, 0x1f, UR4 ;  /* 0x0000001f3f087899 */ /* 0x000fc80008011404 */
[----:B------:R-:W-:Y:S01]  /*e620*/  ULEA.HI UR8, UR8, UR4, URZ, 0x7 ;  /* 0x0000000408087291 */ /* 0x000fe2000f8f383f */
[----:B------:R-:W-:Y:S01]  /*e630*/  @UP0 ULDC UR6, c[0x0][0x44c] ;  /* 0x0001130000060ab9 */ /* 0x000fe20000000800 */
[----:B------:R-:W-:Y:S01]  /*e640*/  @UP0 ULDC UR9, c[0x0][0x450] ;  /* 0x0001140000090ab9 */ /* 0x000fe20000000800 */
[----:B------:R-:W-:Y:S02]  /*e650*/  UIMAD.WIDE.U32 UR6, UR43, UR6, URZ ;  /* 0x000000062b0672a5 */ /* 0x000fe4000f8e003f */
[----:B------:R-:W-:Y:S01]  /*e660*/  UMOV UR4, UR43 ;  /* 0x0000002b00047c82 */ /* 0x000fe20008000000 */
[----:B------:R-:W-:Y:S02]  /*e670*/  USHF.R.S32.HI UR45, URZ, 0x7, UR8 ;  /* 0x000000073f2d7899 */ /* 0x000fe40008011408 */
[----:B------:R-:W-:Y:S02]  /*e680*/  @UP0 USHF.R.U32.HI UR4, URZ, UR9, UR7 ;  /* 0x000000093f040299 */ /* 0x000fe40008011607 */
[----:B------:R-:W-:-:S02]  /*e690*/  UISETP.LT.AND UP0, UPT, UR44, UR45, UPT ;  /* 0x0000002d2c00728c */ /* 0x000fc4000bf01270 */
[----:B------:R-:W-:Y:S01]  /*e6a0*/  UIADD3 UR4, UR4, -UR11, UR50 ;  /* 0x8000000b04047290 */ /* 0x000fe2000fffe032 */
[----:B------:R-:W-:Y:S01]  /*e6b0*/  ULDC UR8, c[0x0][0x9dc] ;  /* 0x0002770000087ab9 */ /* 0x000fe20000000800 */
[----:B------:R-:W-:Y:S02]  /*e6c0*/  USEL UR12, UR44, UR45, UP0 ;  /* 0x0000002d2c0c7287 */ /* 0x000fe40008000000 */
[----:B------:R-:W-:Y:S01]  /*e6d0*/  UIADD3 UR8, UR4, -UR8, URZ ;  /* 0x8000000804087290 */ /* 0x000fe2000fffe03f */
[----:B------:R-:W-:Y:S11]  /*e6e0*/  @!P1 BRA `(.L_x_1057) ;  /* 0x0000000000449947 */ /* 0x000ff60003800000 */
        /* <DEDUP_REMOVED lines=10> */
.L_x_1058:
[----:B------:R-:W-:-:S11]  /*e790*/  UISETP.NE.AND UP0, UPT, UR5, 0x1, UPT ;  /* 0x000000010500788c */ /* 0x000fd6000bf05270 */
[----:B------:R-:W-:Y:S02]  /*e7a0*/  @UP0 ULDC.64 UR10, c[0x0][0x9e8] ;  /* 0x00027a00000a0ab9 */ /* 0x000fe40000000a00 */
[----:B------:R-:W-:-:S04]  /*e7b0*/  UIMAD.WIDE.U32 UR6, UR4, UR10, URZ ;  /* 0x0000000a040672a5 */ /* 0x000fc8000f8e003f */
[----:B------:R-:W-:-:S12]  /*e7c0*/  @UP0 USHF.R.U32.HI UR4, URZ, UR11, UR7 ;  /* 0x0000000b3f040299 */ /* 0x000fd80008011607 */
.L_x_1059:
[----:B------:R-:W-:-:S04]  /*e7d0*/  UIMAD UR4, UR4, UR5, URZ ;  /* 0x00000005040472a4 */ /* 0x000fc8000f8e023f */
[----:B------:R-:W-:-:S04]  /*e7e0*/  UISETP.LT.AND UP0, UPT, UR8, UR4, UPT ;  /* 0x000000040800728c */ /* 0x000fc8000bf01270 */
[----:B------:R-:W-:-:S12]  /*e7f0*/  USEL UR8, UR8, UR4, !UP0 ;  /* 0x0000000408087287 */ /* 0x000fd8000c000000 */
.L_x_1057:
[----:B------:R-:W-:Y:S02]  /*e800*/  USHF.R.S32.HI UR4, URZ, 0x1f, UR8 ;  /* 0x0000001f3f047899 */ /* 0x000fe40008011408 */
[----:B------:R-:W-:Y:S02]  /*e810*/  USHF.R.U32.HI UR9, URZ, 0x10, UR47 ;  /* 0x000000103f097899 */ /* 0x000fe4000801162f */
[----:B------:R-:W-:Y:S02]  /*e820*/  ULEA.HI UR4, UR4, UR8, URZ, 0x7 ;  /* 0x0000000804047291 */ /* 0x000fe4000f8f383f */
[----:B------:R-:W-:Y:S02]  /*e830*/  ULOP3.LUT UR47, UR47, 0xffff, URZ, 0xc0, !UPT ;  /* 0x0000ffff2f2f7892 */ /* 0x000fe4000f8ec03f */
[----:B------:R-:W-:Y:S01]  /*e840*/  USHF.R.S32.HI UR4, URZ, 0x7, UR4 ;  /* 0x000000073f047899 */ /* 0x000fe20008011404 */
[----:B------:R-:W-:-:S03]  /*e850*/  UMOV UR39, URZ ;  /* 0x0000003f00277c82 */ /* 0x000fc60008000000 */
[----:B------:R-:W-:-:S04]  /*e860*/  UISETP.LT.AND UP0, UPT, URZ, UR4, UPT ;  /* 0x000000043f00728c */ /* 0x000fc8000bf01270 */
[----:B------:R-:W-:Y:S02]  /*e870*/  USEL UR46, URZ, UR4, !UP0 ;  /* 0x000000043f2e7287 */ /* 0x000fe4000c000000 */
[----:B------:R-:W-:Y:S02]  /*e880*/  UISETP.NE.AND UP0, UPT, UR9, URZ, UPT ;  /* 0x0000003f0900728c */ /* 0x000fe4000bf05270 */
[----:B------:R-:W-:-:S06]  /*e890*/  UISETP.GT.AND UP1, UPT, UR12, UR46, UPT ;  /* 0x0000002e0c00728c */ /* 0x000fcc000bf24270 */
[----:B------:R-:W-:-:S03]  /*e8a0*/  PLOP3.LUT P0, PT, PT, PT, UP1, 0x80, 0x0 ;  /* 0x000000000000781c */ /* 0x000fc60003f0f018 */
[----:B------:R-:W-:-:S10]  /*e8b0*/  @!UP0 ULDC UR9, c[0x0][0x9f0] ;  /* 0x00027c0000098ab9 */ /* 0x000fd40000000800 */
[----:B------:R-:W-:Y:S05]  /*e8c0*/  @!P0 BRA `(.L_x_1060) ;  /* 0x00000000007c8947 */ /* 0x000fea0003800000 */
[----:B------:R-:W-:Y:S01]  /*e8d0*/  IABS R0, UR9 ;  /* 0x0000000900007c13 */ /* 0x000fe20008000000 */
[----:B------:R-:W-:Y:S02]  /*e8e0*/  UIADD3 UR4, UR9, -0x1, UR12 ;  /* 0xffffffff09047890 */ /* 0x000fe4000fffe00c */
[----:B------:R-:W-:Y:S02]  /*e8f0*/  IABS R4, UR9 ;  /* 0x0000000900047c13 */ /* 0x000fe40008000000 */
[----:B------:R-:W-:Y:S01]  /*e900*/  R2UR UR10, R0 ;  /* 0x00000000000a72ca */ /* 0x000fe200000e0000 */
[----:B------:R-:W-:-:S03]  /*e910*/  UIADD3 UR6, -UR46, UR4, URZ ;  /* 0x000000042e067290 */ /* 0x000fc6000fffe13f */
[----:B------:R-:W-:-:S03]  /*e920*/  UMOV UR4, URZ ;  /* 0x0000003f00047c82 */ /* 0x000fc60008000000 */
[----:B------:R-:W-:Y:S01]  /*e930*/  IABS R3, UR6 ;  /* 0x0000000600037c13 */ /* 0x000fe20008000000 */
[----:B------:R-:W-:-:S03]  /*e940*/  ULOP3.LUT UR6, UR6, UR9, URZ, 0x3c, !UPT ;  /* 0x0000000906067292 */ /* 0x000fc6000f8e3c3f */
[----:B------:R-:W-:Y:S02]  /*e950*/  R2UR UR8, R3 ;  /* 0x00000000030872ca */ /* 0x000fe400000e0000 */
[----:B------:R-:W0:Y:S08]  /*e960*/  I2F.RP R0, UR10 ;  /* 0x0000000a00007d06 */ /* 0x000e300008209400 */
[----:B0-----:R-:W0:Y:S02]  /*e970*/  MUFU.RCP R0, R0 ;  /* 0x0000000000007308 */ /* 0x001e240000001000 */
[----:B0-----:R-:W-:-:S02]  /*e980*/  VIADD R2, R0, 0xffffffe ;  /* 0x0ffffffe00027836 */ /* 0x001fc40000000000 */
[----:B------:R-:W-:-:S04]  /*e990*/  IMAD.MOV R0, RZ, RZ, -R4 ;  /* 0x000000ffff007224 */ /* 0x000fc800078e0a04 */
        /* <DEDUP_REMOVED lines=18> */
.L_x_1060:
[----:B------:R-:W-:Y:S02]  /*eac0*/  UIMAD UR52, UR47, UR39, UR46 ;  /* 0x000000272f3472a4 */ /* 0x000fe4000f8e022e */
[----:B------:R-:W-:Y:S02]  /*ead0*/  IMAD.U32 R3, RZ, RZ, UR39 ;  /* 0x00000027ff037e24 */ /* 0x000fe4000f8e00ff */
[----:B------:R-:W-:Y:S02]  /*eae0*/  IMAD.MOV.U32 R2, RZ, RZ, RZ ;  /* 0x000000ffff027224 */ /* 0x000fe400078e00ff */
[----:B------:R-:W-:Y:S02]  /*eaf0*/  IMAD.MOV.U32 R0, RZ, RZ, 0x1 ;  /* 0x00000001ff007424 */ /* 0x000fe400078e00ff */
[----:B------:R-:W-:Y:S02]  /*eb00*/  IMAD.U32 R22, RZ, RZ, UR52 ;  /* 0x00000034ff167e24 */ /* 0x000fe4000f8e00ff */
[----:B------:R-:W-:-:S03]  /*eb10*/  IMAD.MOV.U32 R10, RZ, RZ, 0x1 ;  /* 0x00000001ff0a7424 */ /* 0x000fc600078e00ff */
[----:B------:R-:W-:-:S04]  /*eb20*/  VIADDMNMX R22, R22, R3, UR12, PT ;  /* 0x0000000c16167e46 */ /* 0x000fc8000b800103 */
[----:B------:R-:W-:-:S13]  /*eb30*/  ISETP.GT.AND P0, PT, R22, UR52, PT ;  /* 0x0000003416007c0c */ /* 0x000fda000bf04270 */
        /* <DEDUP_REMOVED lines=11> */
[----:B------:R-:W-:Y:S02]  /*ebf0*/  IMAD.U32 R4, RZ, RZ, UR4 ;  /* 0x00000004ff047e24 */ /* 0x000fe4000f8e00ff */
[----:B------:R-:W-:Y:S01]  /*ec00*/  IMAD.U32 R5, RZ, RZ, UR5 ;  /* 0x00000005ff057e24 */ /* 0x000fe2000f8e00ff */
[----:B------:R-:W0:Y:S01]  /*ec10*/  LDC.64 R2, c[0x4][R2] ;  /* 0x0100000002027b82 */ /* 0x000e220000000a00 */
[----:B------:R-:W-:Y:S01]  /*ec20*/  ULDC.64 UR4, c[0x4][0x8] ;  /* 0x0100020000047ab9 */ /* 0x000fe20000000a00 */
[----:B------:R-:W-:Y:S02]  /*ec30*/  IMAD.U32 R6, RZ, RZ, UR6 ;  /* 0x00000006ff067e24 */ /* 0x000fe4000f8e00ff */
[----:B------:R-:W-:-:S02]  /*ec40*/  IMAD.U32 R7, RZ, RZ, UR7 ;  /* 0x00000007ff077e24 */ /* 0x000fc4000f8e00ff */
[----:B------:R-:W-:Y:S02]  /*ec50*/  IMAD.U32 R10, RZ, RZ, UR4 ;  /* 0x00000004ff0a7e24 */ /* 0x000fe4000f8e00ff */
[----:B------:R-:W-:Y:S02]  /*ec60*/  IMAD.U32 R11, RZ, RZ, UR5 ;  /* 0x00000005ff0b7e24 */ /* 0x000fe4000f8e00ff */
[----:B------:R-:W-:Y:S02]  /*ec70*/  IMAD.MOV.U32 R8, RZ, RZ, 0x70 ;  /* 0x00000070ff087424 */ /* 0x000fe400078e00ff */
[----:B------:R-:W-:Y:S02]  /*ec80*/  IMAD.MOV.U32 R12, RZ, RZ, 0x1 ;  /* 0x00000001ff0c7424 */ /* 0x000fe400078e00ff */
[----:B------:R-:W-:-:S07]  /*ec90*/  IMAD.MOV.U32 R13, RZ, RZ, RZ ;  /* 0x000000ffff0d7224 */ /* 0x000fce00078e00ff */
[----:B------:R-:W-:-:S07]  /*eca0*/  LEPC R20, `(.L_x_1061) ;  /* 0x000000001014794e */ /* 0x000fce0000000000 */
[----:B0----5:R-:W-:Y:S05]  /*ecb0*/  CALL.ABS.NOINC R2 ;  /* 0x0000000002007343 */ /* 0x021fea0003c00000 */
.L_x_1061:
        /* <DEDUP_REMOVED lines=19> */
[----:B-1---5:R-:W-:Y:S05]  /*edf0*/  CALL.ABS.NOINC R2 ;  /* 0x0000000002007343 */ /* 0x022fea0003c00000 */
.L_x_1063:
[----:B------:R0:W1:Y:S01]  /*ee00*/  LDC.64 R2, c[0x4][R16] ;  /* 0x0100000010027b82 */ /* 0x0000620000000a00 */
[----:B------:R-:W-:Y:S01]  /*ee10*/  ULDC.64 UR4, c[0x4][0x88] ;  /* 0x0100220000047ab9 */ /* 0x000fe20000000a00 */
[----:B------:R-:W-:Y:S01]  /*ee20*/  ULDC.64 UR6, c[0x4][0x90] ;  /* 0x0100240000067ab9 */ /* 0x000fe20000000a00 */
[----:B------:R-:W-:Y:S02]  /*ee30*/  IMAD.U32 R4, RZ, RZ, UR4 ;  /* 0x00000004ff047e24 */ /* 0x000fe4000f8e00ff */
        /* <DEDUP_REMOVED lines=11> */
.L_x_1062:
        /* <DEDUP_REMOVED lines=8> */
[C---:B------:R-:W-:Y:S01]  /*ef70*/  LOP3.LUT R20, R23.reuse, 0x7f, RZ, 0xc0, !PT ;  /* 0x0000007f17147812 */ /* 0x040fe200078ec0ff */
[----:B------:R-:W-:Y:S01]  /*ef80*/  IMAD.SHL.U32 R26, R23, 0x10, RZ ;  /* 0x00000010171a7824 */ /* 0x000fe200078e00ff */
[----:B-1----:R-:W-:Y:S01]  /*ef90*/  ISETP.NE.AND P1, PT, R17, 0x1, PT ;  /* 0x000000011100780c */ /* 0x002fe20003f25270 */
[----:B------:R-:W-:Y:S01]  /*efa0*/  VIADD R0, R22, 0xffffffff ;  /* 0xffffffff16007836 */ /* 0x000fe20000000000 */
[----:B------:R-:W-:Y:S02]  /*efb0*/  SHF.R.U32.HI R4, RZ, 0x3, R20 ;  /* 0x00000003ff047819 */ /* 0x000fe40000011614 */
[----:B------:R-:W-:Y:S02]  /*efc0*/  LOP3.LUT R26, R26, 0x70, RZ, 0xc0, !PT ;  /* 0x000000701a1a7812 */ /* 0x000fe400078ec0ff */
[----:B------:R-:W-:Y:S01]  /*efd0*/  LOP3.LUT R16, R16, 0xfffffffb, RZ, 0xc0, !PT ;  /* 0xfffffffb10107812 */ /* 0x000fe200078ec0ff */
[----:B------:R-:W-:-:S04]  /*efe0*/  IMAD R5, R0, 0x80, R4 ;  /* 0x0000008000057824 */ /* 0x000fc800078e0204 */
[----:B------:R-:W-:Y:S02]  /*eff0*/  IMAD.IADD R5, R26, 0x1, R5 ;  /* 0x000000011a057824 */ /* 0x000fe400078e0205 */
[----:B------:R-:W1:Y:S01]  /*f000*/  @P1 LDC R4, c[0x0][0x434] ;  /* 0x00010d00ff041b82 */ /* 0x000e620000000800 */
[----:B------:R-:W-:Y:S01]  /*f010*/  @P1 LOP3.LUT R16, R16, 0x4, RZ, 0xfc, !PT ;  /* 0x0000000410101812 */ /* 0x000fe200078efcff */
[C---:B-----5:R-:W-:Y:S01]  /*f020*/  IMAD.IADD R7, R5.reuse, 0x1, R24 ;  /* 0x0000000105077824 */ /* 0x060fe200078e0218 */
[----:B------:R-:W-:-:S03]  /*f030*/  ISETP.GE.AND P0, PT, R5, UR50, PT ;  /* 0x0000003205007c0c */ /* 0x000fc6000bf06270 */
[----:B------:R-:W-:Y:S02]  /*f040*/  IMAD.MOV.U32 R10, RZ, RZ, R7 ;  /* 0x000000ffff0a7224 */ /* 0x000fe400078e0007 */
[----:B0-----:R-:W0:Y:S08]  /*f050*/  @P1 LDC R3, c[0x0][0x438] ;  /* 0x00010e00ff031b82 */ /* 0x001e300000000800 */
[----:B------:R-:W3:Y:S01]  /*f060*/  @!P0 LDC.64 R8, c[0x0][0x428] ;  /* 0x00010a00ff088b82 */ /* 0x000ee20000000a00 */
[----:B-1----:R-:W-:-:S07]  /*f070*/  @P1 IMAD.HI.U32 R2, R7, R4, RZ ;  /* 0x0000000407021227 */ /* 0x002fce00078e00ff */
[----:B------:R-:W1:Y:S01]  /*f080*/  @!P0 LDC.64 R4, c[0x0][0x418] ;  /* 0x00010600ff048b82 */ /* 0x000e620000000a00 */
[----:B0-----:R-:W-:-:S04]  /*f090*/  @P1 SHF.R.U32.HI R10, RZ, R3, R2 ;  /* 0x00000003ff0a1219 */ /* 0x001fc80000011602 */
[----:B------:R-:W-:Y:S02]  /*f0a0*/  @!P0 SHF.R.S32.HI R3, RZ, 0x1f, R10 ;  /* 0x0000001fff038819 */ /* 0x000fe4000001140a */
[----:B--2---:R-:W-:-:S05]  /*f0b0*/  SHF.R.S32.HI R6, RZ, 0x1f, R29 ;  /* 0x0000001fff067819 */ /* 0x004fca000001141d */
[----:B---3--:R-:W-:Y:S01]  /*f0c0*/  @!P0 IMAD R2, R6, R8, RZ ;  /* 0x0000000806028224 */ /* 0x008fe200078e02ff */
[----:B------:R0:W-:Y:S03]  /*f0d0*/  STL [R1], R6 ;  /* 0x0000000601007387 */ /* 0x0001e60000100800 */
[----:B------:R-:W-:Y:S02]  /*f0e0*/  @!P0 IMAD R9, R29, R9, R2 ;  /* 0x000000091d098224 */ /* 0x000fe400078e0202 */
[----:B------:R-:W-:-:S04]  /*f0f0*/  @!P0 IMAD.MOV.U32 R2, RZ, RZ, R10 ;  /* 0x000000ffff028224 */ /* 0x000fc800078e000a */
[----:B------:R-:W-:-:S04]  /*f100*/  @!P0 IMAD.WIDE.U32 R2, R29, R8, R2 ;  /* 0x000000081d028225 */ /* 0x000fc800078e0002 */
[----:B------:R-:W-:Y:S01]  /*f110*/  @!P0 IMAD.IADD R3, R3, 0x1, R9 ;  /* 0x0000000103038824 */ /* 0x000fe200078e0209 */
[----:B-1----:R-:W-:Y:S01]  /*f120*/  @!P0 LEA R4, P1, R2, R4, 0x2 ;  /* 0x0000000402048211 */ /* 0x002fe200078210ff */
[----:B0-----:R-:W-:-:S03]  /*f130*/  IMAD.MOV.U32 R6, RZ, RZ, RZ ;  /* 0x000000ffff067224 */ /* 0x001fc600078e00ff */
[----:B------:R-:W-:-:S05]  /*f140*/  @!P0 LEA.HI.X R5, R2, R5, R3, 0x2, P1 ;  /* 0x0000000502058211 */ /* 0x000fca00008f1403 */
[----:B------:R0:W5:Y:S01]  /*f150*/  @!P0 LDG.E R6, desc[UR36][R4.64] ;  /* 0x0000002404068981 */ /* 0x000162000c1e1900 */
[----:B------:R-:W-:-:S03]  /*f160*/  UMOV UR4, 0xffffffff ;  /* 0xffffffff00047882 */ /* 0x000fc60000000000 */
[----:B------:R-:W-:Y:S05]  /*f170*/  BRA.DIV UR4, `(.L_x_1064) ;  /* 0x0000003204c07947 */ /* 0x000fea000b800000 */
.L_x_1104:
[----:B------:R-:W-:Y:S01]  /*f180*/  ULOP3.LUT UR4, UR38, 0x2, URZ, 0xfc, !UPT ;  /* 0x0000000226047892 */ /* 0x000fe2000f8efc3f */
[----:B------:R-:W-:Y:S01]  /*f190*/  IMAD.U32 R28, RZ, RZ, UR42 ;  /* 0x0000002aff1c7e24 */ /* 0x000fe2000f8e00ff */
[----:B------:R-:W-:Y:S01]  /*f1a0*/  LOP3.LUT R16, R16, 0xfffffffd, RZ, 0xc0, !PT ;  /* 0xfffffffd10107812 */ /* 0x000fe200078ec0ff */
[----:B------:R-:W-:Y:S02]  /*f1b0*/  IMAD.SHL.U32 R8, R23, 0x8, RZ ;  /* 0x0000000817087824 */ /* 0x000fe400078e00ff */
[----:B------:R-:W-:Y:S01]  /*f1c0*/  IMAD.MOV R2, RZ, RZ, -R10 ;  /* 0x000000ffff027224 */ /* 0x000fe200078e0a0a */
[----:B------:R-:W-:Y:S01]  /*f1d0*/  SHF.R.S32.HI R28, RZ, 0x1f, R28 ;  /* 0x0000001fff1c7819 */ /* 0x000fe2000001141c */
[----:B------:R-:W-:Y:S01]  /*f1e0*/  IMAD.U32 R3, RZ, RZ, UR4 ;  /* 0x00000004ff037e24 */ /* 0x000fe2000f8e00ff */
[----:B------:R-:W-:Y:S01]  /*f1f0*/  LOP3.LUT R18, R8, 0x38, RZ, 0xc0, !PT ;  /* 0x0000003808127812 */ /* 0x000fe200078ec0ff */
[----:B0-----:R-:W-:Y:S02]  /*f200*/  IMAD R5, R17, R2, R7 ;  /* 0x0000000211057224 */ /* 0x001fe400078e0207 */
[----:B------:R-:W-:Y:S01]  /*f210*/  IMAD.MOV.U32 R27, RZ, RZ, R0 ;  /* 0x000000ffff1b7224 */ /* 0x000fe200078e0000 */
[----:B------:R-:W-:-:S13]  /*f220*/  ISETP.NE.AND P0, PT, R3, 0x3, PT ;  /* 0x000000030300780c */ /* 0x000fda0003f05270 */
[----:B------:R-:W-:Y:S01]  /*f230*/  @P0 LOP3.LUT R16, R16, 0x2, RZ, 0xfc, !PT ;  /* 0x0000000210100812 */ /* 0x000fe200078efcff */
[----:B------:R-:W-:Y:S06]  /*f240*/  @!P0 BRA `(.L_x_1065) ;  /* 0x0000000000048947 */ /* 0x000fec0003800000 */
[----:B------:R-:W-:Y:S01]  /*f250*/  BPT.TRAP 0x1 ;  /* 0x000000040000795c */ /* 0x000fe20000300000 */
.L_x_1065:
        /* <DEDUP_REMOVED lines=15> */
[----:B------:R-:W-:Y:S02]  /*f350*/  ULDC.64 UR4, c[0x0][0x330] ;  /* 0x0000cc0000047ab9 */ /* 0x000fe40000000a00 */
[----:B------:R-:W-:Y:S02]  /*f360*/  IMAD.IADD R3, R3, 0x1, R11 ;  /* 0x0000000103037824 */ /* 0x000fe400078e020b */
        /* <DEDUP_REMOVED lines=9> */
.L_x_1105:
        /* <DEDUP_REMOVED lines=14> */
[----:B------:R-:W-:Y:S02]  /*f4e0*/  IMAD.IADD R3, R3, 0x1, R5 ;  /* 0x0000000103037824 */ /* 0x000fe400078e0205 */
[----:B------:R-:W-:Y:S01]  /*f4f0*/  IMAD.U32 R5, RZ, RZ, UR4 ;  /* 0x00000004ff057e24 */ /* 0x000fe2000f8e00ff */
[----:B------:R-:W-:-:S03]  /*f500*/  UIMAD UR4, UR6, UR4, URZ ;  /* 0x00000004060472a4 */ /* 0x000fc6000f8e023f */
[----:B------:R-:W-:Y:S01]  /*f510*/  IMAD.WIDE.U32 R2, R5, UR42, R2 ;  /* 0x0000002a05027c25 */ /* 0x000fe2000f8e0002 */
[----:B------:R-:W-:Y:S01]  /*f520*/  UIMAD UR4, UR42, UR5, UR4 ;  /* 0x000000052a0472a4 */ /* 0x000fe2000f8e0204 */
[----:B------:R-:W-:Y:S01]  /*f530*/  LOP3.LUT R5, R8, 0x1c0, RZ, 0xc0, !PT ;  /* 0x000001c008057812 */ /* 0x000fe200078ec0ff */
[----:B------:R-:W-:-:S03]  /*f540*/  ULDC.64 UR6, c[0x0][0x2e8] ;  /* 0x0000ba0000067ab9 */ /* 0x000fc60000000a00 */
[----:B------:R-:W-:Y:S01]  /*f550*/  LOP3.LUT R8, R5, 0x38, R8, 0xf8, !PT ;  /* 0x0000003805087812 */ /* 0x000fe200078ef808 */
[----:B------:R-:W-:Y:S01]  /*f560*/  VIADD R3, R3, UR4 ;  /* 0x0000000403037c36 */ /* 0x000fe20008000000 */
[----:B------:R-:W-:Y:S01]  /*f570*/  ULDC UR4, c[0x0][0x2f4] ;  /* 0x0000bd0000047ab9 */ /* 0x000fe20000000800 */
[----:B------:R-:W-:Y:S01]  /*f580*/  IMAD R5, R0, R7, UR50 ;  /* 0x0000003200057e24 */ /* 0x000fe2000f8e0207 */
[----:B------:R-:W-:Y:S01]  /*f590*/  ISETP.GE.AND P3, PT, R18, UR4, PT ;  /* 0x0000000412007c0c */ /* 0x000fe2000bf66270 */
[----:B------:R-:W-:Y:S01]  /*f5a0*/  UMOV UR4, 0xffffffff ;  /* 0xffffffff00047882 */ /* 0x000fe20000000000 */
[----:B------:R-:W-:Y:S01]  /*f5b0*/  LEA R0, P0, R2, UR6, 0x1 ;  /* 0x0000000602007c11 */ /* 0x000fe2000f8008ff */
[----:B------:R-:W-:Y:S01]  /*f5c0*/  IMAD.IADD R5, R5, 0x1, -R10 ;  /* 0x0000000105057824 */ /* 0x000fe200078e0a0a */
[----:B------:R-:W-:Y:S01]  /*f5d0*/  LOP3.LUT R8, R8, 0x38, R23, 0x78, !PT ;  /* 0x0000003808087812 */ /* 0x000fe200078e7817 */
[----:B------:R-:W-:Y:S01]  /*f5e0*/  IMAD.SHL.U32 R23, R20, 0x8, RZ ;  /* 0x0000000814177824 */ /* 0x000fe200078e00ff */
[----:B------:R-:W-:-:S02]  /*f5f0*/  LEA.HI.X R4, R2, UR7, R3, 0x1, P0 ;  /* 0x0000000702047c11 */ /* 0x000fc400080f0c03 */
[----:B------:R-:W-:Y:S02]  /*f600*/  ISETP.GE.AND P0, PT, R5, 0x1, PT ;  /* 0x000000010500780c */ /* 0x000fe40003f06270 */
[----:B------:R-:W-:-:S03]  /*f610*/  LOP3.LUT R23, R8, 0x200, R23, 0xf8, !PT ;  /* 0x0000020008177812 */ /* 0x000fc600078ef817 */
[----:B------:R-:W-:Y:S01]  /*f620*/  @P3 LOP3.LUT R16, R16, 0x1, RZ, 0xfc, !PT ;  /* 0x0000000110103812 */ /* 0x000fe200078efcff */
[----:B------:R-:W-:Y:S07]  /*f630*/  BRA.DIV UR4, `(.L_x_1067) ;  /* 0x0000002e04c87947 */ /* 0x000fee000b800000 */
[----:B------:R-:W0:Y:S01]  /*f640*/  SHFL.IDX PT, R14, R0, RZ, 0x181f ;  /* 0x00181fff000e7589 */ /* 0x000e2200000e0000 */
[----:B------:R-:W-:-:S03]  /*f650*/  @P0 LEA R9, R23, UR48, 0x1 ;  /* 0x0000003017090c11 */ /* 0x000fc6000f8e08ff */
[----:B------:R-:W1:Y:S04]  /*f660*/  SHFL.IDX PT, R2, R4, RZ, 0x181f ;  /* 0x00181fff04027589 */ /* 0x000e6800000e0000 */
[----:B------:R-:W-:Y:S04]  /*f670*/  SHFL.IDX PT, R7, R4, 0x1, 0x181f ;  /* 0x00381f0004077f89 */ /* 0x000fe800000e0000 */
[----:B------:R-:W-:Y:S04]  /*f680*/  SHFL.IDX PT, R21, R0, 0x2, 0x181f ;  /* 0x00581f0000157f89 */ /* 0x000fe800000e0000 */
[----:B------:R-:W-:Y:S01]  /*f690*/  SHFL.IDX PT, R6, R4, 0x2, 0x181f ;  /* 0x00581f0004067f89 */ /* 0x000fe200000e0000 */
[----:B0-----:R-:W-:-:S05]  /*f6a0*/  @P0 LEA R14, P1, R18, R14, 0x1 ;  /* 0x0000000e120e0211 */ /* 0x001fca00078208ff */
[----:B-1----:R-:W-:Y:S01]  /*f6b0*/  @P0 IMAD.X R3, RZ, RZ, R2, P1 ;  /* 0x000000ffff030224 */ /* 0x002fe200008e0602 */
[C---:B------:R-:W-:Y:S01]  /*f6c0*/  ISETP.GE.AND P1, PT, R5.reuse, 0x21, PT ;  /* 0x000000210500780c */ /* 0x040fe20003f26270 */
[----:B------:R-:W-:Y:S02]  /*f6d0*/  @P0 IMAD.MOV.U32 R2, RZ, RZ, R14 ;  /* 0x000000ffff020224 */ /* 0x000fe400078e000e */
        /* <DEDUP_REMOVED lines=17> */
[C---:B------:R-:W-:Y:S02]  /*f7f0*/  @P0 LEA R8, R23.reuse, UR48, 0x1 ;  /* 0x0000003017080c11 */ /* 0x040fe4000f8e08ff */
[C---:B0-----:R-:W-:Y:S02]  /*f800*/  @P0 LEA R2, P2, R18.reuse, R14, 0x1 ;  /* 0x0000000e12020211 */ /* 0x041fe400078408ff */
[----:B------:R-:W0:Y:S02]  /*f810*/  SHFL.IDX PT, R14, R0, 0x5, 0x181f ;  /* 0x00b81f00000e7f89 */ /* 0x000e2400000e0000 */
[----:B------:R-:W-:Y:S01]  /*f820*/  @P1 LEA R21, R23, UR48, 0x1 ;  /* 0x0000003017151c11 */ /* 0x000fe2000f8e08ff */
[----:B-1----:R-:W-:Y:S02]  /*f830*/  @P0 IMAD.X R3, RZ, RZ, R7, P2 ;  /* 0x000000ffff030224 */ /* 0x002fe400010e0607 */
[----:B------:R-:W1:Y:S04]  /*f840*/  SHFL.IDX PT, R7, R4, 0x5, 0x181f ;  /* 0x00b81f0004077f89 */ /* 0x000e6800000e0000 */
[----:B------:R3:W-:Y:S02]  /*f850*/  @P0 LDGSTS.E.BYPASS.LTC128B.128 [R8+0xfc00], desc[UR36][R2.64], !P3 ;  /* 0x0fc0000002080fae */ /* 0x0007e4000d901d64 */
[----:B---3--:R-:W-:-:S02]  /*f860*/  @P1 LEA R2, P0, R18, R9, 0x1 ;  /* 0x0000000912021211 */ /* 0x008fc400078008ff */
[----:B------:R-:W3:Y:S03]  /*f870*/  SHFL.IDX PT, R9, R0, 0x6, 0x181f ;  /* 0x00d81f0000097f89 */ /* 0x000ee600000e0000 */
[----:B--2---:R-:W-:Y:S01]  /*f880*/  @P1 IMAD.X R3, RZ, RZ, R6, P0 ;  /* 0x000000ffff031224 */ /* 0x004fe200000e0606 */
        /* <DEDUP_REMOVED lines=14> */
.L_x_1123:
        /* <DEDUP_REMOVED lines=17> */
.L_x_1068:
[----:B------:R-:W-:Y:S01]  /*fa80*/  SYNCS.ARRIVE.TRANS64.A1T0 RZ, [UR48+0x16830], RZ ;  /* 0x016830ffffff79a7 */ /* 0x000fe20008100030 */
[----:B------:R-:W-:Y:S05]  /*fa90*/  WARPSYNC.ALL ;  /* 0x0000000000007948 */ /* 0x000fea0003800000 */
[----:B------:R-:W-:Y:S01]  /*faa0*/  UIADD3 UR5, UR48, 0x8400, URZ ;  /* 0x0000840030057890 */ /* 0x000fe2000fffe03f */
[----:B------:R-:W-:Y:S01]  /*fab0*/  R2UR UR4, R28 ;  /* 0x000000001c0472ca */ /* 0x000fe200000e0000 */
[----:B------:R-:W-:Y:S02]  /*fac0*/  ULDC.64 UR6, c[0x0][0x2d8] ;  /* 0x0000b60000067ab9 */ /* 0x000fe40000000a00 */
        /* <DEDUP_REMOVED lines=12> */
[----:B------:R-:W-:Y:S02]  /*fb90*/  IMAD.U32 R4, RZ, RZ, UR6 ;  /* 0x00000006ff047e24 */ /* 0x000fe4000f8e00ff */
[----:B------:R-:W0:Y:S01]  /*fba0*/  LDC.64 R2, c[0x4][R2] ;  /* 0x0100000002027b82 */ /* 0x000e220000000a00 */
[----:B------:R-:W-:Y:S02]  /*fbb0*/  IMAD.U32 R5, RZ, RZ, UR7 ;  /* 0x00000007ff057e24 */ /* 0x000fe4000f8e00ff */
        /* <DEDUP_REMOVED lines=8> */
[----:B0-----:R-:W-:Y:S05]  /*fc40*/  CALL.ABS.NOINC R2 ;  /* 0x0000000002007343 */ /* 0x001fea0003c00000 */
.L_x_1069:
[----:B------:R-:W-:Y:S01]  /*fc50*/  SHF.R.S32.HI R20, RZ, 0x1f, R25 ;  /* 0x0000001fff147819 */ /* 0x000fe20000011419 */
[----:B------:R-:W-:Y:S01]  /*fc60*/  ULDC.64 UR4, c[0x0][0x2e0] ;  /* 0x0000b80000047ab9 */ /* 0x000fe20000000a00 */
[----:B------:R-:W-:Y:S01]  /*fc70*/  UISETP.NE.AND UP0, UPT, UR51, URZ, UPT ;  /* 0x0000003f3300728c */ /* 0x000fe2000bf05270 */
[----:B------:R-:W-:Y:S01]  /*fc80*/  IMAD.U32 R4, RZ, RZ, UR40 ;  /* 0x00000028ff047e24 */ /* 0x000fe2000f8e00ff */
[----:B------:R-:W0:Y:S01]  /*fc90*/  LDC R9, c[0x0][0x448] ;  /* 0x00011200ff097b82 */ /* 0x000e220000000800 */
[----:B------:R-:W-:Y:S02]  /*fca0*/  IMAD R0, R20, UR4, RZ ;  /* 0x0000000414007c24 */ /* 0x000fe4000f8e02ff */
[----:B------:R-:W1:Y:S01]  /*fcb0*/  S2R R20, SR_TID.X ;  /* 0x0000000000147919 */ /* 0x000e620000002100 */
[----:B------:R-:W-:Y:S01]  /*fcc0*/  PLOP3.LUT P0, PT, PT, PT, UP0, 0x80, 0x0 ;  /* 0x000000000000781c */ /* 0x000fe20003f0f008 */
[----:B------:R-:W-:Y:S01]  /*fcd0*/  IMAD.U32 R3, RZ, RZ, UR49 ;  /* 0x00000031ff037e24 */ /* 0x000fe2000f8e00ff */
[----:B------:R-:W-:Y:S01]  /*fce0*/  PLOP3.LUT P1, PT, PT, PT, UP0, 0x80, 0x0 ;  /* 0x000000000000781c */ /* 0x000fe20003f2f008 */
[----:B------:R-:W-:Y:S01]  /*fcf0*/  IMAD.MOV.U32 R2, RZ, RZ, R4 ;  /* 0x000000ffff027224 */ /* 0x000fe200078e0004 */
[----:B------:R-:W-:Y:S01]  /*fd00*/  PLOP3.LUT P2, PT, PT, PT, UP0, 0x80, 0x0 ;  /* 0x000000000000781c */ /* 0x000fe20003f4f008 */
[----:B------:R-:W-:-:S02]  /*fd10*/  IMAD.U32 R5, RZ, RZ, UR41 ;  /* 0x00000029ff057e24 */ /* 0x000fc4000f8e00ff */
[----:B------:R-:W-:Y:S01]  /*fd20*/  IMAD.WIDE.U32 R2, R25, UR4, R2 ;  /* 0x0000000419027c25 */ /* 0x000fe2000f8e0002 */
[----:B------:R-:W-:-:S03]  /*fd30*/  @UP0 ULDC UR4, c[0x0][0x44c] ;  /* 0x0001130000040ab9 */ /* 0x000fc60000000800 */
[----:B------:R-:W-:Y:S01]  /*fd40*/  IMAD R5, R25, UR5, R0 ;  /* 0x0000000519057c24 */ /* 0x000fe2000f8e0200 */
[----:B------:R-:W-:-:S03]  /*fd50*/  @UP0 ULDC UR5, c[0x0][0x450] ;  /* 0x0001140000050ab9 */ /* 0x000fc60000000800 */
[----:B------:R-:W-:Y:S01]  /*fd60*/  IMAD.IADD R3, R3, 0x1, R5 ;  /* 0x0000000103037824 */ /* 0x000fe200078e0205 */
[----:B-1----:R-:W-:-:S04]  /*fd70*/  LOP3.LUT R20, R20, 0x7f, RZ, 0xc0, !PT ;  /* 0x0000007f14147812 */ /* 0x002fc800078ec0ff */
[----:B------:R-:W-:-:S04]  /*fd80*/  SHF.R.U32.HI R20, RZ, 0x3, R20 ;  /* 0x00000003ff147819 */ /* 0x000fc80000011614 */
[----:B------:R-:W-:-:S05]  /*fd90*/  IADD3 R4, R20, UR43, R26 ;  /* 0x0000002b14047c10 */ /* 0x000fca000fffe01a */
[C---:B------:R-:W-:Y:S01]  /*fda0*/  @P0 IMAD.HI.U32 R0, R4.reuse, UR4, RZ ;  /* 0x0000000404000c27 */ /* 0x040fe2000f8e00ff */
[----:B------:R-:W-:Y:S01]  /*fdb0*/  PLOP3.LUT P0, PT, PT, PT, UP0, 0x80, 0x0 ;  /* 0x000000000000781c */ /* 0x000fe20003f0f008 */
[----:B------:R-:W-:Y:S02]  /*fdc0*/  @UP0 ULDC UR4, c[0x0][0x44c] ;  /* 0x0001130000040ab9 */ /* 0x000fe40000000800 */
[----:B------:R-:W-:Y:S01]  /*fdd0*/  IMAD.MOV.U32 R5, RZ, RZ, R4 ;  /* 0x000000ffff057224 */ /* 0x000fe200078e0004 */
[----:B------:R-:W-:Y:S01]  /*fde0*/  @P1 SHF.R.U32.HI R5, RZ, UR5, R0 ;  /* 0x00000005ff051c19 */ /* 0x000fe20008011600 */
[----:B------:R-:W-:-:S04]  /*fdf0*/  VIADD R0, R4, 0x80 ;  /* 0x0000008004007836 */ /* 0x000fc80000000000 */
[----:B------:R-:W-:Y:S01]  /*fe00*/  @P2 IMAD.HI.U32 R6, R0, UR4, RZ ;  /* 0x0000000400062c27 */ /* 0x000fe2000f8e00ff */
[----:B------:R-:W-:-:S03]  /*fe10*/  @UP0 ULDC UR4, c[0x0][0x450] ;  /* 0x0001140000040ab9 */ /* 0x000fc60000000800 */
[--C-:B------:R-:W-:Y:S02]  /*fe20*/  IMAD.MOV R15, RZ, RZ, -R5.reuse ;  /* 0x000000ffff0f7224 */ /* 0x100fe400078e0a05 */
[----:B------:R-:W-:Y:S01]  /*fe30*/  IMAD.MOV.U32 R21, RZ, RZ, R0 ;  /* 0x000000ffff157224 */ /* 0x000fe200078e0000 */
[----:B------:R-:W-:Y:S01]  /*fe40*/  @P0 SHF.R.U32.HI R21, RZ, UR4, R6 ;  /* 0x00000004ff150c19 */ /* 0x000fe20008011606 */
[----:B0-----:R-:W-:Y:S01]  /*fe50*/  IMAD R15, R9, R15, R4 ;  /* 0x0000000f090f7224 */ /* 0x001fe200078e0204 */
[----:B------:R-:W-:Y:S01]  /*fe60*/  SHF.R.S32.HI R4, RZ, 0x1f, R5 ;  /* 0x0000001fff047819 */ /* 0x000fe20000011405 */
[----:B------:R-:W-:Y:S01]  /*fe70*/  ULDC.64 UR4, c[0x0][0x2d0] ;  /* 0x0000b40000047ab9 */ /* 0x000fe20000000a00 */
[--C-:B------:R-:W-:Y:S01]  /*fe80*/  SHF.R.S32.HI R8, RZ, 0x1f, R21.reuse ;  /* 0x0000001fff087819 */ /* 0x100fe20000011415 */
[----:B------:R-:W-:Y:S02]  /*fe90*/  IMAD.MOV R11, RZ, RZ, -R21 ;  /* 0x000000ffff0b7224 */ /* 0x000fe400078e0a15 */
[----:B------:R-:W-:-:S02]  /*fea0*/  IMAD R4, R4, UR4, RZ ;  /* 0x0000000404047c24 */ /* 0x000fc4000f8e02ff */
[----:B------:R-:W-:Y:S02]  /*feb0*/  IMAD R8, R8, UR4, RZ ;  /* 0x0000000408087c24 */ /* 0x000fe4000f8e02ff */
[----:B------:R-:W-:Y:S01]  /*fec0*/  IMAD R11, R9, R11, R0 ;  /* 0x0000000b090b7224 */ /* 0x000fe200078e0200 */
[----:B------:R-:W-:Y:S01]  /*fed0*/  SHF.R.S32.HI R0, RZ, 0x1f, R15 ;  /* 0x0000001fff007819 */ /* 0x000fe2000001140f */
[----:B------:R-:W-:Y:S02]  /*fee0*/  IMAD R13, R5, UR5, R4 ;  /* 0x00000005050d7c24 */ /* 0x000fe4000f8e0204 */
[----:B------:R-:W-:-:S04]  /*fef0*/  IMAD.WIDE.U32 R6, R21, UR4, R2 ;  /* 0x0000000415067c25 */ /* 0x000fc8000f8e0002 */
[----:B------:R-:W-:-:S04]  /*ff00*/  IMAD.WIDE.U32 R4, R5, UR4, R2 ;  /* 0x0000000405047c25 */ /* 0x000fc8000f8e0002 */
[----:B------:R-:W-:Y:S01]  /*ff10*/  IMAD R21, R21, UR5, R8 ;  /* 0x0000000515157c24 */ /* 0x000fe2000f8e0208 */
[----:B------:R-:W-:Y:S01]  /*ff20*/  ULDC.64 UR4, c[0x0][0x2c8] ;  /* 0x0000b20000047ab9 */ /* 0x000fe20000000a00 */
[----:B------:R-:W-:Y:S02]  /*ff30*/  IMAD.IADD R3, R5, 0x1, R13 ;  /* 0x0000000105037824 */ /* 0x000fe400078e020d */
[----:B------:R-:W-:Y:S02]  /*ff40*/  IMAD R0, R0, UR4, RZ ;  /* 0x0000000400007c24 */ /* 0x000fe4000f8e02ff */
[----:B------:R-:W-:Y:S02]  /*ff50*/  IMAD.MOV.U32 R2, RZ, RZ, R4 ;  /* 0x000000ffff027224 */ /* 0x000fe400078e0004 */
[C---:B------:R-:W-:Y:S01]  /*ff60*/  IMAD R13, R15.reuse, UR5, R0 ;  /* 0x000000050f0d7c24 */ /* 0x040fe2000f8e0200 */
[----:B------:R-:W-:Y:S01]  /*ff70*/  SHF.R.S32.HI R0, RZ, 0x1f, R11 ;  /* 0x0000001fff007819 */ /* 0x000fe2000001140b */
[----:B------:R-:W-:-:S04]  /*ff80*/  IMAD.WIDE.U32 R4, R15, UR4, R2 ;  /* 0x000000040f047c25 */ /* 0x000fc8000f8e0002 */
[----:B------:R-:W-:Y:S02]  /*ff90*/  IMAD.IADD R3, R7, 0x1, R21 ;  /* 0x0000000107037824 */ /* 0x000fe400078e0215 */
[----:B------:R-:W-:Y:S02]  /*ffa0*/  IMAD R0, R0, UR4, RZ ;  /* 0x0000000400007c24 */ /* 0x000fe4000f8e02ff */
[----:B------:R-:W-:Y:S02]  /*ffb0*/  IMAD.MOV.U32 R2, RZ, RZ, R6 ;  /* 0x000000ffff027224 */ /* 0x000fe400078e0006 */
[C---:B------:R-:W-:Y:S02]  /*ffc0*/  IMAD R15, R11.reuse, UR5, R0 ;  /* 0x000000050b0f7c24 */ /* 0x040fe4000f8e0200 */
[----:B------:R-:W-:Y:S01]  /*ffd0*/  IMAD.WIDE.U32 R2, R11, UR4, R2 ;  /* 0x000000040b027c25 */ /* 0x000fe2000f8e0002 */
[----:B------:R-:W-:Y:S02]  /*ffe0*/  ULDC.64 UR4, c[0x0][0x280] ;  /* 0x0000a00000047ab9 */ /* 0x000fe40000000a00 */
[----:B------:R-:W-:Y:S01]  /*fff0*/  LEA R7, P0, R4, UR4, 0x1 ;  /* 0x0000000404077c11 */ /* 0x000fe2000f8008ff */
[----:B------:R-:W-:-:S02]  /*10000*/  IMAD.IADD R13, R5, 0x1, R13 ;  /* 0x00000001050d7824 */ /* 0x000fc400078e020d */
[----:B------:R-:W-:-:S03]  /*10010*/  IMAD.IADD R3, R3, 0x1, R15 ;  /* 0x0000000103037824 */ /* 0x000fc600078e020f */
[----:B------:R-:W-:Y:S02]  /*10020*/  LEA.HI.X R8, R4, UR5, R13, 0x1, P0 ;  /* 0x0000000504087c11 */ /* 0x000fe400080f0c0d */
[----:B------:R-:W-:Y:S01]  /*10030*/  LEA R0, P0, R2, UR4, 0x1 ;  /* 0x0000000402007c11 */ /* 0x000fe2000f8008ff */
[----:B------:R-:W-:-:S03]  /*10040*/  ULDC UR4, c[0x0][0x2b8] ;  /* 0x0000ae0000047ab9 */ /* 0x000fc60000000800 */
[----:B------:R-:W-:Y:S02]  /*10050*/  LEA.HI.X R6, R2, UR5, R3, 0x1, P0 ;  /* 0x0000000502067c11 */ /* 0x000fe400080f0c03 */
[----:B------:R-:W-:Y:S01]  /*10060*/  ISETP.GE.AND P0, PT, R18, UR4, PT ;  /* 0x0000000412007c0c */ /* 0x000fe2000bf06270 */
[----:B------:R-:W-:-:S03]  /*10070*/  UMOV UR4, 0xffffffff ;  /* 0xffffffff00047882 */ /* 0x000fc60000000000 */
[----:B------:R-:W-:Y:S09]  /*10080*/  BRA.DIV UR4, `(.L_x_1070) ;  /* 0x0000002e04807947 */ /* 0x000ff2000b800000 */
[----:B------:R-:W0:Y:S01]  /*10090*/  S2R R3, SR_TID.X ;  /* 0x0000000000037919 */ /* 0x000e220000002100 */
[----:B------:R-:W-:Y:S02]  /*100a0*/  ULDC UR4, c[0x0][0x288] ;  /* 0x0000a20000047ab9 */ /* 0x000fe40000000800 */
[----:B------:R-:W-:Y:S01]  /*100b0*/  IMAD R5, R9, UR4, RZ ;  /* 0x0000000409057c24 */ /* 0x000fe2000f8e02ff */
[----:B------:R-:W1:Y:S04]  /*100c0*/  SHFL.IDX PT, R14, R7, RZ, 0x181f ;  /* 0x00181fff070e7589 */ /* 0x000e6800000e0000 */
[----:B------:R-:W2:Y:S04]  /*100d0*/  SHFL.IDX PT, R2, R8, RZ, 0x181f ;  /* 0x00181fff08027589 */ /* 0x000ea800000e0000 */
[----:B------:R-:W3:Y:S04]  /*100e0*/  SHFL.IDX PT, R21, R7, 0x1, 0x181f ;  /* 0x00381f0007157f89 */ /* 0x000ee800000e0000 */
[----:B------:R-:W4:Y:S04]  /*100f0*/  SHFL.IDX PT, R10, R8, 0x1, 0x181f ;  /* 0x00381f00080a7f89 */ /* 0x000f2800000e0000 */
[----:B------:R-:W-:Y:S01]  /*10100*/  SHFL.IDX PT, R9, R8, 0x2, 0x181f ;  /* 0x00581f0008097f89 */ /* 0x000fe200000e0000 */
[----:B0-----:R-:W-:-:S04]  /*10110*/  LOP3.LUT R3, R3, 0x7f, RZ, 0xc0, !PT ;  /* 0x0000007f03037812 */ /* 0x001fc800078ec0ff */
[----:B------:R-:W-:-:S05]  /*10120*/  SHF.R.U32.HI R3, RZ, 0x3, R3 ;  /* 0x00000003ff037819 */ /* 0x000fca0000011603 */
[----:B------:R-:W-:-:S04]  /*10130*/  VIADD R4, R3, UR43 ;  /* 0x0000002b03047c36 */ /* 0x000fc80008000000 */
[C---:B------:R-:W-:Y:S01]  /*10140*/  VIADD R12, R4.reuse, 0x10 ;  /* 0x00000010040c7836 */ /* 0x040fe20000000000 */
[----:B------:R-:W-:-:S04]  /*10150*/  ISETP.GE.AND P1, PT, R4, R5, PT ;  /* 0x000000050400720c */ /* 0x000fc80003f26270 */
[----:B------:R-:W-:Y:S01]  /*10160*/  ISETP.GE.AND P3, PT, R12, R5, PT ;  /* 0x000000050c00720c */ /* 0x000fe20003f66270 */
[----:B------:R-:W-:-:S08]  /*10170*/  VIADD R12, R4, 0x20 ;  /* 0x00000020040c7836 */ /* 0x000fd00000000000 */
[----:B-1----:R-:W-:Y:S02]  /*10180*/  @!P1 LEA R14, P2, R18, R14, 0x1 ;  /* 0x0000000e120e9211 */ /* 0x002fe400078408ff */
[----:B------:R-:W-:-:S03]  /*10190*/  @!P1 LEA R25, R23, UR48, 0x1 ;  /* 0x0000003017199c11 */ /* 0x000fc6000f8e08ff */
[----:B--2---:R-:W-:Y:S02]  /*101a0*/  @!P1 IMAD.X R3, RZ, RZ, R2, P2 ;  /* 0x000000ffff039224 */ /* 0x004fe400010e0602 */
[----:B------:R-:W-:Y:S02]  /*101b0*/  @!P1 IMAD.MOV.U32 R2, RZ, RZ, R14 ;  /* 0x000000ffff029224 */ /* 0x000fe400078e000e */
[----:B------:R-:W0:Y:S04]  /*101c0*/  SHFL.IDX PT, R14, R7, 0x2, 0x181f ;  /* 0x00581f00070e7f89 */ /* 0x000e2800000e0000 */
[----:B------:R3:W-:Y:S01]  /*101d0*/  @!P1 LDGSTS.E.BYPASS.LTC128B.128 [R25+0x8400], desc[UR36][R2.64], !P0 ;  /* 0x0840000002199fae */ /* 0x0007e2000c101d64 */
[----:B------:R-:W-:Y:S01]  /*101e0*/  ISETP.GE.AND P1, PT, R12, R5, PT ;  /* 0x000000050c00720c */ /* 0x000fe20003f26270 */
[----:B------:R-:W-:Y:S01]  /*101f0*/  VIADD R12, R4, 0x30 ;  /* 0x00000030040c7836 */ /* 0x000fe20000000000 */
[----:B---3--:R-:W-:-:S02]  /*10200*/  @!P3 LEA R2, P2, R18, R21, 0x1 ;  /* 0x000000151202b211 */ /* 0x008fc400078408ff */
[----:B------:R-:W1:Y:S01]  /*10210*/  SHFL.IDX PT, R21, R7, 0x3, 0x181f ;  /* 0x00781f0007157f89 */ /* 0x000e6200000e0000 */
[----:B------:R-:W-:Y:S02]  /*10220*/  @!P3 LEA R25, R23, UR48, 0x1 ;  /* 0x000000301719bc11 */ /* 0x000fe4000f8e08ff */
[----:B----4-:R-:W-:-:S06]  /*10230*/  @!P3 IMAD.X R3, RZ, RZ, R10, P2 ;  /* 0x000000ffff03b224 */ /* 0x010fcc00010e060a */
[C---:B------:R-:W-:Y:S01]  /*10240*/  @!P1 LEA R20, R23.reuse, UR48, 0x1 ;  /* 0x0000003017149c11 */ /* 0x040fe2000f8e08ff */
[----:B------:R-:W2:Y:S04]  /*10250*/  SHFL.IDX PT, R10, R8, 0x3, 0x181f ;  /* 0x00781f00080a7f89 */ /* 0x000ea800000e0000 */
[----:B------:R0:W-:Y:S01]  /*10260*/  @!P3 LDGSTS.E.BYPASS.LTC128B.128 [R25+0x8c00], desc[UR36][R2.64], !P0 ;  /* 0x08c000000219bfae */ /* 0x0001e2000c101d64 */
[----:B------:R-:W-:Y:S01]  /*10270*/  ISETP.GE.AND P3, PT, R12, R5, PT ;  /* 0x000000050c00720c */ /* 0x000fe20003f66270 */
[----:B------:R-:W-:Y:S01]  /*10280*/  VIADD R12, R4, 0x40 ;  /* 0x00000040040c7836 */ /* 0x000fe20000000000 */
[----:B0-----:R-:W-:Y:S02]  /*10290*/  @!P1 LEA R2, P2, R18, R14, 0x1 ;  /* 0x0000000e12029211 */ /* 0x001fe400078408ff */
[----:B------:R-:W0:Y:S09]  /*102a0*/  SHFL.IDX PT, R14, R7, 0x4, 0x181f ;  /* 0x00981f00070e7f89 */ /* 0x000e3200000e0000 */
[----:B------:R-:W-:Y:S01]  /*102b0*/  @!P3 LEA R25, R23, UR48, 0x1 ;  /* 0x000000301719bc11 */ /* 0x000fe2000f8e08ff */
[----:B------:R-:W-:-:S02]  /*102c0*/  @!P1 IMAD.X R3, RZ, RZ, R9, P2 ;  /* 0x000000ffff039224 */ /* 0x000fc400010e0609 */
[----:B------:R-:W3:Y:S04]  /*102d0*/  SHFL.IDX PT, R9, R8, 0x4, 0x181f ;  /* 0x00981f0008097f89 */ /* 0x000ee800000e0000 */
[----:B------:R1:W-:Y:S01]  /*102e0*/  @!P1 LDGSTS.E.BYPASS.LTC128B.128 [R20+0x9400], desc[UR36][R2.64], !P0 ;  /* 0x0940000002149fae */ /* 0x0003e2000c101d64 */
[----:B------:R-:W-:Y:S01]  /*102f0*/  ISETP.GE.AND P1, PT, R12, R5, PT ;  /* 0x000000050c00720c */ /* 0x000fe20003f26270 */
[----:B------:R-:W-:Y:S01]  /*10300*/  VIADD R12, R4, 0x50 ;  /* 0x00000050040c7836 */ /* 0x000fe20000000000 */
[----:B-1----:R-:W-:Y:S02]  /*10310*/  @!P3 LEA R2, P2, R18, R21, 0x1 ;  /* 0x000000151202b211 */ /* 0x002fe400078408ff */
[----:B------:R-:W1:Y:S09]  /*10320*/  SHFL.IDX PT, R21, R7, 0x5, 0x181f ;  /* 0x00b81f0007157f89 */ /* 0x000e7200000e0000 */
[----:B------:R-:W-:Y:S01]  /*10330*/  @!P1 LEA R20, R23, UR48, 0x1 ;  /* 0x0000003017149c11 */ /* 0x000fe2000f8e08ff */
[----:B--2---:R-:W-:-:S02]  /*10340*/  @!P3 IMAD.X R3, RZ, RZ, R10, P2 ;  /* 0x000000ffff03b224 */ /* 0x004fc400010e060a */
[----:B------:R-:W2:Y:S04]  /*10350*/  SHFL.IDX PT, R10, R8, 0x5, 0x181f ;  /* 0x00b81f00080a7f89 */ /* 0x000ea800000e0000 */
[----:B------:R0:W-:Y:S01]  /*10360*/  @!P3 LDGSTS.E.BYPASS.LTC128B.128 [R25+0x9c00], desc[UR36][R2.64], !P0 ;  /* 0x09c000000219bfae */ /* 0x0001e2000c101d64 */
[-C--:B------:R-:W-:Y:S01]  /*10370*/  ISETP.GE.AND P3, PT, R12, R5.reuse, PT ;  /* 0x000000050c00720c */ /* 0x080fe20003f66270 */
[----:B------:R-:W-:Y:S01]  /*10380*/  VIADD R12, R4, 0x60 ;  /* 0x00000060040c7836 */ /* 0x000fe20000000000 */
[----:B0-----:R-:W-:Y:S02]  /*10390*/  @!P1 LEA R2, P2, R18, R14, 0x1 ;  /* 0x0000000e12029211 */ /* 0x001fe400078408ff */
[----:B------:R-:W0:Y:S03]  /*103a0*/  SHFL.IDX PT, R14, R7, 0x6, 0x181f ;  /* 0x00d81f00070e7f89 */ /* 0x000e2600000e0000 */
[----:B---3--:R-:W-:Y:S01]  /*103b0*/  @!P1 IMAD.X R3, RZ, RZ, R9, P2 ;  /* 0x000000ffff039224 */ /* 0x008fe200010e0609 */
[----:B------:R-:W-:Y:S04]  /*103c0*/  SHFL.IDX PT, R7, R7, 0x7, 0x181f ;  /* 0x00f81f0007077f89 */ /* 0x000fe800000e0000 */
[----:B------:R-:W3:Y:S04]  /*103d0*/  SHFL.IDX PT, R9, R8, 0x6, 0x181f ;  /* 0x00d81f0008097f89 */ /* 0x000ee800000e0000 */
[----:B------:R1:W-:Y:S01]  /*103e0*/  @!P1 LDGSTS.E.BYPASS.LTC128B.128 [R20+0xa400], desc[UR36][R2.64], !P0 ;  /* 0x0a40000002149fae */ /* 0x0003e2000c101d64 */
[----:B------:R-:W-:-:S03]  /*103f0*/  ISETP.GE.AND P1, PT, R12, R5, PT ;  /* 0x000000050c00720c */ /* 0x000fc60003f26270 */
[----:B------:R-:W4:Y:S01]  /*10400*/  SHFL.IDX PT, R8, R8, 0x7, 0x181f ;  /* 0x00f81f0008087f89 */ /* 0x000f2200000e0000 */
[----:B-1----:R-:W-:Y:S02]  /*10410*/  @!P3 LEA R2, P2, R18, R21, 0x1 ;  /* 0x000000151202b211 */ /* 0x002fe400078408ff */
[----:B------:R-:W-:-:S07]  /*10420*/  @!P3 LEA R21, R23, UR48, 0x1 ;  /* 0x000000301715bc11 */ /* 0x000fce000f8e08ff */
[----:B------:R-:W-:Y:S01]  /*10430*/  @!P1 LEA R25, R23, UR48, 0x1 ;  /* 0x0000003017199c11 */ /* 0x000fe2000f8e08ff */
[----:B--2---:R-:W-:Y:S02]  /*10440*/  @!P3 IMAD.X R3, RZ, RZ, R10, P2 ;  /* 0x000000ffff03b224 */ /* 0x004fe400010e060a */
[----:B------:R-:W-:-:S03]  /*10450*/  VIADD R10, R4, 0x70 ;  /* 0x00000070040a7836 */ /* 0x000fc60000000000 */
[----:B------:R0:W-:Y:S02]  /*10460*/  @!P3 LDGSTS.E.BYPASS.LTC128B.128 [R21+0xac00], desc[UR36][R2.64], !P0 ;  /* 0x0ac000000215bfae */ /* 0x0001e4000c101d64 */
[----:B------:R-:W-:Y:S01]  /*10470*/  ISETP.GE.AND P3, PT, R10, R5, PT ;  /* 0x000000050a00720c */ /* 0x000fe20003f66270 */
[----:B------:R-:W-:Y:S01]  /*10480*/  VIADD R10, R4, 0x80 ;  /* 0x00000080040a7836 */ /* 0x000fe20000000000 */
[----:B0-----:R-:W-:Y:S02]  /*10490*/  @!P1 LEA R2, P2, R18, R14, 0x1 ;  /* 0x0000000e12029211 */ /* 0x001fe400078408ff */
[----:B------:R-:W0:Y:S09]  /*104a0*/  SHFL.IDX PT, R14, R0, RZ, 0x181f ;  /* 0x00181fff000e7589 */ /* 0x000e3200000e0000 */
[----:B------:R-:W-:Y:S01]  /*104b0*/  @!P3 LEA R21, R23, UR48, 0x1 ;  /* 0x000000301715bc11 */ /* 0x000fe2000f8e08ff */
[----:B---3--:R-:W-:-:S02]  /*104c0*/  @!P1 IMAD.X R3, RZ, RZ, R9, P2 ;  /* 0x000000ffff039224 */ /* 0x008fc400010e0609 */
[----:B------:R-:W1:Y:S04]  /*104d0*/  SHFL.IDX PT, R9, R6, RZ, 0x181f ;  /* 0x00181fff06097589 */ /* 0x000e6800000e0000 */
[----:B------:R2:W-:Y:S01]  /*104e0*/  @!P1 LDGSTS.E.BYPASS.LTC128B.128 [R25+0xb400], desc[UR36][R2.64], !P0 ;  /* 0x0b40000002199fae */ /* 0x0005e2000c101d64 */
[----:B------:R-:W-:Y:S01]  /*104f0*/  ISETP.GE.AND P1, PT, R10, R5, PT ;  /* 0x000000050a00720c */ /* 0x000fe20003f26270 */
[----:B------:R-:W-:Y:S01]  /*10500*/  VIADD R10, R4, 0x90 ;  /* 0x00000090040a7836 */ /* 0x000fe20000000000 */
[----:B--2---:R-:W-:-:S11]  /*10510*/  @!P3 LEA R2, P2, R18, R7, 0x1 ;  /* 0x000000071202b211 */ /* 0x004fd600078408ff */
[----:B------:R-:W-:Y:S01]  /*10520*/  @!P1 LEA R25, R23, UR48, 0x1 ;  /* 0x0000003017199c11 */ /* 0x000fe2000f8e08ff */
[----:B------:R-:W-:Y:S01]  /*10530*/  SHFL.IDX PT, R7, R6, 0x2, 0x181f ;  /* 0x00581f0006077f89 */ /* 0x000fe200000e0000 */
[----:B----4-:R-:W-:-:S03]  /*10540*/  @!P3 IMAD.X R3, RZ, RZ, R8, P2 ;  /* 0x000000ffff03b224 */ /* 0x010fc600010e0608 */
[----:B------:R-:W-:Y:S04]  /*10550*/  SHFL.IDX PT, R8, R6, 0x1, 0x181f ;  /* 0x00381f0006087f89 */ /* 0x000fe800000e0000 */
[----:B------:R0:W-:Y:S01]  /*10560*/  @!P3 LDGSTS.E.BYPASS.LTC128B.128 [R21+0xbc00], desc[UR36][R2.64], !P0 ;  /* 0x0bc000000215bfae */ /* 0x0001e2000c101d64 */
[----:B------:R-:W-:Y:S01]  /*10570*/  ISETP.GE.AND P3, PT, R10, R5, PT ;  /* 0x000000050a00720c */ /* 0x000fe20003f66270 */
[----:B------:R-:W-:Y:S02]  /*10580*/  VIADD R10, R4, 0xa0 ;  /* 0x000000a0040a7836 */ /* 0x000fe40000000000 */
[----:B------:R-:W-:Y:S01]  /*10590*/  SHFL.IDX PT, R6, R6, 0x3, 0x181f ;  /* 0x00781f0006067f89 */ /* 0x000fe200000e0000 */
[----:B0-----:R-:W-:-:S03]  /*105a0*/  @!P1 LEA R2, P2, R18, R14, 0x1 ;  /* 0x0000000e12029211 */ /* 0x001fc600078408ff */
[----:B------:R-:W-:Y:S02]  /*105b0*/  SHFL.IDX PT, R14, R0, 0x2, 0x181f ;  /* 0x00581f00000e7f89 */ /* 0x000fe400000e0000 */
[----:B-1----:R-:W-:Y:S02]  /*105c0*/  @!P1 IMAD.X R3, RZ, RZ, R9, P2 ;  /* 0x000000ffff039224 */ /* 0x002fe400010e0609 */
[----:B------:R-:W0:Y:S04]  /*105d0*/  SHFL.IDX PT, R9, R0, 0x1, 0x181f ;  /* 0x00381f0000097f89 */ /* 0x000e2800000e0000 */
[----:B------:R0:W-:Y:S01]  /*105e0*/  @!P1 LDGSTS.E.BYPASS.LTC128B.128 [R25+0xc400], desc[UR36][R2.64], !P0 ;  /* 0x0c40000002199fae */ /* 0x0001e2000c101d64 */
[----:B------:R-:W-:Y:S02]  /*105f0*/  ISETP.GE.AND P1, PT, R10, R5, PT ;  /* 0x000000050a00720c */ /* 0x000fe40003f26270 */
[----:B0-----:R-:W-:-:S02]  /*10600*/  @!P3 LEA R2, P2, R18, R9, 0x1 ;  /* 0x000000091202b211 */ /* 0x001fc400078408ff */
[----:B------:R-:W-:-:S03]  /*10610*/  @!P3 LEA R9, R23, UR48, 0x1 ;  /* 0x000000301709bc11 */ /* 0x000fc6000f8e08ff */
[----:B------:R-:W-:-:S05]  /*10620*/  @!P3 IMAD.X R3, RZ, RZ, R8, P2 ;  /* 0x000000ffff03b224 */ /* 0x000fca00010e0608 */
[----:B------:R0:W-:Y:S02]  /*10630*/  @!P3 LDGSTS.E.BYPASS.LTC128B.128 [R9+0xcc00], desc[UR36][R2.64], !P0 ;  /* 0x0cc000000209bfae */ /* 0x0001e4000c101d64 */
[----:B0-----:R-:W-:Y:S02]  /*10640*/  @!P1 LEA R2, P2, R18, R14, 0x1 ;  /* 0x0000000e12029211 */ /* 0x001fe400078408ff */
[----:B------:R0:W1:Y:S03]  /*10650*/  SHFL.IDX PT, R14, R0, 0x3, 0x181f ;  /* 0x00781f00000e7f89 */ /* 0x00006600000e0000 */
[----:B------:R-:W-:Y:S01]  /*10660*/  @!P1 IMAD.X R3, RZ, RZ, R7, P2 ;  /* 0x000000ffff039224 */ /* 0x000fe200010e0607 */
[----:B------:R-:W-:-:S05]  /*10670*/  @!P1 LEA R7, R23, UR48, 0x1 ;  /* 0x0000003017079c11 */ /* 0x000fca000f8e08ff */
[----:B------:R0:W-:Y:S02]  /*10680*/  @!P1 LDGSTS.E.BYPASS.LTC128B.128 [R7+0xd400], desc[UR36][R2.64], !P0 ;  /* 0x0d40000002079fae */ /* 0x0001e4000c101d64 */
.L_x_1148:
[----:B------:R-:W-:Y:S02]  /*10690*/  VIADD R4, R4, 0xb0 ;  /* 0x000000b004047836 */ /* 0x000fe40000000000 */
[----:B0-----:R-:W-:-:S03]  /*106a0*/  IMAD.MOV.U32 R0, RZ, RZ, 0x1 ;  /* 0x00000001ff007424 */ /* 0x001fc600078e00ff */
        /* <DEDUP_REMOVED lines=14> */
[----:B------:R-:W-:-:S05]  /*10790*/  VIADD R22, R22, 0xfffffffe ;  /* 0xfffffffe16167836 */ /* 0x000fca0000000000 */
[----:B------:R-:W-:Y:S01]  /*107a0*/  ISETP.GE.AND P1, PT, R22, UR52, PT ;  /* 0x0000003416007c0c */ /* 0x000fe2000bf26270 */
[----:B------:R-:W1:Y:S02]  /*107b0*/  SYNCS.PHASECHK.TRANS64.TRYWAIT P0, [UR48+0x16820], R0 ;  /* 0x01682000ff0075a7 */ /* 0x000e640008000170 */
[----:B01----:R-:W-:Y:S10]  /*107c0*/  @!P0 BRA `(.L_x_1071) ;  /* 0x0000003400488947 */ /* 0x003ff40003800000 */
.L_x_1149:
[----:B------:R-:W-:Y:S02]  /*107d0*/  IMAD.MOV.U32 R25, RZ, RZ, 0x1 ;  /* 0x00000001ff197424 */ /* 0x000fe400078e00ff */
[----:B------:R-:W-:Y:S01]  /*107e0*/  IMAD.MOV.U32 R21, RZ, RZ, RZ ;  /* 0x000000ffff157224 */ /* 0x000fe200078e00ff */
[----:B------:R-:W-:Y:S06]  /*107f0*/  @!P1 BRA `(.L_x_1072) ;  /* 0x0000001000009947 */ /* 0x000fec0003800000 */
[----:B------:R-:W1:Y:S01]  /*10800*/  S2R R2, SR_TID.X ;  /* 0x0000000000027919 */ /* 0x000e620000002100 */
[----:B------:R-:W-:Y:S01]  /*10810*/  UIADD3 UR4, UR47, 0x1, URZ ;  /* 0x000000012f047890 */ /* 0x000fe2000fffe03f */
[----:B0-----:R-:W-:Y:S01]  /*10820*/  LOP3.LUT R3, RZ, UR45, RZ, 0x33, !PT ;  /* 0x0000002dff037c12 */ /* 0x001fe2000f8e33ff */
[----:B------:R-:W-:Y:S01]  /*10830*/  BSSY B0, `(.L_x_1072) ;  /* 0x00000fc000007945 */ /* 0x000fe20003800000 */
[----:B------:R-:W-:Y:S01]  /*10840*/  LOP3.LUT R5, RZ, UR44, RZ, 0x33, !PT ;  /* 0x0000002cff057c12 */ /* 0x000fe2000f8e33ff */
[----:B------:R-:W-:Y:S01]  /*10850*/  UIMAD UR4, UR4, UR39, URZ ;  /* 0x00000027040472a4 */ /* 0x000fe2000f8e023f */
[----:B------:R-:W-:Y:S02]  /*10860*/  IMAD.MOV.U32 R22, RZ, RZ, 0x1 ;  /* 0x00000001ff167424 */ /* 0x000fe400078e00ff */
[----:B------:R-:W-:-:S03]  /*10870*/  IMAD.MOV.U32 R8, RZ, RZ, RZ ;  /* 0x000000ffff087224 */ /* 0x000fc600078e00ff */
[----:B------:R-:W-:Y:S01]  /*10880*/  LOP3.LUT R0, RZ, UR4, RZ, 0x33, !PT ;  /* 0x00000004ff007c12 */ /* 0x000fe2000f8e33ff */
[----:B------:R-:W-:Y:S02]  /*10890*/  ULDC UR4, c[0x0][0x2f4] ;  /* 0x0000bd0000047ab9 */ /* 0x000fe40000000800 */
[----:B------:R-:W-:Y:S02]  /*108a0*/  ISETP.GE.AND P1, PT, R18, UR4, PT ;  /* 0x0000000412007c0c */ /* 0x000fe4000bf26270 */
[----:B------:R-:W-:-:S04]  /*108b0*/  VIADDMNMX R0, R0, -UR46, R3, !PT ;  /* 0x8000002e00007c46 */ /* 0x000fc8000f800103 */
[----:B------:R-:W-:-:S04]  /*108c0*/  VIMNMX R5, R0, R5, !PT ;  /* 0x0000000500057248 */ /* 0x000fc80007fe0100 */
[----:B------:R-:W-:Y:S02]  /*108d0*/  IADD3 R27, -R5, -0x2, RZ ;  /* 0xfffffffe051b7810 */ /* 0x000fe40007ffe1ff */
[----:B-1----:R-:W-:-:S04]  /*108e0*/  LOP3.LUT R2, R2, 0x7f, RZ, 0xc0, !PT ;  /* 0x0000007f02027812 */ /* 0x002fc800078ec0ff */
[----:B------:R-:W-:-:S04]  /*108f0*/  SHF.R.U32.HI R2, RZ, 0x3, R2 ;  /* 0x00000003ff027819 */ /* 0x000fc80000011602 */
[----:B------:R-:W-:Y:S02]  /*10900*/  IADD3 R24, R26, R24, R2 ;  /* 0x000000181a187210 */ /* 0x000fe40007ffe002 */
[----:B------:R-:W-:Y:S01]  /*10910*/  IADD3 R0, -R2, UR50, RZ ;  /* 0x0000003202007c10 */ /* 0x000fe2000fffe1ff */
[----:B------:R-:W-:Y:S02]  /*10920*/  IMAD.SHL.U32 R2, R18, 0x2, RZ ;  /* 0x0000000212027824 */ /* 0x000fe400078e00ff */
[----:B------:R-:W-:Y:S02]  /*10930*/  VIADD R24, R24, 0xfffffe80 ;  /* 0xfffffe8018187836 */ /* 0x000fe40000000000 */
[C---:B------:R-:W-:Y:S02]  /*10940*/  IMAD R4, R5.reuse, 0x80, R0 ;  /* 0x0000008005047824 */ /* 0x040fe400078e0200 */
[----:B------:R-:W-:Y:S02]  /*10950*/  IMAD R0, R5, -0x80, R24 ;  /* 0xffffff8005007824 */ /* 0x000fe400078e0218 */
[----:B------:R-:W-:-:S07]  /*10960*/  VIADD R4, R4, 0x100 ;  /* 0x0000010004047836 */ /* 0x000fce0000000000 */
.L_x_1085:
        /* <DEDUP_REMOVED lines=9> */
[----:B------:R-:W-:Y:S01]  /*10a00*/  SHF.R.S32.HI R3, RZ, 0x1f, R9 ;  /* 0x0000001fff037819 */ /* 0x000fe20000011409 */
[----:B--2---:R-:W-:-:S04]  /*10a10*/  IMAD R2, R6, UR4, RZ ;  /* 0x0000000406027c24 */ /* 0x004fc8000f8e02ff */
[----:B------:R-:W-:Y:S02]  /*10a20*/  IMAD R5, R29, UR5, R2 ;  /* 0x000000051d057c24 */ /* 0x000fe4000f8e0202 */
[----:B------:R-:W-:-:S04]  /*10a30*/  IMAD.MOV.U32 R2, RZ, RZ, R9 ;  /* 0x000000ffff027224 */ /* 0x000fc800078e0009 */
[----:B------:R-:W-:Y:S01]  /*10a40*/  IMAD.WIDE.U32 R2, R29, UR4, R2 ;  /* 0x000000041d027c25 */ /* 0x000fe2000f8e0002 */
[----:B------:R-:W-:-:S03]  /*10a50*/  ULDC.64 UR4, c[0x0][0x418] ;  /* 0x0001060000047ab9 */ /* 0x000fc60000000a00 */
[----:B------:R-:W-:Y:S01]  /*10a60*/  IMAD.IADD R3, R5, 0x1, R3 ;  /* 0x0000000105037824 */ /* 0x000fe200078e0203 */
[----:B------:R-:W-:-:S04]  /*10a70*/  LEA R6, P0, R2, UR4, 0x2 ;  /* 0x0000000402067c11 */ /* 0x000fc8000f8010ff */
[----:B------:R-:W-:-:S05]  /*10a80*/  LEA.HI.X R7, R2, UR5, R3, 0x2, P0 ;  /* 0x0000000502077c11 */ /* 0x000fca00080f1403 */
[----:B------:R-:W2:Y:S01]  /*10a90*/  LDG.E R5, desc[UR36][R6.64] ;  /* 0x0000002406057981 */ /* 0x000ea2000c1e1900 */
[----:B------:R-:W-:-:S06]  /*10aa0*/  ULOP3.LUT UR6, UR38, 0x2, URZ, 0xfc, !UPT ;  /* 0x0000000226067892 */ /* 0x000fcc000f8efc3f */
[----:B------:R-:W-:Y:S02]  /*10ab0*/  IMAD.U32 R10, RZ, RZ, UR6 ;  /* 0x00000006ff0a7e24 */ /* 0x000fe4000f8e00ff */
        /* <DEDUP_REMOVED lines=9> */
.L_x_1073:
[----:B------:R-:W-:Y:S01]  /*10b50*/  LEA R7, R21, UR48, 0x3 ;  /* 0x0000003015077c11 */ /* 0x000fe2000f8e18ff */
[----:B------:R-:W-:Y:S01]  /*10b60*/  BSSY B1, `(.L_x_1074) ;  /* 0x0000004000017945 */ /* 0x000fe20003800000 */
[----:B------:R-:W-:-:S04]  /*10b70*/  SHF.L.U32 R2, R25, 0x1f, RZ ;  /* 0x0000001f19027819 */ /* 0x000fc800000006ff */
[----:B------:R-:W0:Y:S02]  /*10b80*/  SYNCS.PHASECHK.TRANS64.TRYWAIT P0, [R7+URZ+0x16840], R2 ;  /* 0x01684002070075a7 */ /* 0x000e24000800017f */
[----:B0-----:R-:W-:Y:S05]  /*10b90*/  @!P0 BRA `(.L_x_1075) ;  /* 0x00000030006c8947 */ /* 0x001fea0003800000 */
.L_x_1150:
[----:B------:R-:W-:Y:S05]  /*10ba0*/  BSYNC B1 ;  /* 0x0000000000017941 */ /* 0x000fea0003800000 */
.L_x_1074:
        /* <DEDUP_REMOVED lines=15> */
[----:B------:R-:W-:Y:S01]  /*10ca0*/  ULDC.64 UR4, c[0x0][0x308] ;  /* 0x0000c20000047ab9 */ /* 0x000fe20000000a00 */
[----:B------:R-:W-:Y:S02]  /*10cb0*/  IMAD R10, R21, 0x2000, R23 ;  /* 0x00002000150a7824 */ /* 0x000fe400078e0217 */
[----:B------:R-:W-:Y:S02]  /*10cc0*/  IMAD.IADD R3, R3, 0x1, R9 ;  /* 0x0000000103037824 */ /* 0x000fe400078e0209 */
[----:B------:R-:W-:Y:S01]  /*10cd0*/  IMAD.U32 R9, RZ, RZ, UR4 ;  /* 0x00000004ff097e24 */ /* 0x000fe2000f8e00ff */
[----:B------:R-:W-:-:S03]  /*10ce0*/  UIMAD UR4, UR6, UR4, URZ ;  /* 0x00000004060472a4 */ /* 0x000fc6000f8e023f */
[----:B------:R-:W-:Y:S01]  /*10cf0*/  IMAD.WIDE.U32 R2, R9, UR42, R2 ;  /* 0x0000002a09027c25 */ /* 0x000fe2000f8e0002 */
[----:B------:R-:W-:Y:S01]  /*10d00*/  UIMAD UR4, UR42, UR5, UR4 ;  /* 0x000000052a0472a4 */ /* 0x000fe2000f8e0204 */
[----:B------:R-:W-:Y:S02]  /*10d10*/  ULDC.64 UR6, c[0x0][0x2e8] ;  /* 0x0000ba0000067ab9 */ /* 0x000fe40000000a00 */
[----:B------:R-:W-:-:S03]  /*10d20*/  LEA R9, P0, R2, UR6, 0x1 ;  /* 0x0000000602097c11 */ /* 0x000fc6000f8008ff */
[----:B------:R-:W-:Y:S01]  /*10d30*/  VIADD R3, R3, UR4 ;  /* 0x0000000403037c36 */ /* 0x000fe20008000000 */
[----:B------:R-:W-:-:S04]  /*10d40*/  UMOV UR4, 0xffffffff ;  /* 0xffffffff00047882 */ /* 0x000fc80000000000 */
        /* <DEDUP_REMOVED lines=41> */
.L_x_1168:
[----:B0-----:R-:W-:-:S05]  /*10fe0*/  IMAD.SHL.U32 R2, R18, 0x2, RZ ;  /* 0x0000000212027824 */ /* 0x001fca00078e00ff */
        /* <DEDUP_REMOVED lines=8> */
.L_x_1077:
        /* <DEDUP_REMOVED lines=12> */
.L_x_1078:
[----:B------:R0:W-:Y:S01]  /*11130*/  SYNCS.ARRIVE.TRANS64.A1T0 RZ, [R7+URZ+0x16830], RZ ;  /* 0x016830ff07ff79a7 */ /* 0x0001e2000810003f */
[----:B------:R-:W-:Y:S05]  /*11140*/  @!P3 BRA `(.L_x_1079) ;  /* 0x000000000004b947 */ /* 0x000fea0003800000 */
[----:B------:R-:W-:Y:S01]  /*11150*/  BPT.TRAP 0x1 ;  /* 0x000000040000795c */ /* 0x000fe20000300000 */
.L_x_1079:
[----:B------:R-:W-:Y:S01]  /*11160*/  SHF.L.U32 R2, R22, 0x1f, RZ ;  /* 0x0000001f16027819 */ /* 0x000fe200000006ff */
[----:B------:R-:W-:Y:S01]  /*11170*/  BSSY B1, `(.L_x_1080) ;  /* 0x0000004000017945 */ /* 0x000fe20003800000 */
[----:B0-----:R-:W-:-:S04]  /*11180*/  LEA R7, R8, UR48, 0x3 ;  /* 0x0000003008077c11 */ /* 0x001fc8000f8e18ff */
[----:B------:R-:W0:Y:S02]  /*11190*/  SYNCS.PHASECHK.TRANS64.TRYWAIT P0, [R7+URZ+0x16860], R2 ;  /* 0x01686002070075a7 */ /* 0x000e24000800017f */
[----:B0-----:R-:W-:Y:S05]  /*111a0*/  @!P0 BRA `(.L_x_1081) ;  /* 0x00000034005c8947 */ /* 0x001fea0003800000 */
.L_x_1169:
[----:B------:R-:W-:Y:S05]  /*111b0*/  BSYNC B1 ;  /* 0x0000000000017941 */ /* 0x000fea0003800000 */
.L_x_1080:
        /* <DEDUP_REMOVED lines=13> */
[----:B------:R-:W-:Y:S02]  /*11290*/  SHFL.IDX PT, R14, R17, 0x7, 0x181f ;  /* 0x00f81f00110e7f89 */ /* 0x000fe400000e0000 */
[----:B-1----:R-:W-:-:S05]  /*112a0*/  IMAD.X R3, RZ, RZ, R3, P2 ;  /* 0x000000ffff037224 */ /* 0x002fca00010e0603 */
        /* <DEDUP_REMOVED lines=27> */
[----:B0-----:R-:W-:-:S05]  /*11460*/  IADD3 R2, P2, R11, R20, RZ ;  /* 0x000000140b027210 */ /* 0x001fca0007f5e0ff */
[----:B-1----:R-:W-:-:S05]  /*11470*/  IMAD.X R3, RZ, RZ, R9, P2 ;  /* 0x000000ffff037224 */ /* 0x002fca00010e0609 */
[----:B------:R2:W-:Y:S01]  /*11480*/  LDGSTS.E.BYPASS.LTC128B.128 [R8+0x2c00], desc[UR36][R2.64], !P0 ;  /* 0x02c0000002087fae */ /* 0x0005e2000c101d64 */
[----:B------:R-:W-:Y:S02]  /*11490*/  ISETP.LT.OR P0, PT, R4, 0x61, P1 ;  /* 0x000000610400780c */ /* 0x000fe40000f01670 */
[----:B--2---:R-:W-:-:S05]  /*114a0*/  IADD3 R2, P2, R12, R20, RZ ;  /* 0x000000140c027210 */ /* 0x004fca0007f5e0ff */
[----:B---3--:R-:W-:-:S06]  /*114b0*/  IMAD.X R3, RZ, RZ, R10, P2 ;  /* 0x000000ffff037224 */ /* 0x008fcc00010e060a */
[----:B----4-:R0:W-:Y:S02]  /*114c0*/  LDGSTS.E.BYPASS.LTC128B.128 [R8+0x3400], desc[UR36][R2.64], !P0 ;  /* 0x0340000002087fae */ /* 0x0101e4000c101d64 */
.L_x_1187:
        /* <DEDUP_REMOVED lines=19> */
.L_x_1083:
        /* <DEDUP_REMOVED lines=8> */
[----:B------:R-:W-:-:S05]  /*11680*/  IMAD.U32 R5, RZ, RZ, UR5 ;  /* 0x00000005ff057e24 */ /* 0x000fca000f8e00ff */
[----:B------:R-:W-:-:S13]  /*11690*/  ISETP.NE.AND P3, PT, R5, 0x3, PT ;  /* 0x000000030500780c */ /* 0x000fda0003f65270 */
[----:B------:R-:W-:Y:S05]  /*116a0*/  @!P3 BRA `(.L_x_1084) ;  /* 0x000000000004b947 */ /* 0x000fea0003800000 */
[----:B------:R-:W-:Y:S01]  /*116b0*/  BPT.TRAP 0x1 ;  /* 0x000000040000795c */ /* 0x000fe20000300000 */
.L_x_1084:
[----:B------:R-:W-:Y:S01]  /*116c0*/  R2UR UR4, R28 ;  /* 0x000000001c0472ca */ /* 0x000fe200000e0000 */
[----:B------:R-:W-:Y:S01]  /*116d0*/  ULDC.64 UR6, c[0x0][0x330] ;  /* 0x0000cc0000067ab9 */ /* 0x000fe20000000a00 */
[----:B------:R-:W-:Y:S01]  /*116e0*/  VIADD R27, R27, 0xffffffff ;  /* 0xffffffff1b1b7836 */ /* 0x000fe20000000000 */
[----:B------:R0:W-:Y:S01]  /*116f0*/  SYNCS.ARRIVE.TRANS64.A1T0 RZ, [R7+URZ+0x16850], RZ ;  /* 0x016850ff07ff79a7 */ /* 0x0001e2000810003f */
[----:B------:R-:W-:Y:S02]  /*11700*/  IMAD.U32 R5, RZ, RZ, UR6 ;  /* 0x00000006ff057e24 */ /* 0x000fe4000f8e00ff */
[----:B------:R-:W-:Y:S01]  /*11710*/  IMAD.MOV.U32 R3, RZ, RZ, R9 ;  /* 0x000000ffff037224 */ /* 0x000fe200078e0009 */
[----:B------:R-:W-:Y:S01]  /*11720*/  ISETP.GT.AND P0, PT, R27, UR52, PT ;  /* 0x000000341b007c0c */ /* 0x000fe2000bf04270 */
[----:B------:R-:W-:Y:S02]  /*11730*/  VIADD R4, R4, 0x80 ;  /* 0x0000008004047836 */ /* 0x000fe40000000000 */
[----:B------:R-:W-:-:S03]  /*11740*/  IMAD.WIDE.U32 R2, R5, UR42, R2 ;  /* 0x0000002a05027c25 */ /* 0x000fc6000f8e0002 */
[----:B------:R-:W-:Y:S01]  /*11750*/  UIMAD UR4, UR4, UR6, URZ ;  /* 0x00000006040472a4 */ /* 0x000fe2000f8e023f */
[----:B------:R-:W-:Y:S02]  /*11760*/  VIADD R0, R0, 0xffffff80 ;  /* 0xffffff8000007836 */ /* 0x000fe40000000000 */
[----:B------:R-:W-:Y:S01]  /*11770*/  IMAD.MOV.U32 R8, RZ, RZ, R21 ;  /* 0x000000ffff087224 */ /* 0x000fe200078e0015 */
[----:B------:R-:W-:Y:S01]  /*11780*/  UIMAD UR4, UR42, UR7, UR4 ;  /* 0x000000072a0472a4 */ /* 0x000fe2000f8e0204 */
[----:B------:R-:W-:Y:S02]  /*11790*/  IMAD.MOV.U32 R22, RZ, RZ, R25 ;  /* 0x000000ffff167224 */ /* 0x000fe400078e0019 */
[----:B------:R-:W-:Y:S02]  /*117a0*/  ULDC.64 UR6, c[0x0][0x318] ;  /* 0x0000c60000067ab9 */ /* 0x000fe40000000a00 */
[----:B------:R-:W-:Y:S01]  /*117b0*/  LEA R17, P2, R2, UR6, 0x1 ;  /* 0x0000000602117c11 */ /* 0x000fe2000f8408ff */
[----:B------:R-:W-:-:S05]  /*117c0*/  VIADD R19, R3, UR4 ;  /* 0x0000000403137c36 */ /* 0x000fca0008000000 */
[----:B------:R-:W-:Y:S01]  /*117d0*/  LEA.HI.X R19, R2, UR7, R19, 0x1, P2 ;  /* 0x0000000702137c11 */ /* 0x000fe200090f0c13 */
[----:B0-----:R-:W-:Y:S06]  /*117e0*/  @P0 BRA `(.L_x_1085) ;  /* 0xfffffff000600947 */ /* 0x001fec000383ffff */
[----:B------:R-:W-:Y:S05]  /*117f0*/  BSYNC B0 ;  /* 0x0000000000007941 */ /* 0x000fea0003800000 */
.L_x_1072:
[----:B------:R-:W-:-:S06]  /*11800*/  ULOP3.LUT UR4, UR38, 0x2, URZ, 0xfc, !UPT ;  /* 0x0000000226047892 */ /* 0x000fcc000f8efc3f */
[----:B0-----:R-:W-:-:S05]  /*11810*/  IMAD.U32 R0, RZ, RZ, UR4 ;  /* 0x00000004ff007e24 */ /* 0x001fca000f8e00ff */
[----:B------:R-:W-:-:S13]  /*11820*/  ISETP.NE.AND P0, PT, R0, 0x3, PT ;  /* 0x000000030000780c */ /* 0x000fda0003f05270 */
[----:B------:R-:W-:Y:S05]  /*11830*/  @!P0 BRA `(.L_x_1086) ;  /* 0x0000000000048947 */ /* 0x000fea0003800000 */
[----:B------:R-:W-:Y:S01]  /*11840*/  BPT.TRAP 0x1 ;  /* 0x000000040000795c */ /* 0x000fe20000300000 */
.L_x_1086:
[----:B------:R-:W-:Y:S01]  /*11850*/  LEA R0, R21, UR48, 0x3 ;  /* 0x0000003015007c11 */ /* 0x000fe2000f8e18ff */
[----:B------:R-:W0:Y:S01]  /*11860*/  S2R R6, SR_TID.X ;  /* 0x0000000000067919 */ /* 0x000e220000002100 */
[----:B------:R-:W-:Y:S01]  /*11870*/  SHF.L.U32 R3, R25, 0x1f, RZ ;  /* 0x0000001f19037819 */ /* 0x000fe200000006ff */
[----:B------:R-:W-:Y:S01]  /*11880*/  IMAD.MOV.U32 R2, RZ, RZ, -0x80 ;  /* 0xffffff80ff027424 */ /* 0x000fe200078e00ff */
[----:B------:R-:W-:Y:S01]  /*11890*/  BSSY B0, `(.L_x_1087) ;  /* 0x0000008000007945 */ /* 0x000fe20003800000 */
[----:B------:R-:W-:Y:S01]  /*118a0*/  IMAD R4, R21, 0x2000, R23 ;  /* 0x0000200015047824 */ /* 0x000fe200078e0217 */
[----:B------:R-:W1:Y:S01]  /*118b0*/  SYNCS.PHASECHK.TRANS64.TRYWAIT P0, [R0+URZ+0x16860], R3 ;  /* 0x01686003000075a7 */ /* 0x000e62000800017f */
[----:B------:R-:W-:Y:S01]  /*118c0*/  IMAD R5, R27, R2, UR50 ;  /* 0x000000321b057e24 */ /* 0x000fe2000f8e0202 */
[----:B0-----:R-:W-:-:S04]  /*118d0*/  LOP3.LUT R6, R6, 0x7f, RZ, 0xc0, !PT ;  /* 0x0000007f06067812 */ /* 0x001fc800078ec0ff */
[----:B------:R-:W-:-:S05]  /*118e0*/  SHF.R.U32.HI R6, RZ, 0x3, R6 ;  /* 0x00000003ff067819 */ /* 0x000fca0000011606 */
[----:B------:R-:W-:Y:S01]  /*118f0*/  IMAD.IADD R5, R5, 0x1, -R6 ;  /* 0x0000000105057824 */ /* 0x000fe200078e0a06 */
[----:B-1----:R-:W-:Y:S06]  /*11900*/  @!P0 BRA `(.L_x_1088) ;  /* 0x0000003400e48947 */ /* 0x002fec0003800000 */
.L_x_1188:
[----:B------:R-:W-:Y:S05]  /*11910*/  BSYNC B0 ;  /* 0x0000000000007941 */ /* 0x000fea0003800000 */
.L_x_1087:
        /* <DEDUP_REMOVED lines=20> */
[----:B------:R-:W-:Y:S01]  /*11a60*/  SHFL.IDX PT, R27, R17, 0x5, 0x181f ;  /* 0x00b81f00111b7f89 */ /* 0x000fe200000e0000 */
[----:B---3--:R-:W-:-:S03]  /*11a70*/  IADD3 R2, P5, R23, R18, RZ ;  /* 0x0000001217027210 */ /* 0x008fc60007fbe0ff */
[----:B------:R-:W-:Y:S01]  /*11a80*/  SHFL.IDX PT, R22, R19, 0x4, 0x181f ;  /* 0x00981f0013167f89 */ /* 0x000fe200000e0000 */
[----:B----4-:R-:W-:-:S03]  /*11a90*/  IMAD.X R7, RZ, RZ, R7, P4 ;  /* 0x000000ffff077224 */ /* 0x010fc600020e0607 */
[----:B------:R-:W0:Y:S01]  /*11aa0*/  SHFL.IDX PT, R23, R17, 0x4, 0x181f ;  /* 0x00981f0011177f89 */ /* 0x000e2200000e0000 */
[----:B-----5:R-:W-:-:S03]  /*11ab0*/  IMAD.X R3, RZ, RZ, R16, P5 ;  /* 0x000000ffff037224 */ /* 0x020fc600028e0610 */
[----:B------:R-:W-:Y:S04]  /*11ac0*/  SHFL.IDX PT, R29, R17, 0x6, 0x181f ;  /* 0x00d81f00111d7f89 */ /* 0x000fe800000e0000 */
[----:B------:R0:W-:Y:S01]  /*11ad0*/  LDGSTS.E.BYPASS.LTC128B.128 [R4+0x400], desc[UR36][R8.64], !P3 ;  /* 0x0040000008047fae */ /* 0x0001e2000d901d64 */
[----:B------:R-:W-:-:S03]  /*11ae0*/  ISETP.LT.OR P3, PT, R5, 0x41, P0 ;  /* 0x000000410500780c */ /* 0x000fc60000761670 */
[----:B------:R-:W1:Y:S04]  /*11af0*/  SHFL.IDX PT, R16, R19, 0x5, 0x181f ;  /* 0x00b81f0013107f89 */ /* 0x000e6800000e0000 */
[----:B------:R2:W-:Y:S04]  /*11b00*/  LDGSTS.E.BYPASS.LTC128B.128 [R4+0xc00], desc[UR36][R6.64], !P2 ;  /* 0x00c0000006047fae */ /* 0x0005e8000d101d64 */
[----:B------:R-:W3:Y:S04]  /*11b10*/  SHFL.IDX PT, R20, R19, 0x6, 0x181f ;  /* 0x00d81f0013147f89 */ /* 0x000ee800000e0000 */
[----:B------:R4:W-:Y:S01]  /*11b20*/  LDGSTS.E.BYPASS.LTC128B.128 [R4+0x1400], desc[UR36][R2.64], !P1 ;  /* 0x0140000002047fae */ /* 0x0009e2000c901d64 */
[----:B------:R-:W-:-:S02]  /*11b30*/  ISETP.LT.OR P1, PT, R5, 0x31, P0 ;  /* 0x000000310500780c */ /* 0x000fc40000721670 */
[-C--:B0-----:R-:W-:Y:S01]  /*11b40*/  IADD3 R8, P5, R23, R18.reuse, RZ ;  /* 0x0000001217087210 */ /* 0x081fe20007fbe0ff */
[----:B------:R-:W0:Y:S01]  /*11b50*/  SHFL.IDX PT, R19, R19, 0x7, 0x181f ;  /* 0x00f81f0013137f89 */ /* 0x000e2200000e0000 */
[----:B--2---:R-:W-:-:S03]  /*11b60*/  IADD3 R6, P4, R27, R18, RZ ;  /* 0x000000121b067210 */ /* 0x004fc60007f9e0ff */
[----:B------:R-:W-:Y:S01]  /*11b70*/  IMAD.X R9, RZ, RZ, R22, P5 ;  /* 0x000000ffff097224 */ /* 0x000fe200028e0616 */
[----:B----4-:R-:W-:Y:S01]  /*11b80*/  IADD3 R2, P2, R14, R18, RZ ;  /* 0x000000120e027210 */ /* 0x010fe20007f5e0ff */
[----:B-1----:R-:W-:Y:S01]  /*11b90*/  IMAD.X R7, RZ, RZ, R16, P4 ;  /* 0x000000ffff077224 */ /* 0x002fe200020e0610 */
[----:B------:R1:W2:Y:S03]  /*11ba0*/  SHFL.IDX PT, R14, R17, 0x7, 0x181f ;  /* 0x00f81f00110e7f89 */ /* 0x0002a600000e0000 */
[----:B------:R-:W-:Y:S01]  /*11bb0*/  IMAD.X R3, RZ, RZ, R10, P2 ;  /* 0x000000ffff037224 */ /* 0x000fe200010e060a */
[----:B------:R-:W-:Y:S01]  /*11bc0*/  ISETP.LT.OR P2, PT, R5, 0x51, P0 ;  /* 0x000000510500780c */ /* 0x000fe20000741670 */
[----:B------:R-:W-:-:S03]  /*11bd0*/  IMAD.MOV.U32 R10, RZ, RZ, RZ ;  /* 0x000000ffff0a7224 */ /* 0x000fc600078e00ff */
[----:B------:R4:W-:Y:S01]  /*11be0*/  LDGSTS.E.BYPASS.LTC128B.128 [R4+0x1c00], desc[UR36][R2.64], !P1 ;  /* 0x01c0000002047fae */ /* 0x0009e2000c901d64 */
[----:B------:R-:W-:-:S03]  /*11bf0*/  ISETP.LT.OR P1, PT, R5, 0x61, P0 ;  /* 0x000000610500780c */ /* 0x000fc60000721670 */
[----:B------:R1:W-:Y:S05]  /*11c00*/  LDGSTS.E.BYPASS.LTC128B.128 [R4+0x2400], desc[UR36][R8.64], !P3 ;  /* 0x0240000008047fae */ /* 0x0003ea000d901d64 */
[----:B------:R1:W-:Y:S01]  /*11c10*/  LDGSTS.E.BYPASS.LTC128B.128 [R4+0x2c00], desc[UR36][R6.64], !P2 ;  /* 0x02c0000006047fae */ /* 0x0003e2000d101d64 */
[----:B----4-:R-:W-:-:S05]  /*11c20*/  IADD3 R2, P5, R29, R18, RZ ;  /* 0x000000121d027210 */ /* 0x010fca0007fbe0ff */
[----:B---3--:R-:W-:-:S05]  /*11c30*/  IMAD.X R3, RZ, RZ, R20, P5 ;  /* 0x000000ffff037224 */ /* 0x008fca00028e0614 */
[----:B0-2---:R1:W-:Y:S03]  /*11c40*/  LDGSTS.E.BYPASS.LTC128B.128 [R4+0x3400], desc[UR36][R2.64], !P1 ;  /* 0x0340000002047fae */ /* 0x0053e6000c901d64 */
.L_x_1206:
[----:B------:R-:W-:Y:S02]  /*11c50*/  ISETP.LT.OR P0, PT, R5, 0x71, P0 ;  /* 0x000000710500780c */ /* 0x000fe40000701670 */
[----:B-1----:R-:W-:-:S05]  /*11c60*/  IADD3 R2, P1, R14, R18, RZ ;  /* 0x000000120e027210 */ /* 0x002fca0007f3e0ff */
[----:B------:R-:W-:-:S06]  /*11c70*/  IMAD.X R3, RZ, RZ, R19, P1 ;  /* 0x000000ffff037224 */ /* 0x000fcc00008e0613 */
[----:B------:R-:W-:Y:S01]  /*11c80*/  @!PT LDS RZ, [RZ] ;  /* 0x00000000fffff984 */ /* 0x000fe20000000800 */
[----:B------:R-:W-:Y:S01]  /*11c90*/  @!PT LDS RZ, [RZ] ;  /* 0x00000000fffff984 */ /* 0x000fe20000000800 */
[----:B------:R-:W-:Y:S01]  /*11ca0*/  @!PT LDS RZ, [RZ] ;  /* 0x00000000fffff984 */ /* 0x000fe20000000800 */
[----:B------:R0:W-:Y:S01]  /*11cb0*/  LDGSTS.E.BYPASS.LTC128B.128 [R4+0x3c00], desc[UR36][R2.64], !P0 ;  /* 0x03c0000002047fae */ /* 0x0001e2000c101d64 */
[----:B------:R-:W-:Y:S01]  /*11cc0*/  PLOP3.LUT P0, PT, PT, PT, PT, 0x80, 0x0 ;  /* 0x000000000000781c */ /* 0x000fe20003f0f070 */
[----:B------:R-:W-:-:S12]  /*11cd0*/  NOP ;  /* 0x0000000000007918 */ /* 0x000fd80000000000 */
.L_x_1090:
        /* <DEDUP_REMOVED lines=12> */
.L_x_1091:
[----:B------:R-:W-:Y:S01]  /*11da0*/  VIADD R2, R21, 0x1 ;  /* 0x0000000115027836 */ /* 0x000fe20000000000 */
[----:B------:R0:W-:Y:S04]  /*11db0*/  SYNCS.ARRIVE.TRANS64.A1T0 RZ, [R0+URZ+0x16850], RZ ;  /* 0x016850ff00ff79a7 */ /* 0x0001e8000810003f */
[----:B------:R-:W-:-:S04]  /*11dc0*/  ISETP.NE.AND P0, PT, R2, 0x2, PT ;  /* 0x000000020200780c */ /* 0x000fc80003f05270 */
[----:B0-----:R-:W-:Y:S02]  /*11dd0*/  SEL R0, RZ, 0x1, P0 ;  /* 0x00000001ff007807 */ /* 0x001fe40000000000 */
[----:B------:R-:W-:Y:S02]  /*11de0*/  SEL R2, R2, RZ, P0 ;  /* 0x000000ff02027207 */ /* 0x000fe40000000000 */
[----:B------:R-:W-:-:S07]  /*11df0*/  LOP3.LUT R0, R25, R0, RZ, 0x3c, !PT ;  /* 0x0000000019007212 */ /* 0x000fce00078e3cff */
.L_x_1053:
[----:B------:R-:W0:Y:S01]  /*11e00*/  S2R R4, SR_CgaCtaId ;  /* 0x0000000000047919 */ /* 0x000e220000008800 */
[----:B------:R-:W-:Y:S02]  /*11e10*/  MOV R3, 0x400 ;  /* 0x0000040000037802 */ /* 0x000fe40000000f00 */
[----:B------:R-:W-:Y:S02]  /*11e20*/  SHF.L.U32 R10, R10, 0x1f, RZ ;  /* 0x0000001f0a0a7819 */ /* 0x000fe400000006ff */
[----:B0-----:R-:W-:-:S04]  /*11e30*/  LEA R7, R4, R3, 0x18 ;  /* 0x0000000304077211 */ /* 0x001fc800078ec0ff */
[----:B------:R-:W0:Y:S02]  /*11e40*/  SYNCS.PHASECHK.TRANS64.TRYWAIT P0, [R7+URZ+0x16820], R10 ;  /* 0x0168200a070075a7 */ /* 0x000e24000800017f */
[----:B0-----:R-:W-:Y:S05]  /*11e50*/  @!P0 BRA `(.L_x_1092) ;  /* 0x0000003800e88947 */ /* 0x001fea0003800000 */
.L_x_1207:
[----:B------:R-:W-:-:S03]  /*11e60*/  UMOV UR4, 0xffffffff ;  /* 0xffffffff00047882 */ /* 0x000fc60000000000 */
[----:B------:R-:W-:Y:S05]  /*11e70*/  BRA.DIV UR4, `(.L_x_1093) ;  /* 0x0000003a04f47947 */ /* 0x000fea000b800000 */
[----:B------:R-:W1:Y:S02]  /*11e80*/  S2R R3, SR_TID.X ;  /* 0x0000000000037919 */ /* 0x000e640000002100 */
[----:B-1----:R-:W-:-:S04]  /*11e90*/  SHF.R.U32.HI R3, RZ, 0x5, R3 ;  /* 0x00000005ff037819 */ /* 0x002fc80000011603 */
[----:B------:R-:W-:-:S05]  /*11ea0*/  LOP3.LUT R3, R3, 0x3, RZ, 0xc0, !PT ;  /* 0x0000000303037812 */ /* 0x000fca00078ec0ff */
[----:B------:R1:W2:Y:S02]  /*11eb0*/  SHFL.IDX PT, R14, R3, RZ, 0x1f ;  /* 0x00001fff030e7589 */ /* 0x0002a400000e0000 */
.L_x_1210:
[----:B--2---:R-:W-:-:S13]  /*11ec0*/  ISETP.NE.AND P0, PT, R14, RZ, PT ;  /* 0x000000ff0e00720c */ /* 0x004fda0003f05270 */
[----:B------:R-:W-:Y:S05]  /*11ed0*/  @P0 BRA `(.L_x_961) ;  /* 0x0000000000880947 */ /* 0x000fea0003800000 */
[----:B------:R-:W-:-:S03]  /*11ee0*/  UMOV UR4, 0xffffffff ;  /* 0xffffffff00047882 */ /* 0x000fc60000000000 */
[----:B------:R-:W-:Y:S05]  /*11ef0*/  BRA.DIV UR4, `(.L_x_1094) ;  /* 0x0000003e04087947 */ /* 0x000fea000b800000 */
[----:B------:R-:W-:-:S13]  /*11f00*/  ELECT P6, URZ, PT ;  /* 0x00000000003f782f */ /* 0x000fda00038c0000 */
.L_x_1213:
[----:B------:R-:W-:Y:S05]  /*11f10*/  @!P6 BRA `(.L_x_961) ;  /* 0x000000000078e947 */ /* 0x000fea0003800000 */
[----:B------:R-:W-:-:S06]  /*11f20*/  ULOP3.LUT UR4, UR38, 0x2, URZ, 0xfc, !UPT ;  /* 0x0000000226047892 */ /* 0x000fcc000f8efc3f */
[----:B-1----:R-:W-:-:S05]  /*11f30*/  IMAD.U32 R3, RZ, RZ, UR4 ;  /* 0x00000004ff037e24 */ /* 0x002fca000f8e00ff */
[----:B------:R-:W-:-:S13]  /*11f40*/  ISETP.NE.AND P0, PT, R3, 0x3, PT ;  /* 0x000000030300780c */ /* 0x000fda0003f05270 */
[----:B------:R-:W-:Y:S05]  /*11f50*/  @!P0 BRA `(.L_x_1095) ;  /* 0x0000000000048947 */ /* 0x000fea0003800000 */
[----:B------:R-:W-:Y:S01]  /*11f60*/  BPT.TRAP 0x1 ;  /* 0x000000040000795c */ /* 0x000fe20000300000 */
.L_x_1095:
[----:B------:R-:W-:Y:S01]  /*11f70*/  IMAD R5, R2, 0x8, R7 ;  /* 0x0000000802057824 */ /* 0x000fe200078e0207 */
[----:B------:R-:W-:Y:S01]  /*11f80*/  SHF.L.U32 R4, R0, 0x1f, RZ ;  /* 0x0000001f00047819 */ /* 0x000fe200000006ff */
[----:B------:R-:W-:-:S03]  /*11f90*/  VIADD R2, R2, 0x1 ;  /* 0x0000000102027836 */ /* 0x000fc60000000000 */
[----:B------:R-:W1:Y:S02]  /*11fa0*/  SYNCS.PHASECHK.TRANS64.TRYWAIT P1, [R5+URZ+0x16840], R4 ;  /* 0x01684004050075a7 */ /* 0x000e64000802017f */
[----:B------:R-:W-:-:S04]  /*11fb0*/  ISETP.NE.AND P2, PT, R2, 0x2, PT ;  /* 0x000000020200780c */ /* 0x000fc80003f45270 */
[----:B------:R-:W-:Y:S01]  /*11fc0*/  SEL R3, RZ, 0x1, P2 ;  /* 0x00000001ff037807 */ /* 0x000fe20001000000 */
[----:B-1----:R-:W-:Y:S08]  /*11fd0*/  @!P1 BRA `(.L_x_1096) ;  /* 0x0000003800f09947 */ /* 0x002ff00003800000 */
.L_x_1214:
[----:B------:R-:W-:Y:S02]  /*11fe0*/  SEL R2, R2, RZ, P2 ;  /* 0x000000ff02027207 */ /* 0x000fe40001000000 */
[----:B------:R-:W-:Y:S01]  /*11ff0*/  LOP3.LUT R0, R0, R3, RZ, 0x3c, !PT ;  /* 0x0000000300007212 */ /* 0x000fe200078e3cff */
[----:B------:R-:W-:Y:S06]  /*12000*/  @!P0 BRA `(.L_x_1097) ;  /* 0x0000000000048947 */ /* 0x000fec0003800000 */
[----:B------:R-:W-:Y:S01]  /*12010*/  BPT.TRAP 0x1 ;  /* 0x000000040000795c */ /* 0x000fe20000300000 */
.L_x_1097:
[----:B------:R-:W-:Y:S01]  /*12020*/  IMAD R3, R2, 0x8, R7 ;  /* 0x0000000802037824 */ /* 0x000fe200078e0207 */
[----:B------:R-:W-:-:S04]  /*12030*/  SHF.L.U32 R0, R0, 0x1f, RZ ;  /* 0x0000001f00007819 */ /* 0x000fc800000006ff */
[----:B------:R-:W2:Y:S02]  /*12040*/  SYNCS.PHASECHK.TRANS64.TRYWAIT P1, [R3+URZ+0x16840], R0 ;  /* 0x01684000030075a7 */ /* 0x000ea4000802017f */
[----:B--2---:R-:W-:Y:S05]  /*12050*/  @!P1 BRA `(.L_x_1098) ;  /* 0x0000003800e49947 */ /* 0x004fea0003800000 */
.L_x_1215:
[----:B------:R-:W-:Y:S05]  /*12060*/  @!P0 BRA `(.L_x_1099) ;  /* 0x0000000000048947 */ /* 0x000fea0003800000 */
[----:B------:R-:W-:Y:S01]  /*12070*/  BPT.TRAP 0x1 ;  /* 0x000000040000795c */ /* 0x000fe20000300000 */
.L_x_1099:
[----:B------:R-:W3:Y:S02]  /*12080*/  SYNCS.PHASECHK.TRANS64.TRYWAIT P1, [R5+URZ+0x16860], R4 ;  /* 0x01686004050075a7 */ /* 0x000ee4000802017f */
[----:B---3--:R-:W-:Y:S05]  /*12090*/  @!P1 BRA `(.L_x_1100) ;  /* 0x0000003800e89947 */ /* 0x008fea0003800000 */
.L_x_1216:
[----:B------:R-:W-:Y:S05]  /*120a0*/  @!P0 BRA `(.L_x_1101) ;  /* 0x0000000000048947 */ /* 0x000fea0003800000 */
[----:B------:R-:W-:Y:S01]  /*120b0*/  BPT.TRAP 0x1 ;  /* 0x000000040000795c */ /* 0x000fe20000300000 */
.L_x_1101:
[----:B----4-:R4:W0:Y:S02]  /*120c0*/  SYNCS.PHASECHK.TRANS64.TRYWAIT P0, [R3+URZ+0x16860], R0 ;  /* 0x01686000030075a7 */ /* 0x010824000800017f */
[----:B0-----:R-:W-:Y:S05]  /*120d0*/  @!P0 NANOSLEEP.SYNCS 0x989680 ;  /* 0x009896800000895d */ /* 0x001fea0003900000 */
[----:B------:R-:W0:Y:S02]  /*120e0*/  @!P0 SYNCS.PHASECHK.TRANS64 P0, [R3+URZ+0x16860], R0 ;  /* 0x01686000030085a7 */ /* 0x000e24000800007f */
[----:B0-----:R-:W-:Y:S05]  /*120f0*/  @!P0 BRA `(.L_x_1101) ;  /* 0xfffffffc00f08947 */ /* 0x001fea000383ffff */
.L_x_961:
[----:B------:R-:W-:Y:S05]  /*12100*/  BSYNC B6 ;  /* 0x0000000000067941 */ /* 0x000fea0003800000 */
.L_x_958:
[----:B------:R-:W-:Y:S05]  /*12110*/  EXIT ;  /* 0x000000000000794d */ /* 0x000fea0003800000 */
.L_x_971:
[----:B0-----:R-:W-:-:S04]  /*12120*/  IMAD.U32 R3, RZ, RZ, UR43 ;  /* 0x0000002bff037e24 */ /* 0x001fc8000f8e00ff */
[----:B------:R0:W1:Y:S03]  /*12130*/  SYNCS.PHASECHK.TRANS64.TRYWAIT P0, [R3+URZ+0x16800], R0 ;  /* 0x01680000030075a7 */ /* 0x000066000800017f */
[----:B-1----:R-:W-:Y:S05]  /*12140*/  @!P0 NANOSLEEP.SYNCS 0x989680 ;  /* 0x009896800000895d */ /* 0x002fea0003900000 */
[----:B------:R-:W1:Y:S02]  /*12150*/  @!P0 SYNCS.PHASECHK.TRANS64 P0, [R3+URZ+0x16800], R0 ;  /* 0x01680000030085a7 */ /* 0x000e64000800007f */
[----:B-1----:R-:W-:Y:S05]  /*12160*/  @!P0 BRA `(.L_x_971) ;  /* 0xfffffffc00ec8947 */ /* 0x002fea000383ffff */
[----:B------:R-:W-:Y:S05]  /*12170*/  BRA `(.L_x_1102) ;  /* 0xfffffef400287947 */ /* 0x000fea000383ffff */
.L_x_975:
[----:B0-----:R-:W-:-:S04]  /*12180*/  IMAD.U32 R3, RZ, RZ, UR43 ;  /* 0x0000002bff037e24 */ /* 0x001fc8000f8e00ff */
[----:B------:R0:W2:Y:S03]  /*12190*/  SYNCS.PHASECHK.TRANS64.TRYWAIT P1, [R3+URZ+0x16830], R0 ;  /* 0x01683000030075a7 */ /* 0x0000a6000802017f */
[----:B--2---:R-:W-:Y:S05]  /*121a0*/  @!P1 NANOSLEEP.SYNCS 0x989680 ;  /* 0x009896800000995d */ /* 0x004fea0003900000 */
[----:B------:R-:W2:Y:S02]  /*121b0*/  @!P1 SYNCS.PHASECHK.TRANS64 P1, [R3+URZ+0x16830], R0 ;  /* 0x01683000030095a7 */ /* 0x000ea4000802007f */
[----:B--2---:R-:W-:Y:S05]  /*121c0*/  @!P1 BRA `(.L_x_975) ;  /* 0xfffffffc00ec9947 */ /* 0x004fea000383ffff */
[----:B------:R-:W-:Y:S05]  /*121d0*/  BRA `(.L_x_974) ;  /* 0xfffffef400447947 */ /* 0x000fea000383ffff */
.L_x_992:
[----:B-1----:R-:W-:-:S04]  /*121e0*/  IMAD.U32 R5, RZ, RZ, UR7 ;  /* 0x00000007ff057e24 */ /* 0x002fc8000f8e00ff */
[----:B------:R1:W2:Y:S03]  /*121f0*/  SYNCS.PHASECHK.TRANS64.TRYWAIT P1, [R5+URZ+0x16830], R0 ;  /* 0x01683000050075a7 */ /* 0x0002a6000802017f */
[----:B--2---:R-:W-:Y:S05]  /*12200*/  @!P1 NANOSLEEP.SYNCS 0x989680 ;  /* 0x009896800000995d */ /* 0x004fea0003900000 */
[----:B------:R-:W2:Y:S02]  /*12210*/  @!P1 SYNCS.PHASECHK.TRANS64 P1, [R5+URZ+0x16830], R0 ;  /* 0x01683000050095a7 */ /* 0x000ea4000802007f */
[----:B--2---:R-:W-:Y:S05]  /*12220*/  @!P1 BRA `(.L_x_992) ;  /* 0xfffffffc00ec9947 */ /* 0x004fea000383ffff */
[----:B------:R-:W-:Y:S05]  /*12230*/  BRA `(.L_x_989) ;  /* 0xffffff2800507947 */ /* 0x000fea000383ffff */
.L_x_996:
[----:B-1----:R-:W-:-:S04]  /*12240*/  IMAD.U32 R5, RZ, RZ, UR10 ;  /* 0x0000000aff057e24 */ /* 0x002fc8000f8e00ff */
[----:B------:R1:W2:Y:S03]  /*12250*/  SYNCS.PHASECHK.TRANS64.TRYWAIT P1, [R5+URZ+0x16850], R0 ;  /* 0x01685000050075a7 */ /* 0x0002a6000802017f */
[----:B--2---:R-:W-:Y:S05]  /*12260*/  @!P1 NANOSLEEP.SYNCS 0x989680 ;  /* 0x009896800000995d */ /* 0x004fea0003900000 */
[----:B------:R-:W2:Y:S02]  /*12270*/  @!P1 SYNCS.PHASECHK.TRANS64 P1, [R5+URZ+0x16850], R0 ;  /* 0x01685000050095a7 */ /* 0x000ea4000802007f */
[----:B--2---:R-:W-:Y:S05]  /*12280*/  @!P1 BRA `(.L_x_996) ;  /* 0xfffffffc00ec9947 */ /* 0x004fea000383ffff */
[----:B------:R-:W-:Y:S05]  /*12290*/  BRA `(.L_x_993) ;  /* 0xffffff2800d47947 */ /* 0x000fea000383ffff */
.L_x_1015:
[----:B-1----:R-:W-:-:S04]  /*122a0*/  IMAD.U32 R11, RZ, RZ, UR7 ;  /* 0x00000007ff0b7e24 */ /* 0x002fc8000f8e00ff */
[----:B------:R1:W2:Y:S03]  /*122b0*/  SYNCS.PHASECHK.TRANS64.TRYWAIT P1, [R11+URZ+0x16830], R0 ;  /* 0x016830000b0075a7 */ /* 0x0002a6000802017f */
[----:B--2---:R-:W-:Y:S05]  /*122c0*/  @!P1 NANOSLEEP.SYNCS 0x989680 ;  /* 0x009896800000995d */ /* 0x004fea0003900000 */
[----:B------:R-:W2:Y:S02]  /*122d0*/  @!P1 SYNCS.PHASECHK.TRANS64 P1, [R11+URZ+0x16830], R0 ;  /* 0x016830000b0095a7 */ /* 0x000ea4000802007f */
[----:B--2---:R-:W-:Y:S05]  /*122e0*/  @!P1 BRA `(.L_x_1015) ;  /* 0xfffffffc00ec9947 */ /* 0x004fea000383ffff */
[----:B------:R-:W-:Y:S05]  /*122f0*/  BRA `(.L_x_1012) ;  /* 0xffffff58005c7947 */ /* 0x000fea000383ffff */
.L_x_1019:
[----:B-1----:R-:W-:-:S04]  /*12300*/  IMAD.U32 R11, RZ, RZ, UR10 ;  /* 0x0000000aff0b7e24 */ /* 0x002fc8000f8e00ff */
[----:B------:R1:W2:Y:S03]  /*12310*/  SYNCS.PHASECHK.TRANS64.TRYWAIT P1, [R11+URZ+0x16850], R0 ;  /* 0x016850000b0075a7 */ /* 0x0002a6000802017f */
[----:B--2---:R-:W-:Y:S05]  /*12320*/  @!P1 NANOSLEEP.SYNCS 0x989680 ;  /* 0x009896800000995d */ /* 0x004fea0003900000 */
[----:B------:R-:W2:Y:S02]  /*12330*/  @!P1 SYNCS.PHASECHK.TRANS64 P1, [R11+URZ+0x16850], R0 ;  /* 0x016850000b0095a7 */ /* 0x000ea4000802007f */
[----:B--2---:R-:W-:Y:S05]  /*12340*/  @!P1 BRA `(.L_x_1019) ;  /* 0xfffffffc00ec9947 */ /* 0x004fea000383ffff */
[----:B------:R-:W-:Y:S05]  /*12350*/  BRA `(.L_x_1016) ;  /* 0xffffff5800e07947 */ /* 0x000fea000383ffff */
.L_x_1027:
[----:B-1----:R-:W-:-:S04]  /*12360*/  IMAD.U32 R13, RZ, RZ, UR10 ;  /* 0x0000000aff0d7e24 */ /* 0x002fc8000f8e00ff */
[----:B------:R1:W2:Y:S03]  /*12370*/  SYNCS.PHASECHK.TRANS64.TRYWAIT P1, [R13+URZ+0x16830], R0 ;  /* 0x016830000d0075a7 */ /* 0x0002a6000802017f */
[----:B--2---:R-:W-:Y:S05]  /*12380*/  @!P1 NANOSLEEP.SYNCS 0x989680 ;  /* 0x009896800000995d */ /* 0x004fea0003900000 */
[----:B------:R-:W2:Y:S02]  /*12390*/  @!P1 SYNCS.PHASECHK.TRANS64 P1, [R13+URZ+0x16830], R0 ;  /* 0x016830000d0095a7 */ /* 0x000ea4000802007f */
[----:B--2---:R-:W-:Y:S05]  /*123a0*/  @!P1 BRA `(.L_x_1027) ;  /* 0xfffffffc00ec9947 */ /* 0x004fea000383ffff */
[----:B------:R-:W-:Y:S05]  /*123b0*/  BRA `(.L_x_1024) ;  /* 0xffffff7400987947 */ /* 0x000fea000383ffff */
.L_x_1031:
[----:B-1----:R-:W-:-:S04]  /*123c0*/  IMAD.U32 R13, RZ, RZ, UR10 ;  /* 0x0000000aff0d7e24 */ /* 0x002fc8000f8e00ff */
[----:B------:R1:W2:Y:S03]  /*123d0*/  SYNCS.PHASECHK.TRANS64.TRYWAIT P1, [R13+URZ+0x16850], R0 ;  /* 0x016850000d0075a7 */ /* 0x0002a6000802017f */
[----:B--2---:R-:W-:Y:S05]  /*123e0*/  @!P1 NANOSLEEP.SYNCS 0x989680 ;  /* 0x009896800000995d */ /* 0x004fea0003900000 */
[----:B------:R-:W2:Y:S02]  /*123f0*/  @!P1 SYNCS.PHASECHK.TRANS64 P1, [R13+URZ+0x16850], R0 ;  /* 0x016850000d0095a7 */ /* 0x000ea4000802007f */
[----:B--2---:R-:W-:Y:S05]  /*12400*/  @!P1 BRA `(.L_x_1031) ;  /* 0xfffffffc00ec9947 */ /* 0x004fea000383ffff */
[----:B------:R-:W-:Y:S05]  /*12410*/  BRA `(.L_x_1028) ;  /* 0xffffff78000c7947 */ /* 0x000fea000383ffff */
.L_x_1046:
[----:B-1----:R-:W-:-:S04]  /*12420*/  IMAD.U32 R6, RZ, RZ, UR8 ;  /* 0x00000008ff067e24 */ /* 0x002fc8000f8e00ff */
[----:B------:R1:W3:Y:S03]  /*12430*/  SYNCS.PHASECHK.TRANS64.TRYWAIT P1, [R6+URZ+0x16850], R5 ;  /* 0x01685005060075a7 */ /* 0x0002e6000802017f */
[----:B---3--:R-:W-:Y:S05]  /*12440*/  @!P1 NANOSLEEP.SYNCS 0x989680 ;  /* 0x009896800000995d */ /* 0x008fea0003900000 */
[----:B------:R-:W3:Y:S02]  /*12450*/  @!P1 SYNCS.PHASECHK.TRANS64 P1, [R6+URZ+0x16850], R5 ;  /* 0x01685005060095a7 */ /* 0x000ee4000802007f */
[----:B---3--:R-:W-:Y:S05]  /*12460*/  @!P1 BRA `(.L_x_1046) ;  /* 0xfffffffc00ec9947 */ /* 0x008fea000383ffff */
[----:B------:R-:W-:Y:S05]  /*12470*/  BRA `(.L_x_1045) ;  /* 0xffffffa000a87947 */ /* 0x000fea000383ffff */
.L_x_1064:
[----:B------:R-:W-:Y:S02]  /*12480*/  IMAD.MOV.U32 R13, RZ, RZ, R18 ;  /* 0x000000ffff0d7224 */ /* 0x000fe400078e0012 */
[----:B------:R-:W-:Y:S02]  /*12490*/  IMAD.MOV.U32 R12, RZ, RZ, RZ ;  /* 0x000000ffff0c7224 */ /* 0x000fe400078e00ff */
[----:B------:R-:W-:Y:S02]  /*124a0*/  IMAD.MOV.U32 R11, RZ, RZ, 0x1f ;  /* 0x0000001fff0b7424 */ /* 0x000fe400078e00ff */
[----:B------:R-:W-:-:S07]  /*124b0*/  IMAD.MOV.U32 R15, RZ, RZ, -0x1 ;  /* 0xffffffffff0f7424 */ /* 0x000fce00078e00ff */
[----:B0----5:R-:W-:Y:S05]  /*124c0*/  WARPSYNC.COLLECTIVE R15, `(.L_x_1103) ;  /* 0x000000000f087348 */ /* 0x021fea0003c00000 */
[----:B------:R1:W2:Y:S02]  /*124d0*/  SHFL.IDX P6, R14, R13, R12, R11 ;  /* 0x0000000c0d0e7389 */ /* 0x0002a400000c000b */
[----:B012--5:R-:W-:Y:S01]  /*124e0*/  ENDCOLLECTIVE ;  /* 0x000000000000791b */ /* 0x027fe20003800000 */
.L_x_1103:
[----:B------:R-:W-:Y:S05]  /*124f0*/  BRA `(.L_x_1104) ;  /* 0xffffffcc00207947 */ /* 0x000fea000383ffff */
.L_x_1066:
[----:B0-----:R-:W-:-:S04]  /*12500*/  IMAD.U32 R2, RZ, RZ, UR48 ;  /* 0x00000030ff027e24 */ /* 0x001fc8000f8e00ff */
[----:B------:R0:W1:Y:S03]  /*12510*/  SYNCS.PHASECHK.TRANS64.TRYWAIT P0, [R2+URZ+0x16840], R9 ;  /* 0x01684009020075a7 */ /* 0x000066000800017f */
[----:B-1----:R-:W-:Y:S05]  /*12520*/  @!P0 NANOSLEEP.SYNCS 0x989680 ;  /* 0x009896800000895d */ /* 0x002fea0003900000 */
[----:B------:R-:W1:Y:S02]  /*12530*/  @!P0 SYNCS.PHASECHK.TRANS64 P0, [R2+URZ+0x16840], R9 ;  /* 0x01684009020085a7 */ /* 0x000e64000800007f */
[----:B-1----:R-:W-:Y:S05]  /*12540*/  @!P0 BRA `(.L_x_1066) ;  /* 0xfffffffc00ec8947 */ /* 0x002fea000383ffff */
[----:B------:R-:W-:Y:S05]  /*12550*/  BRA `(.L_x_1105) ;  /* 0xffffffcc00a87947 */ /* 0x000fea000383ffff */
.L_x_1067:
        /* <DEDUP_REMOVED lines=8> */
.L_x_1107:
[----:B------:R-:W-:Y:S05]  /*125e0*/  BSYNC B0 ;  /* 0x0000000000007941 */ /* 0x000fea0003800000 */
.L_x_1106:
[----:B------:R-:W-:Y:S01]  /*125f0*/  IMAD.MOV.U32 R13, RZ, RZ, R0 ;  /* 0x000000ffff0d7224 */ /* 0x000fe200078e0000 */
[----:B------:R-:W-:Y:S01]  /*12600*/  @P0 LEA R9, R23, UR48, 0x1 ;  /* 0x0000003017090c11 */ /* 0x000fe2000f8e08ff */
[----:B------:R-:W-:Y:S02]  /*12610*/  IMAD.MOV.U32 R12, RZ, RZ, RZ ;  /* 0x000000ffff0c7224 */ /* 0x000fe400078e00ff */
[----:B------:R-:W-:Y:S02]  /*12620*/  IMAD.MOV.U32 R11, RZ, RZ, 0x181f ;  /* 0x0000181fff0b7424 */ /* 0x000fe400078e00ff */
[----:B------:R-:W-:Y:S02]  /*12630*/  IMAD.MOV.U32 R15, RZ, RZ, -0x1 ;  /* 0xffffffffff0f7424 */ /* 0x000fe400078e00ff */
[----:B------:R-:W-:-:S07]  /*12640*/  IMAD.MOV.U32 R2, RZ, RZ, R14 ;  /* 0x000000ffff027224 */ /* 0x000fce00078e000e */
[----:B------:R-:W-:Y:S05]  /*12650*/  WARPSYNC.COLLECTIVE R15, `(.L_x_1108) ;  /* 0x000000000f087348 */ /* 0x000fea0003c00000 */
[----:B------:R0:W1:Y:S02]  /*12660*/  SHFL.IDX P6, R14, R13, R12, R11 ;  /* 0x0000000c0d0e7389 */ /* 0x00006400000c000b */
[----:B01----:R-:W-:Y:S01]  /*12670*/  ENDCOLLECTIVE ;  /* 0x000000000000791b */ /* 0x003fe20003800000 */
.L_x_1108:
[----:B------:R-:W-:Y:S02]  /*12680*/  IMAD.MOV.U32 R13, RZ, RZ, R4 ;  /* 0x000000ffff0d7224 */ /* 0x000fe400078e0004 */
        /* <DEDUP_REMOVED lines=8> */
.L_x_1109:
        /* <DEDUP_REMOVED lines=11> */
.L_x_1110:
[----:B------:R-:W-:Y:S02]  /*127c0*/  IMAD.MOV.U32 R13, RZ, RZ, R4 ;  /* 0x000000ffff0d7224 */ /* 0x000fe400078e0004 */
[----:B------:R-:W-:Y:S01]  /*127d0*/  IMAD.MOV.U32 R12, RZ, RZ, 0x2 ;  /* 0x00000002ff0c7424 */ /* 0x000fe200078e00ff */
[----:B------:R-:W-:-:S13]  /*127e0*/  @P0 LEA R2, P2, R18, R14, 0x1 ;  /* 0x0000000e12020211 */ /* 0x000fda00078408ff */
[----:B------:R-:W-:Y:S05]  /*127f0*/  WARPSYNC.COLLECTIVE R15, `(.L_x_1111) ;  /* 0x000000000f087348 */ /* 0x000fea0003c00000 */
[----:B------:R0:W1:Y:S02]  /*12800*/  SHFL.IDX P6, R14, R13, R12, R11 ;  /* 0x0000000c0d0e7389 */ /* 0x00006400000c000b */
[----:B01----:R-:W-:Y:S01]  /*12810*/  ENDCOLLECTIVE ;  /* 0x000000000000791b */ /* 0x003fe20003800000 */
.L_x_1111:
        /* <DEDUP_REMOVED lines=10> */
.L_x_1112:
[----:B------:R-:W-:Y:S02]  /*128c0*/  IMAD.MOV.U32 R13, RZ, RZ, R4 ;  /* 0x000000ffff0d7224 */ /* 0x000fe400078e0004 */
[----:B------:R-:W-:Y:S02]  /*128d0*/  IMAD.MOV.U32 R12, RZ, RZ, 0x3 ;  /* 0x00000003ff0c7424 */ /* 0x000fe400078e00ff */
[----:B------:R-:W-:-:S07]  /*128e0*/  IMAD.MOV.U32 R21, RZ, RZ, R14 ;  /* 0x000000ffff157224 */ /* 0x000fce00078e000e */
[----:B------:R-:W-:Y:S05]  /*128f0*/  WARPSYNC.COLLECTIVE R15, `(.L_x_1113) ;  /* 0x000000000f087348 */ /* 0x000fea0003c00000 */
[----:B------:R0:W1:Y:S02]  /*12900*/  SHFL.IDX P6, R14, R13, R12, R11 ;  /* 0x0000000c0d0e7389 */ /* 0x00006400000c000b */
[----:B01----:R-:W-:Y:S01]  /*12910*/  ENDCOLLECTIVE ;  /* 0x000000000000791b */ /* 0x003fe20003800000 */
.L_x_1113:
[----:B------:R-:W-:Y:S02]  /*12920*/  @P1 LEA R2, P0, R18, R21, 0x1 ;  /* 0x0000001512021211 */ /* 0x000fe400078008ff */
[----:B------:R-:W-:-:S03]  /*12930*/  @P1 LEA R21, R23, UR48, 0x1 ;  /* 0x0000003017151c11 */ /* 0x000fc6000f8e08ff */
[----:B------:R-:W-:Y:S01]  /*12940*/  @P1 IMAD.X R3, RZ, RZ, R6, P0 ;  /* 0x000000ffff031224 */ /* 0x000fe200000e0606 */
[----:B------:R-:W-:-:S04]  /*12950*/  ISETP.GE.AND P0, PT, R5, 0x31, PT ;  /* 0x000000310500780c */ /* 0x000fc80003f06270 */
[----:B------:R-:W-:Y:S01]  /*12960*/  @!PT LDS RZ, [RZ] ;  /* 0x00000000fffff984 */ /* 0x000fe20000000800 */
[----:B------:R-:W-:Y:S01]  /*12970*/  @!PT LDS RZ, [RZ] ;  /* 0x00000000fffff984 */ /* 0x000fe20000000800 */
[----:B------:R-:W-:Y:S01]  /*12980*/  @!PT LDS RZ, [RZ] ;  /* 0x00000000fffff984 */ /* 0x000fe20000000800 */
[----:B------:R0:W-:Y:S01]  /*12990*/  @P1 LDGSTS.E.BYPASS.LTC128B.128 [R21+0xf400], desc[UR36][R2.64], !P3 ;  /* 0x0f40000002151fae */ /* 0x0001e2000d901d64 */
[----:B------:R-:W-:Y:S01]  /*129a0*/  IMAD.MOV.U32 R13, RZ, RZ, R0 ;  /* 0x000000ffff0d7224 */ /* 0x000fe200078e0000 */
[----:B------:R-:W-:-:S07]  /*129b0*/  ISETP.GE.AND P1, PT, R5, 0x41, PT ;  /* 0x000000410500780c */ /* 0x000fce0003f26270 */
[----:B------:R-:W-:Y:S01]  /*129c0*/  @P0 LEA R8, R23, UR48, 0x1 ;  /* 0x0000003017080c11 */ /* 0x000fe2000f8e08ff */
[----:B------:R-:W-:-:S07]  /*129d0*/  IMAD.MOV.U32 R7, RZ, RZ, R14 ;  /* 0x000000ffff077224 */ /* 0x000fce00078e000e */
[----:B0-----:R-:W-:Y:S05]  /*129e0*/  WARPSYNC.COLLECTIVE R15, `(.L_x_1114) ;  /* 0x000000000f087348 */ /* 0x001fea0003c00000 */
[----:B------:R1:W2:Y:S02]  /*129f0*/  SHFL.IDX P6, R14, R13, R12, R11 ;  /* 0x0000000c0d0e7389 */ /* 0x0002a400000c000b */
[----:B012---:R-:W-:Y:S01]  /*12a00*/  ENDCOLLECTIVE ;  /* 0x000000000000791b */ /* 0x007fe20003800000 */
.L_x_1114:
[----:B------:R-:W-:Y:S01]  /*12a10*/  @P1 LEA R21, R23, UR48, 0x1 ;  /* 0x0000003017151c11 */ /* 0x000fe2000f8e08ff */
[----:B------:R-:W-:Y:S02]  /*12a20*/  IMAD.MOV.U32 R13, RZ, RZ, R4 ;  /* 0x000000ffff0d7224 */ /* 0x000fe400078e0004 */
[----:B------:R-:W-:Y:S01]  /*12a30*/  IMAD.MOV.U32 R12, RZ, RZ, 0x4 ;  /* 0x00000004ff0c7424 */ /* 0x000fe200078e00ff */
[----:B------:R-:W-:-:S13]  /*12a40*/  @P0 LEA R2, P2, R18, R14, 0x1 ;  /* 0x0000000e12020211 */ /* 0x000fda00078408ff */
[----:B------:R-:W-:Y:S05]  /*12a50*/  WARPSYNC.COLLECTIVE R15, `(.L_x_1115) ;  /* 0x000000000f087348 */ /* 0x000fea0003c00000 */
[----:B------:R0:W1:Y:S02]  /*12a60*/  SHFL.IDX P6, R14, R13, R12, R11 ;  /* 0x0000000c0d0e7389 */ /* 0x00006400000c000b */
[----:B01----:R-:W-:Y:S01]  /*12a70*/  ENDCOLLECTIVE ;  /* 0x000000000000791b */ /* 0x003fe20003800000 */
.L_x_1115:
        /* <DEDUP_REMOVED lines=10> */
.L_x_1116:
[----:B------:R-:W-:Y:S02]  /*12b20*/  IMAD.MOV.U32 R13, RZ, RZ, R4 ;  /* 0x000000ffff0d7224 */ /* 0x000fe400078e0004 */
[----:B------:R-:W-:Y:S02]  /*12b30*/  IMAD.MOV.U32 R12, RZ, RZ, 0x5 ;  /* 0x00000005ff0c7424 */ /* 0x000fe400078e00ff */
[----:B------:R-:W-:-:S07]  /*12b40*/  IMAD.MOV.U32 R9, RZ, RZ, R14 ;  /* 0x000000ffff097224 */ /* 0x000fce00078e000e */
[----:B------:R-:W-:Y:S05]  /*12b50*/  WARPSYNC.COLLECTIVE R15, `(.L_x_1117) ;  /* 0x000000000f087348 */ /* 0x000fea0003c00000 */
[----:B------:R0:W1:Y:S02]  /*12b60*/  SHFL.IDX P6, R14, R13, R12, R11 ;  /* 0x0000000c0d0e7389 */ /* 0x00006400000c000b */
[----:B01----:R-:W-:Y:S01]  /*12b70*/  ENDCOLLECTIVE ;  /* 0x000000000000791b */ /* 0x003fe20003800000 */
.L_x_1117:
[----:B------:R-:W-:-:S05]  /*12b80*/  @P1 LEA R2, P0, R18, R9, 0x1 ;  /* 0x0000000912021211 */ /* 0x000fca00078008ff */
[----:B------:R-:W-:Y:S01]  /*12b90*/  @P1 IMAD.X R3, RZ, RZ, R6, P0 ;  /* 0x000000ffff031224 */ /* 0x000fe200000e0606 */
[----:B------:R-:W-:-:S04]  /*12ba0*/  ISETP.GE.AND P0, PT, R5, 0x51, PT ;  /* 0x000000510500780c */ /* 0x000fc80003f06270 */
[----:B------:R-:W-:Y:S01]  /*12bb0*/  @!PT LDS RZ, [RZ] ;  /* 0x00000000fffff984 */ /* 0x000fe20000000800 */
[----:B------:R-:W-:Y:S01]  /*12bc0*/  @!PT LDS RZ, [RZ] ;  /* 0x00000000fffff984 */ /* 0x000fe20000000800 */
[----:B------:R-:W-:Y:S01]  /*12bd0*/  @!PT LDS RZ, [RZ] ;  /* 0x00000000fffff984 */ /* 0x000fe20000000800 */
[----:B------:R0:W-:Y:S01]  /*12be0*/  @P1 LDGSTS.E.BYPASS.LTC128B.128 [R21+0x10400], desc[UR36][R2.64], !P3 ;  /* 0x1040000002151fae */ /* 0x0001e2000d901d64 */
[----:B------:R-:W-:Y:S01]  /*12bf0*/  IMAD.MOV.U32 R13, RZ, RZ, R0 ;  /* 0x000000ffff0d7224 */ /* 0x000fe200078e0000 */
[----:B------:R-:W-:Y:S01]  /*12c00*/  ISETP.GE.AND P1, PT, R5, 0x61, PT ;  /* 0x000000610500780c */ /* 0x000fe20003f26270 */
[----:B------:R-:W-:-:S12]  /*12c10*/  IMAD.MOV.U32 R7, RZ, RZ, R14 ;  /* 0x000000ffff077224 */ /* 0x000fd800078e000e */
[----:B0-----:R-:W-:Y:S05]  /*12c20*/  WARPSYNC.COLLECTIVE R15, `(.L_x_1118) ;  /* 0x000000000f087348 */ /* 0x001fea0003c00000 */
[----:B------:R1:W2:Y:S02]  /*12c30*/  SHFL.IDX P6, R14, R13, R12, R11 ;  /* 0x0000000c0d0e7389 */ /* 0x0002a400000c000b */
[----:B012---:R-:W-:Y:S01]  /*12c40*/  ENDCOLLECTIVE ;  /* 0x000000000000791b */ /* 0x007fe20003800000 */
.L_x_1118:
[----:B------:R-:W-:Y:S02]  /*12c50*/  IMAD.MOV.U32 R13, RZ, RZ, R4 ;  /* 0x000000ffff0d7224 */ /* 0x000fe400078e0004 */
[----:B------:R-:W-:Y:S01]  /*12c60*/  IMAD.MOV.U32 R12, RZ, RZ, 0x6 ;  /* 0x00000006ff0c7424 */ /* 0x000fe200078e00ff */
[----:B------:R-:W-:-:S13]  /*12c70*/  @P0 LEA R2, P2, R18, R14, 0x1 ;  /* 0x0000000e12020211 */ /* 0x000fda00078408ff */
[----:B------:R-:W-:Y:S05]  /*12c80*/  WARPSYNC.COLLECTIVE R15, `(.L_x_1119) ;  /* 0x000000000f087348 */ /* 0x000fea0003c00000 */
[----:B------:R0:W1:Y:S02]  /*12c90*/  SHFL.IDX P6, R14, R13, R12, R11 ;  /* 0x0000000c0d0e7389 */ /* 0x00006400000c000b */
[----:B01----:R-:W-:Y:S01]  /*12ca0*/  ENDCOLLECTIVE ;  /* 0x000000000000791b */ /* 0x003fe20003800000 */
.L_x_1119:
[----:B------:R-:W-:Y:S01]  /*12cb0*/  @P0 IMAD.X R3, RZ, RZ, R7, P2 ;  /* 0x000000ffff030224 */ /* 0x000fe200010e0607 */
[----:B------:R-:W-:-:S05]  /*12cc0*/  @P0 LEA R7, R23, UR48, 0x1 ;  /* 0x0000003017070c11 */ /* 0x000fca000f8e08ff */
        /* <DEDUP_REMOVED lines=9> */
.L_x_1120:
[----:B------:R-:W-:Y:S02]  /*12d60*/  IMAD.MOV.U32 R13, RZ, RZ, R4 ;  /* 0x000000ffff0d7224 */ /* 0x000fe400078e0004 */
[----:B------:R-:W-:Y:S02]  /*12d70*/  IMAD.MOV.U32 R12, RZ, RZ, 0x7 ;  /* 0x00000007ff0c7424 */ /* 0x000fe400078e00ff */
[----:B------:R-:W-:-:S07]  /*12d80*/  IMAD.MOV.U32 R9, RZ, RZ, R14 ;  /* 0x000000ffff097224 */ /* 0x000fce00078e000e */
[----:B------:R-:W-:Y:S05]  /*12d90*/  WARPSYNC.COLLECTIVE R15, `(.L_x_1121) ;  /* 0x000000000f087348 */ /* 0x000fea0003c00000 */
[----:B------:R0:W1:Y:S02]  /*12da0*/  SHFL.IDX P6, R14, R13, R12, R11 ;  /* 0x0000000c0d0e7389 */ /* 0x00006400000c000b */
[----:B01----:R-:W-:Y:S01]  /*12db0*/  ENDCOLLECTIVE ;  /* 0x000000000000791b */ /* 0x003fe20003800000 */
.L_x_1121:
[----:B------:R-:W-:Y:S02]  /*12dc0*/  @P1 LEA R2, P0, R18, R9, 0x1 ;  /* 0x0000000912021211 */ /* 0x000fe400078008ff */
[----:B------:R-:W-:-:S03]  /*12dd0*/  @P1 LEA R9, R23, UR48, 0x1 ;  /* 0x0000003017091c11 */ /* 0x000fc6000f8e08ff */
        /* <DEDUP_REMOVED lines=10> */
.L_x_1122:
[----:B------:R-:W-:Y:S05]  /*12e80*/  BRA `(.L_x_1123) ;  /* 0xffffffc800b87947 */ /* 0x000fea000383ffff */
.L_x_1070:
[----:B------:R-:W-:Y:S02]  /*12e90*/  IMAD.MOV.U32 R13, RZ, RZ, R8 ;  /* 0x000000ffff0d7224 */ /* 0x000fe400078e0008 */
[----:B------:R-:W-:Y:S02]  /*12ea0*/  IMAD.MOV.U32 R12, RZ, RZ, RZ ;  /* 0x000000ffff0c7224 */ /* 0x000fe400078e00ff */
[----:B------:R-:W-:Y:S02]  /*12eb0*/  IMAD.MOV.U32 R11, RZ, RZ, 0x181f ;  /* 0x0000181fff0b7424 */ /* 0x000fe400078e00ff */
[----:B------:R-:W-:Y:S02]  /*12ec0*/  IMAD.MOV.U32 R15, RZ, RZ, -0x1 ;  /* 0xffffffffff0f7424 */ /* 0x000fe400078e00ff */
[----:B------:R-:W-:-:S07]  /*12ed0*/  VIADD R4, R20, UR43 ;  /* 0x0000002b14047c36 */ /* 0x000fce0008000000 */
[----:B------:R-:W-:Y:S05]  /*12ee0*/  WARPSYNC.COLLECTIVE R15, `(.L_x_1124) ;  /* 0x000000000f087348 */ /* 0x000fea0003c00000 */
[----:B------:R0:W1:Y:S02]  /*12ef0*/  SHFL.IDX P6, R14, R13, R12, R11 ;  /* 0x0000000c0d0e7389 */ /* 0x00006400000c000b */
[----:B01----:R-:W-:Y:S01]  /*12f00*/  ENDCOLLECTIVE ;  /* 0x000000000000791b */ /* 0x003fe20003800000 */
.L_x_1124:
[----:B------:R-:W-:Y:S02]  /*12f10*/  VIADD R10, R4, 0x10 ;  /* 0x00000010040a7836 */ /* 0x000fe40000000000 */
[----:B------:R-:W-:Y:S02]  /*12f20*/  IMAD.MOV.U32 R13, RZ, RZ, R7 ;  /* 0x000000ffff0d7224 */ /* 0x000fe400078e0007 */
[----:B------:R-:W-:-:S07]  /*12f30*/  IMAD.MOV.U32 R2, RZ, RZ, R14 ;  /* 0x000000ffff027224 */ /* 0x000fce00078e000e */
[----:B------:R-:W-:Y:S05]  /*12f40*/  WARPSYNC.COLLECTIVE R15, `(.L_x_1125) ;  /* 0x000000000f087348 */ /* 0x000fea0003c00000 */
[----:B------:R0:W1:Y:S02]  /*12f50*/  SHFL.IDX P6, R14, R13, R12, R11 ;  /* 0x0000000c0d0e7389 */ /* 0x00006400000c000b */
[----:B01----:R-:W-:Y:S01]  /*12f60*/  ENDCOLLECTIVE ;  /* 0x000000000000791b */ /* 0x003fe20003800000 */
.L_x_1125:
[----:B------:R-:W-:Y:S02]  /*12f70*/  ULDC UR4, c[0x0][0x288] ;  /* 0x0000a20000047ab9 */ /* 0x000fe40000000800 */
[----:B------:R-:W-:-:S05]  /*12f80*/  IMAD R5, R9, UR4, RZ ;  /* 0x0000000409057c24 */ /* 0x000fca000f8e02ff */
        /* <DEDUP_REMOVED lines=10> */
.L_x_1126:
[----:B------:R-:W-:Y:S01]  /*13030*/  @!PT LDS RZ, [RZ] ;  /* 0x00000000fffff984 */ /* 0x000fe20000000800 */
[----:B------:R-:W-:Y:S01]  /*13040*/  @!PT LDS RZ, [RZ] ;  /* 0x00000000fffff984 */ /* 0x000fe20000000800 */
[----:B------:R-:W-:Y:S01]  /*13050*/  @!PT LDS RZ, [RZ] ;  /* 0x00000000fffff984 */ /* 0x000fe20000000800 */
[----:B------:R0:W-:Y:S01]  /*13060*/  @!P1 LDGSTS.E.BYPASS.LTC128B.128 [R25+0x8400], desc[UR36][R2.64], !P0 ;  /* 0x0840000002199fae */ /* 0x0001e2000c101d64 */
[----:B------:R-:W-:Y:S01]  /*13070*/  ISETP.GE.AND P1, PT, R10, R5, PT ;  /* 0x000000050a00720c */ /* 0x000fe20003f26270 */
[----:B------:R-:W-:-:S12]  /*13080*/  IMAD.MOV.U32 R13, RZ, RZ, R7 ;  /* 0x000000ffff0d7224 */ /* 0x000fd800078e0007 */
[----:B0-----:R-:W-:Y:S01]  /*13090*/  @!P1 LEA R25, R23, UR48, 0x1 ;  /* 0x0000003017199c11 */ /* 0x001fe2000f8e08ff */
[----:B------:R-:W-:-:S07]  /*130a0*/  IMAD.MOV.U32 R10, RZ, RZ, R14 ;  /* 0x000000ffff0a7224 */ /* 0x000fce00078e000e */
[----:B------:R-:W-:Y:S05]  /*130b0*/  WARPSYNC.COLLECTIVE R15, `(.L_x_1127) ;  /* 0x000000000f087348 */ /* 0x000fea0003c00000 */
[----:B------:R0:W1:Y:S02]  /*130c0*/  SHFL.IDX P6, R14, R13, R12, R11 ;  /* 0x0000000c0d0e7389 */ /* 0x00006400000c000b */
[----:B01----:R-:W-:Y:S01]  /*130d0*/  ENDCOLLECTIVE ;  /* 0x000000000000791b */ /* 0x003fe20003800000 */
.L_x_1127:
[----:B------:R-:W-:Y:S02]  /*130e0*/  IMAD.MOV.U32 R13, RZ, RZ, R8 ;  /* 0x000000ffff0d7224 */ /* 0x000fe400078e0008 */
[----:B------:R-:W-:Y:S02]  /*130f0*/  IMAD.MOV.U32 R12, RZ, RZ, 0x2 ;  /* 0x00000002ff0c7424 */ /* 0x000fe400078e00ff */
[----:B------:R-:W-:-:S07]  /*13100*/  IMAD.MOV.U32 R21, RZ, RZ, R14 ;  /* 0x000000ffff157224 */ /* 0x000fce00078e000e */
[----:B------:R-:W-:Y:S05]  /*13110*/  WARPSYNC.COLLECTIVE R15, `(.L_x_1128) ;  /* 0x000000000f087348 */ /* 0x000fea0003c00000 */
[----:B------:R0:W1:Y:S02]  /*13120*/  SHFL.IDX P6, R14, R13, R12, R11 ;  /* 0x0000000c0d0e7389 */ /* 0x00006400000c000b */
[----:B01----:R-:W-:Y:S01]  /*13130*/  ENDCOLLECTIVE ;  /* 0x000000000000791b */ /* 0x003fe20003800000 */
.L_x_1128:
[----:B------:R-:W-:-:S05]  /*13140*/  @!P1 LEA R2, P2, R18, R21, 0x1 ;  /* 0x0000001512029211 */ /* 0x000fca00078408ff */
[----:B------:R-:W-:Y:S02]  /*13150*/  @!P1 IMAD.X R3, RZ, RZ, R10, P2 ;  /* 0x000000ffff039224 */ /* 0x000fe400010e060a */
[----:B------:R-:W-:-:S03]  /*13160*/  VIADD R10, R4, 0x20 ;  /* 0x00000020040a7836 */ /* 0x000fc60000000000 */
[----:B------:R-:W-:Y:S01]  /*13170*/  @!PT LDS RZ, [RZ] ;  /* 0x00000000fffff984 */ /* 0x000fe20000000800 */
[----:B------:R-:W-:Y:S01]  /*13180*/  @!PT LDS RZ, [RZ] ;  /* 0x00000000fffff984 */ /* 0x000fe20000000800 */
[----:B------:R-:W-:Y:S01]  /*13190*/  @!PT LDS RZ, [RZ] ;  /* 0x00000000fffff984 */ /* 0x000fe20000000800 */
[----:B------:R0:W-:Y:S01]  /*131a0*/  @!P1 LDGSTS.E.BYPASS.LTC128B.128 [R25+0x8c00], desc[UR36][R2.64], !P0 ;  /* 0x08c0000002199fae */ /* 0x0001e2000c101d64 */
[----:B------:R-:W-:Y:S01]  /*131b0*/  IMAD.MOV.U32 R13, RZ, RZ, R7 ;  /* 0x000000ffff0d7224 */ /* 0x000fe200078e0007 */
[----:B------:R-:W-:Y:S01]  /*131c0*/  ISETP.GE.AND P1, PT, R10, R5, PT ;  /* 0x000000050a00720c */ /* 0x000fe20003f26270 */
[----:B------:R-:W-:Y:S02]  /*131d0*/  VIADD R10, R4, 0x30 ;  /* 0x00000030040a7836 */ /* 0x000fe40000000000 */
[----:B------:R-:W-:-:S10]  /*131e0*/  IMAD.MOV.U32 R9, RZ, RZ, R14 ;  /* 0x000000ffff097224 */ /* 0x000fd400078e000e */
[----:B0-----:R-:W-:Y:S05]  /*131f0*/  WARPSYNC.COLLECTIVE R15, `(.L_x_1129) ;  /* 0x000000000f087348 */ /* 0x001fea0003c00000 */
[----:B------:R1:W2:Y:S02]  /*13200*/  SHFL.IDX P6, R14, R13, R12, R11 ;  /* 0x0000000c0d0e7389 */ /* 0x0002a400000c000b */
[----:B012---:R-:W-:Y:S01]  /*13210*/  ENDCOLLECTIVE ;  /* 0x000000000000791b */ /* 0x007fe20003800000 */
.L_x_1129:
[----:B------:R-:W-:Y:S01]  /*13220*/  @!P1 LEA R20, R23, UR48, 0x1 ;  /* 0x0000003017149c11 */ /* 0x000fe2000f8e08ff */
[----:B------:R-:W-:Y:S02]  /*13230*/  IMAD.MOV.U32 R13, RZ, RZ, R8 ;  /* 0x000000ffff0d7224 */ /* 0x000fe400078e0008 */
[----:B------:R-:W-:Y:S01]  /*13240*/  IMAD.MOV.U32 R12, RZ, RZ, 0x3 ;  /* 0x00000003ff0c7424 */ /* 0x000fe200078e00ff */
[----:B------:R-:W-:-:S13]  /*13250*/  @!P1 LEA R2, P2, R18, R14, 0x1 ;  /* 0x0000000e12029211 */ /* 0x000fda00078408ff */
[----:B------:R-:W-:Y:S05]  /*13260*/  WARPSYNC.COLLECTIVE R15, `(.L_x_1130) ;  /* 0x000000000f087348 */ /* 0x000fea0003c00000 */
[----:B------:R0:W1:Y:S02]  /*13270*/  SHFL.IDX P6, R14, R13, R12, R11 ;  /* 0x0000000c0d0e7389 */ /* 0x00006400000c000b */
[----:B01----:R-:W-:Y:S01]  /*13280*/  ENDCOLLECTIVE ;  /* 0x000000000000791b */ /* 0x003fe20003800000 */
.L_x_1130:
[----:B------:R-:W-:-:S05]  /*13290*/  @!P1 IMAD.X R3, RZ, RZ, R9, P2 ;  /* 0x000000ffff039224 */ /* 0x000fca00010e0609 */
[----:B------:R-:W-:Y:S01]  /*132a0*/  @!PT LDS RZ, [RZ] ;  /* 0x00000000fffff984 */ /* 0x000fe20000000800 */
[----:B------:R-:W-:Y:S01]  /*132b0*/  @!PT LDS RZ, [RZ] ;  /* 0x00000000fffff984 */ /* 0x000fe20000000800 */
[----:B------:R-:W-:Y:S01]  /*132c0*/  @!PT LDS RZ, [RZ] ;  /* 0x00000000fffff984 */ /* 0x000fe20000000800 */
[----:B------:R0:W-:Y:S01]  /*132d0*/  @!P1 LDGSTS.E.BYPASS.LTC128B.128 [R20+0x9400], desc[UR36][R2.64], !P0 ;  /* 0x0940000002149fae */ /* 0x0001e2000c101d64 */
[----:B------:R-:W-:Y:S01]  /*132e0*/  ISETP.GE.AND P1, PT, R10, R5, PT ;  /* 0x000000050a00720c */ /* 0x000fe20003f26270 */
[----:B------:R-:W-:-:S12]  /*132f0*/  IMAD.MOV.U32 R13, RZ, RZ, R7 ;  /* 0x000000ffff0d7224 */ /* 0x000fd800078e0007 */
[----:B------:R-:W-:Y:S01]  /*13300*/  @!P1 LEA R25, R23, UR48, 0x1 ;  /* 0x0000003017199c11 */ /* 0x000fe2000f8e08ff */
[----:B0-----:R-:W-:-:S07]  /*13310*/  IMAD.MOV.U32 R10, RZ, RZ, R14 ;  /* 0x000000ffff0a7224 */ /* 0x001fce00078e000e */
[----:B------:R-:W-:Y:S05]  /*13320*/  WARPSYNC.COLLECTIVE R15, `(.L_x_1131) ;  /* 0x000000000f087348 */ /* 0x000fea0003c00000 */
[----:B------:R0:W1:Y:S02]  /*13330*/  SHFL.IDX P6, R14, R13, R12, R11 ;  /* 0x0000000c0d0e7389 */ /* 0x00006400000c000b */
[----:B01----:R-:W-:Y:S01]  /*13340*/  ENDCOLLECTIVE ;  /* 0x000000000000791b */ /* 0x003fe20003800000 */
.L_x_1131:
[----:B------:R-:W-:Y:S02]  /*13350*/  IMAD.MOV.U32 R13, RZ, RZ, R8 ;  /* 0x000000ffff0d7224 */ /* 0x000fe400078e0008 */
[----:B------:R-:W-:Y:S02]  /*13360*/  IMAD.MOV.U32 R12, RZ, RZ, 0x4 ;  /* 0x00000004ff0c7424 */ /* 0x000fe400078e00ff */
[----:B------:R-:W-:-:S07]  /*13370*/  IMAD.MOV.U32 R21, RZ, RZ, R14 ;  /* 0x000000ffff157224 */ /* 0x000fce00078e000e */
[----:B------:R-:W-:Y:S05]  /*13380*/  WARPSYNC.COLLECTIVE R15, `(.L_x_1132) ;  /* 0x000000000f087348 */ /* 0x000fea0003c00000 */
[----:B------:R0:W1:Y:S02]  /*13390*/  SHFL.IDX P6, R14, R13, R12, R11 ;  /* 0x0000000c0d0e7389 */ /* 0x00006400000c000b */
[----:B01----:R-:W-:Y:S01]  /*133a0*/  ENDCOLLECTIVE ;  /* 0x000000000000791b */ /* 0x003fe20003800000 */
.L_x_1132:
        /* <DEDUP_REMOVED lines=14> */
.L_x_1133:
[----:B------:R-:W-:Y:S01]  /*13490*/  @!P1 LEA R20, R23, UR48, 0x1 ;  /* 0x0000003017149c11 */ /* 0x000fe2000f8e08ff */
[----:B------:R-:W-:Y:S02]  /*134a0*/  IMAD.MOV.U32 R13, RZ, RZ, R8 ;  /* 0x000000ffff0d7224 */ /* 0x000fe400078e0008 */
[----:B------:R-:W-:Y:S01]  /*134b0*/  IMAD.MOV.U32 R12, RZ, RZ, 0x5 ;  /* 0x00000005ff0c7424 */ /* 0x000fe200078e00ff */
[----:B------:R-:W-:-:S13]  /*134c0*/  @!P1 LEA R2, P2, R18, R14, 0x1 ;  /* 0x0000000e12029211 */ /* 0x000fda00078408ff */
[----:B------:R-:W-:Y:S05]  /*134d0*/  WARPSYNC.COLLECTIVE R15, `(.L_x_1134) ;  /* 0x000000000f087348 */ /* 0x000fea0003c00000 */
[----:B------:R0:W1:Y:S02]  /*134e0*/  SHFL.IDX P6, R14, R13, R12, R11 ;  /* 0x0000000c0d0e7389 */ /* 0x00006400000c000b */
[----:B01----:R-:W-:Y:S01]  /*134f0*/  ENDCOLLECTIVE ;  /* 0x000000000000791b */ /* 0x003fe20003800000 */
.L_x_1134:
[----:B------:R-:W-:-:S05]  /*13500*/  @!P1 IMAD.X R3, RZ, RZ, R9, P2 ;  /* 0x000000ffff039224 */ /* 0x000fca00010e0609 */
[----:B------:R-:W-:Y:S01]  /*13510*/  @!PT LDS RZ, [RZ] ;  /* 0x00000000fffff984 */ /* 0x000fe20000000800 */
[----:B------:R-:W-:Y:S01]  /*13520*/  @!PT LDS RZ, [RZ] ;  /* 0x00000000fffff984 */ /* 0x000fe20000000800 */
[----:B------:R-:W-:Y:S01]  /*13530*/  @!PT LDS RZ, [RZ] ;  /* 0x00000000fffff984 */ /* 0x000fe20000000800 */
[----:B------:R0:W-:Y:S01]  /*13540*/  @!P1 LDGSTS.E.BYPASS.LTC128B.128 [R20+0xa400], desc[UR36][R2.64], !P0 ;  /* 0x0a40000002149fae */ /* 0x0001e2000c101d64 */
[----:B------:R-:W-:Y:S01]  /*13550*/  ISETP.GE.AND P1, PT, R10, R5, PT ;  /* 0x000000050a00720c */ /* 0x000fe20003f26270 */
[----:B------:R-:W-:Y:S02]  /*13560*/  IMAD.MOV.U32 R13, RZ, RZ, R7 ;  /* 0x000000ffff0d7224 */ /* 0x000fe400078e0007 */
[----:B------:R-:W-:-:S10]  /*13570*/  IMAD.MOV.U32 R10, RZ, RZ, R14 ;  /* 0x000000ffff0a7224 */ /* 0x000fd400078e000e */
[----:B0-----:R-:W-:Y:S05]  /*13580*/  WARPSYNC.COLLECTIVE R15, `(.L_x_1135) ;  /* 0x000000000f087348 */ /* 0x001fea0003c00000 */
[----:B------:R1:W2:Y:S02]  /*13590*/  SHFL.IDX P6, R14, R13, R12, R11 ;  /* 0x0000000c0d0e7389 */ /* 0x0002a400000c000b */
[----:B012---:R-:W-:Y:S01]  /*135a0*/  ENDCOLLECTIVE ;  /* 0x000000000000791b */ /* 0x007fe20003800000 */
.L_x_1135:
[----:B------:R-:W-:Y:S02]  /*135b0*/  IMAD.MOV.U32 R13, RZ, RZ, R8 ;  /* 0x000000ffff0d7224 */ /* 0x000fe400078e0008 */
[----:B------:R-:W-:Y:S02]  /*135c0*/  IMAD.MOV.U32 R12, RZ, RZ, 0x6 ;  /* 0x00000006ff0c7424 */ /* 0x000fe400078e00ff */
[----:B------:R-:W-:-:S07]  /*135d0*/  IMAD.MOV.U32 R21, RZ, RZ, R14 ;  /* 0x000000ffff157224 */ /* 0x000fce00078e000e */
[----:B------:R-:W-:Y:S05]  /*135e0*/  WARPSYNC.COLLECTIVE R15, `(.L_x_1136) ;  /* 0x000000000f087348 */ /* 0x000fea0003c00000 */
[----:B------:R0:W1:Y:S02]  /*135f0*/  SHFL.IDX P6, R14, R13, R12, R11 ;  /* 0x0000000c0d0e7389 */ /* 0x00006400000c000b */
[----:B01----:R-:W-:Y:S01]  /*13600*/  ENDCOLLECTIVE ;  /* 0x000000000000791b */ /* 0x003fe20003800000 */
.L_x_1136:
[----:B------:R-:W-:Y:S02]  /*13610*/  @!P1 LEA R2, P2, R18, R21, 0x1 ;  /* 0x0000001512029211 */ /* 0x000fe400078408ff */
[----:B------:R-:W-:-:S03]  /*13620*/  @!P1 LEA R21, R23, UR48, 0x1 ;  /* 0x0000003017159c11 */ /* 0x000fc6000f8e08ff */
        /* <DEDUP_REMOVED lines=12> */
.L_x_1137:
[----:B------:R-:W-:Y:S01]  /*136f0*/  @!P1 LEA R25, R23, UR48, 0x1 ;  /* 0x0000003017199c11 */ /* 0x000fe2000f8e08ff */
[----:B------:R-:W-:Y:S02]  /*13700*/  IMAD.MOV.U32 R13, RZ, RZ, R8 ;  /* 0x000000ffff0d7224 */ /* 0x000fe400078e0008 */
[----:B------:R-:W-:Y:S01]  /*13710*/  IMAD.MOV.U32 R12, RZ, RZ, 0x7 ;  /* 0x00000007ff0c7424 */ /* 0x000fe200078e00ff */
[----:B------:R-:W-:-:S13]  /*13720*/  @!P1 LEA R2, P2, R18, R14, 0x1 ;  /* 0x0000000e12029211 */ /* 0x000fda00078408ff */
[----:B------:R-:W-:Y:S05]  /*13730*/  WARPSYNC.COLLECTIVE R15, `(.L_x_1138) ;  /* 0x000000000f087348 */ /* 0x000fea0003c00000 */
[----:B------:R0:W1:Y:S02]  /*13740*/  SHFL.IDX P6, R14, R13, R12, R11 ;  /* 0x0000000c0d0e7389 */ /* 0x00006400000c000b */
[----:B01----:R-:W-:Y:S01]  /*13750*/  ENDCOLLECTIVE ;  /* 0x000000000000791b */ /* 0x003fe20003800000 */
.L_x_1138:
[----:B------:R-:W-:-:S05]  /*13760*/  @!P1 IMAD.X R3, RZ, RZ, R9, P2 ;  /* 0x000000ffff039224 */ /* 0x000fca00010e0609 */
[----:B------:R-:W-:Y:S01]  /*13770*/  @!PT LDS RZ, [RZ] ;  /* 0x00000000fffff984 */ /* 0x000fe20000000800 */
[----:B------:R-:W-:Y:S01]  /*13780*/  @!PT LDS RZ, [RZ] ;  /* 0x00000000fffff984 */ /* 0x000fe20000000800 */
[----:B------:R-:W-:Y:S01]  /*13790*/  @!PT LDS RZ, [RZ] ;  /* 0x00000000fffff984 */ /* 0x000fe20000000800 */
[----:B------:R0:W-:Y:S01]  /*137a0*/  @!P1 LDGSTS.E.BYPASS.LTC128B.128 [R25+0xb400], desc[UR36][R2.64], !P0 ;  /* 0x0b40000002199fae */ /* 0x0001e2000c101d64 */
[----:B------:R-:W-:Y:S02]  /*137b0*/  IMAD.MOV.U32 R13, RZ, RZ, R7 ;  /* 0x000000ffff0d7224 */ /* 0x000fe400078e0007 */
[----:B0-----:R-:W-:Y:S02]  /*137c0*/  VIADD R2, R4, 0x70 ;  /* 0x0000007004027836 */ /* 0x001fe40000000000 */
[----:B------:R-:W-:-:S03]  /*137d0*/  IMAD.MOV.U32 R8, RZ, RZ, R14 ;  /* 0x000000ffff087224 */ /* 0x000fc600078e000e */
[----:B------:R-:W-:-:S13]  /*137e0*/  ISETP.GE.AND P1, PT, R2, R5, PT ;  /* 0x000000050200720c */ /* 0x000fda0003f26270 */
[----:B------:R-:W-:Y:S05]  /*137f0*/  WARPSYNC.COLLECTIVE R15, `(.L_x_1139) ;  /* 0x000000000f087348 */ /* 0x000fea0003c00000 */
[----:B------:R0:W1:Y:S02]  /*13800*/  SHFL.IDX P6, R14, R13, R12, R11 ;  /* 0x0000000c0d0e7389 */ /* 0x00006400000c000b */
[----:B01----:R-:W-:Y:S01]  /*13810*/  ENDCOLLECTIVE ;  /* 0x000000000000791b */ /* 0x003fe20003800000 */
.L_x_1139:
[----:B------:R-:W-:Y:S01]  /*13820*/  @!P1 LEA R21, R23, UR48, 0x1 ;  /* 0x0000003017159c11 */ /* 0x000fe2000f8e08ff */
[----:B------:R-:W-:Y:S02]  /*13830*/  IMAD.MOV.U32 R13, RZ, RZ, R6 ;  /* 0x000000ffff0d7224 */ /* 0x000fe400078e0006 */
[----:B------:R-:W-:Y:S02]  /*13840*/  IMAD.MOV.U32 R12, RZ, RZ, RZ ;  /* 0x000000ffff0c7224 */ /* 0x000fe400078e00ff */
[----:B------:R-:W-:-:S07]  /*13850*/  IMAD.MOV.U32 R7, RZ, RZ, R14 ;  /* 0x000000ffff077224 */ /* 0x000fce00078e000e */
[----:B------:R-:W-:Y:S05]  /*13860*/  WARPSYNC.COLLECTIVE R15, `(.L_x_1140) ;  /* 0x000000000f087348 */ /* 0x000fea0003c00000 */
[----:B------:R0:W1:Y:S02]  /*13870*/  SHFL.IDX P6, R14, R13, R12, R11 ;  /* 0x0000000c0d0e7389 */ /* 0x00006400000c000b */
[----:B01----:R-:W-:Y:S01]  /*13880*/  ENDCOLLECTIVE ;  /* 0x000000000000791b */ /* 0x003fe20003800000 */
.L_x_1140:
        /* <DEDUP_REMOVED lines=14> */
.L_x_1141:
[----:B------:R-:W-:Y:S01]  /*13970*/  @!P1 LEA R25, R23, UR48, 0x1 ;  /* 0x0000003017199c11 */ /* 0x000fe2000f8e08ff */
[----:B------:R-:W-:Y:S02]  /*13980*/  IMAD.MOV.U32 R13, RZ, RZ, R6 ;  /* 0x000000ffff0d7224 */ /* 0x000fe400078e0006 */
[----:B------:R-:W-:Y:S01]  /*13990*/  IMAD.MOV.U32 R12, RZ, RZ, 0x1 ;  /* 0x00000001ff0c7424 */ /* 0x000fe200078e00ff */
[----:B------:R-:W-:-:S13]  /*139a0*/  @!P1 LEA R2, P2, R18, R14, 0x1 ;  /* 0x0000000e12029211 */ /* 0x000fda00078408ff */
[----:B------:R-:W-:Y:S05]  /*139b0*/  WARPSYNC.COLLECTIVE R15, `(.L_x_1142) ;  /* 0x000000000f087348 */ /* 0x000fea0003c00000 */
[----:B------:R0:W1:Y:S02]  /*139c0*/  SHFL.IDX P6, R14, R13, R12, R11 ;  /* 0x0000000c0d0e7389 */ /* 0x00006400000c000b */
[----:B01----:R-:W-:Y:S01]  /*139d0*/  ENDCOLLECTIVE ;  /* 0x000000000000791b */ /* 0x003fe20003800000 */
.L_x_1142:
        /* <DEDUP_REMOVED lines=11> */
.L_x_1143:
[----:B------:R-:W-:Y:S02]  /*13a90*/  IMAD.MOV.U32 R13, RZ, RZ, R6 ;  /* 0x000000ffff0d7224 */ /* 0x000fe400078e0006 */
[----:B------:R-:W-:Y:S02]  /*13aa0*/  IMAD.MOV.U32 R12, RZ, RZ, 0x2 ;  /* 0x00000002ff0c7424 */ /* 0x000fe400078e00ff */
[----:B------:R-:W-:-:S07]  /*13ab0*/  IMAD.MOV.U32 R9, RZ, RZ, R14 ;  /* 0x000000ffff097224 */ /* 0x000fce00078e000e */
[----:B------:R-:W-:Y:S05]  /*13ac0*/  WARPSYNC.COLLECTIVE R15, `(.L_x_1144) ;  /* 0x000000000f087348 */ /* 0x000fea0003c00000 */
[----:B------:R0:W1:Y:S02]  /*13ad0*/  SHFL.IDX P6, R14, R13, R12, R11 ;  /* 0x0000000c0d0e7389 */ /* 0x00006400000c000b */
[----:B01----:R-:W-:Y:S01]  /*13ae0*/  ENDCOLLECTIVE ;  /* 0x000000000000791b */ /* 0x003fe20003800000 */
.L_x_1144:
        /* <DEDUP_REMOVED lines=12> */
.L_x_1145:
[----:B------:R-:W-:-:S05]  /*13bb0*/  VIADD R2, R4, 0xa0 ;  /* 0x000000a004027836 */ /* 0x000fca0000000000 */
[----:B------:R-:W-:Y:S01]  /*13bc0*/  ISETP.GE.AND P1, PT, R2, R5, PT ;  /* 0x000000050200720c */ /* 0x000fe20003f26270 */
[----:B------:R-:W-:Y:S02]  /*13bd0*/  IMAD.MOV.U32 R13, RZ, RZ, R6 ;  /* 0x000000ffff0d7224 */ /* 0x000fe400078e0006 */
[----:B------:R-:W-:-:S10]  /*13be0*/  IMAD.MOV.U32 R12, RZ, RZ, 0x3 ;  /* 0x00000003ff0c7424 */ /* 0x000fd400078e00ff */
[----:B------:R-:W-:-:S13]  /*13bf0*/  @!P1 LEA R2, P2, R18, R14, 0x1 ;  /* 0x0000000e12029211 */ /* 0x000fda00078408ff */
[----:B------:R-:W-:Y:S05]  /*13c00*/  WARPSYNC.COLLECTIVE R15, `(.L_x_1146) ;  /* 0x000000000f087348 */ /* 0x000fea0003c00000 */
[----:B------:R0:W1:Y:S02]  /*13c10*/  SHFL.IDX P6, R14, R13, R12, R11 ;  /* 0x0000000c0d0e7389 */ /* 0x00006400000c000b */
[----:B01----:R-:W-:Y:S01]  /*13c20*/  ENDCOLLECTIVE ;  /* 0x000000000000791b */ /* 0x003fe20003800000 */
.L_x_1146:
        /* <DEDUP_REMOVED lines=11> */
.L_x_1147:
[----:B------:R-:W-:Y:S05]  /*13ce0*/  BRA `(.L_x_1148) ;  /* 0xffffffc800687947 */ /* 0x000fea000383ffff */
.L_x_1071:
[----:B0-----:R-:W-:-:S04]  /*13cf0*/  IMAD.U32 R3, RZ, RZ, UR48 ;  /* 0x00000030ff037e24 */ /* 0x001fc8000f8e00ff */
[----:B------:R0:W1:Y:S03]  /*13d00*/  SYNCS.PHASECHK.TRANS64.TRYWAIT P0, [R3+URZ+0x16820], R0 ;  /* 0x01682000030075a7 */ /* 0x000066000800017f */
[----:B-1----:R-:W-:Y:S05]  /*13d10*/  @!P0 NANOSLEEP.SYNCS 0x989680 ;  /* 0x009896800000895d */ /* 0x002fea0003900000 */
[----:B------:R-:W1:Y:S02]  /*13d20*/  @!P0 SYNCS.PHASECHK.TRANS64 P0, [R3+URZ+0x16820], R0 ;  /* 0x01682000030085a7 */ /* 0x000e64000800007f */
[----:B-1----:R-:W-:Y:S05]  /*13d30*/  @!P0 BRA `(.L_x_1071) ;  /* 0xfffffffc00ec8947 */ /* 0x002fea000383ffff */
[----:B------:R-:W-:Y:S05]  /*13d40*/  BRA `(.L_x_1149) ;  /* 0xffffffc800a07947 */ /* 0x000fea000383ffff */
.L_x_1075:
[----:B0-----:R0:W1:Y:S02]  /*13d50*/  SYNCS.PHASECHK.TRANS64.TRYWAIT P0, [R7+URZ+0x16840], R2 ;  /* 0x01684002070075a7 */ /* 0x001064000800017f */
[----:B-1----:R-:W-:Y:S05]  /*13d60*/  @!P0 NANOSLEEP.SYNCS 0x989680 ;  /* 0x009896800000895d */ /* 0x002fea0003900000 */
[----:B------:R-:W1:Y:S02]  /*13d70*/  @!P0 SYNCS.PHASECHK.TRANS64 P0, [R7+URZ+0x16840], R2 ;  /* 0x01684002070085a7 */ /* 0x000e64000800007f */
[----:B-1----:R-:W-:Y:S05]  /*13d80*/  @!P0 BRA `(.L_x_1075) ;  /* 0xfffffffc00f08947 */ /* 0x002fea000383ffff */
[----:B------:R-:W-:Y:S05]  /*13d90*/  BRA `(.L_x_1150) ;  /* 0xffffffcc00807947 */ /* 0x000fea000383ffff */
.L_x_1076:
        /* <DEDUP_REMOVED lines=8> */
.L_x_1152:
[----:B------:R-:W-:Y:S05]  /*13e20*/  BSYNC B1 ;  /* 0x0000000000017941 */ /* 0x000fea0003800000 */
.L_x_1151:
[----:B------:R-:W-:Y:S01]  /*13e30*/  IMAD.MOV.U32 R13, RZ, RZ, R9 ;  /* 0x000000ffff0d7224 */ /* 0x000fe200078e0009 */
[----:B------:R-:W-:Y:S01]  /*13e40*/  LEA R10, R10, UR48, 0x1 ;  /* 0x000000300a0a7c11 */ /* 0x000fe2000f8e08ff */
[----:B------:R-:W-:Y:S02]  /*13e50*/  IMAD.MOV.U32 R12, RZ, RZ, RZ ;  /* 0x000000ffff0c7224 */ /* 0x000fe400078e00ff */
[----:B------:R-:W-:Y:S02]  /*13e60*/  IMAD.MOV.U32 R11, RZ, RZ, 0x181f ;  /* 0x0000181fff0b7424 */ /* 0x000fe400078e00ff */
[----:B------:R-:W-:Y:S02]  /*13e70*/  IMAD.MOV.U32 R15, RZ, RZ, -0x1 ;  /* 0xffffffffff0f7424 */ /* 0x000fe400078e00ff */
[----:B------:R-:W-:-:S07]  /*13e80*/  IMAD.MOV.U32 R3, RZ, RZ, R14 ;  /* 0x000000ffff037224 */ /* 0x000fce00078e000e */
[----:B------:R-:W-:Y:S05]  /*13e90*/  WARPSYNC.COLLECTIVE R15, `(.L_x_1153) ;  /* 0x000000000f087348 */ /* 0x000fea0003c00000 */
[----:B------:R0:W1:Y:S02]  /*13ea0*/  SHFL.IDX P6, R14, R13, R12, R11 ;  /* 0x0000000c0d0e7389 */ /* 0x00006400000c000b */
[----:B01----:R-:W-:Y:S01]  /*13eb0*/  ENDCOLLECTIVE ;  /* 0x000000000000791b */ /* 0x003fe20003800000 */
.L_x_1153:
[----:B------:R-:W-:Y:S02]  /*13ec0*/  IMAD.SHL.U32 R15, R18, 0x2, RZ ;  /* 0x00000002120f7824 */ /* 0x000fe400078e00ff */
[----:B------:R-:W-:Y:S02]  /*13ed0*/  IMAD.MOV.U32 R13, RZ, RZ, R20 ;  /* 0x000000ffff0d7224 */ /* 0x000fe400078e0014 */
        /* <DEDUP_REMOVED lines=8> */
.L_x_1154:
        /* <DEDUP_REMOVED lines=9> */
.L_x_1155:
        /* <DEDUP_REMOVED lines=10> */
.L_x_1156:
        /* <DEDUP_REMOVED lines=9> */
.L_x_1157:
        /* <DEDUP_REMOVED lines=10> */
.L_x_1158:
        /* <DEDUP_REMOVED lines=9> */
.L_x_1159:
        /* <DEDUP_REMOVED lines=10> */
.L_x_1160:
        /* <DEDUP_REMOVED lines=9> */
.L_x_1161:
        /* <DEDUP_REMOVED lines=10> */
.L_x_1162:
        /* <DEDUP_REMOVED lines=9> */
.L_x_1163:
        /* <DEDUP_REMOVED lines=10> */
.L_x_1164:
        /* <DEDUP_REMOVED lines=9> */
.L_x_1165:
        /* <DEDUP_REMOVED lines=10> */
.L_x_1166:
        /* <DEDUP_REMOVED lines=9> */
.L_x_1167:
[----:B------:R-:W-:Y:S05]  /*14710*/  BRA `(.L_x_1168) ;  /* 0xffffffc800307947 */ /* 0x000fea000383ffff */
.L_x_1081:
[----:B0-----:R0:W1:Y:S02]  /*14720*/  SYNCS.PHASECHK.TRANS64.TRYWAIT P0, [R7+URZ+0x16860], R2 ;  /* 0x01686002070075a7 */ /* 0x001064000800017f */
[----:B-1----:R-:W-:Y:S05]  /*14730*/  @!P0 NANOSLEEP.SYNCS 0x989680 ;  /* 0x009896800000895d */ /* 0x002fea0003900000 */
[----:B------:R-:W1:Y:S02]  /*14740*/  @!P0 SYNCS.PHASECHK.TRANS64 P0, [R7+URZ+0x16860], R2 ;  /* 0x01686002070085a7 */ /* 0x000e64000800007f */
[----:B-1----:R-:W-:Y:S05]  /*14750*/  @!P0 BRA `(.L_x_1081) ;  /* 0xfffffffc00f08947 */ /* 0x002fea000383ffff */
[----:B------:R-:W-:Y:S05]  /*14760*/  BRA `(.L_x_1169) ;  /* 0xffffffc800907947 */ /* 0x000fea000383ffff */
.L_x_1082:
        /* <DEDUP_REMOVED lines=8> */
.L_x_1171:
[----:B------:R-:W-:Y:S05]  /*147f0*/  BSYNC B1 ;  /* 0x0000000000017941 */ /* 0x000fea0003800000 */
.L_x_1170:
[----:B------:R-:W-:Y:S01]  /*14800*/  IMAD.MOV.U32 R13, RZ, RZ, R17 ;  /* 0x000000ffff0d7224 */ /* 0x000fe200078e0011 */
[----:B------:R-:W-:Y:S01]  /*14810*/  ISETP.LT.OR P2, PT, R4, 0x1, P1 ;  /* 0x000000010400780c */ /* 0x000fe20000f41670 */
        /* <DEDUP_REMOVED lines=8> */
.L_x_1172:
[----:B------:R-:W-:Y:S02]  /*148a0*/  IMAD.MOV.U32 R13, RZ, RZ, R19 ;  /* 0x000000ffff0d7224 */ /* 0x000fe400078e0013 */
[----:B------:R-:W-:Y:S01]  /*148b0*/  IMAD.MOV.U32 R12, RZ, RZ, 0x1 ;  /* 0x00000001ff0c7424 */ /* 0x000fe200078e00ff */
[----:B------:R-:W-:-:S13]  /*148c0*/  IADD3 R2, P0, R14, R20, RZ ;  /* 0x000000140e027210 */ /* 0x000fda0007f1e0ff */
[----:B------:R-:W-:Y:S05]  /*148d0*/  WARPSYNC.COLLECTIVE R15, `(.L_x_1173) ;  /* 0x000000000f087348 */ /* 0x000fea0003c00000 */
[----:B------:R0:W1:Y:S02]  /*148e0*/  SHFL.IDX P6, R14, R13, R12, R11 ;  /* 0x0000000c0d0e7389 */ /* 0x00006400000c000b */
[----:B01----:R-:W-:Y:S01]  /*148f0*/  ENDCOLLECTIVE ;  /* 0x000000000000791b */ /* 0x003fe20003800000 */
.L_x_1173:
        /* <DEDUP_REMOVED lines=11> */
.L_x_1174:
[----:B------:R-:W-:Y:S02]  /*149b0*/  IMAD.MOV.U32 R13, RZ, RZ, R19 ;  /* 0x000000ffff0d7224 */ /* 0x000fe400078e0013 */
[----:B------:R-:W-:Y:S02]  /*149c0*/  IMAD.MOV.U32 R12, RZ, RZ, 0x2 ;  /* 0x00000002ff0c7424 */ /* 0x000fe400078e00ff */
[----:B------:R-:W-:-:S05]  /*149d0*/  IMAD.MOV.U32 R11, RZ, RZ, R14 ;  /* 0x000000ffff0b7224 */ /* 0x000fca00078e000e */
[----:B------:R-:W-:Y:S01]  /*149e0*/  IADD3 R2, P0, R11, R20, RZ ;  /* 0x000000140b027210 */ /* 0x000fe20007f1e0ff */
[----:B------:R-:W-:-:S04]  /*149f0*/  IMAD.MOV.U32 R11, RZ, RZ, 0x181f ;  /* 0x0000181fff0b7424 */ /* 0x000fc800078e00ff */
[----:B------:R-:W-:-:S08]  /*14a00*/  IMAD.X R3, RZ, RZ, R9, P0 ;  /* 0x000000ffff037224 */ /* 0x000fd000000e0609 */
[----:B------:R-:W-:Y:S05]  /*14a10*/  WARPSYNC.COLLECTIVE R15, `(.L_x_1175) ;  /* 0x000000000f087348 */ /* 0x000fea0003c00000 */
[----:B------:R0:W1:Y:S02]  /*14a20*/  SHFL.IDX P6, R14, R13, R12, R11 ;  /* 0x0000000c0d0e7389 */ /* 0x00006400000c000b */
[----:B01----:R-:W-:Y:S01]  /*14a30*/  ENDCOLLECTIVE ;  /* 0x000000000000791b */ /* 0x003fe20003800000 */
.L_x_1175:
        /* <DEDUP_REMOVED lines=10> */
.L_x_1176:
        /* <DEDUP_REMOVED lines=8> */
.L_x_1177:
        /* <DEDUP_REMOVED lines=10> */
.L_x_1178:
        /* <DEDUP_REMOVED lines=9> */
.L_x_1179:
        /* <DEDUP_REMOVED lines=10> */
.L_x_1180:
        /* <DEDUP_REMOVED lines=8> */
.L_x_1181:
        /* <DEDUP_REMOVED lines=10> */
.L_x_1182:
        /* <DEDUP_REMOVED lines=9> */
.L_x_1183:
        /* <DEDUP_REMOVED lines=10> */
.L_x_1184:
        /* <DEDUP_REMOVED lines=8> */
.L_x_1185:
        /* <DEDUP_REMOVED lines=9> */
.L_x_1186:
[----:B------:R-:W-:Y:S05]  /*15090*/  BRA `(.L_x_1187) ;  /* 0xffffffc4000c7947 */ /* 0x000fea000383ffff */
.L_x_1088:
[----:B0-----:R0:W1:Y:S02]  /*150a0*/  SYNCS.PHASECHK.TRANS64.TRYWAIT P0, [R0+URZ+0x16860], R3 ;  /* 0x01686003000075a7 */ /* 0x001064000800017f */
[----:B-1----:R-:W-:Y:S05]  /*150b0*/  @!P0 NANOSLEEP.SYNCS 0x989680 ;  /* 0x009896800000895d */ /* 0x002fea0003900000 */
[----:B------:R-:W1:Y:S02]  /*150c0*/  @!P0 SYNCS.PHASECHK.TRANS64 P0, [R0+URZ+0x16860], R3 ;  /* 0x01686003000085a7 */ /* 0x000e64000800007f */
[----:B-1----:R-:W-:Y:S05]  /*150d0*/  @!P0 BRA `(.L_x_1088) ;  /* 0xfffffffc00f08947 */ /* 0x002fea000383ffff */
[----:B------:R-:W-:Y:S05]  /*150e0*/  BRA `(.L_x_1188) ;  /* 0xffffffc800087947 */ /* 0x000fea000383ffff */
.L_x_1089:
        /* <DEDUP_REMOVED lines=8> */
.L_x_1190:
[----:B------:R-:W-:Y:S05]  /*15170*/  BSYNC B0 ;  /* 0x0000000000007941 */ /* 0x000fea0003800000 */
.L_x_1189:
[----:B------:R-:W-:Y:S01]  /*15180*/  IMAD.MOV.U32 R13, RZ, RZ, R17 ;  /* 0x000000ffff0d7224 */ /* 0x000fe200078e0011 */
[----:B------:R-:W-:Y:S01]  /*15190*/  ISETP.LT.OR P2, PT, R5, 0x1, P0 ;  /* 0x000000010500780c */ /* 0x000fe20000741670 */
[----:B------:R-:W-:Y:S01]  /*151a0*/  IMAD.MOV.U32 R12, RZ, RZ, RZ ;  /* 0x000000ffff0c7224 */ /* 0x000fe200078e00ff */
[----:B------:R-:W-:Y:S01]  /*151b0*/  LEA R4, R4, UR48, 0x1 ;  /* 0x0000003004047c11 */ /* 0x000fe2000f8e08ff */
[----:B------:R-:W-:Y:S02]  /*151c0*/  IMAD.MOV.U32 R11, RZ, RZ, 0x181f ;  /* 0x0000181fff0b7424 */ /* 0x000fe400078e00ff */
[----:B------:R-:W-:Y:S02]  /*151d0*/  IMAD.MOV.U32 R15, RZ, RZ, -0x1 ;  /* 0xffffffffff0f7424 */ /* 0x000fe400078e00ff */
[----:B------:R-:W-:Y:S02]  /*151e0*/  IMAD.MOV.U32 R3, RZ, RZ, R14 ;  /* 0x000000ffff037224 */ /* 0x000fe400078e000e */
[----:B------:R-:W-:-:S07]  /*151f0*/  IMAD.SHL.U32 R18, R18, 0x2, RZ ;  /* 0x0000000212127824 */ /* 0x000fce00078e00ff */
[----:B------:R-:W-:Y:S05]  /*15200*/  WARPSYNC.COLLECTIVE R15, `(.L_x_1191) ;  /* 0x000000000f087348 */ /* 0x000fea0003c00000 */
[----:B------:R0:W1:Y:S02]  /*15210*/  SHFL.IDX P6, R14, R13, R12, R11 ;  /* 0x0000000c0d0e7389 */ /* 0x00006400000c000b */
[----:B01----:R-:W-:Y:S01]  /*15220*/  ENDCOLLECTIVE ;  /* 0x000000000000791b */ /* 0x003fe20003800000 */
.L_x_1191:
[----:B------:R-:W-:Y:S02]  /*15230*/  IMAD.MOV.U32 R13, RZ, RZ, R19 ;  /* 0x000000ffff0d7224 */ /* 0x000fe400078e0013 */
[----:B------:R-:W-:Y:S01]  /*15240*/  IMAD.MOV.U32 R12, RZ, RZ, 0x1 ;  /* 0x00000001ff0c7424 */ /* 0x000fe200078e00ff */
[----:B------:R-:W-:-:S13]  /*15250*/  IADD3 R2, P1, R14, R18, RZ ;  /* 0x000000120e027210 */ /* 0x000fda0007f3e0ff */
[----:B------:R-:W-:Y:S05]  /*15260*/  WARPSYNC.COLLECTIVE R15, `(.L_x_1192) ;  /* 0x000000000f087348 */ /* 0x000fea0003c00000 */
[----:B------:R0:W1:Y:S02]  /*15270*/  SHFL.IDX P6, R14, R13, R12, R11 ;  /* 0x0000000c0d0e7389 */ /* 0x00006400000c000b */
[----:B01----:R-:W-:Y:S01]  /*15280*/  ENDCOLLECTIVE ;  /* 0x000000000000791b */ /* 0x003fe20003800000 */
.L_x_1192:
        /* <DEDUP_REMOVED lines=11> */
.L_x_1193:
[----:B------:R-:W-:Y:S02]  /*15340*/  IMAD.MOV.U32 R13, RZ, RZ, R19 ;  /* 0x000000ffff0d7224 */ /* 0x000fe400078e0013 */
[----:B------:R-:W-:Y:S02]  /*15350*/  IMAD.MOV.U32 R12, RZ, RZ, 0x2 ;  /* 0x00000002ff0c7424 */ /* 0x000fe400078e00ff */
[----:B------:R-:W-:-:S07]  /*15360*/  IMAD.MOV.U32 R9, RZ, RZ, R14 ;  /* 0x000000ffff097224 */ /* 0x000fce00078e000e */
[----:B------:R-:W-:Y:S05]  /*15370*/  WARPSYNC.COLLECTIVE R15, `(.L_x_1194) ;  /* 0x000000000f087348 */ /* 0x000fea0003c00000 */
[----:B------:R0:W1:Y:S02]  /*15380*/  SHFL.IDX P6, R14, R13, R12, R11 ;  /* 0x0000000c0d0e7389 */ /* 0x00006400000c000b */
[----:B01----:R-:W-:Y:S01]  /*15390*/  ENDCOLLECTIVE ;  /* 0x000000000000791b */ /* 0x003fe20003800000 */
.L_x_1194:
        /* <DEDUP_REMOVED lines=12> */
.L_x_1195:
[----:B------:R-:W-:Y:S02]  /*15460*/  IMAD.MOV.U32 R13, RZ, RZ, R19 ;  /* 0x000000ffff0d7224 */ /* 0x000fe400078e0013 */
[----:B------:R-:W-:Y:S02]  /*15470*/  IMAD.MOV.U32 R12, RZ, RZ, 0x3 ;  /* 0x00000003ff0c7424 */ /* 0x000fe400078e00ff */
[----:B------:R-:W-:-:S07]  /*15480*/  IMAD.MOV.U32 R23, RZ, RZ, R14 ;  /* 0x000000ffff177224 */ /* 0x000fce00078e000e */
[----:B------:R-:W-:Y:S05]  /*15490*/  WARPSYNC.COLLECTIVE R15, `(.L_x_1196) ;  /* 0x000000000f087348 */ /* 0x000fea0003c00000 */
[----:B------:R0:W1:Y:S02]  /*154a0*/  SHFL.IDX P6, R14, R13, R12, R11 ;  /* 0x0000000c0d0e7389 */ /* 0x00006400000c000b */
[----:B01----:R-:W-:Y:S01]  /*154b0*/  ENDCOLLECTIVE ;  /* 0x000000000000791b */ /* 0x003fe20003800000 */
.L_x_1196:
        /* <DEDUP_REMOVED lines=12> */
.L_x_1197:
[----:B------:R-:W-:Y:S02]  /*15580*/  IMAD.MOV.U32 R13, RZ, RZ, R19 ;  /* 0x000000ffff0d7224 */ /* 0x000fe400078e0013 */
[----:B------:R-:W-:Y:S01]  /*15590*/  IMAD.MOV.U32 R12, RZ, RZ, 0x4 ;  /* 0x00000004ff0c7424 */ /* 0x000fe200078e00ff */
[----:B------:R-:W-:-:S13]  /*155a0*/  IADD3 R2, P1, R14, R18, RZ ;  /* 0x000000120e027210 */ /* 0x000fda0007f3e0ff */
[----:B------:R-:W-:Y:S05]  /*155b0*/  WARPSYNC.COLLECTIVE R15, `(.L_x_1198) ;  /* 0x000000000f087348 */ /* 0x000fea0003c00000 */
[----:B------:R0:W1:Y:S02]  /*155c0*/  SHFL.IDX P6, R14, R13, R12, R11 ;  /* 0x0000000c0d0e7389 */ /* 0x00006400000c000b */
[----:B01----:R-:W-:Y:S01]  /*155d0*/  ENDCOLLECTIVE ;  /* 0x000000000000791b */ /* 0x003fe20003800000 */
.L_x_1198:
[----:B------:R-:W-:Y:S02]  /*155e0*/  IMAD.X R3, RZ, RZ, R10, P1 ;  /* 0x000000ffff037224 */ /* 0x000fe400008e060a */
[----:B------:R-:W-:-:S03]  /*155f0*/  IMAD.MOV.U32 R10, RZ, RZ, RZ ;  /* 0x000000ffff0a7224 */ /* 0x000fc600078e00ff */
        /* <DEDUP_REMOVED lines=10> */
.L_x_1199:
[----:B------:R-:W-:Y:S02]  /*156a0*/  IMAD.MOV.U32 R13, RZ, RZ, R19 ;  /* 0x000000ffff0d7224 */ /* 0x000fe400078e0013 */
[----:B------:R-:W-:Y:S02]  /*156b0*/  IMAD.MOV.U32 R12, RZ, RZ, 0x5 ;  /* 0x00000005ff0c7424 */ /* 0x000fe400078e00ff */
[----:B------:R-:W-:-:S07]  /*156c0*/  IMAD.MOV.U32 R23, RZ, RZ, R14 ;  /* 0x000000ffff177224 */ /* 0x000fce00078e000e */
[----:B------:R-:W-:Y:S05]  /*156d0*/  WARPSYNC.COLLECTIVE R15, `(.L_x_1200) ;  /* 0x000000000f087348 */ /* 0x000fea0003c00000 */
[----:B------:R0:W1:Y:S02]  /*156e0*/  SHFL.IDX P6, R14, R13, R12, R11 ;  /* 0x0000000c0d0e7389 */ /* 0x00006400000c000b */
[----:B01----:R-:W-:Y:S01]  /*156f0*/  ENDCOLLECTIVE ;  /* 0x000000000000791b */ /* 0x003fe20003800000 */
.L_x_1200:
        /* <DEDUP_REMOVED lines=12> */
.L_x_1201:
[----:B------:R-:W-:Y:S02]  /*157c0*/  IMAD.MOV.U32 R13, RZ, RZ, R19 ;  /* 0x000000ffff0d7224 */ /* 0x000fe400078e0013 */
[----:B------:R-:W-:Y:S02]  /*157d0*/  IMAD.MOV.U32 R12, RZ, RZ, 0x6 ;  /* 0x00000006ff0c7424 */ /* 0x000fe400078e00ff */
[----:B------:R-:W-:-:S07]  /*157e0*/  IMAD.MOV.U32 R27, RZ, RZ, R14 ;  /* 0x000000ffff1b7224 */ /* 0x000fce00078e000e */
[----:B------:R-:W-:Y:S05]  /*157f0*/  WARPSYNC.COLLECTIVE R15, `(.L_x_1202) ;  /* 0x000000000f087348 */ /* 0x000fea0003c00000 */
[----:B------:R0:W1:Y:S02]  /*15800*/  SHFL.IDX P6, R14, R13, R12, R11 ;  /* 0x0000000c0d0e7389 */ /* 0x00006400000c000b */
[----:B01----:R-:W-:Y:S01]  /*15810*/  ENDCOLLECTIVE ;  /* 0x000000000000791b */ /* 0x003fe20003800000 */
.L_x_1202:
        /* <DEDUP_REMOVED lines=12> */
.L_x_1203:
[----:B------:R-:W-:Y:S02]  /*158e0*/  IMAD.MOV.U32 R13, RZ, RZ, R19 ;  /* 0x000000ffff0d7224 */ /* 0x000fe400078e0013 */
[----:B------:R-:W-:Y:S02]  /*158f0*/  IMAD.MOV.U32 R12, RZ, RZ, 0x7 ;  /* 0x00000007ff0c7424 */ /* 0x000fe400078e00ff */
[----:B------:R-:W-:-:S07]  /*15900*/  IMAD.MOV.U32 R29, RZ, RZ, R14 ;  /* 0x000000ffff1d7224 */ /* 0x000fce00078e000e */
[----:B------:R-:W-:Y:S05]  /*15910*/  WARPSYNC.COLLECTIVE R15, `(.L_x_1204) ;  /* 0x000000000f087348 */ /* 0x000fea0003c00000 */
[----:B------:R0:W1:Y:S02]  /*15920*/  SHFL.IDX P6, R14, R13, R12, R11 ;  /* 0x0000000c0d0e7389 */ /* 0x00006400000c000b */
[----:B01----:R-:W-:Y:S01]  /*15930*/  ENDCOLLECTIVE ;  /* 0x000000000000791b */ /* 0x003fe20003800000 */
.L_x_1204:
        /* <DEDUP_REMOVED lines=11> */
.L_x_1205:
[----:B------:R-:W-:Y:S05]  /*159f0*/  BRA `(.L_x_1206) ;  /* 0xffffffc000947947 */ /* 0x000fea000383ffff */
.L_x_1092:
[----:B0-----:R0:W1:Y:S02]  /*15a00*/  SYNCS.PHASECHK.TRANS64.TRYWAIT P0, [R7+URZ+0x16820], R10 ;  /* 0x0168200a070075a7 */ /* 0x001064000800017f */
[----:B-1----:R-:W-:Y:S05]  /*15a10*/  @!P0 NANOSLEEP.SYNCS 0x989680 ;  /* 0x009896800000895d */ /* 0x002fea0003900000 */
[----:B------:R-:W1:Y:S02]  /*15a20*/  @!P0 SYNCS.PHASECHK.TRANS64 P0, [R7+URZ+0x16820], R10 ;  /* 0x0168200a070085a7 */ /* 0x000e64000800007f */
[----:B-1----:R-:W-:Y:S05]  /*15a30*/  @!P0 BRA `(.L_x_1092) ;  /* 0xfffffffc00f08947 */ /* 0x002fea000383ffff */
[----:B------:R-:W-:Y:S05]  /*15a40*/  BRA `(.L_x_1207) ;  /* 0xffffffc400047947 */ /* 0x000fea000383ffff */
.L_x_1093:
        /* <DEDUP_REMOVED lines=11> */
.L_x_1209:
[----:B------:R-:W-:Y:S05]  /*15b00*/  BSYNC B0 ;  /* 0x0000000000007941 */ /* 0x000fea0003800000 */
.L_x_1208:
[----:B------:R-:W-:Y:S05]  /*15b10*/  BRA `(.L_x_1210) ;  /* 0xffffffc000e87947 */ /* 0x000fea000383ffff */
.L_x_1094:
[----:B------:R-:W-:Y:S01]  /*15b20*/  BSSY B0, `(.L_x_1211) ;  /* 0x0000006000007945 */ /* 0x000fe20003800000 */
[----:B------:R-:W-:-:S07]  /*15b30*/  IMAD.MOV.U32 R15, RZ, RZ, -0x1 ;  /* 0xffffffffff0f7424 */ /* 0x000fce00078e00ff */
[----:B01---5:R-:W-:Y:S05]  /*15b40*/  WARPSYNC.COLLECTIVE R15, `(.L_x_1212) ;  /* 0x000000000f0c7348 */ /* 0x023fea0003c00000 */
[----:B------:R-:W-:Y:S02]  /*15b50*/  ELECT P6, UR62, PT ;  /* 0x00000000003e782f */ /* 0x000fe400038c0000 */
[----:B------:R-:W-:Y:S01]  /*15b60*/  MOV R14, UR62 ;  /* 0x0000003e000e7c02 */ /* 0x000fe20008000f00 */
[----:B01---5:R-:W-:Y:S10]  /*15b70*/  ENDCOLLECTIVE ;  /* 0x000000000000791b */ /* 0x023ff40003800000 */
.L_x_1212:
[----:B------:R-:W-:Y:S05]  /*15b80*/  BSYNC B0 ;  /* 0x0000000000007941 */ /* 0x000fea0003800000 */
.L_x_1211:
[----:B------:R-:W-:Y:S05]  /*15b90*/  BRA `(.L_x_1213) ;  /* 0xffffffc000dc7947 */ /* 0x000fea000383ffff */
.L_x_1096:
[----:B-1----:R1:W2:Y:S02]  /*15ba0*/  SYNCS.PHASECHK.TRANS64.TRYWAIT P1, [R5+URZ+0x16840], R4 ;  /* 0x01684004050075a7 */ /* 0x0022a4000802017f */
[----:B--2---:R-:W-:Y:S05]  /*15bb0*/  @!P1 NANOSLEEP.SYNCS 0x989680 ;  /* 0x009896800000995d */ /* 0x004fea0003900000 */
[----:B------:R-:W2:Y:S02]  /*15bc0*/  @!P1 SYNCS.PHASECHK.TRANS64 P1, [R5+URZ+0x16840], R4 ;  /* 0x01684004050095a7 */ /* 0x000ea4000802007f */
[----:B--2---:R-:W-:Y:S05]  /*15bd0*/  @!P1 BRA `(.L_x_1096) ;  /* 0xfffffffc00f09947 */ /* 0x004fea000383ffff */
[----:B------:R-:W-:Y:S05]  /*15be0*/  BRA `(.L_x_1214) ;  /* 0xffffffc000fc7947 */ /* 0x000fea000383ffff */
.L_x_1098:
[----:B--2---:R2:W3:Y:S02]  /*15bf0*/  SYNCS.PHASECHK.TRANS64.TRYWAIT P1, [R3+URZ+0x16840], R0 ;  /* 0x01684000030075a7 */ /* 0x0044e4000802017f */
[----:B---3--:R-:W-:Y:S05]  /*15c00*/  @!P1 NANOSLEEP.SYNCS 0x989680 ;  /* 0x009896800000995d */ /* 0x008fea0003900000 */
[----:B------:R-:W3:Y:S02]  /*15c10*/  @!P1 SYNCS.PHASECHK.TRANS64 P1, [R3+URZ+0x16840], R0 ;  /* 0x01684000030095a7 */ /* 0x000ee4000802007f */
[----:B---3--:R-:W-:Y:S05]  /*15c20*/  @!P1 BRA `(.L_x_1098) ;  /* 0xfffffffc00f09947 */ /* 0x008fea000383ffff */
[----:B------:R-:W-:Y:S05]  /*15c30*/  BRA `(.L_x_1215) ;  /* 0xffffffc400087947 */ /* 0x000fea000383ffff */
.L_x_1100:
[----:B---3--:R3:W4:Y:S02]  /*15c40*/  SYNCS.PHASECHK.TRANS64.TRYWAIT P1, [R5+URZ+0x16860], R4 ;  /* 0x01686004050075a7 */ /* 0x008724000802017f */
[----:B----4-:R-:W-:Y:S05]  /*15c50*/  @!P1 NANOSLEEP.SYNCS 0x989680 ;  /* 0x009896800000995d */ /* 0x010fea0003900000 */
[----:B------:R-:W4:Y:S02]  /*15c60*/  @!P1 SYNCS.PHASECHK.TRANS64 P1, [R5+URZ+0x16860], R4 ;  /* 0x01686004050095a7 */ /* 0x000f24000802007f */
[----:B----4-:R-:W-:Y:S05]  /*15c70*/  @!P1 BRA `(.L_x_1100) ;  /* 0xfffffffc00f09947 */ /* 0x010fea000383ffff */
[----:B------:R-:W-:Y:S05]  /*15c80*/  BRA `(.L_x_1216) ;  /* 0xffffffc400047947 */ /* 0x000fea000383ffff */
.L_x_1217:
        /* <DEDUP_REMOVED lines=15> */
.L_x_3169:


//--------------------- .text._ZN7cutlass13device_kernelIN5flash11enable_sm90INS1_16FlashAttnFwdSm90INS1_25CollectiveMainloopFwdSm90ILi2EN4cute5tupleIJNS5_1CILi1EEES8_S8_EEENS6_IJNS7_ILi192EEENS7_ILi128EEENS7_ILi64EEEEEELi64ENS_6half_tEfNS_4arch4Sm90ELb0ELb1ELb0ELb1ELb1ELb0ELb0ELb1ELb1ELb1ELb1ELb0EEENS1_21CollectiveEpilogueFwdINS6_IJSA_SC_SB_EEES9_SE_SG_Li384ELb1ELb1ELb1ELb0EEENS1_36VarlenDynamicPersistentTileSchedulerILi192ELi128ELi384ELi128ELb1ELb1ELb1ELb1ELb0ELb1EEEEEEEEEvNT_6ParamsE --------------------------
	.section	.text._ZN7cutlass13device_kernelIN5flash11enable_sm90INS1_16FlashAttnFwdSm90INS1_25CollectiveMainloopFwdSm90ILi2EN4cute5tupleIJNS5_1CILi1EEES8_S8_EEENS6_IJNS7_ILi192EEENS7_ILi128EEENS7_ILi64EEEEEELi64ENS_6half_tEfNS_4arch4Sm90ELb0ELb1ELb0ELb1ELb1ELb0ELb0ELb1ELb1ELb1ELb1ELb0EEENS1_21CollectiveEpilogueFwdINS6_IJSA_SC_SB_EEES9_SE_SG_Li384ELb1ELb1ELb1ELb0EEENS1_36VarlenDynamicPersistentTileSchedulerILi192ELi128ELi384ELi128ELb1ELb1ELb1ELb1ELb0ELb1EEEEEEEEEvNT_6ParamsE,"ax",@progbits
	.align	128
.text._ZN7cutlass13device_kernelIN5flash11enable_sm90INS1_16FlashAttnFwdSm90INS1_25CollectiveMainloopFwdSm90ILi2EN4cute5tupleIJNS5_1CILi1EEES8_S8_EEENS6_IJNS7_ILi192EEENS7_ILi128EEENS7_ILi64EEEEEELi64ENS_6half_tEfNS_4arch4Sm90ELb0ELb1ELb0ELb1ELb1ELb0ELb0ELb1ELb1ELb1ELb1ELb0EEENS1_21CollectiveEpilogueFwdINS6_IJSA_SC_SB_EEES9_SE_SG_Li384ELb1ELb1ELb1ELb0EEENS1_36VarlenDynamicPersistentTileSchedulerILi192ELi128ELi384ELi128ELb1ELb1ELb1ELb1ELb0ELb1EEEEEEEEEvNT_6ParamsE:
        .type           _ZN7cutlass13device_kernelIN5flash11enable_sm90INS1_16FlashAttnFwdSm90INS1_25CollectiveMainloopFwdSm90ILi2EN4cute5tupleIJNS5_1CILi1EEES8_S8_EEENS6_IJNS7_ILi192EEENS7_ILi128EEENS7_ILi64EEEEEELi64ENS_6half_tEfNS_4arch4Sm90ELb0ELb1ELb0ELb1ELb1ELb0ELb0ELb1ELb1ELb1ELb1ELb0EEENS1_21CollectiveEpilogueFwdINS6_IJSA_SC_SB_EEES9_SE_SG_Li384ELb1ELb1ELb1ELb0EEENS1_36VarlenDynamicPersistentTileSchedulerILi192ELi128ELi384ELi128ELb1ELb1ELb1ELb1ELb0ELb1EEEEEEEEEvNT_6ParamsE,@function
        .size           _ZN7cutlass13device_kernelIN5flash11enable_sm90INS1_16FlashAttnFwdSm90INS1_25CollectiveMainloopFwdSm90ILi2EN4cute5tupleIJNS5_1CILi1EEES8_S8_EEENS6_IJNS7_ILi192EEENS7_ILi128EEENS7_ILi64EEEEEELi64ENS_6half_tEfNS_4arch4Sm90ELb0ELb1ELb0ELb1ELb1ELb0ELb0ELb1ELb1ELb1ELb1ELb0EEENS1_21CollectiveEpilogueFwdINS6_IJSA_SC_SB_EEES9_SE_SG_Li384ELb1ELb1ELb1ELb0EEENS1_36VarlenDynamicPersistentTileSchedulerILi192ELi128ELi384ELi128ELb1ELb1ELb1ELb1ELb0ELb1EEEEEEEEEvNT_6ParamsE,(.L_x_3170 - _ZN7cutlass13device_kernelIN5flash11enable_sm90INS1_16FlashAttnFwdSm90INS1_25CollectiveMainloopFwdSm90ILi2EN4cute5tupleIJNS5_1CILi1EEES8_S8_EEENS6_IJNS7_ILi192EEENS7_ILi128EEENS7_ILi64EEEEEELi64ENS_6half_tEfNS_4arch4Sm90ELb0ELb1ELb0ELb1ELb1ELb0ELb0ELb1ELb1ELb1ELb1ELb0EEENS1_21CollectiveEpilogueFwdINS6_IJSA_SC_SB_EEES9_SE_SG_Li384ELb1ELb1ELb1ELb0EEENS1_36VarlenDynamicPersistentTileSchedulerILi192ELi128ELi384ELi128ELb1ELb1ELb1ELb1ELb0ELb1EEEEEEEEEvNT_6ParamsE)
        .other          _ZN7cutlass13device_kernelIN5flash11enable_sm90INS1_16FlashAttnFwdSm90INS1_25CollectiveMainloopFwdSm90ILi2EN4cute5tupleIJNS5_1CILi1EEES8_S8_EEENS6_IJNS7_ILi192EEENS7_ILi128EEENS7_ILi64EEEEEELi64ENS_6half_tEfNS_4arch4Sm90ELb0ELb1ELb0ELb1ELb1ELb0ELb0ELb1ELb1ELb1ELb1ELb0EEENS1_21CollectiveEpilogueFwdINS6_IJSA_SC_SB_EEES9_SE_SG_Li384ELb1ELb1ELb1ELb0EEENS1_36VarlenDynamicPersistentTileSchedulerILi192ELi128ELi384ELi128ELb1ELb1ELb1ELb1ELb0ELb1EEEEEEEEEvNT_6ParamsE,@"STO_CUDA_ENTRY STV_DEFAULT"
_ZN7cutlass13device_kernelIN5flash11enable_sm90INS1_16FlashAttnFwdSm90INS1_25CollectiveMainloopFwdSm90ILi2EN4cute5tupleIJNS5_1CILi1EEES8_S8_EEENS6_IJNS7_ILi192EEENS7_ILi128EEENS7_ILi64EEEEEELi64ENS_6half_tEfNS_4arch4Sm90ELb0ELb1ELb0ELb1ELb1ELb0ELb0ELb1ELb1ELb1ELb1ELb0EEENS1_21CollectiveEpilogueFwdINS6_IJSA_SC_SB_EEES9_SE_SG_Li384ELb1ELb1ELb1ELb0EEENS1_36VarlenDynamicPersistentTileSchedulerILi192ELi128ELi384ELi128ELb1ELb1ELb1ELb1ELb0ELb1EEEEEEEEEvNT_6ParamsE:
        /* <DEDUP_REMOVED lines=9> */
[----:B------:R-:W1:Y:S01]  /*0090*/  SHFL.IDX PT, R3, R3, RZ, 0x1f ;  /* 0x00001fff03037589 */ /* 0x000e6200000e0000 */
        /* <DEDUP_REMOVED lines=35> */
.L_x_1218:
        /* <DEDUP_REMOVED lines=22> */
.L_x_1219:
        /* <DEDUP_REMOVED lines=18> */
.L_x_1220:
        /* <DEDUP_REMOVED lines=22> */
.L_x_1221:
[----:B------:R-:W5:Y:S01]  /*06b0*/  SHFL.IDX PT, R2, R0, RZ, 0x1f ;  /* 0x00001fff00027589 */ /* 0x000f6200000e0000 */
[----:B------:R-:W-:Y:S01]  /*06c0*/  R2UR UR9, R3 ;  /* 0x00000000030972ca */ /* 0x000fe200000e0000 */
        /* <DEDUP_REMOVED lines=21> */
.L_x_1222:
[----:B------:R-:W-:Y:S01]  /*0820*/  UISETP.NE.AND UP0, UPT, UR9, URZ, UPT ;  /* 0x0000003f0900728c */ /* 0x000fe2000bf05270 */
[----:B------:R-:W-:Y:S01]  /*0830*/  NOP ;  /* 0x0000000000007918 */ /* 0x000fe20000000000 */
[----:B------:R-:W-:Y:S01]  /*0840*/  UMOV UR36, 0x1 ;  /* 0x0000000100247882 */ /* 0x000fe20000000000 */
[----:B------:R-:W-:Y:S01]  /*0850*/  ULDC.64 UR54, c[0x0][0x208] ;  /* 0x0000820000367ab9 */ /* 0x000fe20000000a00 */
[----:B------:R-:W-:Y:S01]  /*0860*/  USEL UR36, UR36, 0x2, !UP0 ;  /* 0x0000000224247887 */ /* 0x000fe2000c000000 */
[----:B01234-:R-:W-:Y:S01]  /*0870*/  BAR.SYNC.DEFER_BLOCKING 0x0 ;  /* 0x0000000000007b1d */ /* 0x01ffe20000010000 */
[----:B------:R-:W-:-:S13]  /*0880*/  PLOP3.LUT P0, PT, PT, PT, UP0, 0x80, 0x0 ;  /* 0x000000000000781c */ /* 0x000fda0003f0f008 */
[----:B------:R-:W-:Y:S05]  /*0890*/  @!P0 BRA `(.L_x_1223) ;  /* 0x000000f000248947 */ /* 0x000fea0003800000 */
.L_x_1224:
        /* <DEDUP_REMOVED lines=18> */
[----:B------:R-:W-:Y:S01]  /*09c0*/  VIADD R13, R2, 0xffffff80 ;  /* 0xffffff80020d7836 */ /* 0x000fe20000000000 */
[----:B------:R-:W-:Y:S01]  /*09d0*/  R2UR UR6, R9 ;  /* 0x00000000090672ca */ /* 0x000fe200000e0000 */
[----:B------:R-:W-:Y:S01]  /*09e0*/  ULOP3.LUT UR51, UR36, 0x1, URZ, 0xfc, !UPT ;  /* 0x0000000124337892 */ /* 0x000fe2000f8efc3f */
[----:B------:R-:W-:Y:S01]  /*09f0*/  R2UR UR5, R10 ;  /* 0x000000000a0572ca */ /* 0x000fe200000e0000 */
[----:B------:R-:W-:Y:S01]  /*0a00*/  UMOV UR50, URZ ;  /* 0x0000003f00327c82 */ /* 0x000fe20008000000 */
[----:B------:R-:W-:Y:S01]  /*0a10*/  SHF.R.S32.HI R0, RZ, 0x1f, R13 ;  /* 0x0000001fff007819 */ /* 0x000fe2000001140d */
[----:B------:R-:W-:Y:S01]  /*0a20*/  UMOV UR49, URZ ;  /* 0x0000003f00317c82 */ /* 0x000fe20008000000 */
[----:B------:R-:W-:Y:S01]  /*0a30*/  R2UR UR7, R11 ;  /* 0x000000000b0772ca */ /* 0x000fe200000e0000 */
[----:B------:R-:W-:Y:S01]  /*0a40*/  UMOV UR48, URZ ;  /* 0x0000003f00307c82 */ /* 0x000fe20008000000 */
[CC--:B------:R-:W-:Y:S02]  /*0a50*/  LEA.HI R2, R0.reuse, R13.reuse, RZ, 0x7 ;  /* 0x0000000d00027211 */ /* 0x0c0fe400078f38ff */
[----:B------:R-:W-:-:S02]  /*0a60*/  LEA.HI R4, R0, R13, RZ, 0x5 ;  /* 0x0000000d00047211 */ /* 0x000fc400078f28ff */
[----:B------:R-:W-:Y:S02]  /*0a70*/  LEA.HI R3, R0, R13, RZ, 0x4 ;  /* 0x0000000d00037211 */ /* 0x000fe400078f20ff */
[----:B------:R-:W-:Y:S01]  /*0a80*/  LOP3.LUT R6, R2, 0xffffff80, RZ, 0xc0, !PT ;  /* 0xffffff8002067812 */ /* 0x000fe200078ec0ff */
[----:B------:R-:W-:Y:S01]  /*0a90*/  IMAD.SHL.U32 R5, R4, 0x20, RZ ;  /* 0x0000002004057824 */ /* 0x000fe200078e00ff */
[----:B------:R-:W-:Y:S02]  /*0aa0*/  LOP3.LUT R4, R3, 0x3fffff0, RZ, 0xc0, !PT ;  /* 0x03fffff003047812 */ /* 0x000fe400078ec0ff */
[----:B------:R-:W-:Y:S01]  /*0ab0*/  SHF.R.S32.HI R14, RZ, 0x7, R2 ;  /* 0x00000007ff0e7819 */ /* 0x000fe20000011402 */
[----:B------:R-:W-:Y:S01]  /*0ac0*/  IMAD.IADD R12, R13, 0x1, -R6 ;  /* 0x000000010d0c7824 */ /* 0x000fe200078e0a06 */
[----:B------:R-:W-:Y:S01]  /*0ad0*/  LOP3.LUT R5, R5, 0xfffffc00, RZ, 0xc0, !PT ;  /* 0xfffffc0005057812 */ /* 0x000fe200078ec0ff */
[----:B------:R-:W-:Y:S01]  /*0ae0*/  IMAD.IADD R4, R13, 0x1, -R4 ;  /* 0x000000010d047824 */ /* 0x000fe200078e0a04 */
[----:B------:R-:W-:Y:S01]  /*0af0*/  SHF.R.S32.HI R6, RZ, 0x4, R3 ;  /* 0x00000004ff067819 */ /* 0x000fe20000011403 */
[----:B------:R-:W-:Y:S01]  /*0b00*/  IMAD.HI R2, R14, 0x55555556, RZ ;  /* 0x555555560e027827 */ /* 0x000fe200078e02ff */
[----:B------:R-:W-:-:S02]  /*0b10*/  SHF.R.S32.HI R7, RZ, 0x1f, R12 ;  /* 0x0000001fff077819 */ /* 0x000fc4000001140c */
[----:B------:R-:W-:Y:S01]  /*0b20*/  LEA.HI R3, R3, R6, RZ, 0x1 ;  /* 0x0000000603037211 */ /* 0x000fe200078f08ff */
[----:B------:R-:W-:Y:S01]  /*0b30*/  IMAD R4, R4, 0x40, R5 ;  /* 0x0000004004047824 */ /* 0x000fe200078e0205 */
[CC--:B------:R-:W-:Y:S02]  /*0b40*/  LEA.HI R5, R7.reuse, R12.reuse, RZ, 0x2 ;  /* 0x0000000c07057211 */ /* 0x0c0fe400078f10ff */
[----:B------:R-:W-:Y:S02]  /*0b50*/  LEA.HI R7, R7, R12, RZ, 0x5 ;  /* 0x0000000c07077211 */ /* 0x000fe400078f28ff */
[--C-:B------:R-:W-:Y:S02]  /*0b60*/  SHF.R.S32.HI R8, RZ, 0x2, R5.reuse ;  /* 0x00000002ff087819 */ /* 0x100fe40000011405 */
[----:B------:R-:W-:Y:S02]  /*0b70*/  SHF.R.S32.HI R9, RZ, 0x1f, R5 ;  /* 0x0000001fff097819 */ /* 0x000fe40000011405 */
[----:B------:R-:W-:-:S02]  /*0b80*/  LOP3.LUT R3, R3, 0x1ffffffe, RZ, 0xc0, !PT ;  /* 0x1ffffffe03037812 */ /* 0x000fc400078ec0ff */
[----:B------:R-:W-:Y:S02]  /*0b90*/  LEA.HI R9, R9, R8, RZ, 0x3 ;  /* 0x0000000809097211 */ /* 0x000fe400078f18ff */
[----:B------:R-:W-:Y:S01]  /*0ba0*/  LEA.HI R2, R2, R2, RZ, 0x1 ;  /* 0x0000000202027211 */ /* 0x000fe200078f08ff */
[----:B------:R-:W-:Y:S01]  /*0bb0*/  IMAD.IADD R3, R6, 0x1, -R3 ;  /* 0x0000000106037824 */ /* 0x000fe200078e0a03 */
[----:B------:R-:W-:Y:S02]  /*0bc0*/  LOP3.LUT R9, R9, 0xfffffff8, RZ, 0xc0, !PT ;  /* 0xfffffff809097812 */ /* 0x000fe400078ec0ff */
[----:B------:R-:W-:Y:S01]  /*0bd0*/  SHF.R.S32.HI R7, RZ, 0x5, R7 ;  /* 0x00000005ff077819 */ /* 0x000fe20000011407 */
[----:B------:R-:W-:Y:S01]  /*0be0*/  IMAD R2, R2, -0x3, R14 ;  /* 0xfffffffd02027824 */ /* 0x000fe200078e020e */
[-C--:B------:R-:W-:Y:S01]  /*0bf0*/  LEA.HI R10, R0, R13.reuse, RZ, 0x2 ;  /* 0x0000000d000a7211 */ /* 0x080fe200078f10ff */
[----:B------:R-:W-:Y:S01]  /*0c00*/  IMAD.IADD R8, R8, 0x1, -R9 ;  /* 0x0000000108087824 */ /* 0x000fe200078e0a09 */
[----:B------:R-:W-:Y:S01]  /*0c10*/  LEA.HI R0, R0, R13, RZ, 0x3 ;  /* 0x0000000d00007211 */ /* 0x000fe200078f18ff */
[----:B------:R-:W-:Y:S01]  /*0c20*/  IMAD R3, R3, 0x8, R4 ;  /* 0x0000000803037824 */ /* 0x000fe200078e0204 */
[----:B------:R-:W-:Y:S01]  /*0c30*/  LOP3.LUT R10, R10, 0xfffffffc, RZ, 0xc0, !PT ;  /* 0xfffffffc0a0a7812 */ /* 0x000fe200078ec0ff */
[----:B------:R-:W-:Y:S01]  /*0c40*/  IMAD R7, R7, 0x10, R8 ;  /* 0x0000001007077824 */ /* 0x000fe200078e0208 */
[----:B------:R-:W-:-:S02]  /*0c50*/  LOP3.LUT R5, R5, 0x7ffffffc, RZ, 0xc0, !PT ;  /* 0x7ffffffc05057812 */ /* 0x000fc400078ec0ff */
[----:B------:R0:W-:Y:S01]  /*0c60*/  STL [R1+0x38], R3 ;  /* 0x0000380301007387 */ /* 0x0001e20000100800 */
[----:B------:R-:W-:Y:S01]  /*0c70*/  IMAD R2, R2, 0x40, R7 ;  /* 0x0000004002027824 */ /* 0x000fe200078e0207 */
[----:B------:R-:W-:Y:S01]  /*0c80*/  LOP3.LUT R18, R0, 0xfffffff8, RZ, 0xc0, !PT ;  /* 0xfffffff800127812 */ /* 0x000fe200078ec0ff */
[C---:B------:R-:W-:Y:S02]  /*0c90*/  IMAD.IADD R10, R13.reuse, 0x1, -R10 ;  /* 0x000000010d0a7824 */ /* 0x040fe400078e0a0a */
[----:B------:R-:W-:Y:S01]  /*0ca0*/  IMAD.IADD R5, R12, 0x1, -R5 ;  /* 0x000000010c057824 */ /* 0x000fe200078e0a05 */
[----:B------:R1:W-:Y:S01]  /*0cb0*/  STL [R1+0x34], R2 ;  /* 0x0000340201007387 */ /* 0x0003e20000100800 */
[----:B------:R-:W-:Y:S02]  /*0cc0*/  IMAD.IADD R18, R13, 0x1, -R18 ;  /* 0x000000010d127824 */ /* 0x000fe400078e0a12 */
[----:B------:R-:W-:Y:S01]  /*0cd0*/  IMAD.SHL.U32 R16, R5, 0x2, RZ ;  /* 0x0000000205107824 */ /* 0x000fe200078e00ff */
[----:B0-----:R-:W-:Y:S01]  /*0ce0*/  LEA.HI R3, R10, R10, RZ, 0x1 ;  /* 0x0000000a0a037211 */ /* 0x001fe200078f08ff */
[----:B------:R-:W-:Y:S01]  /*0cf0*/  IMAD.SHL.U32 R19, R18, 0x8, RZ ;  /* 0x0000000812137824 */ /* 0x000fe200078e00ff */
[----:B------:R-:W-:Y:S01]  /*0d00*/  SHF.R.S32.HI R5, RZ, 0x3, R0 ;  /* 0x00000003ff057819 */ /* 0x000fe20000011400 */
[C---:B------:R-:W-:Y:S01]  /*0d10*/  VIADD R157, R16.reuse, 0x8 ;  /* 0x00000008109d7836 */ /* 0x040fe20000000000 */
[----:B------:R-:W-:Y:S01]  /*0d20*/  LOP3.LUT R3, R3, 0x1ffffffe, RZ, 0xc0, !PT ;  /* 0x1ffffffe03037812 */ /* 0x000fe200078ec0ff */
[C---:B------:R-:W-:Y:S01]  /*0d30*/  VIADD R156, R16.reuse, 0x10 ;  /* 0x00000010109c7836 */ /* 0x040fe20000000000 */
[----:B------:R-:W-:Y:S01]  /*0d40*/  SHF.R.S32.HI R0, RZ, 0x1f, R16 ;  /* 0x0000001fff007819 */ /* 0x000fe20000011410 */
        /* <DEDUP_REMOVED lines=8> */
[----:B------:R-:W-:Y:S01]  /*0dd0*/  VIADD R22, R16, 0x38 ;  /* 0x0000003810167836 */ /* 0x000fe20000000000 */
[----:B------:R-:W-:Y:S01]  /*0de0*/  SHF.R.S32.HI R0, RZ, 0x1f, R154 ;  /* 0x0000001fff007819 */ /* 0x000fe2000001149a */
[----:B------:R-:W-:Y:S01]  /*0df0*/  IMAD.IADD R3, R10, 0x1, -R3 ;  /* 0x000000010a037824 */ /* 0x000fe200078e0a03 */
[----:B------:R-:W-:-:S02]  /*0e00*/  SHF.R.S32.HI R5, RZ, 0x1f, R153 ;  /* 0x0000001fff057819 */ /* 0x000fc40000011499 */
[----:B------:R-:W-:Y:S01]  /*0e10*/  SHF.R.S32.HI R4, RZ, 0x1f, R152 ;  /* 0x0000001fff047819 */ /* 0x000fe20000011498 */
[----:B------:R-:W-:Y:S01]  /*0e20*/  IMAD R17, R3, 0x8, R2 ;  /* 0x0000000803117824 */ /* 0x000fe200078e0202 */
[----:B-1----:R-:W-:-:S07]  /*0e30*/  SHF.R.S32.HI R0, RZ, 0x1f, R22 ;  /* 0x0000001fff007819 */ /* 0x002fce0000011416 */
.L_x_1324:
[----:B------:R-:W-:Y:S01]  /*0e40*/  ULDC.64 UR8, c[0x0][0xa28] ;  /* 0x00028a0000087ab9 */ /* 0x000fe20000000a00 */
[----:B------:R-:W-:Y:S01]  /*0e50*/  ULDC UR4, c[0x0][0x424] ;  /* 0x0001090000047ab9 */ /* 0x000fe20000000800 */
[----:B------:R-:W-:-:S04]  /*0e60*/  UISETP.NE.U32.AND UP0, UPT, UR8, URZ, UPT ;  /* 0x0000003f0800728c */ /* 0x000fc8000bf05070 */
[----:B------:R-:W-:-:S03]  /*0e70*/  UISETP.NE.AND.EX UP0, UPT, UR9, URZ, UPT, UP0 ;  /* 0x0000003f0900728c */ /* 0x000fc6000bf05300 */
[----:B------:R-:W-:Y:S02]  /*0e80*/  ULDC.64 UR8, c[0x0][0xa18] ;  /* 0x0002860000087ab9 */ /* 0x000fe40000000a00 */
[----:B------:R-:W-:Y:S01]  /*0e90*/  UISETP.NE.U32.AND UP1, UPT, UR8, URZ, UPT ;  /* 0x0000003f0800728c */ /* 0x000fe2000bf25070 */
[----:B------:R-:W-:-:S03]  /*0ea0*/  PLOP3.LUT P0, PT, PT, PT, UP0, 0x80, 0x0 ;  /* 0x000000000000781c */ /* 0x000fc60003f0f008 */
[----:B------:R-:W-:-:S03]  /*0eb0*/  UISETP.NE.AND.EX UP1, UPT, UR9, URZ, UPT, UP1 ;  /* 0x0000003f0900728c */ /* 0x000fc6000bf25310 */
[----:B------:R-:W-:Y:S02]  /*0ec0*/  @UP0 ULDC.64 UR8, c[0x0][0xa28] ;  /* 0x00028a0000080ab9 */ /* 0x000fe40000000a00 */
[----:B------:R-:W-:Y:S01]  /*0ed0*/  @UP0 UIMAD.WIDE UR8, UR7, 0x4, UR8 ;  /* 0x00000004070808a5 */ /* 0x000fe2000f8e0208 */
[----:B------:R-:W-:-:S05]  /*0ee0*/  PLOP3.LUT P2, PT, PT, PT, UP1, 0x80, 0x0 ;  /* 0x000000000000781c */ /* 0x000fca0003f4f018 */
[----:B0123--:R-:W-:Y:S02]  /*0ef0*/  IMAD.U32 R2, RZ, RZ, UR8 ;  /* 0x00000008ff027e24 */ /* 0x00ffe4000f8e00ff */
[----:B------:R-:W-:Y:S01]  /*0f00*/  IMAD.U32 R3, RZ, RZ, UR9 ;  /* 0x00000009ff037e24 */ /* 0x000fe2000f8e00ff */
[----:B------:R-:W-:Y:S02]  /*0f10*/  @UP1 ULDC.64 UR8, c[0x0][0xa18] ;  /* 0x0002860000081ab9 */ /* 0x000fe40000000a00 */
[----:B------:R-:W-:Y:S02]  /*0f20*/  @UP1 UIMAD.WIDE UR8, UR7, 0x4, UR8 ;  /* 0x00000004070818a5 */ /* 0x000fe4000f8e0208 */
[----:B------:R-:W2:Y:S04]  /*0f30*/  @P0 LDG.E R2, desc[UR54][R2.64] ;  /* 0x0000003602020981 */ /* 0x000ea8000c1e1900 */
[----:B------:R-:W-:-:S02]  /*0f40*/  IMAD.U32 R4, RZ, RZ, UR8 ;  /* 0x00000008ff047e24 */ /* 0x000fc4000f8e00ff */
[----:B------:R-:W-:Y:S01]  /*0f50*/  IMAD.U32 R5, RZ, RZ, UR9 ;  /* 0x00000009ff057e24 */ /* 0x000fe2000f8e00ff */
[----:B------:R-:W-:-:S04]  /*0f60*/  ULDC.64 UR8, c[0x0][0x418] ;  /* 0x0001060000087ab9 */ /* 0x000fc80000000a00 */
[----:B------:R-:W3:Y:S01]  /*0f70*/  @P2 LDG.E R4, desc[UR54][R4.64] ;  /* 0x0000003604042981 */ /* 0x000ee2000c1e1900 */
[----:B------:R-:W-:Y:S01]  /*0f80*/  UISETP.NE.U32.AND UP0, UPT, UR8, URZ, UPT ;  /* 0x0000003f0800728c */ /* 0x000fe2000bf05070 */
[----:B------:R-:W-:Y:S01]  /*0f90*/  UMOV UR40, URZ ;  /* 0x0000003f00287c82 */ /* 0x000fe20008000000 */
[----:B------:R-:W-:Y:S02]  /*0fa0*/  ULOP3.LUT UR37, UR5, 0xffff, URZ, 0xc0, !UPT ;  /* 0x0000ffff05257892 */ /* 0x000fe4000f8ec03f */
[----:B------:R-:W-:-:S03]  /*0fb0*/  UISETP.NE.AND.EX UP0, UPT, UR9, URZ, UPT, UP0 ;  /* 0x0000003f0900728c */ /* 0x000fc6000bf05300 */
[----:B------:R-:W-:Y:S01]  /*0fc0*/  ULDC.64 UR8, c[0x0][0xa20] ;  /* 0x0002880000087ab9 */ /* 0x000fe20000000a00 */
[----:B------:R-:W-:Y:S01]  /*0fd0*/  USEL UR4, UR4, 0x1, UP0 ;  /* 0x0000000104047887 */ /* 0x000fe20008000000 */
[----:B------:R-:W-:Y:S01]  /*0fe0*/  ISETP.NE.U32.AND P1, PT, RZ, UR8, PT ;  /* 0x00000008ff007c0c */ /* 0x000fe2000bf25070 */
[----:B------:R-:W-:Y:S02]  /*0ff0*/  ULDC UR8, c[0x0][0x2f0] ;  /* 0x0000bc0000087ab9 */ /* 0x000fe40000000800 */
[----:B------:R-:W-:Y:S01]  /*1000*/  UIMAD UR4, UR4, UR8, URZ ;  /* 0x00000008040472a4 */ /* 0x000fe2000f8e023f */
[----:B------:R-:W-:Y:S02]  /*1010*/  ISETP.NE.AND.EX P1, PT, RZ, UR9, PT, P1 ;  /* 0x00000009ff007c0c */ /* 0x000fe4000bf25310 */
[----:B--2---:R-:W-:Y:S02]  /*1020*/  @P0 R2UR UR40, R2 ;  /* 0x00000000022802ca */ /* 0x004fe400000e0000 */
[----:B---3--:R-:W-:Y:S01]  /*1030*/  @P2 R2UR UR47, R4 ;  /* 0x00000000042f22ca */ /* 0x008fe200000e0000 */
[----:B----45:R-:W-:-:S14]  /*1040*/  @P2 BRA `(.L_x_1225) ;  /* 0x0000000000382947 */ /* 0x030fdc0003800000 */
[----:B------:R-:W-:Y:S01]  /*1050*/  ULDC.64 UR8, c[0x0][0xa00] ;  /* 0x0002800000087ab9 */ /* 0x000fe20000000a00 */
[----:B------:R-:W-:Y:S01]  /*1060*/  ULDC UR47, c[0x0][0x288] ;  /* 0x0000a200002f7ab9 */ /* 0x000fe20000000800 */
[----:B------:R-:W-:-:S04]  /*1070*/  ISETP.NE.U32.AND P0, PT, RZ, UR8, PT ;  /* 0x00000008ff007c0c */ /* 0x000fc8000bf05070 */
[----:B------:R-:W-:-:S13]  /*1080*/  ISETP.NE.AND.EX P0, PT, RZ, UR9, PT, P0 ;  /* 0x00000009ff007c0c */ /* 0x000fda000bf05300 */
[----:B------:R-:W-:Y:S05]  /*1090*/  @!P0 BRA `(.L_x_1225) ;  /* 0x0000000000248947 */ /* 0x000fea0003800000 */
[----:B------:R-:W-:Y:S02]  /*10a0*/  ULDC.64 UR8, c[0x0][0xa00] ;  /* 0x0002800000087ab9 */ /* 0x000fe40000000a00 */
[----:B------:R-:W-:-:S06]  /*10b0*/  UIMAD.WIDE UR8, UR7, 0x4, UR8 ;  /* 0x00000004070878a5 */ /* 0x000fcc000f8e0208 */
[----:B------:R-:W-:Y:S02]  /*10c0*/  IMAD.U32 R2, RZ, RZ, UR8 ;  /* 0x00000008ff027e24 */ /* 0x000fe4000f8e00ff */
[----:B------:R-:W-:-:S05]  /*10d0*/  IMAD.U32 R3, RZ, RZ, UR9 ;  /* 0x00000009ff037e24 */ /* 0x000fca000f8e00ff */
[----:B------:R-:W2:Y:S04]  /*10e0*/  LDG.E R4, desc[UR54][R2.64] ;  /* 0x0000003602047981 */ /* 0x000ea8000c1e1900 */
[----:B------:R-:W3:Y:S01]  /*10f0*/  LDG.E R0, desc[UR54][R2.64+0x4] ;  /* 0x0000043602007981 */ /* 0x000ee2000c1e1900 */
[----:B--2---:R-:W-:Y:S02]  /*1100*/  R2UR UR47, R4 ;  /* 0x00000000042f72ca */ /* 0x004fe400000e0000 */
[----:B---3--:R-:W-:-:S13]  /*1110*/  R2UR UR8, R0 ;  /* 0x00000000000872ca */ /* 0x008fda00000e0000 */
[----:B------:R-:W-:-:S12]  /*1120*/  UIADD3 UR47, -UR47, UR8, URZ ;  /* 0x000000082f2f7290 */ /* 0x000fd8000fffe13f */
.L_x_1225:
[----:B------:R-:W-:Y:S01]  /*1130*/  UMOV UR38, UR7 ;  /* 0x0000000700267c82 */ /* 0x000fe20008000000 */
[----:B------:R-:W-:Y:S05]  /*1140*/  @!P1 BRA `(.L_x_1226) ;  /* 0x00000000001c9947 */ /* 0x000fea0003800000 */
[----:B------:R-:W-:Y:S02]  /*1150*/  ULDC.64 UR8, c[0x0][0xa20] ;  /* 0x0002880000087ab9 */ /* 0x000fe40000000a00 */
[----:B------:R-:W-:-:S06]  /*1160*/  UIMAD.WIDE UR8, UR7, 0x4, UR8 ;  /* 0x00000004070878a5 */ /* 0x000fcc000f8e0208 */
[----:B------:R-:W-:Y:S02]  /*1170*/  IMAD.U32 R2, RZ, RZ, UR8 ;  /* 0x00000008ff027e24 */ /* 0x000fe4000f8e00ff */
[----:B------:R-:W-:-:S05]  /*1180*/  IMAD.U32 R3, RZ, RZ, UR9 ;  /* 0x00000009ff037e24 */ /* 0x000fca000f8e00ff */
[----:B------:R-:W2:Y:S02]  /*1190*/  LDG.E R2, desc[UR54][R2.64] ;  /* 0x0000003602027981 */ /* 0x000ea4000c1e1900 */
[----:B--2---:R-:W-:Y:S01]  /*11a0*/  R2UR UR4, R2 ;  /* 0x00000000020472ca */ /* 0x004fe200000e0000 */
[----:B------:R-:W-:-:S14]  /*11b0*/  BRA `(.L_x_1227) ;  /* 0x0000000000347947 */ /* 0x000fdc0003800000 */
.L_x_1226:
[----:B------:R-:W-:Y:S02]  /*11c0*/  ULDC.64 UR8, c[0x0][0xa08] ;  /* 0x0002820000087ab9 */ /* 0x000fe40000000a00 */
        /* <DEDUP_REMOVED lines=12> */
.L_x_1227:
[----:B------:R-:W-:Y:S01]  /*1290*/  ULDC UR7, c[0x0][0x448] ;  /* 0x0001120000077ab9 */ /* 0x000fe20000000800 */
[----:B------:R-:W-:Y:S02]  /*12a0*/  UIMAD UR39, UR6, 0xc0, URZ ;  /* 0x000000c0062778a4 */ /* 0x000fe4000f8e023f */
[----:B------:R-:W-:Y:S02]  /*12b0*/  UISETP.NE.AND UP0, UPT, UR7, 0x1, UPT ;  /* 0x000000010700788c */ /* 0x000fe4000bf05270 */
[----:B------:R-:W-:Y:S01]  /*12c0*/  UIADD3 UR10, UR39, 0xbf, URZ ;  /* 0x000000bf270a7890 */ /* 0x000fe2000fffe03f */
[----:B------:R-:W-:Y:S01]  /*12d0*/  ULDC.64 UR6, c[0x0][0x9e0] ;  /* 0x0002780000067ab9 */ /* 0x000fe20000000a00 */
[----:B------:R-:W-:Y:S02]  /*12e0*/  UP2UR UR53, UPR, URZ, 0x1 ;  /* 0x000000013f357883 */ /* 0x000fe40008000000 */
[----:B------:R-:W-:-:S05]  /*12f0*/  UIADD3 UR40, -UR40, UR4, URZ ;  /* 0x0000000428287290 */ /* 0x000fca000fffe13f */
[----:B------:R-:W-:Y:S01]  /*1300*/  @UP0 ULDC UR8, c[0x0][0x44c] ;  /* 0x0001130000080ab9 */ /* 0x000fe20000000800 */
[----:B------:R-:W-:Y:S01]  /*1310*/  @UP0 ULDC UR11, c[0x0][0x450] ;  /* 0x00011400000b0ab9 */ /* 0x000fe20000000800 */
[----:B------:R-:W-:Y:S02]  /*1320*/  UIMAD.WIDE.U32 UR8, UR10, UR8, URZ ;  /* 0x000000080a0872a5 */ /* 0x000fe4000f8e003f */
[----:B------:R-:W-:Y:S02]  /*1330*/  UIADD3 UR4, UR40, 0x1, -UR47 ;  /* 0x0000000128047890 */ /* 0x000fe4000fffe82f */
[----:B------:R-:W-:Y:S02]  /*1340*/  @UP0 USHF.R.U32.HI UR10, URZ, UR11, UR9 ;  /* 0x0000000b3f0a0299 */ /* 0x000fe40008011609 */
[----:B------:R-:W-:Y:S02]  /*1350*/  UISETP.GE.AND UP0, UPT, UR7, 0x1, UPT ;  /* 0x000000010700788c */ /* 0x000fe4000bf06270 */
[----:B------:R-:W-:-:S02]  /*1360*/  UIADD3 UR10, UR4, UR10, URZ ;  /* 0x0000000a040a7290 */ /* 0x000fc4000fffe03f */
[----:B------:R-:W-:Y:S02]  /*1370*/  UP2UR UR52, UPR, URZ, 0x1 ;  /* 0x000000013f347883 */ /* 0x000fe40008000000 */
[----:B------:R-:W-:Y:S01]  /*1380*/  PLOP3.LUT P0, PT, PT, PT, UP0, 0x40, 0x0 ;  /* 0x000000000000781c */ /* 0x000fe20003f0e808 */
[----:B------:R-:W-:-:S12]  /*1390*/  UIADD3 UR6, UR10, UR6, URZ ;  /* 0x000000060a067290 */ /* 0x000fd8000fffe03f */
[----:B------:R-:W-:Y:S05]  /*13a0*/  @P0 BRA `(.L_x_1228) ;  /* 0x0000000000440947 */ /* 0x000fea0003800000 */
        /* <DEDUP_REMOVED lines=10> */
.L_x_1229:
[----:B------:R-:W-:-:S11]  /*1450*/  UISETP.NE.AND UP0, UPT, UR7, 0x1, UPT ;  /* 0x000000010700788c */ /* 0x000fd6000bf05270 */
[----:B------:R-:W-:Y:S02]  /*1460*/  @UP0 ULDC.64 UR10, c[0x0][0x9e8] ;  /* 0x00027a00000a0ab9 */ /* 0x000fe40000000a00 */
[----:B------:R-:W-:-:S04]  /*1470*/  UIMAD.WIDE.U32 UR8, UR4, UR10, URZ ;  /* 0x0000000a040872a5 */ /* 0x000fc8000f8e003f */
[----:B------:R-:W-:-:S12]  /*1480*/  @UP0 USHF.R.U32.HI UR4, URZ, UR11, UR9 ;  /* 0x0000000b3f040299 */ /* 0x000fd80008011609 */
.L_x_1230:
[----:B------:R-:W-:-:S04]  /*1490*/  UIMAD UR4, UR4, UR7, UR7 ;  /* 0x00000007040472a4 */ /* 0x000fc8000f8e0207 */
[----:B------:R-:W-:-:S04]  /*14a0*/  UISETP.LT.AND UP0, UPT, UR6, UR4, UPT ;  /* 0x000000040600728c */ /* 0x000fc8000bf01270 */
[----:B------:R-:W-:-:S12]  /*14b0*/  USEL UR6, UR6, UR4, UP0 ;  /* 0x0000000406067287 */ /* 0x000fd80008000000 */
.L_x_1228:
[----:B------:R-:W-:Y:S02]  /*14c0*/  UISETP.NE.AND UP0, UPT, UR53, URZ, UPT ;  /* 0x0000003f3500728c */ /* 0x000fe4000bf05270 */
[----:B------:R-:W-:Y:S02]  /*14d0*/  UIADD3 UR4, UR40, 0x7f, URZ ;  /* 0x0000007f28047890 */ /* 0x000fe4000fffe03f */
[----:B------:R-:W-:Y:S02]  /*14e0*/  UIADD3 UR10, UR6, 0x7f, URZ ;  /* 0x0000007f060a7890 */ /* 0x000fe4000fffe03f */
[----:B------:R-:W-:Y:S02]  /*14f0*/  UISETP.GE.AND UP1, UPT, UR7, 0x1, UPT ;  /* 0x000000010700788c */ /* 0x000fe4000bf26270 */
[----:B------:R-:W-:Y:S02]  /*1500*/  USHF.R.S32.HI UR6, URZ, 0x1f, UR4 ;  /* 0x0000001f3f067899 */ /* 0x000fe40008011404 */
[----:B------:R-:W-:Y:S01]  /*1510*/  USHF.R.S32.HI UR11, URZ, 0x1f, UR10 ;  /* 0x0000001f3f0b7899 */ /* 0x000fe2000801140a */
[----:B------:R-:W-:Y:S01]  /*1520*/  @UP0 ULDC UR8, c[0x0][0x44c] ;  /* 0x0001130000080ab9 */ /* 0x000fe20000000800 */
[----:B------:R-:W-:Y:S01]  /*1530*/  ULEA.HI UR6, UR6, UR4, URZ, 0x7 ;  /* 0x0000000406067291 */ /* 0x000fe2000f8f383f */
[----:B------:R-:W-:Y:S01]  /*1540*/  PLOP3.LUT P0, PT, PT, PT, UP1, 0x40, 0x0 ;  /* 0x000000000000781c */ /* 0x000fe20003f0e818 */
[----:B------:R-:W-:-:S02]  /*1550*/  UIMAD.WIDE.U32 UR8, UR39, UR8, URZ ;  /* 0x00000008270872a5 */ /* 0x000fc4000f8e003f */
[----:B------:R-:W-:Y:S01]  /*1560*/  ULEA.HI UR11, UR11, UR10, URZ, 0x7 ;  /* 0x0000000a0b0b7291 */ /* 0x000fe2000f8f383f */
[----:B------:R-:W-:Y:S01]  /*1570*/  @UP0 ULDC UR13, c[0x0][0x450] ;  /* 0x00011400000d0ab9 */ /* 0x000fe20000000800 */
[----:B------:R-:W-:Y:S01]  /*1580*/  UMOV UR12, UR39 ;  /* 0x00000027000c7c82 */ /* 0x000fe20008000000 */
[----:B------:R-:W-:Y:S02]  /*1590*/  UIADD3 UR56, UR40, -UR47, URZ ;  /* 0x8000002f28387290 */ /* 0x000fe4000fffe03f */
[----:B------:R-:W-:Y:S02]  /*15a0*/  USHF.R.S32.HI UR6, URZ, 0x7, UR6 ;  /* 0x000000073f067899 */ /* 0x000fe40008011406 */
[----:B------:R-:W-:Y:S02]  /*15b0*/  USHF.R.S32.HI UR11, URZ, 0x7, UR11 ;  /* 0x000000073f0b7899 */ /* 0x000fe4000801140b */
[----:B------:R-:W-:Y:S02]  /*15c0*/  @UP0 USHF.R.U32.HI UR12, URZ, UR13, UR9 ;  /* 0x0000000d3f0c0299 */ /* 0x000fe40008011609 */
[----:B------:R-:W-:-:S02]  /*15d0*/  UISETP.LT.AND UP0, UPT, UR6, UR11, UPT ;  /* 0x0000000b0600728c */ /* 0x000fc4000bf01270 */
[----:B------:R-:W-:Y:S01]  /*15e0*/  UIADD3 UR4, UR56, UR12, URZ ;  /* 0x0000000c38047290 */ /* 0x000fe2000fffe03f */
[----:B------:R-:W-:Y:S01]  /*15f0*/  ULDC UR10, c[0x0][0x9dc] ;  /* 0x00027700000a7ab9 */ /* 0x000fe20000000800 */
[----:B------:R-:W-:Y:S02]  /*1600*/  USEL UR6, UR6, UR11, UP0 ;  /* 0x0000000b06067287 */ /* 0x000fe40008000000 */
[----:B------:R-:W-:Y:S01]  /*1610*/  UIADD3 UR10, UR4, -UR10, URZ ;  /* 0x8000000a040a7290 */ /* 0x000fe2000fffe03f */
[----:B------:R-:W-:Y:S11]  /*1620*/  @P0 BRA `(.L_x_1231) ;  /* 0x0000000000440947 */ /* 0x000ff60003800000 */
        /* <DEDUP_REMOVED lines=10> */
.L_x_1232:
[----:B------:R-:W-:-:S11]  /*16d0*/  UISETP.NE.AND UP0, UPT, UR7, 0x1, UPT ;  /* 0x000000010700788c */ /* 0x000fd6000bf05270 */
[----:B------:R-:W-:Y:S02]  /*16e0*/  @UP0 ULDC.64 UR12, c[0x0][0x9e8] ;  /* 0x00027a00000c0ab9 */ /* 0x000fe40000000a00 */
[----:B------:R-:W-:-:S04]  /*16f0*/  UIMAD.WIDE.U32 UR8, UR4, UR12, URZ ;  /* 0x0000000c040872a5 */ /* 0x000fc8000f8e003f */
[----:B------:R-:W-:-:S12]  /*1700*/  @UP0 USHF.R.U32.HI UR4, URZ, UR13, UR9 ;  /* 0x0000000d3f040299 */ /* 0x000fd80008011609 */
.L_x_1233:
[----:B------:R-:W-:-:S04]  /*1710*/  UIMAD UR4, UR4, UR7, URZ ;  /* 0x00000007040472a4 */ /* 0x000fc8000f8e023f */
[----:B------:R-:W-:-:S04]  /*1720*/  UISETP.LT.AND UP0, UPT, UR10, UR4, UPT ;  /* 0x000000040a00728c */ /* 0x000fc8000bf01270 */
[----:B------:R-:W-:-:S12]  /*1730*/  USEL UR10, UR10, UR4, !UP0 ;  /* 0x000000040a0a7287 */ /* 0x000fd8000c000000 */
.L_x_1231:
[----:B------:R-:W-:-:S04]  /*1740*/  USHF.R.S32.HI UR4, URZ, 0x1f, UR10 ;  /* 0x0000001f3f047899 */ /* 0x000fc8000801140a */
[----:B------:R-:W-:-:S04]  /*1750*/  ULEA.HI UR4, UR4, UR10, URZ, 0x7 ;  /* 0x0000000a04047291 */ /* 0x000fc8000f8f383f */
[----:B------:R-:W-:Y:S02]  /*1760*/  USHF.R.S32.HI UR7, URZ, 0x7, UR4 ;  /* 0x000000073f077899 */ /* 0x000fe40008011404 */
[----:B------:R-:W-:Y:S02]  /*1770*/  ULOP3.LUT UR4, UR5, 0xff000000, URZ, 0xc0, !UPT ;  /* 0xff00000005047892 */ /* 0x000fe4000f8ec03f */
[----:B------:R-:W-:Y:S02]  /*1780*/  UISETP.LT.AND UP0, UPT, URZ, UR7, UPT ;  /* 0x000000073f00728c */ /* 0x000fe4000bf01270 */
[----:B------:R-:W-:Y:S02]  /*1790*/  ULOP3.LUT UR5, UR5, 0xff0000, URZ, 0xc0, !UPT ;  /* 0x00ff000005057892 */ /* 0x000fe4000f8ec03f */
[----:B------:R-:W-:Y:S02]  /*17a0*/  USEL UR42, URZ, UR7, !UP0 ;  /* 0x000000073f2a7287 */ /* 0x000fe4000c000000 */
[----:B------:R-:W-:-:S02]  /*17b0*/  USHF.R.U32.HI UR4, URZ, 0x8, UR4 ;  /* 0x000000083f047899 */ /* 0x000fc40008011604 */
[----:B------:R-:W-:Y:S02]  /*17c0*/  UISETP.GT.AND UP0, UPT, UR6, UR42, UPT ;  /* 0x0000002a0600728c */ /* 0x000fe4000bf04270 */
[----:B------:R-:W-:-:S03]  /*17d0*/  ULEA.HI UR5, UR5, UR4, URZ, 0x10 ;  /* 0x0000000405057291 */ /* 0x000fc6000f8f803f */
[----:B------:R-:W-:Y:S01]  /*17e0*/  UMOV UR4, URZ ;  /* 0x0000003f00047c82 */ /* 0x000fe20008000000 */
[----:B------:R-:W-:Y:S01]  /*17f0*/  PLOP3.LUT P0, PT, PT, PT, UP0, 0x80, 0x0 ;  /* 0x000000000000781c */ /* 0x000fe20003f0f008 */
[----:B------:R-:W-:Y:S02]  /*1800*/  ULOP3.LUT UR41, UR5, 0xff, URZ, 0xc0, !UPT ;  /* 0x000000ff05297892 */ /* 0x000fe4000f8ec03f */
[----:B------:R-:W-:-:S10]  /*1810*/  USHF.R.U32.HI UR46, URZ, 0x10, UR5 ;  /* 0x000000103f2e7899 */ /* 0x000fd40008011605 */
[----:B------:R-:W-:Y:S05]  /*1820*/  @!P0 BRA `(.L_x_1234) ;  /* 0x0000000000948947 */ /* 0x000fea0003800000 */
[----:B------:R-:W-:Y:S01]  /*1830*/  UISETP.NE.AND UP0, UPT, UR46, URZ, UPT ;  /* 0x0000003f2e00728c */ /* 0x000fe2000bf05270 */
[----:B------:R-:W-:-:S03]  /*1840*/  ULDC UR4, c[0x0][0x9f0] ;  /* 0x00027c0000047ab9 */ /* 0x000fc60000000800 */
[----:B------:R-:W-:-:S04]  /*1850*/  USEL UR10, UR46, UR4, UP0 ;  /* 0x000000042e0a7287 */ /* 0x000fc80008000000 */
[----:B------:R-:W-:Y:S02]  /*1860*/  UIADD3 UR4, UR10, -0x1, UR6 ;  /* 0xffffffff0a047890 */ /* 0x000fe4000fffe006 */
[----:B------:R-:W-:Y:S02]  /*1870*/  IMAD.U32 R3, RZ, RZ, UR10 ;  /* 0x0000000aff037e24 */ /* 0x000fe4000f8e00ff */
[----:B------:R-:W-:-:S03]  /*1880*/  UIADD3 UR7, -UR42, UR4, URZ ;  /* 0x000000042a077290 */ /* 0x000fc6000fffe13f */
[-C--:B------:R-:W-:Y:S01]  /*1890*/  IABS R0, R3.reuse ;  /* 0x0000000300007213 */ /* 0x080fe20000000000 */
[----:B------:R-:W-:Y:S01]  /*18a0*/  UMOV UR4, URZ ;  /* 0x0000003f00047c82 */ /* 0x000fe20008000000 */
[----:B------:R-:W-:Y:S01]  /*18b0*/  IABS R5, R3 ;  /* 0x0000000300057213 */ /* 0x000fe20000000000 */
[----:B------:R-:W-:Y:S01]  /*18c0*/  IMAD.U32 R4, RZ, RZ, UR7 ;  /* 0x00000007ff047e24 */ /* 0x000fe2000f8e00ff */
[----:B------:R-:W-:Y:S01]  /*18d0*/  R2UR UR11, R0 ;  /* 0x00000000000b72ca */ /* 0x000fe200000e0000 */
[----:B------:R-:W-:-:S03]  /*18e0*/  ULOP3.LUT UR7, UR7, UR10, URZ, 0x3c, !UPT ;  /* 0x0000000a07077292 */ /* 0x000fc6000f8e3c3f */
[----:B------:R-:W-:-:S05]  /*18f0*/  IABS R4, R4 ;  /* 0x0000000400047213 */ /* 0x000fca0000000000 */
[----:B------:R-:W-:-:S04]  /*1900*/  IMAD.MOV.U32 R3, RZ, RZ, R4 ;  /* 0x000000ffff037224 */ /* 0x000fc800078e0004 */
[----:B------:R-:W0:Y:S01]  /*1910*/  I2F.RP R0, UR11 ;  /* 0x0000000b00007d06 */ /* 0x000e220008209400 */
[----:B------:R-:W-:-:S07]  /*1920*/  R2UR UR9, R3 ;  /* 0x00000000030972ca */ /* 0x000fce00000e0000 */
[----:B0-----:R-:W0:Y:S02]  /*1930*/  MUFU.RCP R0, R0 ;  /* 0x0000000000007308 */ /* 0x001e240000001000 */
[----:B0-----:R-:W-:Y:S02]  /*1940*/  VIADD R2, R0, 0xffffffe ;  /* 0x0ffffffe00027836 */ /* 0x001fe40000000000 */
        /* <DEDUP_REMOVED lines=19> */
.L_x_1234:
[----:B------:R-:W-:Y:S01]  /*1a80*/  UIMAD UR42, UR41, UR4, UR42 ;  /* 0x00000004292a72a4 */ /* 0x000fe2000f8e022a */
[----:B------:R-:W-:Y:S01]  /*1a90*/  IMAD.U32 R88, RZ, RZ, UR6 ;  /* 0x00000006ff587e24 */ /* 0x000fe2000f8e00ff */
[----:B------:R-:W-:Y:S01]  /*1aa0*/  PLOP3.LUT P0, PT, PT, PT, PT, 0x80, 0x0 ;  /* 0x000000000000781c */ /* 0x000fe20003f0f070 */
[----:B------:R-:W-:Y:S01]  /*1ab0*/  IMAD.U32 R3, RZ, RZ, UR4 ;  /* 0x00000004ff037e24 */ /* 0x000fe2000f8e00ff */
[----:B------:R-:W-:Y:S02]  /*1ac0*/  CS2R R20, SRZ ;  /* 0x0000000000147805 */ /* 0x000fe4000001ff00 */
[----:B------:R-:W-:Y:S02]  /*1ad0*/  CS2R R118, SRZ ;  /* 0x0000000000767805 */ /* 0x000fe4000001ff00 */
[----:B------:R-:W-:Y:S02]  /*1ae0*/  CS2R R116, SRZ ;  /* 0x0000000000747805 */ /* 0x000fe4000001ff00 */
[----:B------:R-:W-:-:S02]  /*1af0*/  CS2R R114, SRZ ;  /* 0x0000000000727805 */ /* 0x000fc4000001ff00 */
[----:B------:R-:W-:Y:S02]  /*1b00*/  VIADDMNMX R88, R3, UR42, R88, PT ;  /* 0x0000002a03587c46 */ /* 0x000fe4000b800158 */
[----:B------:R-:W-:Y:S02]  /*1b10*/  CS2R R112, SRZ ;  /* 0x0000000000707805 */ /* 0x000fe4000001ff00 */
[----:B------:R-:W-:Y:S02]  /*1b20*/  CS2R R110, SRZ ;  /* 0x00000000006e7805 */ /* 0x000fe4000001ff00 */
[----:B------:R-:W-:Y:S02]  /*1b30*/  CS2R R108, SRZ ;  /* 0x00000000006c7805 */ /* 0x000fe4000001ff00 */
[----:B------:R-:W-:Y:S02]  /*1b40*/  ISETP.GT.AND P1, PT, R88, UR42, PT ;  /* 0x0000002a58007c0c */ /* 0x000fe4000bf24270 */
        /* <DEDUP_REMOVED lines=10> */
[----:B------:R-:W-:Y:S06]  /*1bf0*/  @!P1 BRA `(.L_x_1235) ;  /* 0x000000b800309947 */ /* 0x000fec0003800000 */
[----:B------:R-:W0:Y:S01]  /*1c00*/  S2R R0, SR_TID.X ;  /* 0x0000000000007919 */ /* 0x000e220000002100 */
[----:B------:R-:W1:Y:S01]  /*1c10*/  S2UR UR43, SR_CgaCtaId ;  /* 0x00000000002b79c3 */ /* 0x000e620000008800 */
[----:B------:R-:W-:Y:S02]  /*1c20*/  UMOV UR45, 0x400 ;  /* 0x00000400002d7882 */ /* 0x000fe40000000000 */
[----:B-1----:R-:W-:Y:S01]  /*1c30*/  ULEA UR45, UR43, UR45, 0x18 ;  /* 0x0000002d2b2d7291 */ /* 0x002fe2000f8ec03f */
[----:B0-----:R-:W-:-:S05]  /*1c40*/  VIADD R4, R0, 0xffffff80 ;  /* 0xffffff8000047836 */ /* 0x001fca0000000000 */
[----:B------:R-:W-:-:S04]  /*1c50*/  SHF.R.S32.HI R0, RZ, 0x1f, R4 ;  /* 0x0000001fff007819 */ /* 0x000fc80000011404 */
[----:B------:R-:W-:-:S04]  /*1c60*/  LEA.HI R0, R0, R4, RZ, 0x7 ;  /* 0x0000000400007211 */ /* 0x000fc800078f38ff */
[----:B------:R-:W-:-:S06]  /*1c70*/  SHF.R.S32.HI R0, RZ, 0x7, R0 ;  /* 0x00000007ff007819 */ /* 0x000fcc0000011400 */
[----:B------:R-:W0:Y:S02]  /*1c80*/  SHFL.IDX PT, R0, R0, RZ, 0x1f ;  /* 0x00001fff00007589 */ /* 0x000e2400000e0000 */
[----:B0-----:R-:W-:-:S13]  /*1c90*/  R2UR UR44, R0 ;  /* 0x00000000002c72ca */ /* 0x001fda00000e0000 */
        /* <DEDUP_REMOVED lines=26> */
.L_x_1236:
[----:B------:R-:W-:Y:S01]  /*1e40*/  ULEA.HI UR4, UR50, UR50, URZ, 0x1 ;  /* 0x0000003232047291 */ /* 0x000fe2000f8f083f */
[----:B------:R-:W-:-:S03]  /*1e50*/  IMAD.U32 R2, RZ, RZ, UR51 ;  /* 0x00000033ff027e24 */ /* 0x000fc6000f8e00ff */
[----:B------:R-:W-:Y:S02]  /*1e60*/  ULOP3.LUT UR4, UR4, 0xfffffffe, URZ, 0xc0, !UPT ;  /* 0xfffffffe04047892 */ /* 0x000fe4000f8ec03f */
[----:B------:R-:W-:Y:S02]  /*1e70*/  ISETP.NE.AND P0, PT, R2, 0x3, PT ;  /* 0x000000030200780c */ /* 0x000fe40003f05270 */
[----:B------:R-:W-:-:S06]  /*1e80*/  UIADD3 UR4, UR50, -UR4, URZ ;  /* 0x8000000432047290 */ /* 0x000fcc000fffe03f */
[----:B------:R-:W-:-:S05]  /*1e90*/  IMAD.U32 R0, RZ, RZ, UR4 ;  /* 0x00000004ff007e24 */ /* 0x000fca000f8e00ff */
[----:B------:R-:W-:-:S04]  /*1ea0*/  SHF.L.U32 R0, R0, 0x1f, RZ ;  /* 0x0000001f00007819 */ /* 0x000fc800000006ff */
[----:B------:R-:W0:Y:S02]  /*1eb0*/  SYNCS.PHASECHK.TRANS64.TRYWAIT P1, [UR45+0x16800], R0 ;  /* 0x01680000ff0075a7 */ /* 0x000e24000802016d */
[----:B0-----:R-:W-:Y:S05]  /*1ec0*/  @!P1 BRA `(.L_x_1237) ;  /* 0x0000014000c89947 */ /* 0x001fea0003800000 */
.L_x_1419:
[----:B------:R-:W-:Y:S05]  /*1ed0*/  @!P0 BRA `(.L_x_1238) ;  /* 0x0000000000048947 */ /* 0x000fea0003800000 */
[----:B------:R-:W-:Y:S01]  /*1ee0*/  BPT.TRAP 0x1 ;  /* 0x000000040000795c */ /* 0x000fe20000300000 */
.L_x_1238:
[----:B0-----:R-:W-:Y:S02]  /*1ef0*/  IMAD.U32 R3, RZ, RZ, UR48 ;  /* 0x00000030ff037e24 */ /* 0x001fe4000f8e00ff */
[----:B------:R-:W-:-:S03]  /*1f00*/  IMAD.U32 R0, RZ, RZ, UR49 ;  /* 0x00000031ff007e24 */ /* 0x000fc6000f8e00ff */
[----:B------:R-:W-:Y:S02]  /*1f10*/  LEA R3, R3, UR45, 0x3 ;  /* 0x0000002d03037c11 */ /* 0x000fe4000f8e18ff */
[----:B------:R-:W-:-:S04]  /*1f20*/  SHF.L.U32 R0, R0, 0x1f, RZ ;  /* 0x0000001f00007819 */ /* 0x000fc800000006ff */
[----:B------:R0:W1:Y:S01]  /*1f30*/  SYNCS.PHASECHK.TRANS64.TRYWAIT P1, [R3+URZ+0x16830], R0 ;  /* 0x01683000030075a7 */ /* 0x000062000802017f */
[----:B------:R-:W-:Y:S05]  /*1f40*/  @!P0 BRA `(.L_x_1239) ;  /* 0x0000000000048947 */ /* 0x000fea0003800000 */
[----:B------:R-:W-:Y:S01]  /*1f50*/  BPT.TRAP 0x1 ;  /* 0x000000040000795c */ /* 0x000fe20000300000 */
.L_x_1239:
[----:B-1----:R-:W-:Y:S05]  /*1f60*/  @P1 BRA `(.L_x_1240) ;  /* 0x0000000000081947 */ /* 0x002fea0003800000 */
[----:B------:R-:W1:Y:S02]  /*1f70*/  SYNCS.PHASECHK.TRANS64.TRYWAIT P1, [R3+URZ+0x16830], R0 ;  /* 0x01683000030075a7 */ /* 0x000e64000802017f */
[----:B-1----:R-:W-:Y:S05]  /*1f80*/  @!P1 BRA `(.L_x_1241) ;  /* 0x0000014000b09947 */ /* 0x002fea0003800000 */
.L_x_1240:
[----:B------:R-:W-:Y:S05]  /*1f90*/  WARPSYNC.ALL ;  /* 0x0000000000007948 */ /* 0x000fea0003800000 */
[----:B------:R-:W-:Y:S01]  /*1fa0*/  UIADD3 UR4, UR45, 0xe400, URZ ;  /* 0x0000e4002d047890 */ /* 0x000fe2000fffe03f */
[----:B------:R-:W-:Y:S01]  /*1fb0*/  WARPGROUP.ARRIVE ;  /* 0x00000000000079c5 */ /* 0x000fe20000000000 */
[----:B------:R-:W-:Y:S02]  /*1fc0*/  ULOP3.LUT UR16, UR57, 0x10000, URZ, 0xfc, !UPT ;  /* 0x0001000039107892 */ /* 0x000fe4000f8efc3f */
[----:B------:R-:W-:Y:S01]  /*1fd0*/  USHF.R.U32.HI UR4, URZ, 0x4, UR4 ;  /* 0x000000043f047899 */ /* 0x000fe20008011604 */
[----:B------:R-:W-:Y:S01]  /*1fe0*/  UMOV UR17, 0x40000040 ;  /* 0x4000004000117882 */ /* 0x000fe20000000000 */
[----:B------:R-:W-:-:S02]  /*1ff0*/  UMOV UR19, 0x40000040 ;  /* 0x4000004000137882 */ /* 0x000fc40000000000 */
[----:B------:R-:W-:Y:S01]  /*2000*/  ULOP3.LUT UR4, UR4, 0x3fff, URZ, 0xc0, !UPT ;  /* 0x00003fff04047892 */ /* 0x000fe2000f8ec03f */
[----:B------:R-:W-:Y:S01]  /*2010*/  UMOV UR5, 0x40000040 ;  /* 0x4000004000057882 */ /* 0x000fe20000000000 */
[----:B------:R-:W-:Y:S02]  /*2020*/  UMOV UR7, 0x40000040 ;  /* 0x4000004000077882 */ /* 0x000fe40000000000 */
[----:B------:R-:W-:Y:S02]  /*2030*/  ULOP3.LUT UR20, UR4, 0x10000, URZ, 0xfc, !UPT ;  /* 0x0001000004147892 */ /* 0x000fe4000f8efc3f */
[----:B------:R-:W-:Y:S02]  /*2040*/  UIADD3 UR4, UR16, 0x2, URZ ;  /* 0x0000000210047890 */ /* 0x000fe4000fffe03f */
[----:B------:R-:W-:Y:S02]  /*2050*/  ULEA UR18, UR48, UR20, 0xa ;  /* 0x0000001430127291 */ /* 0x000fe4000f8e503f */
[----:B------:R-:W-:-:S02]  /*2060*/  UIADD3 UR8, UR16, 0x4, URZ ;  /* 0x0000000410087890 */ /* 0x000fc4000fffe03f */
[----:B------:R-:W-:Y:S02]  /*2070*/  UIADD3 UR6, UR18, 0x2, URZ ;  /* 0x0000000212067890 */ /* 0x000fe4000fffe03f */
[----:B------:R-:W-:Y:S01]  /*2080*/  UIADD3 UR10, UR18, 0x4, URZ ;  /* 0x00000004120a7890 */ /* 0x000fe2000fffe03f */
[----:B------:R-:W-:Y:S02]  /*2090*/  UMOV UR9, 0x40000040 ;  /* 0x4000004000097882 */ /* 0x000fe40000000000 */
[----:B------:R-:W-:Y:S01]  /*20a0*/  HGMMA.64x128x16.F32 R24, gdesc[UR16], RZ, !UPT, gsb0 ;  /* 0x01e00000101879f0 */ /* 0x000fe2000c0008ff */
[----:B------:R-:W-:Y:S01]  /*20b0*/  UMOV UR11, 0x40000040 ;  /* 0x40000040000b7882 */ /* 0x000fe20000000000 */
        /* <DEDUP_REMOVED lines=16> */
.L_x_1242:
[----:B------:R-:W-:Y:S01]  /*21c0*/  UISETP.NE.AND UP1, UPT, UR53, URZ, UPT ;  /* 0x0000003f3500728c */ /* 0x000fe2000bf25270 */
[----:B------:R-:W-:Y:S01]  /*21d0*/  VIADD R2, R17, UR39 ;  /* 0x0000002711027c36 */ /* 0x000fe20008000000 */
[----:B------:R-:W-:Y:S01]  /*21e0*/  R2UR UR6, R3 ;  /* 0x00000000030672ca */ /* 0x000fe200000e0000 */
[----:B01----:R-:W-:Y:S01]  /*21f0*/  IMAD.MOV.U32 R3, RZ, RZ, -0x80 ;  /* 0xffffff80ff037424 */ /* 0x003fe200078e00ff */
[----:B------:R-:W-:Y:S02]  /*2200*/  UISETP.NE.AND UP0, UPT, UR52, URZ, UPT ;  /* 0x0000003f3400728c */ /* 0x000fe4000bf05270 */
[----:B------:R-:W-:Y:S01]  /*2210*/  PLOP3.LUT P1, PT, PT, PT, UP1, 0x80, 0x0 ;  /* 0x000000000000781c */ /* 0x000fe20003f2f018 */
[----:B------:R-:W-:Y:S01]  /*2220*/  IMAD R7, R88, R3, 0x80 ;  /* 0x0000008058077424 */ /* 0x000fe200078e0203 */
[----:B------:R-:W-:Y:S01]  /*2230*/  PLOP3.LUT P2, PT, PT, PT, UP1, 0x80, 0x0 ;  /* 0x000000000000781c */ /* 0x000fe20003f4f018 */
[----:B------:R-:W-:Y:S01]  /*2240*/  IMAD.U32 R3, RZ, RZ, UR47 ;  /* 0x0000002fff037e24 */ /* 0x000fe2000f8e00ff */
[----:B------:R-:W-:Y:S01]  /*2250*/  ULDC UR23, c[0x0][0x9dc] ;  /* 0x0002770000177ab9 */ /* 0x000fe20000000800 */
[----:B------:R-:W-:Y:S01]  /*2260*/  @UP1 ULDC UR7, c[0x0][0x44c] ;  /* 0x0001130000071ab9 */ /* 0x000fe20000000800 */
[----:B------:R-:W-:Y:S01]  /*2270*/  ULDC UR14, c[0x0][0x9e0] ;  /* 0x00027800000e7ab9 */ /* 0x000fe20000000800 */
[----:B------:R-:W-:-:S02]  /*2280*/  IADD3 R8, -R16, UR40, R7 ;  /* 0x0000002810087c10 */ /* 0x000fc4000fffe107 */
[----:B------:R-:W-:-:S04]  /*2290*/  UIADD3 UR6, UR6, 0x16840, URZ ;  /* 0x0001684006067890 */ /* 0x000fc8000fffe03f */
[----:B------:R-:W-:Y:S01]  /*22a0*/  @P1 IMAD.HI.U32 R0, R2, UR7, RZ ;  /* 0x0000000702001c27 */ /* 0x000fe2000f8e00ff */
[----:B------:R-:W-:Y:S01]  /*22b0*/  @UP1 ULDC UR7, c[0x0][0x450] ;  /* 0x0001140000071ab9 */ /* 0x000fe20000000800 */
[----:B------:R-:W-:Y:S01]  /*22c0*/  UPRMT UR6, UR43, 0x654, UR6 ;  /* 0x000006542b067896 */ /* 0x000fe20008000006 */
[----:B------:R-:W-:Y:S02]  /*22d0*/  PLOP3.LUT P1, PT, PT, PT, UP0, 0x40, 0x0 ;  /* 0x000000000000781c */ /* 0x000fe40003f2e808 */
[----:B------:R-:W-:Y:S02]  /*22e0*/  @P2 SHF.R.U32.HI R2, RZ, UR7, R0 ;  /* 0x00000007ff022c19 */ /* 0x000fe40008011600 */
[----:B------:R-:W-:-:S03]  /*22f0*/  IADD3 R0, -R16, 0x1, R7 ;  /* 0x0000000110007810 */ /* 0x000fc60007ffe107 */
[----:B------:R-:W0:Y:S01]  /*2300*/  SHFL.IDX PT, R5, R2, RZ, 0x1c1f ;  /* 0x001c1fff02057589 */ /* 0x000e2200000e0000 */
[----:B------:R-:W-:Y:S01]  /*2310*/  SYNCS.ARRIVE.TRANS64.RED.A1T0 RZ, [UR6], RZ ;  /* 0x000000ffffff79a7 */ /* 0x000fe20008100406 */
[----:B------:R-:W-:Y:S01]  /*2320*/  ULOP3.LUT UR6, URZ, UR23, URZ, 0x33, !UPT ;  /* 0x000000173f067292 */ /* 0x000fe2000f8e333f */
[----:B------:R-:W-:-:S05]  /*2330*/  IADD3 R0, -R3, UR40, R0 ;  /* 0x0000002803007c10 */ /* 0x000fca000fffe100 */
[C---:B------:R-:W-:Y:S02]  /*2340*/  VIADD R9, R0.reuse, UR14 ;  /* 0x0000000e00097c36 */ /* 0x040fe40008000000 */
[----:B------:R-:W-:Y:S01]  /*2350*/  VIADD R10, R0, UR6 ;  /* 0x00000006000a7c36 */ /* 0x000fe20008000000 */
[----:B------:R-:W-:Y:S02]  /*2360*/  LEA R0, R88, 0xffffff80, 0x7 ;  /* 0xffffff8058007811 */ /* 0x000fe400078e38ff */
[----:B0-----:R-:W-:Y:S01]  /*2370*/  VIADDMNMX R3, R5, R9, R8, PT ;  /* 0x0000000905037246 */ /* 0x001fe20003800108 */
[----:B------:R-:W-:Y:S01]  /*2380*/  IMAD.IADD R4, R10, 0x1, R5 ;  /* 0x000000010a047824 */ /* 0x000fe200078e0205 */
[----:B------:R-:W-:Y:S06]  /*2390*/  @P1 BRA `(.L_x_1243) ;  /* 0x0000000000641947 */ /* 0x000fec0003800000 */
[----:B------:R-:W-:Y:S01]  /*23a0*/  IMAD.U32 R6, RZ, RZ, UR47 ;  /* 0x0000002fff067e24 */ /* 0x000fe2000f8e00ff */
[----:B------:R-:W-:Y:S04]  /*23b0*/  BSSY B0, `(.L_x_1244) ;  /* 0x0000013000007945 */ /* 0x000fe80003800000 */
[----:B------:R-:W-:-:S04]  /*23c0*/  IADD3 R5, -R6, UR40, R5 ;  /* 0x0000002806057c10 */ /* 0x000fc8000fffe105 */
        /* <DEDUP_REMOVED lines=11> */
.L_x_1245:
[----:B------:R-:W-:Y:S02]  /*2480*/  ULDC UR6, c[0x0][0x9e4] ;  /* 0x0002790000067ab9 */ /* 0x000fe40000000800 */
[----:B------:R-:W-:-:S05]  /*2490*/  IMAD.U32 R12, RZ, RZ, UR6 ;  /* 0x00000006ff0c7e24 */ /* 0x000fca000f8e00ff */
[----:B------:R-:W-:-:S13]  /*24a0*/  ISETP.NE.AND P1, PT, R12, 0x1, PT ;  /* 0x000000010c00780c */ /* 0x000fda0003f25270 */
[----:B------:R-:W0:Y:S02]  /*24b0*/  @P1 LDC.64 R14, c[0x0][0x9e8] ;  /* 0x00027a00ff0e1b82 */ /* 0x000e240000000a00 */
[----:B0-----:R-:W-:-:S05]  /*24c0*/  @P1 IMAD.HI.U32 R6, R5, R14, RZ ;  /* 0x0000000e05061227 */ /* 0x001fca00078e00ff */
[----:B------:R-:W-:-:S07]  /*24d0*/  @P1 SHF.R.U32.HI R5, RZ, R15, R6 ;  /* 0x0000000fff051219 */ /* 0x000fce0000011606 */
.L_x_1246:
[----:B------:R-:W-:Y:S05]  /*24e0*/  BSYNC B0 ;  /* 0x0000000000007941 */ /* 0x000fea0003800000 */
.L_x_1244:
[----:B------:R-:W-:-:S04]  /*24f0*/  IMAD R5, R5, R12, -R0 ;  /* 0x0000000c05057224 */ /* 0x000fc800078e0a00 */
[----:B------:R-:W-:-:S05]  /*2500*/  IMAD.IADD R5, R5, 0x1, -R16 ;  /* 0x0000000105057824 */ /* 0x000fca00078e0a10 */
[----:B------:R-:W-:Y:S02]  /*2510*/  VIADDMNMX R3, R5, R12, R3, PT ;  /* 0x0000000c05037246 */ /* 0x000fe40003800103 */
[----:B------:R-:W-:-:S07]  /*2520*/  VIMNMX R4, R4, R5, !PT ;  /* 0x0000000504047248 */ /* 0x000fce0007fe0100 */
.L_x_1243:
[C---:B------:R-:W-:Y:S01]  /*2530*/  ISETP.GE.AND P6, PT, R7.reuse, 0xa, PT ;  /* 0x0000000a0700780c */ /* 0x040fe20003fc6270 */
[----:B------:R-:W-:Y:S01]  /*2540*/  UISETP.NE.AND UP0, UPT, UR52, URZ, UPT ;  /* 0x0000003f3400728c */ /* 0x000fe2000bf05270 */
[C---:B------:R-:W-:Y:S02]  /*2550*/  ISETP.GE.AND P1, PT, R7.reuse, 0x2, PT ;  /* 0x000000020700780c */ /* 0x040fe40003f26270 */
        /* <DEDUP_REMOVED lines=10> */
[----:B------:R-:W-:Y:S02]  /*2600*/  FSEL R28, R28, -INF , !P3 ;  /* 0xff8000001c1c7808 */ /* 0x000fe40005800000 */
[C---:B------:R-:W-:Y:S02]  /*2610*/  ISETP.GT.AND P4, PT, R4.reuse, 0x9, !P6 ;  /* 0x000000090400780c */ /* 0x040fe40007784270 */
        /* <DEDUP_REMOVED lines=163> */
[----:B------:R-:W-:Y:S02]  /*3050*/  ISETP.GE.AND P6, PT, R7, 0x7a, PT ;  /* 0x0000007a0700780c */ /* 0x000fe40003fc6270 */
[----:B------:R-:W0:Y:S11]  /*3060*/  SHFL.IDX PT, R7, R2, 0x1, 0x1c1f ;  /* 0x003c1f0002077f89 */ /* 0x000e3600000e0000 */
[----:B------:R-:W-:-:S02]  /*3070*/  @P6 LOP3.LUT R23, R23, 0x1, RZ, 0xfc, !PT ;  /* 0x0000000117176812 */ /* 0x000fc400078efcff */
[----:B------:R-:W-:-:S04]  /*3080*/  ISETP.GT.AND P6, PT, R4, 0x79, !P6 ;  /* 0x000000790400780c */ /* 0x000fc800077c4270 */
[----:B------:R-:W-:-:S04]  /*3090*/  ISETP.LT.OR P6, PT, R3, 0x7a, P6 ;  /* 0x0000007a0300780c */ /* 0x000fc800037c1670 */
[----:B------:R-:W-:Y:S02]  /*30a0*/  FSEL R85, R85, -INF , !P6 ;  /* 0xff80000055557808 */ /* 0x000fe40007000000 */
[----:B------:R-:W-:Y:S01]  /*30b0*/  PLOP3.LUT P6, PT, PT, PT, UP0, 0x40, 0x0 ;  /* 0x000000000000781c */ /* 0x000fe20003fce808 */
[----:B0-----:R-:W-:Y:S01]  /*30c0*/  IMAD.IADD R5, R10, 0x1, R7 ;  /* 0x000000010a057824 */ /* 0x001fe200078e0207 */
[----:B------:R-:W-:-:S11]  /*30d0*/  VIADDMNMX R4, R7, R9, R8, PT ;  /* 0x0000000907047246 */ /* 0x000fd60003800108 */
[----:B------:R-:W-:Y:S05]  /*30e0*/  @P6 BRA `(.L_x_1247) ;  /* 0x0000000000646947 */ /* 0x000fea0003800000 */
        /* <DEDUP_REMOVED lines=14> */
.L_x_1249:
[----:B------:R-:W-:Y:S02]  /*31d0*/  ULDC UR6, c[0x0][0x9e4] ;  /* 0x0002790000067ab9 */ /* 0x000fe40000000800 */
[----:B------:R-:W-:-:S05]  /*31e0*/  IMAD.U32 R6, RZ, RZ, UR6 ;  /* 0x00000006ff067e24 */ /* 0x000fca000f8e00ff */
[----:B------:R-:W-:-:S13]  /*31f0*/  ISETP.NE.AND P6, PT, R6, 0x1, PT ;  /* 0x000000010600780c */ /* 0x000fda0003fc5270 */
[----:B------:R-:W0:Y:S02]  /*3200*/  @P6 LDC.64 R2, c[0x0][0x9e8] ;  /* 0x00027a00ff026b82 */ /* 0x000e240000000a00 */
[----:B0-----:R-:W-:-:S05]  /*3210*/  @P6 IMAD.HI.U32 R2, R7, R2, RZ ;  /* 0x0000000207026227 */ /* 0x001fca00078e00ff */
[----:B------:R-:W-:-:S07]  /*3220*/  @P6 SHF.R.U32.HI R7, RZ, R3, R2 ;  /* 0x00000003ff076219 */ /* 0x000fce0000011602 */
.L_x_1250:
[----:B------:R-:W-:Y:S05]  /*3230*/  BSYNC B0 ;  /* 0x0000000000007941 */ /* 0x000fea0003800000 */
.L_x_1248:
[----:B------:R-:W-:-:S04]  /*3240*/  IMAD R7, R7, R6, -R0 ;  /* 0x0000000607077224 */ /* 0x000fc800078e0a00 */
[----:B------:R-:W-:-:S05]  /*3250*/  IMAD.IADD R7, R7, 0x1, -R16 ;  /* 0x0000000107077824 */ /* 0x000fca00078e0a10 */
[----:B------:R-:W-:Y:S02]  /*3260*/  VIADDMNMX R4, R7, R6, R4, PT ;  /* 0x0000000607047246 */ /* 0x000fe40003800104 */
[----:B------:R-:W-:-:S07]  /*3270*/  VIMNMX R5, R5, R7, !PT ;  /* 0x0000000705057248 */ /* 0x000fce0007fe0100 */
.L_x_1247:
[----:B------:R-:W-:Y:S01]  /*3280*/  ISETP.GT.AND P1, PT, R5, 0x1, !P1 ;  /* 0x000000010500780c */ /* 0x000fe20004f24270 */
[----:B------:R-:W-:Y:S01]  /*3290*/  ULDC UR21, c[0x0][0x988] ;  /* 0x0002620000157ab9 */ /* 0x000fe20000000800 */
[----:B------:R-:W-:Y:S01]  /*32a0*/  LOP3.LUT P6, RZ, R23, 0x4, RZ, 0xc0, !PT ;  /* 0x0000000417ff7812 */ /* 0x000fe200078cc0ff */
[----:B------:R-:W-:Y:S01]  /*32b0*/  UISETP.NE.AND UP1, UPT, UR53, URZ, UPT ;  /* 0x0000003f3500728c */ /* 0x000fe2000bf25270 */
[----:B------:R-:W-:Y:S01]  /*32c0*/  ISETP.LT.OR P1, PT, R4, 0x2, P1 ;  /* 0x000000020400780c */ /* 0x000fe20000f21670 */
[----:B------:R-:W-:Y:S01]  /*32d0*/  UISETP.NE.AND UP0, UPT, UR52, URZ, UPT ;  /* 0x0000003f3400728c */ /* 0x000fe2000bf05270 */
[----:B------:R-:W-:Y:S01]  /*32e0*/  FMNMX.FTZ R3, R24, R25, !PT ;  /* 0x0000001918037209 */ /* 0x000fe20007810000 */
[----:B------:R-:W-:Y:S01]  /*32f0*/  UMOV UR10, UR39 ;  /* 0x00000027000a7c82 */ /* 0x000fe20008000000 */
        /* <DEDUP_REMOVED lines=12> */
[----:B------:R-:W-:Y:S01]  /*33c0*/  ISETP.GT.AND P1, PT, R5, 0x10, !P1 ;  /* 0x000000100500780c */ /* 0x000fe20004f24270 */
[----:B------:R-:W-:Y:S01]  /*33d0*/  UIADD3 UR56, UR56, UR10, URZ ;  /* 0x0000000a38387290 */ /* 0x000fe2000fffe03f */
[----:B------:R-:W-:Y:S02]  /*33e0*/  FMNMX.FTZ R3, R33, R0, !PT ;  /* 0x0000000021037209 */ /* 0x000fe40007810000 */
[----:B------:R-:W-:Y:S01]  /*33f0*/  ISETP.LT.OR P1, PT, R4, 0x11, P1 ;  /* 0x000000110400780c */ /* 0x000fe20000f21670 */
[----:B------:R-:W-:Y:S01]  /*3400*/  UIADD3 UR14, UR56, UR14, URZ ;  /* 0x0000000e380e7290 */ /* 0x000fe2000fffe03f */
        /* <DEDUP_REMOVED lines=73> */
[----:B------:R-:W-:Y:S01]  /*38a0*/  LOP3.LUT P2, RZ, R23, 0x80, RZ, 0xc0, !PT ;  /* 0x0000008017ff7812 */ /* 0x000fe2000784c0ff */
[----:B------:R-:W0:Y:S01]  /*38b0*/  SHFL.BFLY PT, R0, R3, 0x2, 0x1f ;  /* 0x0c401f0003007f89 */ /* 0x000e2200000e0000 */
[----:B------:R-:W-:-:S02]  /*38c0*/  FSEL R55, R55, -INF , !P1 ;  /* 0xff80000037377808 */ /* 0x000fc40004800000 */
[C---:B------:R-:W-:Y:S02]  /*38d0*/  LOP3.LUT P1, RZ, R23.reuse, 0x8000, RZ, 0xc0, !PT ;  /* 0x0000800017ff7812 */ /* 0x040fe4000782c0ff */
[----:B------:R-:W-:Y:S02]  /*38e0*/  LOP3.LUT P6, RZ, R23, 0x40, RZ, 0xc0, !PT ;  /* 0x0000004017ff7812 */ /* 0x000fe400078cc0ff */
[C---:B------:R-:W-:Y:S02]  /*38f0*/  ISETP.GT.AND P1, PT, R5.reuse, 0x40, !P1 ;  /* 0x000000400500780c */ /* 0x040fe40004f24270 */
[C---:B------:R-:W-:Y:S02]  /*3900*/  ISETP.GT.AND P3, PT, R5.reuse, 0x70, !P3 ;  /* 0x000000700500780c */ /* 0x040fe40005f64270 */
[----:B------:R-:W-:Y:S02]  /*3910*/  ISETP.LT.OR P1, PT, R4, 0x41, P1 ;  /* 0x000000410400780c */ /* 0x000fe40000f21670 */
[----:B------:R-:W-:-:S02]  /*3920*/  ISETP.GT.AND P4, PT, R5, 0x71, !P4 ;  /* 0x000000710500780c */ /* 0x000fc40006784270 */
[----:B------:R-:W-:Y:S02]  /*3930*/  FSEL R58, R58, -INF , !P1 ;  /* 0xff8000003a3a7808 */ /* 0x000fe40004800000 */
[----:B------:R-:W-:Y:S02]  /*3940*/  LOP3.LUT P1, RZ, R23, 0x4000, RZ, 0xc0, !PT ;  /* 0x0000400017ff7812 */ /* 0x000fe4000782c0ff */
[C---:B------:R-:W-:Y:S02]  /*3950*/  ISETP.GT.AND P5, PT, R5.reuse, 0x78, !P5 ;  /* 0x000000780500780c */ /* 0x040fe40006fa4270 */
[----:B------:R-:W-:Y:S02]  /*3960*/  ISETP.GT.AND P1, PT, R5, 0x41, !P1 ;  /* 0x000000410500780c */ /* 0x000fe40004f24270 */
[C---:B------:R-:W-:Y:S02]  /*3970*/  ISETP.LT.OR P3, PT, R4.reuse, 0x71, P3 ;  /* 0x000000710400780c */ /* 0x040fe40001f61670 */
[----:B------:R-:W-:-:S02]  /*3980*/  ISETP.LT.OR P1, PT, R4, 0x42, P1 ;  /* 0x000000420400780c */ /* 0x000fc40000f21670 */
[----:B0-----:R-:W-:Y:S02]  /*3990*/  FMNMX.FTZ R6, R3, R0, !PT ;  /* 0x0000000003067209 */ /* 0x001fe40007810000 */
[----:B------:R-:W-:Y:S02]  /*39a0*/  FSEL R59, R59, -INF , !P1 ;  /* 0xff8000003b3b7808 */ /* 0x000fe40004800000 */
[----:B------:R-:W-:Y:S01]  /*39b0*/  LOP3.LUT P1, RZ, R23, 0x2000, RZ, 0xc0, !PT ;  /* 0x0000200017ff7812 */ /* 0x000fe2000782c0ff */
[----:B------:R-:W0:Y:S01]  /*39c0*/  SHFL.BFLY PT, R7, R6, 0x1, 0x1f ;  /* 0x0c201f0006077f89 */ /* 0x000e2200000e0000 */
[----:B------:R-:W-:Y:S02]  /*39d0*/  ISETP.LT.OR P4, PT, R4, 0x72, P4 ;  /* 0x000000720400780c */ /* 0x000fe40002781670 */
[----:B------:R-:W-:Y:S02]  /*39e0*/  ISETP.GT.AND P1, PT, R5, 0x48, !P1 ;  /* 0x000000480500780c */ /* 0x000fe40004f24270 */
[----:B------:R-:W-:-:S02]  /*39f0*/  FSEL R82, R82, -INF , !P3 ;  /* 0xff80000052527808 */ /* 0x000fc40005800000 */
[C---:B------:R-:W-:Y:S02]  /*3a00*/  ISETP.LT.OR P1, PT, R4.reuse, 0x49, P1 ;  /* 0x000000490400780c */ /* 0x040fe40000f21670 */
[----:B------:R-:W-:Y:S02]  /*3a10*/  ISETP.LT.OR P5, PT, R4, 0x79, P5 ;  /* 0x000000790400780c */ /* 0x000fe40002fa1670 */
[----:B------:R-:W-:Y:S02]  /*3a20*/  FSEL R62, R62, -INF , !P1 ;  /* 0xff8000003e3e7808 */ /* 0x000fe40004800000 */
[----:B------:R-:W-:Y:S02]  /*3a30*/  LOP3.LUT P1, RZ, R23, 0x1000, RZ, 0xc0, !PT ;  /* 0x0000100017ff7812 */ /* 0x000fe4000782c0ff */
[----:B------:R-:W-:Y:S02]  /*3a40*/  FSEL R83, R83, -INF , !P4 ;  /* 0xff80000053537808 */ /* 0x000fe40006000000 */
[----:B------:R-:W-:-:S02]  /*3a50*/  ISETP.GT.AND P1, PT, R5, 0x49, !P1 ;  /* 0x000000490500780c */ /* 0x000fc40004f24270 */
[----:B------:R-:W-:Y:S02]  /*3a60*/  FSEL R86, R86, -INF , !P5 ;  /* 0xff80000056567808 */ /* 0x000fe40006800000 */
[----:B------:R-:W-:Y:S02]  /*3a70*/  ISETP.LT.OR P1, PT, R4, 0x4a, P1 ;  /* 0x0000004a0400780c */ /* 0x000fe40000f21670 */
[----:B0-----:R-:W-:Y:S02]  /*3a80*/  FMNMX.FTZ R0, R6, R7, !PT ;  /* 0x0000000706007209 */ /* 0x001fe40007810000 */
[----:B------:R-:W-:Y:S02]  /*3a90*/  FSEL R63, R63, -INF , !P1 ;  /* 0xff8000003f3f7808 */ /* 0x000fe40004800000 */
[----:B------:R-:W-:Y:S01]  /*3aa0*/  LOP3.LUT P1, RZ, R23, 0x800, RZ, 0xc0, !PT ;  /* 0x0000080017ff7812 */ /* 0x000fe2000782c0ff */
[----:B------:R-:W-:-:S03]  /*3ab0*/  FMUL.FTZ R2, R0, UR21 ;  /* 0x0000001500027c20 */ /* 0x000fc60008410000 */
        /* <DEDUP_REMOVED lines=30> */
[--C-:B------:R-:W-:Y:S01]  /*3ca0*/  FFMA.FTZ R3, R25, UR21, -R2.reuse ;  /* 0x0000001519037c23 */ /* 0x100fe20008010802 */
[----:B------:R-:W-:Y:S01]  /*3cb0*/  ISETP.LT.OR P1, PT, R4, 0x1, P1 ;  /* 0x000000010400780c */ /* 0x000fe20000f21670 */
[--C-:B------:R-:W-:Y:S01]  /*3cc0*/  FFMA.FTZ R148, R24, UR21, -R2.reuse ;  /* 0x0000001518947c23 */ /* 0x100fe20008010802 */
[----:B------:R-:W-:Y:S01]  /*3cd0*/  ISETP.GT.AND P6, PT, R5, 0x79, !P6 ;  /* 0x000000790500780c */ /* 0x000fe200077c4270 */
[--C-:B------:R-:W-:Y:S01]  /*3ce0*/  FFMA.FTZ R150, R28, UR21, -R2.reuse ;  /* 0x000000151c967c23 */ /* 0x100fe20008010802 */
[----:B------:R-:W-:Y:S01]  /*3cf0*/  FSEL R26, R26, -INF , !P1 ;  /* 0xff8000001a1a7808 */ /* 0x000fe20004800000 */
[----:B------:R-:W-:Y:S01]  /*3d00*/  MUFU.EX2 R3, R3 ;  /* 0x0000000300037308 */ /* 0x000fe20000000800 */
[----:B------:R-:W-:Y:S01]  /*3d10*/  LOP3.LUT P1, RZ, R23, 0x4000000, RZ, 0xc0, !PT ;  /* 0x0400000017ff7812 */ /* 0x000fe2000782c0ff */
[--C-:B------:R-:W-:Y:S01]  /*3d20*/  FFMA.FTZ R7, R29, UR21, -R2.reuse ;  /* 0x000000151d077c23 */ /* 0x100fe20008010802 */
[----:B------:R-:W-:Y:S01]  /*3d30*/  FMNMX.FTZ R9, R26, R27, !PT ;  /* 0x0000001b1a097209 */ /* 0x000fe20007810000 */
[--C-:B------:R-:W-:Y:S01]  /*3d40*/  FFMA.FTZ R144, R32, UR21, -R2.reuse ;  /* 0x0000001520907c23 */ /* 0x100fe20008010802 */
[----:B------:R-:W-:Y:S01]  /*3d50*/  ISETP.GT.AND P1, PT, R5, 0x68, !P1 ;  /* 0x000000680500780c */ /* 0x000fe20004f24270 */
[--C-:B------:R-:W-:Y:S01]  /*3d60*/  FFMA.FTZ R33, R33, UR21, -R2.reuse ;  /* 0x0000001521217c23 */ /* 0x100fe20008010802 */
[----:B------:R-:W-:Y:S01]  /*3d70*/  FMNMX.FTZ R6, R30, R9, !PT ;  /* 0x000000091e067209 */ /* 0x000fe20007810000 */
[----:B------:R-:W0:Y:S01]  /*3d80*/  MUFU.EX2 R148, R148 ;  /* 0x0000009400947308 */ /* 0x000e220000000800 */
[----:B------:R-:W-:Y:S01]  /*3d90*/  ISETP.LT.OR P1, PT, R4, 0x69, P1 ;  /* 0x000000690400780c */ /* 0x000fe20000f21670 */
[--C-:B------:R-:W-:Y:S01]  /*3da0*/  FFMA.FTZ R37, R37, UR21, -R2.reuse ;  /* 0x0000001525257c23 */ /* 0x100fe20008010802 */
[----:B------:R-:W-:Y:S01]  /*3db0*/  FMNMX.FTZ R9, R31, R6, !PT ;  /* 0x000000061f097209 */ /* 0x000fe20007810000 */
[--C-:B------:R-:W-:Y:S01]  /*3dc0*/  FFMA.FTZ R41, R41, UR21, -R2.reuse ;  /* 0x0000001529297c23 */ /* 0x100fe20008010802 */
[----:B------:R-:W-:Y:S01]  /*3dd0*/  FSEL R78, R78, -INF , !P1 ;  /* 0xff8000004e4e7808 */ /* 0x000fe20004800000 */
[--C-:B------:R-:W-:Y:S01]  /*3de0*/  FFMA.FTZ R45, R45, UR21, -R2.reuse ;  /* 0x000000152d2d7c23 */ /* 0x100fe20008010802 */
[----:B------:R-:W-:Y:S01]  /*3df0*/  FMNMX.FTZ R6, R34, R9, !PT ;  /* 0x0000000922067209 */ /* 0x000fe20007810000 */
[----:B------:R-:W1:Y:S01]  /*3e00*/  MUFU.EX2 R150, R150 ;  /* 0x0000009600967308 */ /* 0x000e620000000800 */
[----:B------:R-:W-:Y:S01]  /*3e10*/  ISETP.LT.OR P6, PT, R4, 0x7a, P6 ;  /* 0x0000007a0400780c */ /* 0x000fe200037c1670 */
[--C-:B------:R-:W-:Y:S01]  /*3e20*/  FFMA.FTZ R49, R49, UR21, -R2.reuse ;  /* 0x0000001531317c23 */ /* 0x100fe20008010802 */
[----:B------:R-:W-:Y:S01]  /*3e30*/  FMNMX.FTZ R11, R35, R6, !PT ;  /* 0x00000006230b7209 */ /* 0x000fe20007810000 */
[--C-:B------:R-:W-:Y:S01]  /*3e40*/  FFMA.FTZ R53, R53, UR21, -R2.reuse ;  /* 0x0000001535357c23 */ /* 0x100fe20008010802 */
[----:B------:R-:W-:Y:S01]  /*3e50*/  FSEL R87, R87, -INF , !P6 ;  /* 0xff80000057577808 */ /* 0x000fe20007000000 */
[--C-:B------:R-:W-:Y:S01]  /*3e60*/  FFMA.FTZ R146, R36, UR21, -R2.reuse ;  /* 0x0000001524927c23 */ /* 0x100fe20008010802 */
[----:B------:R-:W-:Y:S01]  /*3e70*/  FMNMX.FTZ R6, R38, R11, !PT ;  /* 0x0000000b26067209 */ /* 0x000fe20007810000 */
[----:B------:R-:W2:Y:S01]  /*3e80*/  MUFU.EX2 R7, R7 ;  /* 0x0000000700077308 */ /* 0x000ea20000000800 */
[--C-:B------:R-:W-:Y:S01]  /*3e90*/  FFMA.FTZ R29, R57, UR21, -R2.reuse ;  /* 0x00000015391d7c23 */ /* 0x100fe20008010802 */
[--C-:B------:R-:W-:Y:S01]  /*3ea0*/  FFMA.FTZ R140, R40, UR21, -R2.reuse ;  /* 0x00000015288c7c23 */ /* 0x100fe20008010802 */
[----:B------:R-:W-:Y:S01]  /*3eb0*/  FMNMX.FTZ R11, R39, R6, !PT ;  /* 0x00000006270b7209 */ /* 0x000fe20007810000 */
[--C-:B------:R-:W-:Y:S01]  /*3ec0*/  FFMA.FTZ R142, R44, UR21, -R2.reuse ;  /* 0x000000152c8e7c23 */ /* 0x100fe20008010802 */
[--C-:B------:R-:W-:Y:S01]  /*3ed0*/  FFMA.FTZ R136, R48, UR21, -R2.reuse ;  /* 0x0000001530887c23 */ /* 0x100fe20008010802 */
[--C-:B------:R-:W-:Y:S01]  /*3ee0*/  FFMA.FTZ R138, R52, UR21, -R2.reuse ;  /* 0x00000015348a7c23 */ /* 0x100fe20008010802 */
[----:B------:R-:W-:Y:S01]  /*3ef0*/  FMNMX.FTZ R6, R42, R11, !PT ;  /* 0x0000000b2a067209 */ /* 0x000fe20007810000 */
[----:B------:R-:W3:Y:S01]  /*3f00*/  MUFU.EX2 R144, R144 ;  /* 0x0000009000907308 */ /* 0x000ee20000000800 */
[--C-:B------:R-:W-:Y:S01]  /*3f10*/  FFMA.FTZ R132, R56, UR21, -R2.reuse ;  /* 0x0000001538847c23 */ /* 0x100fe20008010802 */
[--C-:B------:R-:W-:Y:S01]  /*3f20*/  FFMA.FTZ R134, R60, UR21, -R2.reuse ;  /* 0x000000153c867c23 */ /* 0x100fe20008010802 */
[----:B------:R-:W-:Y:S01]  /*3f30*/  FMNMX.FTZ R13, R43, R6, !PT ;  /* 0x000000062b0d7209 */ /* 0x000fe20007810000 */
[--C-:B------:R-:W-:Y:S01]  /*3f40*/  FFMA.FTZ R128, R64, UR21, -R2.reuse ;  /* 0x0000001540807c23 */ /* 0x100fe20008010802 */
[--C-:B------:R-:W-:Y:S01]  /*3f50*/  FFMA.FTZ R130, R68, UR21, -R2.reuse ;  /* 0x0000001544827c23 */ /* 0x100fe20008010802 */
[--C-:B------:R-:W-:Y:S01]  /*3f60*/  FFMA.FTZ R124, R72, UR21, -R2.reuse ;  /* 0x00000015487c7c23 */ /* 0x100fe20008010802 */
[----:B------:R-:W-:Y:S01]  /*3f70*/  FMNMX.FTZ R6, R46, R13, !PT ;  /* 0x0000000d2e067209 */ /* 0x000fe20007810000 */
[----:B------:R4:W5:Y:S01]  /*3f80*/  MUFU.EX2 R9, R33 ;  /* 0x0000002100097308 */ /* 0x0009620000000800 */
[--C-:B------:R-:W-:Y:S01]  /*3f90*/  FFMA.FTZ R126, R76, UR21, -R2.reuse ;  /* 0x000000154c7e7c23 */ /* 0x100fe20008010802 */
[--C-:B------:R-:W-:Y:S01]  /*3fa0*/  FFMA.FTZ R120, R80, UR21, -R2.reuse ;  /* 0x0000001550787c23 */ /* 0x100fe20008010802 */
[----:B------:R-:W-:Y:S01]  /*3fb0*/  FMNMX.FTZ R13, R47, R6, !PT ;  /* 0x000000062f0d7209 */ /* 0x000fe20007810000 */
[--C-:B------:R-:W-:Y:S01]  /*3fc0*/  FFMA.FTZ R122, R84, UR21, -R2.reuse ;  /* 0x00000015547a7c23 */ /* 0x100fe20008010802 */
[----:B------:R-:W-:-:S02]  /*3fd0*/  FFMA.FTZ R57, R85, UR21, -R2 ;  /* 0x0000001555397c23 */ /* 0x000fc40008010802 */
[----:B------:R-:W-:Y:S01]  /*3fe0*/  FMNMX.FTZ R6, R50, R13, !PT ;  /* 0x0000000d32067209 */ /* 0x000fe20007810000 */
[----:B------:R0:W-:Y:S01]  /*3ff0*/  MUFU.EX2 R11, R37 ;  /* 0x00000025000b7308 */ /* 0x0001e20000000800 */
[----:B----4-:R-:W-:Y:S02]  /*4000*/  FFMA.FTZ R33, R61, UR21, -R2 ;  /* 0x000000153d217c23 */ /* 0x010fe40008010802 */
[----:B------:R-:W-:-:S04]  /*4010*/  FMNMX.FTZ R15, R51, R6, !PT ;  /* 0x00000006330f7209 */ /* 0x000fc80007810000 */
[----:B------:R-:W-:Y:S01]  /*4020*/  FMNMX.FTZ R6, R54, R15, !PT ;  /* 0x0000000f36067209 */ /* 0x000fe20007810000 */
[----:B------:R4:W-:Y:S01]  /*4030*/  MUFU.EX2 R13, R41 ;  /* 0x00000029000d7308 */ /* 0x0009e20000000800 */
[----:B0-----:R-:W-:Y:S02]  /*4040*/  FFMA.FTZ R37, R65, UR21, -R2 ;  /* 0x0000001541257c23 */ /* 0x001fe40008010802 */
[----:B------:R-:W-:-:S04]  /*4050*/  FMNMX.FTZ R15, R55, R6, !PT ;  /* 0x00000006370f7209 */ /* 0x000fc80007810000 */
[----:B------:R-:W-:Y:S01]  /*4060*/  FMNMX.FTZ R6, R58, R15, !PT ;  /* 0x0000000f3a067209 */ /* 0x000fe20007810000 */
[----:B------:R-:W0:Y:S01]  /*4070*/  MUFU.EX2 R146, R146 ;  /* 0x0000009200927308 */ /* 0x000e220000000800 */
[----:B----4-:R-:W-:Y:S02]  /*4080*/  FFMA.FTZ R41, R69, UR21, -R2 ;  /* 0x0000001545297c23 */ /* 0x010fe40008010802 */
[----:B------:R-:W-:-:S04]  /*4090*/  FMNMX.FTZ R21, R59, R6, !PT ;  /* 0x000000063b157209 */ /* 0x000fc80007810000 */
[----:B------:R-:W-:Y:S01]  /*40a0*/  FMNMX.FTZ R6, R62, R21, !PT ;  /* 0x000000153e067209 */ /* 0x000fe20007810000 */
[----:B------:R4:W-:Y:S03]  /*40b0*/  MUFU.EX2 R15, R45 ;  /* 0x0000002d000f7308 */ /* 0x0009e60000000800 */
        /* <DEDUP_REMOVED lines=9> */
[----:B------:R-:W-:Y:S01]  /*4150*/  MUFU.EX2 R142, R142 ;  /* 0x0000008e008e7308 */ /* 0x000fe20000000800 */
        /* <DEDUP_REMOVED lines=10> */
[----:B------:R-:W-:Y:S03]  /*4200*/  MUFU.EX2 R138, R138 ;  /* 0x0000008a008a7308 */ /* 0x000fe60000000800 */
[----:B------:R-:W-:-:S05]  /*4210*/  FMNMX.FTZ R4, R87, R4, !PT ;  /* 0x0000000457047209 */ /* 0x000fca0007810000 */
[----:B------:R-:W4:Y:S01]  /*4220*/  SHFL.BFLY PT, R5, R4, 0x2, 0x1f ;  /* 0x0c401f0004057f89 */ /* 0x000f2200000e0000 */
[----:B------:R-:W-:Y:S08]  /*4230*/  MUFU.EX2 R132, R132 ;  /* 0x0000008400847308 */ /* 0x000ff00000000800 */
[----:B------:R-:W-:Y:S08]  /*4240*/  MUFU.EX2 R29, R29 ;  /* 0x0000001d001d7308 */ /* 0x000ff00000000800 */
[----:B------:R-:W-:Y:S01]  /*4250*/  MUFU.EX2 R134, R134 ;  /* 0x0000008600867308 */ /* 0x000fe20000000800 */
[----:B----4-:R-:W-:-:S07]  /*4260*/  FMNMX.FTZ R6, R4, R5, !PT ;  /* 0x0000000504067209 */ /* 0x010fce0007810000 */
[----:B------:R-:W-:Y:S01]  /*4270*/  MUFU.EX2 R33, R33 ;  /* 0x0000002100217308 */ /* 0x000fe20000000800 */
[----:B------:R-:W4:Y:S07]  /*4280*/  SHFL.BFLY PT, R5, R6, 0x1, 0x1f ;  /* 0x0c201f0006057f89 */ /* 0x000f2e00000e0000 */
[----:B------:R-:W-:Y:S08]  /*4290*/  MUFU.EX2 R128, R128 ;  /* 0x0000008000807308 */ /* 0x000ff00000000800 */
[----:B------:R-:W-:Y:S08]  /*42a0*/  MUFU.EX2 R37, R37 ;  /* 0x0000002500257308 */ /* 0x000ff00000000800 */
[----:B------:R-:W-:Y:S01]  /*42b0*/  MUFU.EX2 R130, R130 ;  /* 0x0000008200827308 */ /* 0x000fe20000000800 */
[----:B----4-:R-:W-:-:S04]  /*42c0*/  FMNMX.FTZ R5, R6, R5, !PT ;  /* 0x0000000506057209 */ /* 0x010fc80007810000 */
[C---:B------:R-:W-:Y:S01]  /*42d0*/  FSETP.NEU.FTZ.AND P1, PT, R5.reuse, -INF , PT ;  /* 0xff8000000500780b */ /* 0x040fe20003f3d000 */
[----:B------:R-:W-:Y:S02]  /*42e0*/  FMUL.FTZ R20, R5, UR21 ;  /* 0x0000001505147c20 */ /* 0x000fe40008410000 */
[----:B------:R-:W-:Y:S03]  /*42f0*/  MUFU.EX2 R41, R41 ;  /* 0x0000002900297308 */ /* 0x000fe60000000800 */
[----:B------:R-:W-:Y:S02]  /*4300*/  FSEL R20, R20, RZ, P1 ;  /* 0x000000ff14147208 */ /* 0x000fe40000800000 */
[----:B------:R-:W-:-:S03]  /*4310*/  PLOP3.LUT P1, PT, PT, PT, UP0, 0x40, 0x0 ;  /* 0x000000000000781c */ /* 0x000fc60003f2e808 */
[----:B------:R-:W-:Y:S01]  /*4320*/  MUFU.EX2 R124, R124 ;  /* 0x0000007c007c7308 */ /* 0x000fe20000000800 */
[--C-:B------:R-:W-:Y:S01]  /*4330*/  FFMA.FTZ R2, R27, UR21, -R20.reuse ;  /* 0x000000151b027c23 */ /* 0x100fe20008010814 */
[----:B------:R-:W-:Y:S01]  /*4340*/  FADD.FTZ R27, R148, R3 ;  /* 0x00000003941b7221 */ /* 0x000fe20000010000 */
[--C-:B------:R-:W-:Y:S01]  /*4350*/  FFMA.FTZ R149, R26, UR21, -R20.reuse ;  /* 0x000000151a957c23 */ /* 0x100fe20008010814 */
[--C-:B------:R-:W-:Y:S01]  /*4360*/  FFMA.FTZ R151, R30, UR21, -R20.reuse ;  /* 0x000000151e977c23 */ /* 0x100fe20008010814 */
[--C-:B------:R-:W-:Y:S01]  /*4370*/  FFMA.FTZ R4, R31, UR21, -R20.reuse ;  /* 0x000000151f047c23 */ /* 0x100fe20008010814 */
[----:B-1----:R-:W-:Y:S01]  /*4380*/  FADD.FTZ R24, R150, R27 ;  /* 0x0000001b96187221 */ /* 0x002fe20000010000 */
[--C-:B------:R-:W-:Y:S01]  /*4390*/  FFMA.FTZ R145, R34, UR21, -R20.reuse ;  /* 0x0000001522917c23 */ /* 0x100fe20008010814 */
[----:B------:R-:W-:Y:S01]  /*43a0*/  MUFU.EX2 R2, R2 ;  /* 0x0000000200027308 */ /* 0x000fe20000000800 */
[----:B------:R-:W-:Y:S01]  /*43b0*/  FFMA.FTZ R6, R35, UR21, -R20 ;  /* 0x0000001523067c23 */ /* 0x000fe20008010814 */
[----:B--2---:R-:W-:Y:S01]  /*43c0*/  FADD.FTZ R27, R7, R24 ;  /* 0x00000018071b7221 */ /* 0x004fe20000010000 */
[--C-:B------:R-:W-:Y:S01]  /*43d0*/  FFMA.FTZ R147, R38, UR21, -R20.reuse ;  /* 0x0000001526937c23 */ /* 0x100fe20008010814 */
[--C-:B------:R-:W-:Y:S01]  /*43e0*/  FFMA.FTZ R8, R39, UR21, -R20.reuse ;  /* 0x0000001527087c23 */ /* 0x100fe20008010814 */
[--C-:B------:R-:W-:Y:S01]  /*43f0*/  FFMA.FTZ R141, R42, UR21, -R20.reuse ;  /* 0x000000152a8d7c23 */ /* 0x100fe20008010814 */
[----:B---3--:R-:W-:Y:S01]  /*4400*/  FADD.FTZ R26, R144, R27 ;  /* 0x0000001b901a7221 */ /* 0x008fe20000010000 */
[--C-:B------:R-:W-:Y:S01]  /*4410*/  FFMA.FTZ R10, R43, UR21, -R20.reuse ;  /* 0x000000152b0a7c23 */ /* 0x100fe20008010814 */
[----:B------:R-:W1:Y:S01]  /*4420*/  MUFU.EX2 R149, R149 ;  /* 0x0000009500957308 */ /* 0x000e620000000800 */
[----:B------:R-:W-:Y:S01]  /*4430*/  FFMA.FTZ R143, R46, UR21, -R20 ;  /* 0x000000152e8f7c23 */ /* 0x000fe20008010814 */
[----:B-----5:R-:W-:Y:S01]  /*4440*/  FADD.FTZ R27, R9, R26 ;  /* 0x0000001a091b7221 */ /* 0x020fe20000010000 */
[--C-:B------:R-:W-:Y:S01]  /*4450*/  FFMA.FTZ R12, R47, UR21, -R20.reuse ;  /* 0x000000152f0c7c23 */ /* 0x100fe20008010814 */
[--C-:B------:R-:W-:Y:S01]  /*4460*/  FFMA.FTZ R137, R50, UR21, -R20.reuse ;  /* 0x0000001532897c23 */ /* 0x100fe20008010814 */
[--C-:B------:R-:W-:Y:S01]  /*4470*/  FFMA.FTZ R14, R51, UR21, -R20.reuse ;  /* 0x00000015330e7c23 */ /* 0x100fe20008010814 */
[----:B0-----:R-:W-:Y:S01]  /*4480*/  FADD.FTZ R26, R146, R27 ;  /* 0x0000001b921a7221 */ /* 0x001fe20000010000 */
[--C-:B------:R-:W-:Y:S01]  /*4490*/  FFMA.FTZ R139, R54, UR21, -R20.reuse ;  /* 0x00000015368b7c23 */ /* 0x100fe20008010814 */
[----:B------:R-:W0:Y:S01]  /*44a0*/  MUFU.EX2 R151, R151 ;  /* 0x0000009700977308 */ /* 0x000e220000000800 */
[----:B------:R-:W-:Y:S01]  /*44b0*/  FFMA.FTZ R24, R55, UR21, -R20 ;  /* 0x0000001537187c23 */ /* 0x000fe20008010814 */
[----:B------:R-:W-:Y:S01]  /*44c0*/  FADD.FTZ R27, R11, R26 ;  /* 0x0000001a0b1b7221 */ /* 0x000fe20000010000 */
[--C-:B------:R-:W-:Y:S01]  /*44d0*/  FFMA.FTZ R133, R58, UR21, -R20.reuse ;  /* 0x000000153a857c23 */ /* 0x100fe20008010814 */
[--C-:B------:R-:W-:Y:S01]  /*44e0*/  FFMA.FTZ R26, R59, UR21, -R20.reuse ;  /* 0x000000153b1a7c23 */ /* 0x100fe20008010814 */
[----:B------:R-:W-:Y:S01]  /*44f0*/  F2FP.F16.F32.PACK_AB R148, R3, R148 ;  /* 0x000000940394723e */ /* 0x000fe200000000ff */
[----:B------:R-:W-:Y:S01]  /*4500*/  FADD.FTZ R28, R140, R27 ;  /* 0x0000001b8c1c7221 */ /* 0x000fe20000010000 */
[----:B------:R-:W-:Y:S01]  /*4510*/  FFMA.FTZ R135, R62, UR21, -R20 ;  /* 0x000000153e877c23 */ /* 0x000fe20008010814 */
[----:B------:R-:W2:Y:S01]  /*4520*/  MUFU.EX2 R4, R4 ;  /* 0x0000000400047308 */ /* 0x000ea20000000800 */
[----:B-1----:R-:W-:Y:S01]  /*4530*/  FADD.FTZ R30, R149, R2 ;  /* 0x00000002951e7221 */ /* 0x002fe20000010000 */
[----:B------:R-:W-:Y:S01]  /*4540*/  FADD.FTZ R27, R13, R28 ;  /* 0x0000001c0d1b7221 */ /* 0x000fe20000010000 */
[--C-:B------:R-:W-:Y:S01]  /*4550*/  FFMA.FTZ R129, R66, UR21, -R20.reuse ;  /* 0x0000001542817c23 */ /* 0x100fe20008010814 */
[----:B------:R-:W-:Y:S01]  /*4560*/  F2FP.F16.F32.PACK_AB R150, R7, R150 ;  /* 0x000000960796723e */ /* 0x000fe200000000ff */
[--C-:B------:R-:W-:Y:S01]  /*4570*/  FFMA.FTZ R131, R70, UR21, -R20.reuse ;  /* 0x0000001546837c23 */ /* 0x100fe20008010814 */
[----:B------:R-:W-:Y:S01]  /*4580*/  FADD.FTZ R28, R142, R27 ;  /* 0x0000001b8e1c7221 */ /* 0x000fe20000010000 */
[----:B------:R-:W-:Y:S01]  /*4590*/  FFMA.FTZ R74, R74, UR21, -R20 ;  /* 0x000000154a4a7c23 */ /* 0x000fe20008010814 */
[----:B------:R-:W1:Y:S01]  /*45a0*/  MUFU.EX2 R145, R145 ;  /* 0x0000009100917308 */ /* 0x000e620000000800 */
[----:B0-----:R-:W-:Y:S01]  /*45b0*/  FADD.FTZ R27, R151, R30 ;  /* 0x0000001e971b7221 */ /* 0x001fe20000010000 */
[----:B------:R-:W-:Y:S01]  /*45c0*/  FADD.FTZ R31, R15, R28 ;  /* 0x0000001c0f1f7221 */ /* 0x000fe20000010000 */
[--C-:B------:R-:W-:Y:S01]  /*45d0*/  FFMA.FTZ R28, R63, UR21, -R20.reuse ;  /* 0x000000153f1c7c23 */ /* 0x100fe20008010814 */
[--C-:B------:R-:W-:Y:S01]  /*45e0*/  FFMA.FTZ R75, R75, UR21, -R20.reuse ;  /* 0x000000154b4b7c23 */ /* 0x100fe20008010814 */
[--C-:B------:R-:W-:Y:S01]  /*45f0*/  FFMA.FTZ R78, R78, UR21, -R20.reuse ;  /* 0x000000154e4e7c23 */ /* 0x100fe20008010814 */
[----:B------:R-:W-:Y:S01]  /*4600*/  FADD.FTZ R32, R136, R31 ;  /* 0x0000001f88207221 */ /* 0x000fe20000010000 */
[----:B------:R-:W-:Y:S01]  /*4610*/  FFMA.FTZ R79, R79, UR21, -R20 ;  /* 0x000000154f4f7c23 */ /* 0x000fe20008010814 */
[----:B------:R-:W0:Y:S01]  /*4620*/  MUFU.EX2 R6, R6 ;  /* 0x0000000600067308 */ /* 0x000e220000000800 */
[----:B--2---:R-:W-:Y:S01]  /*4630*/  FADD.FTZ R30, R4, R27 ;  /* 0x0000001b041e7221 */ /* 0x004fe20000010000 */
        /* <DEDUP_REMOVED lines=10> */
[--C-:B------:R-:W-:Y:S01]  /*46e0*/  FFMA.FTZ R32, R71, UR21, -R20.reuse ;  /* 0x0000001547207c23 */ /* 0x100fe20008010814 */
[----:B------:R-:W-:Y:S01]  /*46f0*/  FFMA.FTZ R20, R87, UR21, -R20 ;  /* 0x0000001557147c23 */ /* 0x000fe20008010814 */
[----:B------:R-:W-:Y:S01]  /*4700*/  FADD.FTZ R36, R132, R31 ;  /* 0x0000001f84247221 */ /* 0x000fe20000010000 */
[----:B------:R-:W-:Y:S01]  /*4710*/  F2FP.F16.F32.PACK_AB R151, R4, R151 ;  /* 0x000000970497723e */ /* 0x000fe200000000ff */
[----:B------:R-:W1:Y:S01]  /*4720*/  MUFU.EX2 R8, R8 ;  /* 0x0000000800087308 */ /* 0x000e620000000800 */
[----:B0-----:R-:W-:Y:S01]  /*4730*/  FADD.FTZ R34, R6, R27 ;  /* 0x0000001b06227221 */ /* 0x001fe20000010000 */
[----:B------:R-:W-:Y:S01]  /*4740*/  FADD.FTZ R31, R29, R36 ;  /* 0x000000241d1f7221 */ /* 0x000fe20000010000 */
[----:B------:R-:W-:Y:S01]  /*4750*/  F2FP.F16.F32.PACK_AB R144, R9, R144 ;  /* 0x000000900990723e */ /* 0x000fe200000000ff */
[----:B------:R-:W-:Y:S01]  /*4760*/  VIADD R4, R88, 0xfffffffe ;  /* 0xfffffffe58047836 */ /* 0x000fe20000000000 */
[----:B------:R-:W-:Y:S01]  /*4770*/  F2FP.F16.F32.PACK_AB R146, R11, R146 ;  /* 0x000000920b92723e */ /* 0x000fe200000000ff */
[----:B------:R-:W-:Y:S01]  /*4780*/  FADD.FTZ R36, R134, R31 ;  /* 0x0000001f86247221 */ /* 0x000fe20000010000 */
[----:B------:R-:W-:Y:S01]  /*4790*/  F2FP.F16.F32.PACK_AB R140, R13, R140 ;  /* 0x0000008c0d8c723e */ /* 0x000fe200000000ff */
[----:B------:R-:W0:Y:S01]  /*47a0*/  MUFU.EX2 R141, R141 ;  /* 0x0000008d008d7308 */ /* 0x000e220000000800 */
[----:B--2---:R-:W-:Y:S01]  /*47b0*/  FADD.FTZ R27, R147, R34 ;  /* 0x00000022931b7221 */ /* 0x004fe20000010000 */
[----:B------:R-:W-:Y:S01]  /*47c0*/  FADD.FTZ R31, R33, R36 ;  /* 0x00000024211f7221 */ /* 0x000fe20000010000 */
[----:B------:R-:W-:-:S02]  /*47d0*/  F2FP.F16.F32.PACK_AB R142, R15, R142 ;  /* 0x0000008e0f8e723e */ /* 0x000fc400000000ff */
[----:B------:R-:W-:Y:S01]  /*47e0*/  F2FP.F16.F32.PACK_AB R136, R21, R136 ;  /* 0x000000881588723e */ /* 0x000fe200000000ff */
[----:B------:R-:W-:Y:S01]  /*47f0*/  FADD.FTZ R36, R128, R31 ;  /* 0x0000001f80247221 */ /* 0x000fe20000010000 */
[----:B------:R-:W-:Y:S01]  /*4800*/  F2FP.F16.F32.PACK_AB R138, R25, R138 ;  /* 0x0000008a198a723e */ /* 0x000fe200000000ff */
[----:B------:R-:W2:Y:S01]  /*4810*/  MUFU.EX2 R10, R10 ;  /* 0x0000000a000a7308 */ /* 0x000ea20000000800 */
[----:B-1----:R-:W-:Y:S01]  /*4820*/  FADD.FTZ R34, R8, R27 ;  /* 0x0000001b08227221 */ /* 0x002fe20000010000 */
[----:B------:R-:W-:Y:S02]  /*4830*/  F2FP.F16.F32.PACK_AB R132, R29, R132 ;  /* 0x000000841d84723e */ /* 0x000fe400000000ff */
[----:B------:R-:W-:Y:S02]  /*4840*/  F2FP.F16.F32.PACK_AB R134, R33, R134 ;  /* 0x000000862186723e */ /* 0x000fe400000000ff */
[----:B------:R-:W-:Y:S02]  /*4850*/  F2FP.F16.F32.PACK_AB R128, R37, R128 ;  /* 0x000000802580723e */ /* 0x000fe400000000ff */
[----:B------:R-:W1:Y:S01]  /*4860*/  MUFU.EX2 R143, R143 ;  /* 0x0000008f008f7308 */ /* 0x000e620000000800 */
[----:B0-----:R-:W-:Y:S01]  /*4870*/  FADD.FTZ R27, R141, R34 ;  /* 0x000000228d1b7221 */ /* 0x001fe20000010000 */
[----:B------:R-:W-:-:S02]  /*4880*/  F2FP.F16.F32.PACK_AB R145, R6, R145 ;  /* 0x000000910691723e */ /* 0x000fc400000000ff */
[----:B------:R-:W-:-:S04]  /*4890*/  F2FP.F16.F32.PACK_AB R147, R8, R147 ;  /* 0x000000930893723e */ /* 0x000fc800000000ff */
[----:B------:R-:W0:Y:S01]  /*48a0*/  MUFU.EX2 R12, R12 ;  /* 0x0000000c000c7308 */ /* 0x000e220000000800 */
[C---:B--2---:R-:W-:Y:S01]  /*48b0*/  FADD.FTZ R34, R10.reuse, R27 ;  /* 0x0000001b0a227221 */ /* 0x044fe20000010000 */
[----:B------:R-:W-:-:S06]  /*48c0*/  F2FP.F16.F32.PACK_AB R141, R10, R141 ;  /* 0x0000008d0a8d723e */ /* 0x000fcc00000000ff */
[----:B------:R-:W2:Y:S01]  /*48d0*/  MUFU.EX2 R137, R137 ;  /* 0x0000008900897308 */ /* 0x000ea20000000800 */
[----:B-1----:R-:W-:-:S07]  /*48e0*/  FADD.FTZ R27, R143, R34 ;  /* 0x000000228f1b7221 */ /* 0x002fce0000010000 */
[----:B------:R-:W1:Y:S01]  /*48f0*/  MUFU.EX2 R14, R14 ;  /* 0x0000000e000e7308 */ /* 0x000e620000000800 */
[C---:B0-----:R-:W-:Y:S01]  /*4900*/  FADD.FTZ R34, R12.reuse, R27 ;  /* 0x0000001b0c227221 */ /* 0x041fe20000010000 */
[----:B------:R-:W-:Y:S01]  /*4910*/  FADD.FTZ R27, R37, R36 ;  /* 0x00000024251b7221 */ /* 0x000fe20000010000 */
[----:B------:R-:W-:-:S03]  /*4920*/  F2FP.F16.F32.PACK_AB R143, R12, R143 ;  /* 0x0000008f0c8f723e */ /* 0x000fc600000000ff */
[----:B------:R-:W-:Y:S01]  /*4930*/  FADD.FTZ R36, R130, R27 ;  /* 0x0000001b82247221 */ /* 0x000fe20000010000 */
[----:B------:R-:W-:Y:S01]  /*4940*/  F2FP.F16.F32.PACK_AB R130, R41, R130 ;  /* 0x000000822982723e */ /* 0x000fe200000000ff */
[----:B------:R-:W0:Y:S01]  /*4950*/  MUFU.EX2 R139, R139 ;  /* 0x0000008b008b7308 */ /* 0x000e220000000800 */
[----:B--2---:R-:W-:Y:S01]  /*4960*/  FADD.FTZ R3, R137, R34 ;  /* 0x0000002289037221 */ /* 0x004fe20000010000 */
[----:B------:R-:W-:-:S04]  /*4970*/  FADD.FTZ R7, R41, R36 ;  /* 0x0000002429077221 */ /* 0x000fc80000010000 */
[----:B------:R-:W-:Y:S02]  /*4980*/  FADD.FTZ R36, R124, R7 ;  /* 0x000000077c247221 */ /* 0x000fe40000010000 */
[----:B------:R-:W2:Y:S01]  /*4990*/  MUFU.EX2 R24, R24 ;  /* 0x0000001800187308 */ /* 0x000ea20000000800 */
[C---:B-1----:R-:W-:Y:S01]  /*49a0*/  FADD.FTZ R34, R14.reuse, R3 ;  /* 0x000000030e227221 */ /* 0x042fe20000010000 */
[----:B------:R-:W-:-:S06]  /*49b0*/  F2FP.F16.F32.PACK_AB R137, R14, R137 ;  /* 0x000000890e89723e */ /* 0x000fcc00000000ff */
[----:B------:R-:W1:Y:S01]  /*49c0*/  MUFU.EX2 R133, R133 ;  /* 0x0000008500857308 */ /* 0x000e620000000800 */
[----:B0-----:R-:W-:-:S07]  /*49d0*/  FADD.FTZ R3, R139, R34 ;  /* 0x000000228b037221 */ /* 0x001fce0000010000 */
[----:B------:R-:W0:Y:S01]  /*49e0*/  MUFU.EX2 R45, R45 ;  /* 0x0000002d002d7308 */ /* 0x000e220000000800 */
[C---:B--2---:R-:W-:Y:S01]  /*49f0*/  FADD.FTZ R34, R24.reuse, R3 ;  /* 0x0000000318227221 */ /* 0x044fe20000010000 */
[----:B------:R-:W-:-:S06]  /*4a00*/  F2FP.F16.F32.PACK_AB R139, R24, R139 ;  /* 0x0000008b188b723e */ /* 0x000fcc00000000ff */
[----:B------:R-:W2:Y:S01]  /*4a10*/  MUFU.EX2 R26, R26 ;  /* 0x0000001a001a7308 */ /* 0x000ea20000000800 */
[----:B-1----:R-:W-:-:S07]  /*4a20*/  FADD.FTZ R3, R133, R34 ;  /* 0x0000002285037221 */ /* 0x002fce0000010000 */
[----:B------:R-:W1:Y:S01]  /*4a30*/  MUFU.EX2 R126, R126 ;  /* 0x0000007e007e7308 */ /* 0x000e620000000800 */
[C---:B0-----:R-:W-:Y:S01]  /*4a40*/  FADD.FTZ R7, R45.reuse, R36 ;  /* 0x000000242d077221 */ /* 0x041fe20000010000 */
[----:B------:R-:W-:-:S06]  /*4a50*/  F2FP.F16.F32.PACK_AB R124, R45, R124 ;  /* 0x0000007c2d7c723e */ /* 0x000fcc00000000ff */
[----:B------:R-:W0:Y:S01]  /*4a60*/  MUFU.EX2 R135, R135 ;  /* 0x0000008700877308 */ /* 0x000e220000000800 */
[C---:B--2---:R-:W-:Y:S01]  /*4a70*/  FADD.FTZ R34, R26.reuse, R3 ;  /* 0x000000031a227221 */ /* 0x044fe20000010000 */
[----:B------:R-:W-:-:S06]  /*4a80*/  F2FP.F16.F32.PACK_AB R133, R26, R133 ;  /* 0x000000851a85723e */ /* 0x000fcc00000000ff */
[----:B------:R-:W2:Y:S01]  /*4a90*/  MUFU.EX2 R49, R49 ;  /* 0x0000003100317308 */ /* 0x000ea20000000800 */
[----:B-1----:R-:W-:-:S07]  /*4aa0*/  FADD.FTZ R36, R126, R7 ;  /* 0x000000077e247221 */ /* 0x002fce0000010000 */
[----:B------:R-:W1:Y:S01]  /*4ab0*/  MUFU.EX2 R28, R28 ;  /* 0x0000001c001c7308 */ /* 0x000e620000000800 */
[----:B0-----:R-:W-:-:S07]  /*4ac0*/  FADD.FTZ R3, R135, R34 ;  /* 0x0000002287037221 */ /* 0x001fce0000010000 */
[----:B------:R-:W0:Y:S01]  /*4ad0*/  MUFU.EX2 R120, R120 ;  /* 0x0000007800787308 */ /* 0x000e220000000800 */
[C---:B--2---:R-:W-:Y:S01]  /*4ae0*/  FADD.FTZ R7, R49.reuse, R36 ;  /* 0x0000002431077221 */ /* 0x044fe20000010000 */
[----:B------:R-:W-:-:S06]  /*4af0*/  F2FP.F16.F32.PACK_AB R126, R49, R126 ;  /* 0x0000007e317e723e */ /* 0x000fcc00000000ff */
[----:B------:R-:W2:Y:S01]  /*4b00*/  MUFU.EX2 R129, R129 ;  /* 0x0000008100817308 */ /* 0x000ea20000000800 */
[C---:B-1----:R-:W-:Y:S01]  /*4b10*/  FADD.FTZ R34, R28.reuse, R3 ;  /* 0x000000031c227221 */ /* 0x042fe20000010000 */
[----:B------:R-:W-:-:S06]  /*4b20*/  F2FP.F16.F32.PACK_AB R135, R28, R135 ;  /* 0x000000871c87723e */ /* 0x000fcc00000000ff */
[----:B------:R-:W1:Y:S01]  /*4b30*/  MUFU.EX2 R53, R53 ;  /* 0x0000003500357308 */ /* 0x000e620000000800 */
[----:B0-----:R-:W-:-:S07]  /*4b40*/  FADD.FTZ R36, R120, R7 ;  /* 0x0000000778247221 */ /* 0x001fce0000010000 */
[----:B------:R-:W0:Y:S01]  /*4b50*/  MUFU.EX2 R30, R30 ;  /* 0x0000001e001e7308 */ /* 0x000e220000000800 */
[----:B--2---:R-:W-:-:S07]  /*4b60*/  FADD.FTZ R3, R129, R34 ;  /* 0x0000002281037221 */ /* 0x004fce0000010000 */
[----:B------:R-:W2:Y:S01]  /*4b70*/  MUFU.EX2 R122, R122 ;  /* 0x0000007a007a7308 */ /* 0x000ea20000000800 */
[C---:B-1----:R-:W-:Y:S01]  /*4b80*/  FADD.FTZ R7, R53.reuse, R36 ;  /* 0x0000002435077221 */ /* 0x042fe20000010000 */
[----:B------:R-:W-:-:S06]  /*4b90*/  F2FP.F16.F32.PACK_AB R120, R53, R120 ;  /* 0x000000783578723e */ /* 0x000fcc00000000ff */
[----:B------:R-:W1:Y:S01]  /*4ba0*/  MUFU.EX2 R131, R131 ;  /* 0x0000008300837308 */ /* 0x000e620000000800 */
[C---:B0-----:R-:W-:Y:S01]  /*4bb0*/  FADD.FTZ R34, R30.reuse, R3 ;  /* 0x000000031e227221 */ /* 0x041fe20000010000 */
[----:B------:R-:W-:-:S06]  /*4bc0*/  F2FP.F16.F32.PACK_AB R129, R30, R129 ;  /* 0x000000811e81723e */ /* 0x000fcc00000000ff */
[----:B------:R-:W0:Y:S01]  /*4bd0*/  MUFU.EX2 R32, R32 ;  /* 0x0000002000207308 */ /* 0x000e220000000800 */
[----:B--2---:R-:W-:-:S07]  /*4be0*/  FADD.FTZ R36, R122, R7 ;  /* 0x000000077a247221 */ /* 0x004fce0000010000 */
[----:B------:R-:W2:Y:S01]  /*4bf0*/  MUFU.EX2 R74, R74 ;  /* 0x0000004a004a7308 */ /* 0x000ea20000000800 */
[----:B-1----:R-:W-:-:S07]  /*4c00*/  FADD.FTZ R7, R131, R34 ;  /* 0x0000002283077221 */ /* 0x002fce0000010000 */
[----:B------:R-:W1:Y:S01]  /*4c10*/  MUFU.EX2 R75, R75 ;  /* 0x0000004b004b7308 */ /* 0x000e620000000800 */
[C---:B0-----:R-:W-:Y:S01]  /*4c20*/  FADD.FTZ R7, R32.reuse, R7 ;  /* 0x0000000720077221 */ /* 0x041fe20000010000 */
[----:B------:R-:W-:-:S06]  /*4c30*/  F2FP.F16.F32.PACK_AB R131, R32, R131 ;  /* 0x000000832083723e */ /* 0x000fcc00000000ff */
[----:B------:R-:W0:Y:S01]  /*4c40*/  MUFU.EX2 R78, R78 ;  /* 0x0000004e004e7308 */ /* 0x000e220000000800 */
[----:B--2---:R-:W-:-:S07]  /*4c50*/  FADD.FTZ R2, R74, R7 ;  /* 0x000000074a027221 */ /* 0x004fce0000010000 */
        /* <DEDUP_REMOVED lines=14> */
[----:B--2---:R-:W-:-:S04]  /*4d40*/  FADD.FTZ R2, R86, R7 ;  /* 0x0000000756027221 */ /* 0x004fc80000010000 */
[C---:B-1----:R-:W-:Y:S01]  /*4d50*/  FADD.FTZ R2, R123.reuse, R2 ;  /* 0x000000027b027221 */ /* 0x042fe20000010000 */
[----:B------:R-:W-:Y:S01]  /*4d60*/  F2FP.F16.F32.PACK_AB R123, R123, R86 ;  /* 0x000000567b7b723e */ /* 0x000fe200000000ff */
[C---:B0-----:R-:W-:Y:S01]  /*4d70*/  FADD.FTZ R3, R57.reuse, R36 ;  /* 0x0000002439037221 */ /* 0x041fe20000010000 */
[----:B------:R-:W-:Y:S01]  /*4d80*/  F2FP.F16.F32.PACK_AB R122, R57, R122 ;  /* 0x0000007a397a723e */ /* 0x000fe200000000ff */
        /* <DEDUP_REMOVED lines=12> */
.L_x_1252:
[----:B------:R-:W-:Y:S02]  /*4e50*/  ULDC UR18, c[0x0][0x9e4] ;  /* 0x0002790000127ab9 */ /* 0x000fe40000000800 */
[----:B------:R-:W-:-:S11]  /*4e60*/  UISETP.NE.AND UP0, UPT, UR18, 0x1, UPT ;  /* 0x000000011200788c */ /* 0x000fd6000bf05270 */
[----:B------:R-:W-:Y:S02]  /*4e70*/  @UP0 ULDC.64 UR6, c[0x0][0x9e8] ;  /* 0x00027a0000060ab9 */ /* 0x000fe40000000a00 */
[----:B------:R-:W-:-:S04]  /*4e80*/  UIMAD.WIDE.U32 UR10, UR15, UR6, URZ ;  /* 0x000000060f0a72a5 */ /* 0x000fc8000f8e003f */
[----:B------:R-:W-:-:S12]  /*4e90*/  @UP0 USHF.R.U32.HI UR15, URZ, UR7, UR11 ;  /* 0x000000073f0f0299 */ /* 0x000fd8000801160b */
.L_x_1253:
[----:B------:R-:W-:-:S04]  /*4ea0*/  UIMAD UR15, UR15, UR18, UR18 ;  /* 0x000000120f0f72a4 */ /* 0x000fc8000f8e0212 */
[----:B------:R-:W-:-:S04]  /*4eb0*/  UISETP.LT.AND UP0, UPT, UR14, UR15, UPT ;  /* 0x0000000f0e00728c */ /* 0x000fc8000bf01270 */
[----:B------:R-:W-:-:S12]  /*4ec0*/  USEL UR14, UR14, UR15, UP0 ;  /* 0x0000000f0e0e7287 */ /* 0x000fd80008000000 */
.L_x_1251:
[----:B------:R-:W-:Y:S01]  /*4ed0*/  USHF.R.S32.HI UR6, URZ, 0x1f, UR14 ;  /* 0x0000001f3f067899 */ /* 0x000fe2000801140e */
[----:B------:R-:W-:Y:S02]  /*4ee0*/  CS2R R118, SRZ ;  /* 0x0000000000767805 */ /* 0x000fe4000001ff00 */
[----:B------:R-:W-:Y:S02]  /*4ef0*/  CS2R R116, SRZ ;  /* 0x0000000000747805 */ /* 0x000fe4000001ff00 */
[----:B------:R-:W-:Y:S01]  /*4f00*/  CS2R R114, SRZ ;  /* 0x0000000000727805 */ /* 0x000fe2000001ff00 */
[----:B------:R-:W-:Y:S01]  /*4f10*/  ULEA.HI UR6, UR6, UR14, URZ, 0x7 ;  /* 0x0000000e06067291 */ /* 0x000fe2000f8f383f */
[----:B------:R-:W-:Y:S02]  /*4f20*/  CS2R R112, SRZ ;  /* 0x0000000000707805 */ /* 0x000fe4000001ff00 */
[----:B------:R-:W-:Y:S02]  /*4f30*/  CS2R R110, SRZ ;  /* 0x00000000006e7805 */ /* 0x000fe4000001ff00 */
[----:B------:R-:W-:Y:S01]  /*4f40*/  CS2R R108, SRZ ;  /* 0x00000000006c7805 */ /* 0x000fe2000001ff00 */
        /* <DEDUP_REMOVED lines=10> */
[----:B------:R-:W-:Y:S02]  /*4ff0*/  CS2R R92, SRZ ;  /* 0x00000000005c7805 */ /* 0x000fe4000001ff00 */
[----:B------:R-:W-:Y:S02]  /*5000*/  CS2R R90, SRZ ;  /* 0x00000000005a7805 */ /* 0x000fe4000001ff00 */
[----:B------:R-:W-:Y:S02]  /*5010*/  CS2R R88, SRZ ;  /* 0x0000000000587805 */ /* 0x000fe4000001ff00 */
[----:B------:R-:W-:-:S13]  /*5020*/  ISETP.GE.AND P1, PT, R4, UR25, PT ;  /* 0x0000001904007c0c */ /* 0x000fda000bf26270 */
[----:B------:R-:W-:Y:S05]  /*5030*/  @!P1 BRA `(.L_x_1254) ;  /* 0x0000002c00a09947 */ /* 0x000fea0003800000 */
[----:B------:R-:W-:Y:S01]  /*5040*/  IMAD.MOV.U32 R7, RZ, RZ, R5 ;  /* 0x000000ffff077224 */ /* 0x000fe200078e0005 */
[----:B------:R-:W-:Y:S01]  /*5050*/  UMOV UR27, UR49 ;  /* 0x00000031001b7c82 */ /* 0x000fe20008000000 */
[----:B------:R-:W-:Y:S01]  /*5060*/  IMAD.MOV.U32 R6, RZ, RZ, R0 ;  /* 0x000000ffff067224 */ /* 0x000fe200078e0000 */
[----:B------:R-:W-:Y:S01]  /*5070*/  UMOV UR26, UR48 ;  /* 0x00000030001a7c82 */ /* 0x000fe20008000000 */
[----:B------:R-:W-:Y:S01]  /*5080*/  IMAD.MOV.U32 R119, RZ, RZ, RZ ;  /* 0x000000ffff777224 */ /* 0x000fe200078e00ff */
[----:B------:R-:W-:Y:S01]  /*5090*/  ULDC UR22, c[0x0][0x9e4] ;  /* 0x0002790000167ab9 */ /* 0x000fe20000000800 */
[----:B------:R-:W-:Y:S01]  /*50a0*/  ULDC UR23, c[0x0][0x9dc] ;  /* 0x0002770000177ab9 */ /* 0x000fe20000000800 */
[----:B------:R-:W-:Y:S01]  /*50b0*/  ULDC UR21, c[0x0][0x988] ;  /* 0x0002620000157ab9 */ /* 0x000fe20000000800 */
[----:B------:R-:W-:-:S05]  /*50c0*/  ULDC UR24, c[0x0][0x9e0] ;  /* 0x0002780000187ab9 */ /* 0x000fca0000000800 */
.L_x_1273:
[----:B------:R-:W-:Y:S01]  /*50d0*/  ISETP.NE.AND P2, PT, RZ, UR44, PT ;  /* 0x0000002cff007c0c */ /* 0x000fe2000bf45270 */
[----:B------:R-:W-:-:S04]  /*50e0*/  UISETP.NE.AND UP0, UPT, UR26, 0x1, UPT ;  /* 0x000000011a00788c */ /* 0x000fc8000bf05270 */
[----:B------:R-:W-:-:S04]  /*50f0*/  USEL UR49, URZ, 0x1, UP0 ;  /* 0x000000013f317887 */ /* 0x000fc80008000000 */
[----:B------:R-:W-:-:S04]  /*5100*/  ULOP3.LUT UR49, UR27, UR49, URZ, 0x3c, !UPT ;  /* 0x000000311b317292 */ /* 0x000fc8000f8e3c3f */
[----:B------:R-:W-:Y:S08]  /*5110*/  @P2 BRA `(.L_x_1255) ;  /* 0x0000000000382947 */ /* 0x000ff00003800000 */
[----:B------:R-:W-:Y:S05]  /*5120*/  @!P0 BRA `(.L_x_1256) ;  /* 0x0000000000048947 */ /* 0x000fea0003800000 */
[----:B------:R-:W-:Y:S01]  /*5130*/  BPT.TRAP 0x1 ;  /* 0x000000040000795c */ /* 0x000fe20000300000 */
.L_x_1256:
        /* <DEDUP_REMOVED lines=9> */
.L_x_1257:
[----:B-1----:R-:W-:Y:S05]  /*51d0*/  @P1 BRA `(.L_x_1255) ;  /* 0x0000000000081947 */ /* 0x002fea0003800000 */
[----:B------:R-:W1:Y:S02]  /*51e0*/  SYNCS.PHASECHK.TRANS64.TRYWAIT P1, [UR6+0x16830], R0 ;  /* 0x01683000ff0075a7 */ /* 0x000e640008020146 */
[----:B-1----:R-:W-:Y:S05]  /*51f0*/  @!P1 BRA `(.L_x_1258) ;  /* 0x0000011000289947 */ /* 0x002fea0003800000 */
.L_x_1255:
[----:B-1----:R-:W1:Y:S01]  /*5200*/  S2R R5, SR_TID.X ;  /* 0x0000000000057919 */ /* 0x002e620000002100 */
[----:B------:R-:W-:Y:S01]  /*5210*/  UIADD3 UR48, UR26, 0x1, URZ ;  /* 0x000000011a307890 */ /* 0x000fe2000fffe03f */
[----:B------:R-:W-:Y:S01]  /*5220*/  UMOV UR19, 0x40000040 ;  /* 0x4000004000137882 */ /* 0x000fe20000000000 */
[----:B------:R-:W-:Y:S02]  /*5230*/  UMOV UR7, 0x40000040 ;  /* 0x4000004000077882 */ /* 0x000fe40000000000 */
[----:B------:R-:W-:Y:S01]  /*5240*/  UISETP.NE.AND UP0, UPT, UR48, 0x2, UPT ;  /* 0x000000023000788c */ /* 0x000fe2000bf05270 */
[----:B------:R-:W-:Y:S01]  /*5250*/  UMOV UR11, 0x40000040 ;  /* 0x40000040000b7882 */ /* 0x000fe20000000000 */
[----:B------:R-:W-:Y:S02]  /*5260*/  UMOV UR15, 0x40000040 ;  /* 0x40000040000f7882 */ /* 0x000fe40000000000 */
[----:B------:R-:W-:-:S04]  /*5270*/  USEL UR48, UR48, URZ, UP0 ;  /* 0x0000003f30307287 */ /* 0x000fc80008000000 */
        /* <DEDUP_REMOVED lines=22> */
.L_x_1260:
[----:B------:R-:W-:Y:S01]  /*53e0*/  ULEA UR6, UR26, UR45, 0x3 ;  /* 0x0000002d1a067291 */ /* 0x000fe2000f8e183f */
[----:B------:R-:W-:-:S05]  /*53f0*/  IMAD.U32 R0, RZ, RZ, UR27 ;  /* 0x0000001bff007e24 */ /* 0x000fca000f8e00ff */
[----:B------:R-:W-:-:S04]  /*5400*/  SHF.L.U32 R0, R0, 0x1f, RZ ;  /* 0x0000001f00007819 */ /* 0x000fc800000006ff */
[----:B------:R0:W1:Y:S01]  /*5410*/  SYNCS.PHASECHK.TRANS64.TRYWAIT P1, [UR6+0x16850], R0 ;  /* 0x01685000ff0075a7 */ /* 0x0000620008020146 */
[----:B------:R-:W-:Y:S05]  /*5420*/  @!P0 BRA `(.L_x_1261) ;  /* 0x0000000000048947 */ /* 0x000fea0003800000 */
[----:B------:R-:W-:Y:S01]  /*5430*/  BPT.TRAP 0x1 ;  /* 0x000000040000795c */ /* 0x000fe20000300000 */
.L_x_1261:
[----:B-1----:R-:W-:Y:S05]  /*5440*/  @P1 BRA `(.L_x_1259) ;  /* 0x0000000000081947 */ /* 0x002fea0003800000 */
[----:B------:R-:W1:Y:S02]  /*5450*/  SYNCS.PHASECHK.TRANS64.TRYWAIT P1, [UR6+0x16850], R0 ;  /* 0x01685000ff0075a7 */ /* 0x000e640008020146 */
[----:B-1----:R-:W-:Y:S05]  /*5460*/  @!P1 BRA `(.L_x_1262) ;  /* 0x0000010c00a49947 */ /* 0x002fea0003800000 */
.L_x_1259:
[----:B------:R-:W-:Y:S01]  /*5470*/  UIADD3 UR6, UR45, 0x400, URZ ;  /* 0x000004002d067890 */ /* 0x000fe2000fffe03f */
[----:B------:R-:W-:Y:S01]  /*5480*/  WARPGROUP.ARRIVE ;  /* 0x00000000000079c5 */ /* 0x000fe20000000000 */
[----:B------:R-:W-:-:S05]  /*5490*/  UMOV UR7, 0x40000040 ;  /* 0x4000004000077882 */ /* 0x000fca0000000000 */
[----:B------:R-:W1:Y:S01]  /*54a0*/  S2R R8, SR_TID.X ;  /* 0x0000000000087919 */ /* 0x000e620000002100 */
[----:B------:R-:W-:-:S04]  /*54b0*/  USHF.R.U32.HI UR6, URZ, 0x4, UR6 ;  /* 0x000000043f067899 */ /* 0x000fc80008011606 */
[----:B------:R-:W-:-:S04]  /*54c0*/  ULOP3.LUT UR6, UR6, 0x3fff, URZ, 0xc0, !UPT ;  /* 0x00003fff06067892 */ /* 0x000fc8000f8ec03f */
[----:B------:R-:W-:-:S07]  /*54d0*/  ULEA UR10, UR26, UR6, 0xa ;  /* 0x000000061a0a7291 */ /* 0x000fce000f8e503f */
[----:B------:R-:W-:Y:S02]  /*54e0*/  UMOV UR6, UR10 ;  /* 0x0000000a00067c82 */ /* 0x000fe40008000000 */
[----:B------:R-:W-:Y:S01]  /*54f0*/  HGMMA.64x64x16.F32 R88, R148, gdesc[UR4].tnspB, R88, gsb0 ;  /* 0x40e0000494587df0 */ /* 0x000fe20008000858 */
[----:B------:R-:W-:Y:S01]  /*5500*/  UIADD3 UR6, UR10, 0x80, URZ ;  /* 0x000000800a067890 */ /* 0x000fe2000fffe03f */
[----:B------:R-:W-:Y:S01]  /*5510*/  UMOV UR7, 0x40000040 ;  /* 0x4000004000077882 */ /* 0x000fe20000000000 */
[----:B-1----:R-:W-:Y:S02]  /*5520*/  SHF.R.U32.HI R5, RZ, 0x7, R8 ;  /* 0x00000007ff057819 */ /* 0x002fe40000011608 */
[----:B------:R-:W-:-:S03]  /*5530*/  ISETP.GE.U32.AND P1, PT, R8, 0x180, PT ;  /* 0x000001800800780c */ /* 0x000fc60003f26070 */
[----:B0-----:R-:W-:-:S05]  /*5540*/  VIADD R0, R5, 0x9 ;  /* 0x0000000905007836 */ /* 0x001fca0000000000 */
[----:B------:R-:W-:Y:S01]  /*5550*/  SEL R0, R0, 0x9, !P1 ;  /* 0x0000000900007807 */ /* 0x000fe20004800000 */
        /* <DEDUP_REMOVED lines=37> */
.L_x_1263:
[----:B------:R-:W-:Y:S01]  /*57b0*/  UISETP.NE.AND UP1, UPT, UR53, URZ, UPT ;  /* 0x0000003f3500728c */ /* 0x000fe2000bf25270 */
[----:B------:R-:W-:Y:S01]  /*57c0*/  VIADD R13, R17, UR39 ;  /* 0x00000027110d7c36 */ /* 0x000fe20008000000 */
[----:B------:R-:W-:Y:S01]  /*57d0*/  ULEA UR6, UR48, UR45, 0x3 ;  /* 0x0000002d30067291 */ /* 0x000fe2000f8e183f */
[----:B------:R-:W-:Y:S01]  /*57e0*/  IMAD.U32 R8, RZ, RZ, UR47 ;  /* 0x0000002fff087e24 */ /* 0x000fe2000f8e00ff */
[----:B------:R-:W-:Y:S02]  /*57f0*/  UISETP.NE.AND UP0, UPT, UR52, URZ, UPT ;  /* 0x0000003f3400728c */ /* 0x000fe4000bf05270 */
[----:B------:R-:W-:Y:S01]  /*5800*/  PLOP3.LUT P1, PT, PT, PT, UP1, 0x80, 0x0 ;  /* 0x000000000000781c */ /* 0x000fe20003f2f018 */
[----:B------:R-:W-:Y:S01]  /*5810*/  UIADD3 UR6, UR6, 0x16840, URZ ;  /* 0x0001684006067890 */ /* 0x000fe2000fffe03f */
[----:B------:R-:W-:-:S03]  /*5820*/  PLOP3.LUT P2, PT, PT, PT, UP1, 0x80, 0x0 ;  /* 0x000000000000781c */ /* 0x000fc60003f4f018 */
[----:B------:R-:W-:Y:S01]  /*5830*/  @UP1 ULDC UR7, c[0x0][0x44c] ;  /* 0x0001130000071ab9 */ /* 0x000fe20000000800 */
[----:B------:R-:W-:-:S07]  /*5840*/  UPRMT UR6, UR43, 0x654, UR6 ;  /* 0x000006542b067896 */ /* 0x000fce0008000006 */
[----:B0-----:R-:W-:Y:S01]  /*5850*/  @P1 IMAD.HI.U32 R0, R13, UR7, RZ ;  /* 0x000000070d001c27 */ /* 0x001fe2000f8e00ff */
[----:B------:R-:W-:Y:S01]  /*5860*/  @UP1 ULDC UR7, c[0x0][0x450] ;  /* 0x0001140000071ab9 */ /* 0x000fe20000000800 */
[----:B------:R-:W-:Y:S01]  /*5870*/  PLOP3.LUT P1, PT, PT, PT, UP0, 0x40, 0x0 ;  /* 0x000000000000781c */ /* 0x000fe20003f2e808 */
[----:B------:R-:W-:Y:S01]  /*5880*/  SYNCS.ARRIVE.TRANS64.RED.A1T0 RZ, [UR6], RZ ;  /* 0x000000ffffff79a7 */ /* 0x000fe20008100406 */
[----:B------:R-:W-:Y:S01]  /*5890*/  ULOP3.LUT UR6, URZ, UR23, URZ, 0x33, !UPT ;  /* 0x000000173f067292 */ /* 0x000fe2000f8e333f */
[----:B------:R-:W-:Y:S01]  /*58a0*/  @P2 SHF.R.U32.HI R13, RZ, UR7, R0 ;  /* 0x00000007ff0d2c19 */ /* 0x000fe20008011600 */
[----:B------:R-:W-:-:S04]  /*58b0*/  IMAD.SHL.U32 R0, R4, 0x80, RZ ;  /* 0x0000008004007824 */ /* 0x000fc800078e00ff */
[----:B------:R-:W0:Y:S01]  /*58c0*/  SHFL.IDX PT, R15, R13, RZ, 0x1c1f ;  /* 0x001c1fff0d0f7589 */ /* 0x000e2200000e0000 */
[----:B------:R-:W-:-:S04]  /*58d0*/  IADD3 R5, -R16, 0x1, -R0 ;  /* 0x0000000110057810 */ /* 0x000fc80007ffe900 */
[----:B------:R-:W-:-:S05]  /*58e0*/  IADD3 R5, -R8, UR40, R5 ;  /* 0x0000002808057c10 */ /* 0x000fca000fffe105 */
[C---:B------:R-:W-:Y:S02]  /*58f0*/  VIADD R12, R5.reuse, UR24 ;  /* 0x00000018050c7c36 */ /* 0x040fe40008000000 */
[----:B------:R-:W-:Y:S02]  /*5900*/  VIADD R11, R5, UR6 ;  /* 0x00000006050b7c36 */ /* 0x000fe40008000000 */
[--C-:B0-----:R-:W-:Y:S02]  /*5910*/  IMAD.IADD R10, R12, 0x1, R15.reuse ;  /* 0x000000010c0a7824 */ /* 0x101fe400078e020f */
[----:B------:R-:W-:Y:S01]  /*5920*/  IMAD.IADD R5, R11, 0x1, R15 ;  /* 0x000000010b057824 */ /* 0x000fe200078e020f */
[----:B------:R-:W-:Y:S06]  /*5930*/  @P1 BRA `(.L_x_1264) ;  /* 0x00000000005c1947 */ /* 0x000fec0003800000 */
[----:B------:R-:W-:Y:S01]  /*5940*/  IMAD.U32 R8, RZ, RZ, UR47 ;  /* 0x0000002fff087e24 */ /* 0x000fe2000f8e00ff */
[----:B------:R-:W-:Y:S04]  /*5950*/  BSSY B0, `(.L_x_1265) ;  /* 0x0000011000007945 */ /* 0x000fe80003800000 */
[----:B------:R-:W-:-:S04]  /*5960*/  IADD3 R15, -R8, UR40, R15 ;  /* 0x00000028080f7c10 */ /* 0x000fc8000fffe10f */
        /* <DEDUP_REMOVED lines=10> */
.L_x_1266:
[----:B------:R-:W-:-:S05]  /*5a10*/  IMAD.U32 R14, RZ, RZ, UR22 ;  /* 0x00000016ff0e7e24 */ /* 0x000fca000f8e00ff */
[----:B------:R-:W-:-:S13]  /*5a20*/  ISETP.NE.AND P1, PT, R14, 0x1, PT ;  /* 0x000000010e00780c */ /* 0x000fda0003f25270 */
[----:B------:R-:W0:Y:S02]  /*5a30*/  @P1 LDC.64 R8, c[0x0][0x9e8] ;  /* 0x00027a00ff081b82 */ /* 0x000e240000000a00 */
[----:B0-----:R-:W-:-:S05]  /*5a40*/  @P1 IMAD.HI.U32 R8, R15, R8, RZ ;  /* 0x000000080f081227 */ /* 0x001fca00078e00ff */
[----:B------:R-:W-:-:S07]  /*5a50*/  @P1 SHF.R.U32.HI R15, RZ, R9, R8 ;  /* 0x00000009ff0f1219 */ /* 0x000fce0000011608 */
.L_x_1267:
[----:B------:R-:W-:Y:S05]  /*5a60*/  BSYNC B0 ;  /* 0x0000000000007941 */ /* 0x000fea0003800000 */
.L_x_1265:
[----:B------:R-:W-:-:S04]  /*5a70*/  IMAD R15, R15, R14, -R0 ;  /* 0x0000000e0f0f7224 */ /* 0x000fc800078e0a00 */
[----:B------:R-:W-:-:S05]  /*5a80*/  IMAD.IADD R15, R15, 0x1, -R16 ;  /* 0x000000010f0f7824 */ /* 0x000fca00078e0a10 */
[----:B------:R-:W-:Y:S02]  /*5a90*/  VIADDMNMX R10, R15, R14, R10, PT ;  /* 0x0000000e0f0a7246 */ /* 0x000fe4000380010a */
[----:B------:R-:W-:-:S07]  /*5aa0*/  VIMNMX R5, R5, R15, !PT ;  /* 0x0000000f05057248 */ /* 0x000fce0007fe0100 */
.L_x_1264:
[----:B------:R-:W-:Y:S01]  /*5ab0*/  ISETP.GT.AND P1, PT, R4, -0x1, PT ;  /* 0xffffffff0400780c */ /* 0x000fe20003f24270 */
[----:B------:R-:W0:Y:S01]  /*5ac0*/  SHFL.IDX PT, R8, R13, 0x1, 0x1c1f ;  /* 0x003c1f000d087f89 */ /* 0x000e2200000e0000 */
[----:B------:R-:W-:Y:S02]  /*5ad0*/  UISETP.NE.AND UP0, UPT, UR52, URZ, UPT ;  /* 0x0000003f3400728c */ /* 0x000fe4000bf05270 */
[C---:B------:R-:W-:Y:S02]  /*5ae0*/  ISETP.GT.AND P3, PT, R5.reuse, 0x8, P1 ;  /* 0x000000080500780c */ /* 0x040fe40000f64270 */
[C---:B------:R-:W-:Y:S02]  /*5af0*/  ISETP.GT.AND P6, PT, R5.reuse, RZ, P1 ;  /* 0x000000ff0500720c */ /* 0x040fe40000fc4270 */
[----:B------:R-:W-:Y:S02]  /*5b00*/  ISETP.LT.OR P3, PT, R10, 0x9, P3 ;  /* 0x000000090a00780c */ /* 0x000fe40001f61670 */
[----:B------:R-:W-:-:S02]  /*5b10*/  ISETP.GT.AND P2, PT, R5, 0x1, P1 ;  /* 0x000000010500780c */ /* 0x000fc40000f44270 */
[----:B------:R-:W-:Y:S02]  /*5b20*/  FSEL R28, R28, -INF , !P3 ;  /* 0xff8000001c1c7808 */ /* 0x000fe40005800000 */
[----:B------:R-:W-:Y:S02]  /*5b30*/  ISETP.GT.AND P3, PT, R5, 0x19, P1 ;  /* 0x000000190500780c */ /* 0x000fe40000f64270 */
[C---:B------:R-:W-:Y:S02]  /*5b40*/  ISETP.LT.OR P6, PT, R10.reuse, 0x1, P6 ;  /* 0x000000010a00780c */ /* 0x040fe400037c1670 */
[C---:B------:R-:W-:Y:S02]  /*5b50*/  ISETP.LT.OR P2, PT, R10.reuse, 0x2, P2 ;  /* 0x000000020a00780c */ /* 0x040fe40001741670 */
[----:B------:R-:W-:Y:S02]  /*5b60*/  ISETP.LT.OR P3, PT, R10, 0x1a, P3 ;  /* 0x0000001a0a00780c */ /* 0x000fe40001f61670 */
[----:B------:R-:W-:-:S02]  /*5b70*/  FSEL R24, R24, -INF , !P6 ;  /* 0xff80000018187808 */ /* 0x000fc40007000000 */
[----:B------:R-:W-:Y:S01]  /*5b80*/  FSEL R25, R25, -INF , !P2 ;  /* 0xff80000019197808 */ /* 0x000fe20005000000 */
[--C-:B0-----:R-:W-:Y:S01]  /*5b90*/  IMAD.IADD R12, R12, 0x1, R8.reuse ;  /* 0x000000010c0c7824 */ /* 0x101fe200078e0208 */
[----:B------:R-:W-:Y:S01]  /*5ba0*/  ISETP.GT.AND P5, PT, R5, 0x9, P1 ;  /* 0x000000090500780c */ /* 0x000fe20000fa4270 */
        /* <DEDUP_REMOVED lines=18> */
[C---:B------:R-:W-:Y:S02]  /*5cd0*/  ISETP.GT.AND P2, PT, R5.reuse, 0x29, P1 ;  /* 0x000000290500780c */ /* 0x040fe40000f44270 */
        /* <DEDUP_REMOVED lines=81> */
.L_x_1270:
[----:B------:R-:W-:-:S05]  /*61f0*/  IMAD.U32 R10, RZ, RZ, UR22 ;  /* 0x00000016ff0a7e24 */ /* 0x000fca000f8e00ff */
[----:B------:R-:W-:-:S13]  /*6200*/  ISETP.NE.AND P2, PT, R10, 0x1, PT ;  /* 0x000000010a00780c */ /* 0x000fda0003f45270 */
[----:B------:R-:W0:Y:S02]  /*6210*/  @P2 LDC.64 R8, c[0x0][0x9e8] ;  /* 0x00027a00ff082b82 */ /* 0x000e240000000a00 */
[----:B0-----:R-:W-:-:S05]  /*6220*/  @P2 IMAD.HI.U32 R8, R5, R8, RZ ;  /* 0x0000000805082227 */ /* 0x001fca00078e00ff */
[----:B------:R-:W-:-:S07]  /*6230*/  @P2 SHF.R.U32.HI R5, RZ, R9, R8 ;  /* 0x00000009ff052219 */ /* 0x000fce0000011608 */
.L_x_1271:
[----:B------:R-:W-:Y:S05]  /*6240*/  BSYNC B0 ;  /* 0x0000000000007941 */ /* 0x000fea0003800000 */
.L_x_1269:
[----:B------:R-:W-:-:S04]  /*6250*/  IMAD R5, R5, R10, -R0 ;  /* 0x0000000a05057224 */ /* 0x000fc800078e0a00 */
[----:B------:R-:W-:-:S05]  /*6260*/  IMAD.IADD R5, R5, 0x1, -R16 ;  /* 0x0000000105057824 */ /* 0x000fca00078e0a10 */
[----:B------:R-:W-:Y:S02]  /*6270*/  VIADDMNMX R12, R5, R10, R12, PT ;  /* 0x0000000a050c7246 */ /* 0x000fe4000380010c */
[----:B------:R-:W-:-:S07]  /*6280*/  VIMNMX R11, R11, R5, !PT ;  /* 0x000000050b0b7248 */ /* 0x000fce0007fe0100 */
.L_x_1268:
        /* <DEDUP_REMOVED lines=13> */
[----:B------:R-:W-:Y:S02]  /*6360*/  ISETP.GT.AND P5, PT, R11, RZ, P1 ;  /* 0x000000ff0b00720c */ /* 0x000fe40000fa4270 */
[----:B------:R-:W-:Y:S02]  /*6370*/  FMNMX.FTZ R5, R37, R0, !PT ;  /* 0x0000000025057209 */ /* 0x000fe40007810000 */
[----:B------:R-:W-:Y:S02]  /*6380*/  ISETP.GT.AND P2, PT, R11, 0x1, P1 ;  /* 0x000000010b00780c */ /* 0x000fe40000f44270 */
[----:B------:R-:W-:Y:S02]  /*6390*/  FMNMX.FTZ R0, R40, R5, !PT ;  /* 0x0000000528007209 */ /* 0x000fe40007810000 */
[----:B------:R-:W-:-:S02]  /*63a0*/  ISETP.LT.OR P5, PT, R12, 0x1, P5 ;  /* 0x000000010c00780c */ /* 0x000fc40002fa1670 */
        /* <DEDUP_REMOVED lines=13> */
[----:B------:R-:W-:Y:S02]  /*6480*/  FMNMX.FTZ R10, R26, R7, !PT ;  /* 0x000000071a0a7209 */ /* 0x000fe40007810000 */
[----:B------:R-:W-:Y:S02]  /*6490*/  FMNMX.FTZ R0, R56, R5, !PT ;  /* 0x0000000538007209 */ /* 0x000fe40007810000 */
[----:B------:R-:W-:Y:S02]  /*64a0*/  ISETP.LT.OR P4, PT, R12, 0xa, P4 ;  /* 0x0000000a0c00780c */ /* 0x000fe40002781670 */
[----:B------:R-:W-:Y:S02]  /*64b0*/  FMNMX.FTZ R5, R57, R0, !PT ;  /* 0x0000000039057209 */ /* 0x000fe40007810000 */
[----:B------:R-:W-:-:S02]  /*64c0*/  FSEL R30, R30, -INF , !P3 ;  /* 0xff8000001e1e7808 */ /* 0x000fc40005800000 */
[----:B------:R-:W-:Y:S02]  /*64d0*/  FMNMX.FTZ R0, R60, R5, !PT ;  /* 0x000000053c007209 */ /* 0x000fe40007810000 */
[----:B------:R-:W-:Y:S02]  /*64e0*/  FMNMX.FTZ R13, R27, R10, !PT ;  /* 0x0000000a1b0d7209 */ /* 0x000fe40007810000 */
[----:B------:R-:W-:Y:S02]  /*64f0*/  FMNMX.FTZ R5, R61, R0, !PT ;  /* 0x000000003d057209 */ /* 0x000fe40007810000 */
[----:B------:R-:W-:Y:S02]  /*6500*/  ISETP.GT.AND P2, PT, R11, 0x11, P1 ;  /* 0x000000110b00780c */ /* 0x000fe40000f44270 */
[----:B------:R-:W-:Y:S02]  /*6510*/  FMNMX.FTZ R0, R64, R5, !PT ;  /* 0x0000000540007209 */ /* 0x000fe40007810000 */
[----:B------:R-:W-:-:S02]  /*6520*/  FSEL R31, R31, -INF , !P4 ;  /* 0xff8000001f1f7808 */ /* 0x000fc40006000000 */
[----:B------:R-:W-:Y:S02]  /*6530*/  FMNMX.FTZ R5, R65, R0, !PT ;  /* 0x0000000041057209 */ /* 0x000fe40007810000 */
[----:B------:R-:W-:Y:S02]  /*6540*/  FMNMX.FTZ R14, R30, R13, !PT ;  /* 0x0000000d1e0e7209 */ /* 0x000fe40007810000 */
[----:B------:R-:W-:Y:S02]  /*6550*/  FMNMX.FTZ R0, R68, R5, !PT ;  /* 0x0000000544007209 */ /* 0x000fe40007810000 */
[----:B------:R-:W-:Y:S02]  /*6560*/  ISETP.GT.AND P3, PT, R11, 0x18, P1 ;  /* 0x000000180b00780c */ /* 0x000fe40000f64270 */
[----:B------:R-:W-:Y:S02]  /*6570*/  FMNMX.FTZ R5, R69, R0, !PT ;  /* 0x0000000045057209 */ /* 0x000fe40007810000 */
[----:B------:R-:W-:-:S02]  /*6580*/  ISETP.LT.OR P2, PT, R12, 0x12, P2 ;  /* 0x000000120c00780c */ /* 0x000fc40001741670 */
[----:B------:R-:W-:Y:S02]  /*6590*/  FMNMX.FTZ R0, R72, R5, !PT ;  /* 0x0000000548007209 */ /* 0x000fe40007810000 */
[----:B------:R-:W-:Y:S02]  /*65a0*/  FMNMX.FTZ R13, R31, R14, !PT ;  /* 0x0000000e1f0d7209 */ /* 0x000fe40007810000 */
[----:B------:R-:W-:Y:S02]  /*65b0*/  FMNMX.FTZ R5, R73, R0, !PT ;  /* 0x0000000049057209 */ /* 0x000fe40007810000 */
[----:B------:R-:W-:Y:S02]  /*65c0*/  ISETP.GT.AND P4, PT, R11, 0x19, P1 ;  /* 0x000000190b00780c */ /* 0x000fe40000f84270 */
[----:B------:R-:W-:Y:S02]  /*65d0*/  FMNMX.FTZ R0, R76, R5, !PT ;  /* 0x000000054c007209 */ /* 0x000fe40007810000 */
[----:B------:R-:W-:-:S02]  /*65e0*/  ISETP.LT.OR P3, PT, R12, 0x19, P3 ;  /* 0x000000190c00780c */ /* 0x000fc40001f61670 */
[----:B------:R-:W-:Y:S02]  /*65f0*/  FMNMX.FTZ R5, R77, R0, !PT ;  /* 0x000000004d057209 */ /* 0x000fe40007810000 */
[----:B------:R-:W-:Y:S02]  /*6600*/  FSEL R35, R35, -INF , !P2 ;  /* 0xff80000023237808 */ /* 0x000fe40005000000 */
[----:B------:R-:W-:Y:S02]  /*6610*/  FMNMX.FTZ R0, R80, R5, !PT ;  /* 0x0000000550007209 */ /* 0x000fe40007810000 */
[----:B------:R-:W-:Y:S02]  /*6620*/  FMNMX.FTZ R14, R34, R13, !PT ;  /* 0x0000000d220e7209 */ /* 0x000fe40007810000 */
[----:B------:R-:W-:Y:S02]  /*6630*/  FMNMX.FTZ R5, R81, R0, !PT ;  /* 0x0000000051057209 */ /* 0x000fe40007810000 */
[----:B------:R-:W-:-:S02]  /*6640*/  ISETP.LT.OR P4, PT, R12, 0x1a, P4 ;  /* 0x0000001a0c00780c */ /* 0x000fc40002781670 */
[----:B------:R-:W-:Y:S02]  /*6650*/  FMNMX.FTZ R0, R84, R5, !PT ;  /* 0x0000000554007209 */ /* 0x000fe40007810000 */
[----:B------:R-:W-:Y:S02]  /*6660*/  FSEL R38, R38, -INF , !P3 ;  /* 0xff80000026267808 */ /* 0x000fe40005800000 */
[----:B------:R-:W-:Y:S02]  /*6670*/  FMNMX.FTZ R5, R85, R0, !PT ;  /* 0x0000000055057209 */ /* 0x000fe40007810000 */
[----:B------:R-:W-:Y:S02]  /*6680*/  FMNMX.FTZ R15, R35, R14, !PT ;  /* 0x0000000e230f7209 */ /* 0x000fe40007810000 */
[----:B------:R-:W-:Y:S01]  /*6690*/  ISETP.GT.AND P2, PT, R11, 0x21, P1 ;  /* 0x000000210b00780c */ /* 0x000fe20000f44270 */
[----:B------:R-:W0:Y:S01]  /*66a0*/  SHFL.BFLY PT, R0, R5, 0x2, 0x1f ;  /* 0x0c401f0005007f89 */ /* 0x000e2200000e0000 */
[----:B------:R-:W-:-:S02]  /*66b0*/  FSEL R39, R39, -INF , !P4 ;  /* 0xff80000027277808 */ /* 0x000fc40006000000 */
[----:B------:R-:W-:Y:S02]  /*66c0*/  FMNMX.FTZ R14, R38, R15, !PT ;  /* 0x0000000f260e7209 */ /* 0x000fe40007810000 */
[----:B------:R-:W-:Y:S02]  /*66d0*/  ISETP.GT.AND P3, PT, R11, 0x28, P1 ;  /* 0x000000280b00780c */ /* 0x000fe40000f64270 */
[C---:B------:R-:W-:Y:S02]  /*66e0*/  ISETP.LT.OR P2, PT, R12.reuse, 0x22, P2 ;  /* 0x000000220c00780c */ /* 0x040fe40001741670 */
[----:B------:R-:W-:Y:S02]  /*66f0*/  FMNMX.FTZ R15, R39, R14, !PT ;  /* 0x0000000e270f7209 */ /* 0x000fe40007810000 */
[----:B------:R-:W-:Y:S02]  /*6700*/  ISETP.GT.AND P4, PT, R11, 0x29, P1 ;  /* 0x000000290b00780c */ /* 0x000fe40000f84270 */
[----:B------:R-:W-:-:S02]  /*6710*/  ISETP.LT.OR P3, PT, R12, 0x29, P3 ;  /* 0x000000290c00780c */ /* 0x000fc40001f61670 */
[----:B------:R-:W-:Y:S02]  /*6720*/  FSEL R43, R43, -INF , !P2 ;  /* 0xff8000002b2b7808 */ /* 0x000fe40005000000 */
[----:B------:R-:W-:Y:S02]  /*6730*/  FMNMX.FTZ R14, R42, R15, !PT ;  /* 0x0000000f2a0e7209 */ /* 0x000fe40007810000 */
[----:B------:R-:W-:Y:S02]  /*6740*/  ISETP.GT.AND P2, PT, R11, 0x30, P1 ;  /* 0x000000300b00780c */ /* 0x000fe40000f44270 */
[----:B------:R-:W-:Y:S02]  /*6750*/  FSEL R46, R46, -INF , !P3 ;  /* 0xff8000002e2e7808 */ /* 0x000fe40005800000 */
[----:B------:R-:W-:Y:S02]  /*6760*/  ISETP.LT.OR P4, PT, R12, 0x2a, P4 ;  /* 0x0000002a0c00780c */ /* 0x000fe40002781670 */
[----:B0-----:R-:W-:-:S02]  /*6770*/  FMNMX.FTZ R8, R5, R0, !PT ;  /* 0x0000000005087209 */ /* 0x001fc40007810000 */
[----:B------:R-:W-:Y:S02]  /*6780*/  FMNMX.FTZ R15, R43, R14, !PT ;  /* 0x0000000e2b0f7209 */ /* 0x000fe40007810000 */
[----:B------:R-:W-:Y:S01]  /*6790*/  ISETP.GT.AND P3, PT, R11, 0x31, P1 ;  /* 0x000000310b00780c */ /* 0x000fe20000f64270 */
[----:B------:R-:W0:Y:S01]  /*67a0*/  SHFL.BFLY PT, R9, R8, 0x1, 0x1f ;  /* 0x0c201f0008097f89 */ /* 0x000e2200000e0000 */
[----:B------:R-:W-:Y:S02]  /*67b0*/  ISETP.LT.OR P2, PT, R12, 0x31, P2 ;  /* 0x000000310c00780c */ /* 0x000fe40001741670 */
[----:B------:R-:W-:Y:S02]  /*67c0*/  FSEL R47, R47, -INF , !P4 ;  /* 0xff8000002f2f7808 */ /* 0x000fe40006000000 */
[----:B------:R-:W-:Y:S02]  /*67d0*/  FMNMX.FTZ R20, R46, R15, !PT ;  /* 0x0000000f2e147209 */ /* 0x000fe40007810000 */
[----:B------:R-:W-:-:S02]  /*67e0*/  ISETP.GT.AND P5, PT, R11, 0x38, P1 ;  /* 0x000000380b00780c */ /* 0x000fc40000fa4270 */
[----:B------:R-:W-:Y:S02]  /*67f0*/  FSEL R50, R50, -INF , !P2 ;  /* 0xff80000032327808 */ /* 0x000fe40005000000 */
[C---:B------:R-:W-:Y:S02]  /*6800*/  ISETP.LT.OR P3, PT, R12.reuse, 0x32, P3 ;  /* 0x000000320c00780c */ /* 0x040fe40001f61670 */
[----:B------:R-:W-:Y:S02]  /*6810*/  FMNMX.FTZ R15, R47, R20, !PT ;  /* 0x000000142f0f7209 */ /* 0x000fe40007810000 */
[----:B------:R-:W-:Y:S02]  /*6820*/  ISETP.GT.AND P4, PT, R11, 0x39, P1 ;  /* 0x000000390b00780c */ /* 0x000fe40000f84270 */
[----:B------:R-:W-:Y:S02]  /*6830*/  ISETP.LT.OR P5, PT, R12, 0x39, P5 ;  /* 0x000000390c00780c */ /* 0x000fe40002fa1670 */
[----:B------:R-:W-:-:S02]  /*6840*/  FSEL R51, R51, -INF , !P3 ;  /* 0xff80000033337808 */ /* 0x000fc40005800000 */
[----:B------:R-:W-:Y:S02]  /*6850*/  FMNMX.FTZ R20, R50, R15, !PT ;  /* 0x0000000f32147209 */ /* 0x000fe40007810000 */
[----:B------:R-:W-:Y:S02]  /*6860*/  ISETP.GT.AND P2, PT, R11, 0x40, P1 ;  /* 0x000000400b00780c */ /* 0x000fe40000f44270 */
[----:B------:R-:W-:Y:S02]  /*6870*/  FSEL R54, R54, -INF , !P5 ;  /* 0xff80000036367808 */ /* 0x000fe40006800000 */
[----:B------:R-:W-:Y:S02]  /*6880*/  ISETP.LT.OR P4, PT, R12, 0x3a, P4 ;  /* 0x0000003a0c00780c */ /* 0x000fe40002781670 */
[----:B------:R-:W-:Y:S02]  /*6890*/  FMNMX.FTZ R21, R51, R20, !PT ;  /* 0x0000001433157209 */ /* 0x000fe40007810000 */
[----:B0-----:R-:W-:-:S02]  /*68a0*/  FMNMX.FTZ R0, R8, R9, !PT ;  /* 0x0000000908007209 */ /* 0x001fc40007810000 */
[----:B------:R-:W-:Y:S02]  /*68b0*/  ISETP.GT.AND P3, PT, R11, 0x41, P1 ;  /* 0x000000410b00780c */ /* 0x000fe40000f64270 */
[----:B------:R-:W-:Y:S01]  /*68c0*/  ISETP.LT.OR P2, PT, R12, 0x41, P2 ;  /* 0x000000410c00780c */ /* 0x000fe20001741670 */
[----:B------:R-:W-:Y:S01]  /*68d0*/  FMUL.FTZ R9, R0, UR21 ;  /* 0x0000001500097c20 */ /* 0x000fe20008410000 */
[----:B------:R-:W-:Y:S02]  /*68e0*/  FSEL R55, R55, -INF , !P4 ;  /* 0xff80000037377808 */ /* 0x000fe40006000000 */
[----:B------:R-:W-:Y:S02]  /*68f0*/  FMNMX.FTZ R20, R54, R21, !PT ;  /* 0x0000001536147209 */ /* 0x000fe40007810000 */
[----:B------:R-:W-:Y:S02]  /*6900*/  ISETP.GT.AND P5, PT, R11, 0x48, P1 ;  /* 0x000000480b00780c */ /* 0x000fe40000fa4270 */
[----:B------:R-:W-:-:S02]  /*6910*/  FSEL R58, R58, -INF , !P2 ;  /* 0xff8000003a3a7808 */ /* 0x000fc40005000000 */
[----:B------:R-:W-:Y:S02]  /*6920*/  ISETP.LT.OR P3, PT, R12, 0x42, P3 ;  /* 0x000000420c00780c */ /* 0x000fe40001f61670 */
[----:B------:R-:W-:Y:S02]  /*6930*/  FMNMX.FTZ R21, R55, R20, !PT ;  /* 0x0000001437157209 */ /* 0x000fe40007810000 */
[----:B------:R-:W-:Y:S02]  /*6940*/  FSETP.NEU.FTZ.AND P6, PT, R0, -INF , PT ;  /* 0xff8000000000780b */ /* 0x000fe40003fdd000 */
[----:B------:R-:W-:Y:S02]  /*6950*/  ISETP.GT.AND P4, PT, R11, 0x49, P1 ;  /* 0x000000490b00780c */ /* 0x000fe40000f84270 */
[----:B------:R-:W-:Y:S02]  /*6960*/  ISETP.LT.OR P5, PT, R12, 0x49, P5 ;  /* 0x000000490c00780c */ /* 0x000fe40002fa1670 */
[----:B------:R-:W-:-:S02]  /*6970*/  FSEL R59, R59, -INF , !P3 ;  /* 0xff8000003b3b7808 */ /* 0x000fc40005800000 */
[----:B------:R-:W-:Y:S02]  /*6980*/  FMNMX.FTZ R20, R58, R21, !PT ;  /* 0x000000153a147209 */ /* 0x000fe40007810000 */
[----:B------:R-:W-:Y:S02]  /*6990*/  FSEL R5, R9, RZ, P6 ;  /* 0x000000ff09057208 */ /* 0x000fe40003000000 */
[----:B------:R-:W-:Y:S02]  /*69a0*/  ISETP.GT.AND P2, PT, R11, 0x50, P1 ;  /* 0x000000500b00780c */ /* 0x000fe40000f44270 */
[----:B------:R-:W-:Y:S01]  /*69b0*/  FSEL R62, R62, -INF , !P5 ;  /* 0xff8000003e3e7808 */ /* 0x000fe20006800000 */
[--C-:B------:R-:W-:Y:S01]  /*69c0*/  FFMA.FTZ R148, R24, UR21, -R5.reuse ;  /* 0x0000001518947c23 */ /* 0x100fe20008010805 */
[----:B------:R-:W-:Y:S01]  /*69d0*/  ISETP.LT.OR P4, PT, R12, 0x4a, P4 ;  /* 0x0000004a0c00780c */ /* 0x000fe20002781670 */
[--C-:B------:R-:W-:Y:S01]  /*69e0*/  FFMA.FTZ R8, R25, UR21, -R5.reuse ;  /* 0x0000001519087c23 */ /* 0x100fe20008010805 */
[----:B------:R-:W-:Y:S01]  /*69f0*/  FMNMX.FTZ R21, R59, R20, !PT ;  /* 0x000000143b157209 */ /* 0x000fe20007810000 */
[--C-:B------:R-:W-:Y:S01]  /*6a00*/  FFMA.FTZ R33, R33, UR21, -R5.reuse ;  /* 0x0000001521217c23 */ /* 0x100fe20008010805 */
[----:B------:R-:W-:Y:S01]  /*6a10*/  ISETP.GT.AND P3, PT, R11, 0x51, P1 ;  /* 0x000000510b00780c */ /* 0x000fe20000f64270 */
[--C-:B------:R-:W-:Y:S01]  /*6a20*/  FFMA.FTZ R146, R36, UR21, -R5.reuse ;  /* 0x0000001524927c23 */ /* 0x100fe20008010805 */
[----:B------:R-:W-:Y:S01]  /*6a30*/  ISETP.LT.OR P2, PT, R12, 0x51, P2 ;  /* 0x000000510c00780c */ /* 0x000fe20001741670 */
[----:B------:R0:W-:Y:S01]  /*6a40*/  MUFU.EX2 R10, R33 ;  /* 0x00000021000a7308 */ /* 0x0001e20000000800 */
[----:B------:R-:W-:Y:S01]  /*6a50*/  FSEL R63, R63, -INF , !P4 ;  /* 0xff8000003f3f7808 */ /* 0x000fe20006000000 */
[--C-:B------:R-:W-:Y:S01]  /*6a60*/  FFMA.FTZ R150, R28, UR21, -R5.reuse ;  /* 0x000000151c967c23 */ /* 0x100fe20008010805 */
[----:B------:R-:W-:Y:S01]  /*6a70*/  FMNMX.FTZ R24, R62, R21, !PT ;  /* 0x000000153e187209 */ /* 0x000fe20007810000 */
[--C-:B------:R-:W-:Y:S01]  /*6a80*/  FFMA.FTZ R9, R29, UR21, -R5.reuse ;  /* 0x000000151d097c23 */ /* 0x100fe20008010805 */
[----:B------:R-:W-:Y:S01]  /*6a90*/  ISETP.GT.AND P5, PT, R11, 0x58, P1 ;  /* 0x000000580b00780c */ /* 0x000fe20000fa4270 */
[--C-:B------:R-:W-:Y:S01]  /*6aa0*/  FFMA.FTZ R144, R32, UR21, -R5.reuse ;  /* 0x0000001520907c23 */ /* 0x100fe20008010805 */
        /* <DEDUP_REMOVED lines=9> */
[--C-:B------:R-:W-:Y:S01]  /*6b40*/  FFMA.FTZ R15, R45, UR21, -R5.reuse ;  /* 0x000000152d0f7c23 */ /* 0x100fe20008010805 */
        /* <DEDUP_REMOVED lines=31> */
[----:B------:R-:W-:Y:S01]  /*6d40*/  FFMA.FTZ R85, R85, UR21, -R5 ;  /* 0x0000001555557c23 */ /* 0x000fe20008010805 */
[----:B------:R-:W-:Y:S01]  /*6d50*/  FSEL R75, R75, -INF , !P3 ;  /* 0xff8000004b4b7808 */ /* 0x000fe20005800000 */
[----:B------:R-:W-:Y:S01]  /*6d60*/  MUFU.EX2 R148, R148 ;  /* 0x0000009400947308 */ /* 0x000fe20000000800 */
[----:B------:R-:W-:-:S02]  /*6d70*/  FMNMX.FTZ R24, R74, R25, !PT ;  /* 0x000000194a187209 */ /* 0x000fc40007810000 */
[----:B------:R-:W-:Y:S02]  /*6d80*/  ISETP.GT.AND P2, PT, R11, 0x70, P1 ;  /* 0x000000700b00780c */ /* 0x000fe40000f44270 */
[----:B------:R-:W-:Y:S02]  /*6d90*/  FSEL R78, R78, -INF , !P5 ;  /* 0xff8000004e4e7808 */ /* 0x000fe40006800000 */
[C---:B------:R-:W-:Y:S01]  /*6da0*/  ISETP.LT.OR P4, PT, R12.reuse, 0x6a, P4 ;  /* 0x0000006a0c00780c */ /* 0x040fe20002781670 */
[----:B------:R-:W-:Y:S01]  /*6db0*/  MUFU.EX2 R8, R8 ;  /* 0x0000000800087308 */ /* 0x000fe20000000800 */
[----:B------:R-:W-:Y:S02]  /*6dc0*/  FMNMX.FTZ R25, R75, R24, !PT ;  /* 0x000000184b197209 */ /* 0x000fe40007810000 */
[----:B------:R-:W-:Y:S02]  /*6dd0*/  ISETP.GT.AND P3, PT, R11, 0x71, P1 ;  /* 0x000000710b00780c */ /* 0x000fe40000f64270 */
[----:B------:R-:W-:-:S02]  /*6de0*/  ISETP.LT.OR P2, PT, R12, 0x71, P2 ;  /* 0x000000710c00780c */ /* 0x000fc40001741670 */
[----:B------:R-:W-:Y:S01]  /*6df0*/  FSEL R79, R79, -INF , !P4 ;  /* 0xff8000004f4f7808 */ /* 0x000fe20006000000 */
[----:B------:R-:W-:Y:S01]  /*6e00*/  MUFU.EX2 R150, R150 ;  /* 0x0000009600967308 */ /* 0x000fe20000000800 */
[----:B------:R-:W-:Y:S02]  /*6e10*/  FMNMX.FTZ R24, R78, R25, !PT ;  /* 0x000000194e187209 */ /* 0x000fe40007810000 */
[----:B------:R-:W-:Y:S02]  /*6e20*/  ISETP.GT.AND P5, PT, R11, 0x78, P1 ;  /* 0x000000780b00780c */ /* 0x000fe40000fa4270 */
[----:B------:R-:W-:Y:S02]  /*6e30*/  ISETP.LT.OR P3, PT, R12, 0x72, P3 ;  /* 0x000000720c00780c */ /* 0x000fe40001f61670 */
[----:B------:R-:W-:Y:S01]  /*6e40*/  FSEL R82, R82, -INF , !P2 ;  /* 0xff80000052527808 */ /* 0x000fe20005000000 */
[----:B------:R-:W-:Y:S01]  /*6e50*/  MUFU.EX2 R9, R9 ;  /* 0x0000000900097308 */ /* 0x000fe20000000800 */
[----:B------:R-:W-:-:S02]  /*6e60*/  FMNMX.FTZ R25, R79, R24, !PT ;  /* 0x000000184f197209 */ /* 0x000fc40007810000 */
[----:B------:R-:W-:Y:S01]  /*6e70*/  ISETP.GT.AND P1, PT, R11, 0x79, P1 ;  /* 0x000000790b00780c */ /* 0x000fe20000f24270 */
[----:B------:R-:W-:Y:S01]  /*6e80*/  FFMA.FTZ R11, R57, UR21, -R5 ;  /* 0x00000015390b7c23 */ /* 0x000fe20008010805 */
[----:B------:R-:W-:Y:S02]  /*6e90*/  ISETP.LT.OR P5, PT, R12, 0x79, P5 ;  /* 0x000000790c00780c */ /* 0x000fe40002fa1670 */
[----:B------:R-:W-:Y:S01]  /*6ea0*/  FSEL R83, R83, -INF , !P3 ;  /* 0xff80000053537808 */ /* 0x000fe20005800000 */
[----:B------:R-:W-:Y:S01]  /*6eb0*/  MUFU.EX2 R144, R144 ;  /* 0x0000009000907308 */ /* 0x000fe20000000800 */
[----:B------:R-:W-:Y:S02]  /*6ec0*/  FMNMX.FTZ R24, R82, R25, !PT ;  /* 0x0000001952187209 */ /* 0x000fe40007810000 */
[----:B------:R-:W-:Y:S02]  /*6ed0*/  ISETP.LT.OR P1, PT, R12, 0x7a, P1 ;  /* 0x0000007a0c00780c */ /* 0x000fe40000f21670 */
[----:B------:R-:W-:-:S02]  /*6ee0*/  FSEL R86, R86, -INF , !P5 ;  /* 0xff80000056567808 */ /* 0x000fc40006800000 */
[----:B------:R-:W-:Y:S01]  /*6ef0*/  FMNMX.FTZ R25, R83, R24, !PT ;  /* 0x0000001853197209 */ /* 0x000fe20007810000 */
[--C-:B------:R-:W-:Y:S01]  /*6f00*/  FFMA.FTZ R24, R77, UR21, -R5.reuse ;  /* 0x000000154d187c23 */ /* 0x100fe20008010805 */
[----:B------:R-:W-:Y:S01]  /*6f10*/  FSEL R87, R87, -INF , !P1 ;  /* 0xff80000057577808 */ /* 0x000fe20004800000 */
[----:B------:R-:W-:Y:S01]  /*6f20*/  MUFU.EX2 R146, R146 ;  /* 0x0000009200927308 */ /* 0x000fe20000000800 */
[----:B------:R-:W-:Y:S01]  /*6f30*/  FMNMX.FTZ R12, R86, R25, !PT ;  /* 0x00000019560c7209 */ /* 0x000fe20007810000 */
[----:B------:R-:W-:Y:S01]  /*6f40*/  FFMA.FTZ R25, R73, UR21, -R5 ;  /* 0x0000001549197c23 */ /* 0x000fe20008010805 */
[----:B------:R-:W-:Y:S02]  /*6f50*/  FSEL R37, R0, RZ, P6 ;  /* 0x000000ff00257208 */ /* 0x000fe40003000000 */
[----:B------:R-:W-:-:S03]  /*6f60*/  FMNMX.FTZ R12, R87, R12, !PT ;  /* 0x0000000c570c7209 */ /* 0x000fc60007810000 */
[----:B------:R-:W-:Y:S01]  /*6f70*/  FADD.FTZ R37, -R37, R6 ;  /* 0x0000000625257221 */ /* 0x000fe20000010100 */
[----:B------:R-:W-:Y:S01]  /*6f80*/  MUFU.EX2 R13, R13 ;  /* 0x0000000d000d7308 */ /* 0x000fe20000000800 */
[----:B0-----:R-:W0:Y:S02]  /*6f90*/  SHFL.BFLY PT, R33, R12, 0x2, 0x1f ;  /* 0x0c401f000c217f89 */ /* 0x001e2400000e0000 */
[----:B------:R-:W-:-:S05]  /*6fa0*/  FMUL.FTZ R6, R37, UR21 ;  /* 0x0000001525067c20 */ /* 0x000fca0008410000 */
[----:B------:R-:W-:Y:S08]  /*6fb0*/  MUFU.EX2 R140, R140 ;  /* 0x0000008c008c7308 */ /* 0x000ff00000000800 */
[----:B------:R-:W1:Y:S08]  /*6fc0*/  MUFU.EX2 R6, R6 ;  /* 0x0000000600067308 */ /* 0x000e700000000800 */
[----:B------:R-:W-:Y:S01]  /*6fd0*/  MUFU.EX2 R14, R41 ;  /* 0x00000029000e7308 */ /* 0x000fe20000000800 */
[----:B0-----:R-:W-:Y:S01]  /*6fe0*/  FMNMX.FTZ R33, R12, R33, !PT ;  /* 0x000000210c217209 */ /* 0x001fe20007810000 */
[----:B------:R-:W-:-:S04]  /*6ff0*/  FFMA.FTZ R12, R81, UR21, -R5 ;  /* 0x00000015510c7c23 */ /* 0x000fc80008010805 */
[----:B------:R-:W0:Y:S02]  /*7000*/  SHFL.BFLY PT, R36, R33, 0x1, 0x1f ;  /* 0x0c201f0021247f89 */ /* 0x000e2400000e0000 */
[----:B------:R-:W-:Y:S01]  /*7010*/  MUFU.EX2 R142, R142 ;  /* 0x0000008e008e7308 */ /* 0x000fe20000000800 */
[----:B-1----:R-:W-:-:S04]  /*7020*/  FFMA.FTZ R3, R6, R3, R148 ;  /* 0x0000000306037223 */ /* 0x002fc80000010094 */
[----:B------:R-:W-:-:S03]  /*7030*/  FADD.FTZ R3, R8, R3 ;  /* 0x0000000308037221 */ /* 0x000fc60000010000 */
[----:B------:R-:W-:Y:S08]  /*7040*/  MUFU.EX2 R15, R15 ;  /* 0x0000000f000f7308 */ /* 0x000ff00000000800 */
[----:B------:R-:W-:Y:S01]  /*7050*/  MUFU.EX2 R136, R136 ;  /* 0x0000008800887308 */ /* 0x000fe20000000800 */
[----:B0-----:R-:W-:-:S07]  /*7060*/  FMNMX.FTZ R5, R33, R36, !PT ;  /* 0x0000002421057209 */ /* 0x001fce0007810000 */
[----:B------:R-:W-:Y:S01]  /*7070*/  MUFU.EX2 R20, R49 ;  /* 0x0000003100147308 */ /* 0x000fe20000000800 */
[C---:B------:R-:W-:Y:S01]  /*7080*/  FSETP.NEU.FTZ.AND P1, PT, R5.reuse, -INF , PT ;  /* 0xff8000000500780b */ /* 0x040fe20003f3d000 */
[----:B------:R-:W-:-:S05]  /*7090*/  FMUL.FTZ R36, R5, UR21 ;  /* 0x0000001505247c20 */ /* 0x000fca0008410000 */
[----:B------:R-:W-:Y:S01]  /*70a0*/  FSEL R36, R36, RZ, P1 ;  /* 0x000000ff24247208 */ /* 0x000fe20000800000 */
[----:B------:R-:W-:Y:S04]  /*70b0*/  MUFU.EX2 R138, R138 ;  /* 0x0000008a008a7308 */ /* 0x000fe80000000800 */
[--C-:B------:R-:W-:Y:S01]  /*70c0*/  FFMA.FTZ R147, R38, UR21, -R36.reuse ;  /* 0x0000001526937c23 */ /* 0x100fe20008010824 */
[----:B------:R-:W-:Y:S01]  /*70d0*/  FSEL R38, R5, RZ, P1 ;  /* 0x000000ff05267208 */ /* 0x000fe20000800000 */
[--C-:B------:R-:W-:Y:S01]  /*70e0*/  FFMA.FTZ R149, R26, UR21, -R36.reuse ;  /* 0x000000151a957c23 */ /* 0x100fe20008010824 */
[--C-:B------:R-:W-:Y:S01]  /*70f0*/  FFMA.FTZ R40, R27, UR21, -R36.reuse ;  /* 0x000000151b287c23 */ /* 0x100fe20008010824 */
[--C-:B------:R-:W-:Y:S01]  /*7100*/  FFMA.FTZ R151, R30, UR21, -R36.reuse ;  /* 0x000000151e977c23 */ /* 0x100fe20008010824 */
[--C-:B------:R-:W-:Y:S01]  /*7110*/  FFMA.FTZ R37, R31, UR21, -R36.reuse ;  /* 0x000000151f257c23 */ /* 0x100fe20008010824 */
[----:B------:R-:W-:Y:S01]  /*7120*/  FADD.FTZ R38, -R38, R7 ;  /* 0x0000000726267221 */ /* 0x000fe20000010100 */
[--C-:B------:R-:W-:Y:S01]  /*7130*/  FFMA.FTZ R145, R34, UR21, -R36.reuse ;  /* 0x0000001522917c23 */ /* 0x100fe20008010824 */
[----:B------:R-:W-:Y:S01]  /*7140*/  MUFU.EX2 R149, R149 ;  /* 0x0000009500957308 */ /* 0x000fe20000000800 */
[--C-:B------:R-:W-:Y:S01]  /*7150*/  FFMA.FTZ R34, R35, UR21, -R36.reuse ;  /* 0x0000001523227c23 */ /* 0x100fe20008010824 */
[----:B------:R-:W-:Y:S01]  /*7160*/  FMUL.FTZ R7, R38, UR21 ;  /* 0x0000001526077c20 */ /* 0x000fe20008410000 */
[--C-:B------:R-:W-:Y:S01]  /*7170*/  FFMA.FTZ R31, R39, UR21, -R36.reuse ;  /* 0x00000015271f7c23 */ /* 0x100fe20008010824 */
[----:B------:R-:W-:Y:S01]  /*7180*/  FADD.FTZ R38, R150, R3 ;  /* 0x0000000396267221 */ /* 0x000fe20000010000 */
[--C-:B------:R-:W-:Y:S01]  /*7190*/  FFMA.FTZ R141, R42, UR21, -R36.reuse ;  /* 0x000000152a8d7c23 */ /* 0x100fe20008010824 */
[--C-:B------:R-:W-:Y:S01]  /*71a0*/  FFMA.FTZ R30, R43, UR21, -R36.reuse ;  /* 0x000000152b1e7c23 */ /* 0x100fe20008010824 */
[----:B------:R-:W-:Y:S01]  /*71b0*/  FFMA.FTZ R143, R46, UR21, -R36 ;  /* 0x000000152e8f7c23 */ /* 0x000fe20008010824 */
[----:B------:R-:W0:Y:S01]  /*71c0*/  MUFU.EX2 R7, R7 ;  /* 0x0000000700077308 */ /* 0x000e220000000800 */
[----:B------:R-:W-:Y:S01]  /*71d0*/  FADD.FTZ R3, R9, R38 ;  /* 0x0000002609037221 */ /* 0x000fe20000010000 */
[--C-:B------:R-:W-:Y:S01]  /*71e0*/  FFMA.FTZ R27, R47, UR21, -R36.reuse ;  /* 0x000000152f1b7c23 */ /* 0x100fe20008010824 */
[--C-:B------:R-:W-:Y:S01]  /*71f0*/  FFMA.FTZ R137, R50, UR21, -R36.reuse ;  /* 0x0000001532897c23 */ /* 0x100fe20008010824 */
[--C-:B------:R-:W-:Y:S01]  /*7200*/  FFMA.FTZ R26, R51, UR21, -R36.reuse ;  /* 0x00000015331a7c23 */ /* 0x100fe20008010824 */
[----:B------:R-:W-:Y:S01]  /*7210*/  FADD.FTZ R3, R144, R3 ;  /* 0x0000000390037221 */ /* 0x000fe20000010000 */
[--C-:B------:R-:W-:Y:S01]  /*7220*/  FFMA.FTZ R139, R54, UR21, -R36.reuse ;  /* 0x00000015368b7c23 */ /* 0x100fe20008010824 */
[--C-:B------:R-:W-:Y:S01]  /*7230*/  FFMA.FTZ R45, R55, UR21, -R36.reuse ;  /* 0x00000015372d7c23 */ /* 0x100fe20008010824 */
[----:B------:R-:W1:Y:S01]  /*7240*/  MUFU.EX2 R40, R40 ;  /* 0x0000002800287308 */ /* 0x000e620000000800 */
        /* <DEDUP_REMOVED lines=8> */
[----:B0-----:R-:W-:Y:S01]  /*72d0*/  FFMA.FTZ R35, R7, R2, R149 ;  /* 0x0000000207237223 */ /* 0x001fe20000010095 */
[----:B------:R-:W-:Y:S01]  /*72e0*/  FADD.FTZ R3, R13, R38 ;  /* 0x000000260d037221 */ /* 0x000fe20000010000 */
[--C-:B------:R-:W-:Y:S01]  /*72f0*/  FFMA.FTZ R42, R67, UR21, -R36.reuse ;  /* 0x00000015432a7c23 */ /* 0x100fe20008010824 */
[--C-:B------:R-:W-:Y:S01]  /*7300*/  FFMA.FTZ R131, R70, UR21, -R36.reuse ;  /* 0x0000001546837c23 */ /* 0x100fe20008010824 */
[--C-:B------:R-:W-:Y:S01]  /*7310*/  FFMA.FTZ R41, R71, UR21, -R36.reuse ;  /* 0x0000001547297c23 */ /* 0x100fe20008010824 */
[----:B------:R-:W-:Y:S01]  /*7320*/  FADD.FTZ R3, R140, R3 ;  /* 0x000000038c037221 */ /* 0x000fe20000010000 */
[--C-:B------:R-:W-:Y:S01]  /*7330*/  FFMA.FTZ R125, R74, UR21, -R36.reuse ;  /* 0x000000154a7d7c23 */ /* 0x100fe20008010824 */
[----:B------:R-:W0:Y:S01]  /*7340*/  MUFU.EX2 R37, R37 ;  /* 0x0000002500257308 */ /* 0x000e220000000800 */
[----:B-1----:R-:W-:Y:S01]  /*7350*/  FADD.FTZ R2, R40, R35 ;  /* 0x0000002328027221 */ /* 0x002fe20000010000 */
[----:B------:R-:W-:Y:S01]  /*7360*/  FADD.FTZ R3, R14, R3 ;  /* 0x000000030e037221 */ /* 0x000fe20000010000 */
[--C-:B------:R-:W-:Y:S01]  /*7370*/  FFMA.FTZ R39, R75, UR21, -R36.reuse ;  /* 0x000000154b277c23 */ /* 0x100fe20008010824 */
[--C-:B------:R-:W-:Y:S01]  /*7380*/  FFMA.FTZ R127, R78, UR21, -R36.reuse ;  /* 0x000000154e7f7c23 */ /* 0x100fe20008010824 */
[--C-:B------:R-:W-:Y:S01]  /*7390*/  FFMA.FTZ R121, R82, UR21, -R36.reuse ;  /* 0x0000001552797c23 */ /* 0x100fe20008010824 */
[----:B------:R-:W-:Y:S01]  /*73a0*/  FADD.FTZ R38, R142, R3 ;  /* 0x000000038e267221 */ /* 0x000fe20000010000 */
[----:B------:R-:W-:Y:S01]  /*73b0*/  FFMA.FTZ R123, R86, UR21, -R36 ;  /* 0x00000015567b7c23 */ /* 0x000fe20008010824 */
        /* <DEDUP_REMOVED lines=39> */
[----:B-1----:R-:W-:Y:S01]  /*7630*/  FADD.FTZ R35, R11, R38 ;  /* 0x000000260b237221 */ /* 0x002fe20000010000 */
[----:B------:R-:W-:-:S06]  /*7640*/  FFMA.FTZ R38, R79, UR21, -R36 ;  /* 0x000000154f267c23 */ /* 0x000fcc0008010824 */
        /* <DEDUP_REMOVED lines=12> */
[--C-:B------:R-:W-:Y:S01]  /*7710*/  FFMA.FTZ R35, R83, UR21, -R36.reuse ;  /* 0x0000001553237c23 */ /* 0x100fe20008010824 */
[----:B------:R-:W-:-:S05]  /*7720*/  FFMA.FTZ R36, R87, UR21, -R36 ;  /* 0x0000001557247c23 */ /* 0x000fca0008010824 */
        /* <DEDUP_REMOVED lines=42> */
[----:B--2---:R-:W-:-:S03]  /*79d0*/  FADD.FTZ R3, R33, R46 ;  /* 0x0000002e21037221 */ /* 0x004fc60000010000 */
[----:B0-----:R-:W-:Y:S01]  /*79e0*/  FADD.FTZ R2, R36, R47 ;  /* 0x0000002f24027221 */ /* 0x001fe20000010000 */
[----:B------:R-:W-:Y:S06]  /*79f0*/  @!P0 BRA `(.L_x_1272) ;  /* 0x0000000000048947 */ /* 0x000fec0003800000 */
[----:B------:R-:W-:Y:S01]  /*7a00*/  BPT.TRAP 0x1 ;  /* 0x000000040000795c */ /* 0x000fe20000300000 */
.L_x_1272:
[----:B------:R-:W-:Y:S01]  /*7a10*/  ULEA UR6, UR26, UR45, 0x3 ;  /* 0x0000002d1a067291 */ /* 0x000fe2000f8e183f */
[----:B------:R-:W-:Y:S01]  /*7a20*/  ISETP.GT.AND P1, PT, R4, UR25, PT ;  /* 0x0000001904007c0c */ /* 0x000fe2000bf24270 */
[----:B------:R-:W-:Y:S01]  /*7a30*/  UMOV UR27, UR49 ;  /* 0x00000031001b7c82 */ /* 0x000fe20008000000 */
[----:B------:R-:W-:Y:S01]  /*7a40*/  UMOV UR26, UR48 ;  /* 0x00000030001a7c82 */ /* 0x000fe20008000000 */
        /* <DEDUP_REMOVED lines=71> */
.L_x_1254:
[----:B------:R-:W-:Y:S02]  /*7ec0*/  UISETP.NE.AND UP1, UPT, UR53, URZ, UPT ;  /* 0x0000003f3500728c */ /* 0x000fe4000bf25270 */
[----:B------:R-:W-:Y:S02]  /*7ed0*/  UISETP.NE.AND UP0, UPT, UR52, URZ, UPT ;  /* 0x0000003f3400728c */ /* 0x000fe4000bf05270 */
[----:B------:R-:W-:Y:S02]  /*7ee0*/  UIADD3 UR10, UR39, 0xbf, URZ ;  /* 0x000000bf270a7890 */ /* 0x000fe4000fffe03f */
[----:B------:R-:W-:Y:S02]  /*7ef0*/  UIADD3 UR11, UR40, 0x1, -UR47 ;  /* 0x00000001280b7890 */ /* 0x000fe4000fffe82f */
[----:B------:R-:W-:-:S03]  /*7f00*/  PLOP3.LUT P1, PT, PT, PT, UP0, 0x40, 0x0 ;  /* 0x000000000000781c */ /* 0x000fc60003f2e808 */
[----:B------:R-:W-:Y:S01]  /*7f10*/  @UP1 ULDC UR6, c[0x0][0x44c] ;  /* 0x0001130000061ab9 */ /* 0x000fe20000000800 */
[----:B------:R-:W-:Y:S01]  /*7f20*/  @UP1 ULDC UR14, c[0x0][0x450] ;  /* 0x00011400000e1ab9 */ /* 0x000fe20000000800 */
[----:B------:R-:W-:-:S04]  /*7f30*/  UIMAD.WIDE.U32 UR6, UR10, UR6, URZ ;  /* 0x000000060a0672a5 */ /* 0x000fc8000f8e003f */
[----:B------:R-:W-:-:S04]  /*7f40*/  @UP1 USHF.R.U32.HI UR10, URZ, UR14, UR7 ;  /* 0x0000000e3f0a1299 */ /* 0x000fc80008011607 */
[----:B------:R-:W-:-:S04]  /*7f50*/  UIADD3 UR10, UR11, UR10, URZ ;  /* 0x0000000a0b0a7290 */ /* 0x000fc8000fffe03f */
[----:B------:R-:W-:Y:S01]  /*7f60*/  UIADD3 UR23, UR10, -UR23, URZ ;  /* 0x800000170a177290 */ /* 0x000fe2000fffe03f */
[----:B------:R-:W-:Y:S11]  /*7f70*/  @P1 BRA `(.L_x_1274) ;  /* 0x0000000000501947 */ /* 0x000ff60003800000 */
[----:B------:R-:W-:Y:S02]  /*7f80*/  UMOV UR14, UR10 ;  /* 0x0000000a000e7c82 */ /* 0x000fe40008000000 */
        /* <DEDUP_REMOVED lines=11> */
.L_x_1275:
[----:B------:R-:W-:Y:S02]  /*8040*/  ULDC UR15, c[0x0][0x9e4] ;  /* 0x00027900000f7ab9 */ /* 0x000fe40000000800 */
[----:B------:R-:W-:-:S11]  /*8050*/  UISETP.NE.AND UP0, UPT, UR15, 0x1, UPT ;  /* 0x000000010f00788c */ /* 0x000fd6000bf05270 */
[----:B------:R-:W-:Y:S02]  /*8060*/  @UP0 ULDC.64 UR6, c[0x0][0x9e8] ;  /* 0x00027a0000060ab9 */ /* 0x000fe40000000a00 */
[----:B------:R-:W-:-:S04]  /*8070*/  UIMAD.WIDE.U32 UR10, UR14, UR6, URZ ;  /* 0x000000060e0a72a5 */ /* 0x000fc8000f8e003f */
[----:B------:R-:W-:-:S12]  /*8080*/  @UP0 USHF.R.U32.HI UR14, URZ, UR7, UR11 ;  /* 0x000000073f0e0299 */ /* 0x000fd8000801160b */
.L_x_1276:
[----:B------:R-:W-:-:S04]  /*8090*/  UIMAD UR14, UR14, UR15, URZ ;  /* 0x0000000f0e0e72a4 */ /* 0x000fc8000f8e023f */
[----:B------:R-:W-:-:S04]  /*80a0*/  UISETP.LT.AND UP0, UPT, UR23, UR14, UPT ;  /* 0x0000000e1700728c */ /* 0x000fc8000bf01270 */
[----:B------:R-:W-:-:S12]  /*80b0*/  USEL UR23, UR23, UR14, !UP0 ;  /* 0x0000000e17177287 */ /* 0x000fd8000c000000 */
.L_x_1274:
        /* <DEDUP_REMOVED lines=11> */
[----:B------:R-:W-:Y:S01]  /*8170*/  UMOV UR23, UR48 ;  /* 0x0000003000177c82 */ /* 0x000fe20008000000 */
[----:B------:R-:W-:-:S05]  /*8180*/  ULDC UR21, c[0x0][0x988] ;  /* 0x0002620000157ab9 */ /* 0x000fca0000000800 */
.L_x_1288:
[----:B------:R-:W-:Y:S01]  /*8190*/  ISETP.NE.AND P2, PT, RZ, UR44, PT ;  /* 0x0000002cff007c0c */ /* 0x000fe2000bf45270 */
[----:B------:R-:W-:-:S04]  /*81a0*/  UISETP.NE.AND UP0, UPT, UR23, 0x1, UPT ;  /* 0x000000011700788c */ /* 0x000fc8000bf05270 */
[----:B------:R-:W-:-:S04]  /*81b0*/  USEL UR49, URZ, 0x1, UP0 ;  /* 0x000000013f317887 */ /* 0x000fc80008000000 */
[----:B------:R-:W-:-:S04]  /*81c0*/  ULOP3.LUT UR49, UR24, UR49, URZ, 0x3c, !UPT ;  /* 0x0000003118317292 */ /* 0x000fc8000f8e3c3f */
[----:B------:R-:W-:Y:S08]  /*81d0*/  @P2 BRA `(.L_x_1278) ;  /* 0x0000000000382947 */ /* 0x000ff00003800000 */
[----:B------:R-:W-:Y:S05]  /*81e0*/  @!P0 BRA `(.L_x_1279) ;  /* 0x0000000000048947 */ /* 0x000fea0003800000 */
[----:B------:R-:W-:Y:S01]  /*81f0*/  BPT.TRAP 0x1 ;  /* 0x000000040000795c */ /* 0x000fe20000300000 */
.L_x_1279:
        /* <DEDUP_REMOVED lines=9> */
.L_x_1280:
[----:B-1----:R-:W-:Y:S05]  /*8290*/  @P1 BRA `(.L_x_1278) ;  /* 0x0000000000081947 */ /* 0x002fea0003800000 */
[----:B------:R-:W1:Y:S02]  /*82a0*/  SYNCS.PHASECHK.TRANS64.TRYWAIT P1, [UR6+0x16830], R0 ;  /* 0x01683000ff0075a7 */ /* 0x000e640008020146 */
[----:B-1----:R-:W-:Y:S05]  /*82b0*/  @!P1 BRA `(.L_x_1281) ;  /* 0x000000e000289947 */ /* 0x002fea0003800000 */
.L_x_1278:
        /* <DEDUP_REMOVED lines=30> */
.L_x_1283:
[----:B------:R-:W-:Y:S01]  /*84a0*/  ULEA UR6, UR23, UR45, 0x3 ;  /* 0x0000002d17067291 */ /* 0x000fe2000f8e183f */
[----:B------:R-:W-:-:S05]  /*84b0*/  IMAD.U32 R0, RZ, RZ, UR24 ;  /* 0x00000018ff007e24 */ /* 0x000fca000f8e00ff */
[----:B------:R-:W-:-:S04]  /*84c0*/  SHF.L.U32 R0, R0, 0x1f, RZ ;  /* 0x0000001f00007819 */ /* 0x000fc800000006ff */
[----:B------:R0:W1:Y:S01]  /*84d0*/  SYNCS.PHASECHK.TRANS64.TRYWAIT P1, [UR6+0x16850], R0 ;  /* 0x01685000ff0075a7 */ /* 0x0000620008020146 */
[----:B------:R-:W-:Y:S05]  /*84e0*/  @!P0 BRA `(.L_x_1284) ;  /* 0x0000000000048947 */ /* 0x000fea0003800000 */
[----:B------:R-:W-:Y:S01]  /*84f0*/  BPT.TRAP 0x1 ;  /* 0x000000040000795c */ /* 0x000fe20000300000 */
.L_x_1284:
[----:B-1----:R-:W-:Y:S05]  /*8500*/  @P1 BRA `(.L_x_1282) ;  /* 0x0000000000081947 */ /* 0x002fea0003800000 */
[----:B------:R-:W1:Y:S02]  /*8510*/  SYNCS.PHASECHK.TRANS64.TRYWAIT P1, [UR6+0x16850], R0 ;  /* 0x01685000ff0075a7 */ /* 0x000e640008020146 */
[----:B-1----:R-:W-:Y:S05]  /*8520*/  @!P1 BRA `(.L_x_1285) ;  /* 0x000000dc00a49947 */ /* 0x002fea0003800000 */
.L_x_1282:
        /* <DEDUP_REMOVED lines=52> */
.L_x_1286:
        /* <DEDUP_REMOVED lines=72> */
[----:B------:R-:W0:Y:S04]  /*8cf0*/  SHFL.BFLY PT, R5, R10, 0x1, 0x1f ;  /* 0x0c201f000a057f89 */ /* 0x000e2800000e0000 */
[----:B------:R-:W1:Y:S01]  /*8d00*/  SHFL.BFLY PT, R12, R11, 0x1, 0x1f ;  /* 0x0c201f000b0c7f89 */ /* 0x000e6200000e0000 */
[----:B0-----:R-:W-:Y:S02]  /*8d10*/  FMNMX.FTZ R0, R10, R5, !PT ;  /* 0x000000050a007209 */ /* 0x001fe40007810000 */
[----:B-1----:R-:W-:-:S03]  /*8d20*/  FMNMX.FTZ R5, R11, R12, !PT ;  /* 0x0000000c0b057209 */ /* 0x002fc60007810000 */
[C---:B------:R-:W-:Y:S01]  /*8d30*/  FMUL.FTZ R8, R0.reuse, UR21 ;  /* 0x0000001500087c20 */ /* 0x040fe20008410000 */
[----:B------:R-:W-:-:S03]  /*8d40*/  FADD.FTZ R6, -R0, R6 ;  /* 0x0000000600067221 */ /* 0x000fc60000010100 */
[--C-:B------:R-:W-:Y:S01]  /*8d50*/  FFMA.FTZ R144, R32, UR21, -R8.reuse ;  /* 0x0000001520907c23 */ /* 0x100fe20008010808 */
[C---:B------:R-:W-:Y:S01]  /*8d60*/  FADD.FTZ R7, -R5.reuse, R7 ;  /* 0x0000000705077221 */ /* 0x040fe20000010100 */
[----:B------:R-:W-:Y:S01]  /*8d70*/  FMUL.FTZ R32, R5, UR21 ;  /* 0x0000001505207c20 */ /* 0x000fe20008410000 */
[----:B------:R-:W-:Y:S01]  /*8d80*/  FMUL.FTZ R6, R6, UR21 ;  /* 0x0000001506067c20 */ /* 0x000fe20008410000 */
[----:B------:R-:W-:Y:S01]  /*8d90*/  FFMA.FTZ R148, R24, UR21, -R8 ;  /* 0x0000001518947c23 */ /* 0x000fe20008010808 */
[----:B------:R-:W-:Y:S01]  /*8da0*/  FMUL.FTZ R7, R7, UR21 ;  /* 0x0000001507077c20 */ /* 0x000fe20008410000 */
[----:B------:R-:W-:Y:S01]  /*8db0*/  FFMA.FTZ R149, R26, UR21, -R32 ;  /* 0x000000151a957c23 */ /* 0x000fe20008010820 */
[--C-:B------:R-:W-:Y:S01]  /*8dc0*/  FFMA.FTZ R123, R25, UR21, -R8.reuse ;  /* 0x00000015197b7c23 */ /* 0x100fe20008010808 */
[----:B------:R-:W-:Y:S01]  /*8dd0*/  FFMA.FTZ R21, R49, UR21, -R8 ;  /* 0x0000001531157c23 */ /* 0x000fe20008010808 */
[----:B------:R-:W-:Y:S01]  /*8de0*/  FFMA.FTZ R49, R27, UR21, -R32 ;  /* 0x000000151b317c23 */ /* 0x000fe20008010820 */
[----:B------:R-:W-:Y:S01]  /*8df0*/  MUFU.EX2 R6, R6 ;  /* 0x0000000600067308 */ /* 0x000fe20000000800 */
[----:B------:R-:W-:Y:S01]  /*8e00*/  FFMA.FTZ R150, R28, UR21, -R8 ;  /* 0x000000151c967c23 */ /* 0x000fe20008010808 */
[----:B------:R-:W-:Y:S01]  /*8e10*/  FFMA.FTZ R151, R30, UR21, -R32 ;  /* 0x000000151e977c23 */ /* 0x000fe20008010820 */
[--C-:B------:R-:W-:Y:S01]  /*8e20*/  FFMA.FTZ R121, R29, UR21, -R8.reuse ;  /* 0x000000151d797c23 */ /* 0x100fe20008010808 */
[----:B------:R-:W-:Y:S01]  /*8e30*/  FFMA.FTZ R136, R48, UR21, -R8 ;  /* 0x0000001530887c23 */ /* 0x000fe20008010808 */
[--C-:B------:R-:W-:Y:S01]  /*8e40*/  FFMA.FTZ R48, R31, UR21, -R32.reuse ;  /* 0x000000151f307c23 */ /* 0x100fe20008010820 */
[----:B------:R-:W-:Y:S01]  /*8e50*/  FFMA.FTZ R145, R34, UR21, -R32 ;  /* 0x0000001522917c23 */ /* 0x000fe20008010820 */
[--C-:B------:R-:W-:Y:S01]  /*8e60*/  FFMA.FTZ R29, R33, UR21, -R8.reuse ;  /* 0x00000015211d7c23 */ /* 0x100fe20008010808 */
[----:B------:R-:W0:Y:S01]  /*8e70*/  MUFU.EX2 R148, R148 ;  /* 0x0000009400947308 */ /* 0x000e220000000800 */
[----:B------:R-:W-:Y:S01]  /*8e80*/  FFMA.FTZ R24, R45, UR21, -R8 ;  /* 0x000000152d187c23 */ /* 0x000fe20008010808 */
[----:B------:R-:W-:Y:S01]  /*8e90*/  FFMA.FTZ R45, R35, UR21, -R32 ;  /* 0x00000015232d7c23 */ /* 0x000fe20008010820 */
[----:B------:R-:W-:Y:S01]  /*8ea0*/  FFMA.FTZ R146, R36, UR21, -R8 ;  /* 0x0000001524927c23 */ /* 0x000fe20008010808 */
[----:B------:R-:W-:Y:S01]  /*8eb0*/  FFMA.FTZ R147, R38, UR21, -R32 ;  /* 0x0000001526937c23 */ /* 0x000fe20008010820 */
[--C-:B------:R-:W-:Y:S01]  /*8ec0*/  FFMA.FTZ R28, R37, UR21, -R8.reuse ;  /* 0x00000015251c7c23 */ /* 0x100fe20008010808 */
[----:B------:R-:W-:Y:S01]  /*8ed0*/  FFMA.FTZ R142, R44, UR21, -R8 ;  /* 0x000000152c8e7c23 */ /* 0x000fe20008010808 */
[----:B------:R-:W-:Y:S01]  /*8ee0*/  FFMA.FTZ R44, R39, UR21, -R32 ;  /* 0x00000015272c7c23 */ /* 0x000fe20008010820 */
[----:B------:R-:W-:Y:S01]  /*8ef0*/  MUFU.EX2 R7, R7 ;  /* 0x0000000700077308 */ /* 0x000fe20000000800 */
[----:B------:R-:W-:Y:S01]  /*8f00*/  FFMA.FTZ R140, R40, UR21, -R8 ;  /* 0x00000015288c7c23 */ /* 0x000fe20008010808 */
[----:B------:R-:W-:Y:S01]  /*8f10*/  FFMA.FTZ R141, R42, UR21, -R32 ;  /* 0x000000152a8d7c23 */ /* 0x000fe20008010820 */
[----:B------:R-:W-:Y:S01]  /*8f20*/  FFMA.FTZ R25, R41, UR21, -R8 ;  /* 0x0000001529197c23 */ /* 0x000fe20008010808 */
[--C-:B------:R-:W-:Y:S01]  /*8f30*/  FFMA.FTZ R41, R43, UR21, -R32.reuse ;  /* 0x000000152b297c23 */ /* 0x100fe20008010820 */
[--C-:B------:R-:W-:Y:S01]  /*8f40*/  FFMA.FTZ R143, R46, UR21, -R32.reuse ;  /* 0x000000152e8f7c23 */ /* 0x100fe20008010820 */
[--C-:B------:R-:W-:Y:S01]  /*8f50*/  FFMA.FTZ R40, R47, UR21, -R32.reuse ;  /* 0x000000152f287c23 */ /* 0x100fe20008010820 */
[----:B------:R-:W-:Y:S01]  /*8f60*/  FFMA.FTZ R137, R50, UR21, -R32 ;  /* 0x0000001532897c23 */ /* 0x000fe20008010820 */
[----:B------:R-:W1:Y:S01]  /*8f70*/  MUFU.EX2 R149, R149 ;  /* 0x0000009500957308 */ /* 0x000e620000000800 */
[----:B0-----:R-:W-:Y:S01]  /*8f80*/  FFMA.FTZ R26, R6, R3, R148 ;  /* 0x00000003061a7223 */ /* 0x001fe20000010094 */
[----:B------:R-:W-:Y:S01]  /*8f90*/  FFMA.FTZ R39, R51, UR21, -R32 ;  /* 0x0000001533277c23 */ /* 0x000fe20008010820 */
[----:B------:R-:W-:Y:S01]  /*8fa0*/  FFMA.FTZ R138, R52, UR21, -R8 ;  /* 0x00000015348a7c23 */ /* 0x000fe20008010808 */
[----:B------:R-:W-:Y:S01]  /*8fb0*/  FFMA.FTZ R139, R54, UR21, -R32 ;  /* 0x00000015368b7c23 */ /* 0x000fe20008010820 */
[----:B------:R-:W-:Y:S01]  /*8fc0*/  FFMA.FTZ R20, R53, UR21, -R8 ;  /* 0x0000001535147c23 */ /* 0x000fe20008010808 */
[----:B------:R-:W-:Y:S01]  /*8fd0*/  FFMA.FTZ R38, R55, UR21, -R32 ;  /* 0x0000001537267c23 */ /* 0x000fe20008010820 */
[----:B------:R-:W-:Y:S01]  /*8fe0*/  FFMA.FTZ R132, R56, UR21, -R8 ;  /* 0x0000001538847c23 */ /* 0x000fe20008010808 */
[----:B------:R-:W0:Y:S01]  /*8ff0*/  MUFU.EX2 R123, R123 ;  /* 0x0000007b007b7308 */ /* 0x000e220000000800 */
[----:B------:R-:W-:Y:S01]  /*9000*/  FFMA.FTZ R133, R58, UR21, -R32 ;  /* 0x000000153a857c23 */ /* 0x000fe20008010820 */
[----:B------:R-:W-:Y:S01]  /*9010*/  FFMA.FTZ R15, R57, UR21, -R8 ;  /* 0x00000015390f7c23 */ /* 0x000fe20008010808 */
[----:B------:R-:W-:Y:S01]  /*9020*/  FFMA.FTZ R37, R59, UR21, -R32 ;  /* 0x000000153b257c23 */ /* 0x000fe20008010820 */
[----:B------:R-:W-:Y:S01]  /*9030*/  FFMA.FTZ R134, R60, UR21, -R8 ;  /* 0x000000153c867c23 */ /* 0x000fe20008010808 */
[----:B------:R-:W-:Y:S01]  /*9040*/  FFMA.FTZ R135, R62, UR21, -R32 ;  /* 0x000000153e877c23 */ /* 0x000fe20008010820 */
[----:B------:R-:W-:Y:S01]  /*9050*/  FFMA.FTZ R14, R61, UR21, -R8 ;  /* 0x000000153d0e7c23 */ /* 0x000fe20008010808 */
[----:B------:R-:W-:Y:S01]  /*9060*/  FFMA.FTZ R36, R63, UR21, -R32 ;  /* 0x000000153f247c23 */ /* 0x000fe20008010820 */
[----:B------:R-:W2:Y:S01]  /*9070*/  MUFU.EX2 R49, R49 ;  /* 0x0000003100317308 */ /* 0x000ea20000000800 */
[----:B-1----:R-:W-:Y:S01]  /*9080*/  FFMA.FTZ R2, R7, R2, R149 ;  /* 0x0000000207027223 */ /* 0x002fe20000010095 */
[----:B------:R-:W-:Y:S01]  /*9090*/  FFMA.FTZ R128, R64, UR21, -R8 ;  /* 0x0000001540807c23 */ /* 0x000fe20008010808 */
[----:B------:R-:W-:Y:S01]  /*90a0*/  FFMA.FTZ R129, R66, UR21, -R32 ;  /* 0x0000001542817c23 */ /* 0x000fe20008010820 */
[----:B------:R-:W-:Y:S01]  /*90b0*/  FFMA.FTZ R13, R65, UR21, -R8 ;  /* 0x00000015410d7c23 */ /* 0x000fe20008010808 */
[----:B------:R-:W-:Y:S01]  /*90c0*/  FFMA.FTZ R35, R67, UR21, -R32 ;  /* 0x0000001543237c23 */ /* 0x000fe20008010820 */
[----:B------:R-:W-:Y:S01]  /*90d0*/  FFMA.FTZ R130, R68, UR21, -R8 ;  /* 0x0000001544827c23 */ /* 0x000fe20008010808 */
[----:B------:R-:W-:Y:S01]  /*90e0*/  FFMA.FTZ R131, R70, UR21, -R32 ;  /* 0x0000001546837c23 */ /* 0x000fe20008010820 */
[----:B------:R-:W1:Y:S01]  /*90f0*/  MUFU.EX2 R150, R150 ;  /* 0x0000009600967308 */ /* 0x000e620000000800 */
[----:B0-----:R-:W-:Y:S01]  /*9100*/  FADD.FTZ R3, R123, R26 ;  /* 0x0000001a7b037221 */ /* 0x001fe20000010000 */
[----:B------:R-:W-:Y:S01]  /*9110*/  FFMA.FTZ R12, R69, UR21, -R8 ;  /* 0x00000015450c7c23 */ /* 0x000fe20008010808 */
[----:B------:R-:W-:Y:S01]  /*9120*/  FFMA.FTZ R34, R71, UR21, -R32 ;  /* 0x0000001547227c23 */ /* 0x000fe20008010820 */
[----:B------:R-:W-:Y:S01]  /*9130*/  FFMA.FTZ R124, R72, UR21, -R8 ;  /* 0x00000015487c7c23 */ /* 0x000fe20008010808 */
[----:B------:R-:W-:Y:S01]  /*9140*/  FFMA.FTZ R125, R74, UR21, -R32 ;  /* 0x000000154a7d7c23 */ /* 0x000fe20008010820 */
[----:B------:R-:W-:Y:S01]  /*9150*/  FFMA.FTZ R11, R73, UR21, -R8 ;  /* 0x00000015490b7c23 */ /* 0x000fe20008010808 */
[----:B------:R-:W-:Y:S01]  /*9160*/  FFMA.FTZ R33, R75, UR21, -R32 ;  /* 0x000000154b217c23 */ /* 0x000fe20008010820 */
[----:B------:R-:W0:Y:S01]  /*9170*/  MUFU.EX2 R151, R151 ;  /* 0x0000009700977308 */ /* 0x000e220000000800 */
[----:B--2---:R-:W-:Y:S01]  /*9180*/  FADD.FTZ R2, R49, R2 ;  /* 0x0000000231027221 */ /* 0x004fe20000010000 */
[----:B------:R-:W-:Y:S01]  /*9190*/  FFMA.FTZ R126, R76, UR21, -R8 ;  /* 0x000000154c7e7c23 */ /* 0x000fe20008010808 */
[----:B------:R-:W-:Y:S01]  /*91a0*/  FFMA.FTZ R127, R78, UR21, -R32 ;  /* 0x000000154e7f7c23 */ /* 0x000fe20008010820 */
[----:B------:R-:W-:Y:S01]  /*91b0*/  FFMA.FTZ R10, R77, UR21, -R8 ;  /* 0x000000154d0a7c23 */ /* 0x000fe20008010808 */
[----:B------:R-:W-:Y:S01]  /*91c0*/  FFMA.FTZ R31, R79, UR21, -R32 ;  /* 0x000000154f1f7c23 */ /* 0x000fe20008010820 */
[--C-:B------:R-:W-:Y:S01]  /*91d0*/  FFMA.FTZ R120, R80, UR21, -R8.reuse ;  /* 0x0000001550787c23 */ /* 0x100fe20008010808 */
[--C-:B------:R-:W-:Y:S01]  /*91e0*/  FFMA.FTZ R9, R81, UR21, -R8.reuse ;  /* 0x0000001551097c23 */ /* 0x100fe20008010808 */
[----:B------:R-:W2:Y:S01]  /*91f0*/  MUFU.EX2 R121, R121 ;  /* 0x0000007900797308 */ /* 0x000ea20000000800 */
[----:B-1----:R-:W-:Y:S01]  /*9200*/  FADD.FTZ R26, R150, R3 ;  /* 0x00000003961a7221 */ /* 0x002fe20000010000 */
[--C-:B------:R-:W-:Y:S01]  /*9210*/  FFMA.FTZ R122, R84, UR21, -R8.reuse ;  /* 0x00000015547a7c23 */ /* 0x100fe20008010808 */
[----:B------:R-:W-:-:S05]  /*9220*/  FFMA.FTZ R8, R85, UR21, -R8 ;  /* 0x0000001555087c23 */ /* 0x000fca0008010808 */
        /* <DEDUP_REMOVED lines=60> */
[----:B------:R-:W-:-:S06]  /*95f0*/  FFMA.FTZ R26, R82, UR21, -R32 ;  /* 0x00000015521a7c23 */ /* 0x000fcc0008010820 */
        /* <DEDUP_REMOVED lines=16> */
[----:B------:R-:W-:-:S06]  /*9700*/  FFMA.FTZ R30, R83, UR21, -R32 ;  /* 0x00000015531e7c23 */ /* 0x000fcc0008010820 */
        /* <DEDUP_REMOVED lines=10> */
[--C-:B------:R-:W-:Y:S01]  /*97b0*/  FFMA.FTZ R27, R86, UR21, -R32.reuse ;  /* 0x00000015561b7c23 */ /* 0x100fe20008010820 */
[----:B------:R-:W-:-:S05]  /*97c0*/  FFMA.FTZ R32, R87, UR21, -R32 ;  /* 0x0000001557207c23 */ /* 0x000fca0008010820 */
        /* <DEDUP_REMOVED lines=32> */
.L_x_1287:
        /* <DEDUP_REMOVED lines=73> */
[----:B------:R-:W-:Y:S01]  /*9e60*/  F2FP.F16.F32.PACK_AB R123, R32, R27 ;  /* 0x0000001b207b723e */ /* 0x000fe200000000ff */
[----:B------:R-:W-:Y:S06]  /*9e70*/  @P1 BRA `(.L_x_1288) ;  /* 0xffffffe000c41947 */ /* 0x000fec000383ffff */
.L_x_1277:
[----:B------:R-:W-:-:S13]  /*9e80*/  ISETP.GE.AND P1, PT, R4, UR42, PT ;  /* 0x0000002a04007c0c */ /* 0x000fda000bf26270 */
[----:B------:R-:W-:Y:S05]  /*9e90*/  @!P1 BRA `(.L_x_1289) ;  /* 0x0000002c008c9947 */ /* 0x000fea0003800000 */
[----:B------:R-:W-:Y:S01]  /*9ea0*/  IMAD.MOV.U32 R6, RZ, RZ, R5 ;  /* 0x000000ffff067224 */ /* 0x000fe200078e0005 */
[----:B------:R-:W-:Y:S01]  /*9eb0*/  UMOV UR26, UR49 ;  /* 0x00000031001a7c82 */ /* 0x000fe20008000000 */
[----:B------:R-:W-:Y:S01]  /*9ec0*/  IMAD.MOV.U32 R7, RZ, RZ, R0 ;  /* 0x000000ffff077224 */ /* 0x000fe200078e0000 */
[----:B------:R-:W-:Y:S01]  /*9ed0*/  UMOV UR25, UR48 ;  /* 0x0000003000197c82 */ /* 0x000fe20008000000 */
[----:B------:R-:W-:Y:S01]  /*9ee0*/  ULDC UR22, c[0x0][0x9e4] ;  /* 0x0002790000167ab9 */ /* 0x000fe20000000800 */
[----:B------:R-:W-:Y:S01]  /*9ef0*/  ULDC UR24, c[0x0][0x9dc] ;  /* 0x0002770000187ab9 */ /* 0x000fe20000000800 */
[----:B------:R-:W-:Y:S01]  /*9f00*/  ULDC UR21, c[0x0][0x988] ;  /* 0x0002620000157ab9 */ /* 0x000fe20000000800 */
[----:B------:R-:W-:-:S05]  /*9f10*/  ULDC UR23, c[0x0][0x9e0] ;  /* 0x0002780000177ab9 */ /* 0x000fca0000000800 */
.L_x_1308:
[----:B------:R-:W-:Y:S01]  /*9f20*/  UIADD3 UR48, UR25, 0x1, URZ ;  /* 0x0000000119307890 */ /* 0x000fe2000fffe03f */
[----:B------:R-:W-:-:S03]  /*9f30*/  ISETP.NE.AND P2, PT, RZ, UR44, PT ;  /* 0x0000002cff007c0c */ /* 0x000fc6000bf45270 */
[----:B------:R-:W-:-:S04]  /*9f40*/  UISETP.NE.AND UP0, UPT, UR48, 0x2, UPT ;  /* 0x000000023000788c */ /* 0x000fc8000bf05270 */
[----:B------:R-:W-:Y:S02]  /*9f50*/  USEL UR49, URZ, 0x1, UP0 ;  /* 0x000000013f317887 */ /* 0x000fe40008000000 */
[----:B------:R-:W-:Y:S02]  /*9f60*/  USEL UR48, UR48, URZ, UP0 ;  /* 0x0000003f30307287 */ /* 0x000fe40008000000 */
[----:B------:R-:W-:Y:S02]  /*9f70*/  ULOP3.LUT UR49, UR26, UR49, URZ, 0x3c, !UPT ;  /* 0x000000311a317292 */ /* 0x000fe4000f8e3c3f */
[----:B------:R-:W-:Y:S10]  /*9f80*/  @P2 BRA `(.L_x_1290) ;  /* 0x00000000002c2947 */ /* 0x000ff40003800000 */
[----:B------:R-:W-:Y:S05]  /*9f90*/  @!P0 BRA `(.L_x_1291) ;  /* 0x0000000000048947 */ /* 0x000fea0003800000 */
[----:B------:R-:W-:Y:S01]  /*9fa0*/  BPT.TRAP 0x1 ;  /* 0x000000040000795c */ /* 0x000fe20000300000 */
.L_x_1291:
[----:B------:R-:W-:Y:S01]  /*9fb0*/  ULEA UR6, UR48, UR45, 0x3 ;  /* 0x0000002d30067291 */ /* 0x000fe2000f8e183f */
[----:B------:R-:W-:-:S05]  /*9fc0*/  IMAD.U32 R0, RZ, RZ, UR49 ;  /* 0x00000031ff007e24 */ /* 0x000fca000f8e00ff */
[----:B------:R-:W-:-:S04]  /*9fd0*/  SHF.L.U32 R0, R0, 0x1f, RZ ;  /* 0x0000001f00007819 */ /* 0x000fc800000006ff */
[----:B------:R0:W1:Y:S01]  /*9fe0*/  SYNCS.PHASECHK.TRANS64.TRYWAIT P1, [UR6+0x16830], R0 ;  /* 0x01683000ff0075a7 */ /* 0x0000620008020146 */
[----:B------:R-:W-:Y:S05]  /*9ff0*/  @!P0 BRA `(.L_x_1292) ;  /* 0x0000000000048947 */ /* 0x000fea0003800000 */
[----:B------:R-:W-:Y:S01]  /*a000*/  BPT.TRAP 0x1 ;  /* 0x000000040000795c */ /* 0x000fe20000300000 */
.L_x_1292:
[----:B-1----:R-:W-:Y:S05]  /*a010*/  @P1 BRA `(.L_x_1290) ;  /* 0x0000000000081947 */ /* 0x002fea0003800000 */
[----:B------:R-:W1:Y:S02]  /*a020*/  SYNCS.PHASECHK.TRANS64.TRYWAIT P1, [UR6+0x16830], R0 ;  /* 0x01683000ff0075a7 */ /* 0x000e640008020146 */
[----:B-1----:R-:W-:Y:S05]  /*a030*/  @!P1 BRA `(.L_x_1293) ;  /* 0x000000c000f89947 */ /* 0x002fea0003800000 */
.L_x_1290:
[----:B-1----:R-:W1:Y:S01]  /*a040*/  S2R R5, SR_TID.X ;  /* 0x0000000000057919 */ /* 0x002e620000002100 */
[----:B------:R-:W-:Y:S01]  /*a050*/  ULEA UR18, UR48, UR20, 0xa ;  /* 0x0000001430127291 */ /* 0x000fe2000f8e503f */
[----:B------:R-:W-:Y:S01]  /*a060*/  UMOV UR19, 0x40000040 ;  /* 0x4000004000137882 */ /* 0x000fe20000000000 */
[----:B------:R-:W-:Y:S02]  /*a070*/  UMOV UR7, 0x40000040 ;  /* 0x4000004000077882 */ /* 0x000fe40000000000 */
[----:B------:R-:W-:Y:S02]  /*a080*/  UIADD3 UR6, UR18, 0x2, URZ ;  /* 0x0000000212067890 */ /* 0x000fe4000fffe03f */
[----:B------:R-:W-:Y:S01]  /*a090*/  UIADD3 UR10, UR18, 0x4, URZ ;  /* 0x00000004120a7890 */ /* 0x000fe2000fffe03f */
[----:B------:R-:W-:Y:S01]  /*a0a0*/  UMOV UR11, 0x40000040 ;  /* 0x40000040000b7882 */ /* 0x000fe20000000000 */
[----:B------:R-:W-:Y:S01]  /*a0b0*/  UIADD3 UR14, UR18, 0x6, URZ ;  /* 0x00000006120e7890 */ /* 0x000fe2000fffe03f */
[----:B------:R-:W-:Y:S01]  /*a0c0*/  UMOV UR15, 0x40000040 ;  /* 0x40000040000f7882 */ /* 0x000fe20000000000 */
        /* <DEDUP_REMOVED lines=18> */
.L_x_1295:
[----:B------:R-:W-:Y:S01]  /*a1f0*/  ULEA UR6, UR25, UR45, 0x3 ;  /* 0x0000002d19067291 */ /* 0x000fe2000f8e183f */
[----:B------:R-:W-:-:S05]  /*a200*/  IMAD.U32 R0, RZ, RZ, UR26 ;  /* 0x0000001aff007e24 */ /* 0x000fca000f8e00ff */
[----:B------:R-:W-:-:S04]  /*a210*/  SHF.L.U32 R0, R0, 0x1f, RZ ;  /* 0x0000001f00007819 */ /* 0x000fc800000006ff */
[----:B------:R0:W1:Y:S01]  /*a220*/  SYNCS.PHASECHK.TRANS64.TRYWAIT P1, [UR6+0x16850], R0 ;  /* 0x01685000ff0075a7 */ /* 0x0000620008020146 */
[----:B------:R-:W-:Y:S05]  /*a230*/  @!P0 BRA `(.L_x_1296) ;  /* 0x0000000000048947 */ /* 0x000fea0003800000 */
[----:B------:R-:W-:Y:S01]  /*a240*/  BPT.TRAP 0x1 ;  /* 0x000000040000795c */ /* 0x000fe20000300000 */
.L_x_1296:
[----:B-1----:R-:W-:Y:S05]  /*a250*/  @P1 BRA `(.L_x_1294) ;  /* 0x0000000000081947 */ /* 0x002fea0003800000 */
[----:B------:R-:W1:Y:S02]  /*a260*/  SYNCS.PHASECHK.TRANS64.TRYWAIT P1, [UR6+0x16850], R0 ;  /* 0x01685000ff0075a7 */ /* 0x000e640008020146 */
[----:B-1----:R-:W-:Y:S05]  /*a270*/  @!P1 BRA `(.L_x_1297) ;  /* 0x000000c000809947 */ /* 0x002fea0003800000 */
.L_x_1294:
        /* <DEDUP_REMOVED lines=52> */
.L_x_1298:
        /* <DEDUP_REMOVED lines=38> */
.L_x_1301:
[----:B------:R-:W-:-:S05]  /*a820*/  IMAD.U32 R14, RZ, RZ, UR22 ;  /* 0x00000016ff0e7e24 */ /* 0x000fca000f8e00ff */
[----:B------:R-:W-:-:S13]  /*a830*/  ISETP.NE.AND P1, PT, R14, 0x1, PT ;  /* 0x000000010e00780c */ /* 0x000fda0003f25270 */
[----:B------:R-:W0:Y:S02]  /*a840*/  @P1 LDC.64 R8, c[0x0][0x9e8] ;  /* 0x00027a00ff081b82 */ /* 0x000e240000000a00 */
[----:B0-----:R-:W-:-:S05]  /*a850*/  @P1 IMAD.HI.U32 R8, R15, R8, RZ ;  /* 0x000000080f081227 */ /* 0x001fca00078e00ff */
[----:B------:R-:W-:-:S07]  /*a860*/  @P1 SHF.R.U32.HI R15, RZ, R9, R8 ;  /* 0x00000009ff0f1219 */ /* 0x000fce0000011608 */
.L_x_1302:
[----:B------:R-:W-:Y:S05]  /*a870*/  BSYNC B0 ;  /* 0x0000000000007941 */ /* 0x000fea0003800000 */
.L_x_1300:
[----:B------:R-:W-:-:S04]  /*a880*/  IMAD R15, R15, R14, -R0 ;  /* 0x0000000e0f0f7224 */ /* 0x000fc800078e0a00 */
[----:B------:R-:W-:-:S05]  /*a890*/  IMAD.IADD R15, R15, 0x1, -R16 ;  /* 0x000000010f0f7824 */ /* 0x000fca00078e0a10 */
[----:B------:R-:W-:Y:S02]  /*a8a0*/  VIADDMNMX R10, R15, R14, R10, PT ;  /* 0x0000000e0f0a7246 */ /* 0x000fe4000380010a */
[----:B------:R-:W-:-:S07]  /*a8b0*/  VIMNMX R5, R5, R15, !PT ;  /* 0x0000000f05057248 */ /* 0x000fce0007fe0100 */
.L_x_1299:
        /* <DEDUP_REMOVED lines=116> */
.L_x_1305:
[----:B------:R-:W-:-:S05]  /*b000*/  IMAD.U32 R10, RZ, RZ, UR22 ;  /* 0x00000016ff0a7e24 */ /* 0x000fca000f8e00ff */
[----:B------:R-:W-:-:S13]  /*b010*/  ISETP.NE.AND P2, PT, R10, 0x1, PT ;  /* 0x000000010a00780c */ /* 0x000fda0003f45270 */
[----:B------:R-:W0:Y:S02]  /*b020*/  @P2 LDC.64 R8, c[0x0][0x9e8] ;  /* 0x00027a00ff082b82 */ /* 0x000e240000000a00 */
[----:B0-----:R-:W-:-:S05]  /*b030*/  @P2 IMAD.HI.U32 R8, R5, R8, RZ ;  /* 0x0000000805082227 */ /* 0x001fca00078e00ff */
[----:B------:R-:W-:-:S07]  /*b040*/  @P2 SHF.R.U32.HI R5, RZ, R9, R8 ;  /* 0x00000009ff052219 */ /* 0x000fce0000011608 */
.L_x_1306:
[----:B------:R-:W-:Y:S05]  /*b050*/  BSYNC B0 ;  /* 0x0000000000007941 */ /* 0x000fea0003800000 */
.L_x_1304:
[----:B------:R-:W-:-:S04]  /*b060*/  IMAD R5, R5, R10, -R0 ;  /* 0x0000000a05057224 */ /* 0x000fc800078e0a00 */
[----:B------:R-:W-:-:S05]  /*b070*/  IMAD.IADD R5, R5, 0x1, -R16 ;  /* 0x0000000105057824 */ /* 0x000fca00078e0a10 */
[----:B------:R-:W-:Y:S02]  /*b080*/  VIADDMNMX R12, R5, R10, R12, PT ;  /* 0x0000000a050c7246 */ /* 0x000fe4000380010c */
[----:B------:R-:W-:-:S07]  /*b090*/  VIMNMX R11, R11, R5, !PT ;  /* 0x000000050b0b7248 */ /* 0x000fce0007fe0100 */
.L_x_1303:
        /* <DEDUP_REMOVED lines=212> */
[----:B------:R2:W-:Y:S01]  /*bde0*/  MUFU.EX2 R14, R41 ;  /* 0x00000029000e7308 */ /* 0x0005e20000000800 */
        /* <DEDUP_REMOVED lines=15> */
[--C-:B------:R-:W-:Y:S01]  /*bee0*/  FFMA.FTZ R34, R35, UR21, -R36.reuse ;  /* 0x0000001523227c23 */ /* 0x100fe20008010824 */
[----:B------:R-:W-:Y:S01]  /*bef0*/  FSEL R35, R5, RZ, P1 ;  /* 0x000000ff05237208 */ /* 0x000fe20000800000 */
[--C-:B------:R-:W-:Y:S01]  /*bf00*/  FFMA.FTZ R149, R26, UR21, -R36.reuse ;  /* 0x000000151a957c23 */ /* 0x100fe20008010824 */
[--C-:B------:R-:W-:Y:S01]  /*bf10*/  FFMA.FTZ R40, R27, UR21, -R36.reuse ;  /* 0x000000151b287c23 */ /* 0x100fe20008010824 */
[--C-:B------:R-:W-:Y:S01]  /*bf20*/  FFMA.FTZ R151, R30, UR21, -R36.reuse ;  /* 0x000000151e977c23 */ /* 0x100fe20008010824 */
[----:B------:R-:W-:Y:S01]  /*bf30*/  FFMA.FTZ R37, R31, UR21, -R36 ;  /* 0x000000151f257c23 */ /* 0x000fe20008010824 */
[----:B------:R-:W-:Y:S01]  /*bf40*/  FADD.FTZ R35, -R35, R6 ;  /* 0x0000000623237221 */ /* 0x000fe20000010100 */
[----:B------:R-:W-:Y:S01]  /*bf50*/  MUFU.EX2 R145, R145 ;  /* 0x0000009100917308 */ /* 0x000fe20000000800 */
[--C-:B------:R-:W-:Y:S01]  /*bf60*/  FFMA.FTZ R147, R38, UR21, -R36.reuse ;  /* 0x0000001526937c23 */ /* 0x100fe20008010824 */
[--C-:B------:R-:W-:Y:S01]  /*bf70*/  FFMA.FTZ R31, R39, UR21, -R36.reuse ;  /* 0x00000015271f7c23 */ /* 0x100fe20008010824 */
[----:B------:R-:W-:Y:S01]  /*bf80*/  FMUL.FTZ R6, R35, UR21 ;  /* 0x0000001523067c20 */ /* 0x000fe20008410000 */
[----:B------:R-:W-:Y:S01]  /*bf90*/  FADD.FTZ R38, R150, R3 ;  /* 0x0000000396267221 */ /* 0x000fe20000010000 */
[--C-:B------:R-:W-:Y:S01]  /*bfa0*/  FFMA.FTZ R141, R42, UR21, -R36.reuse ;  /* 0x000000152a8d7c23 */ /* 0x100fe20008010824 */
[--C-:B------:R-:W-:Y:S01]  /*bfb0*/  FFMA.FTZ R30, R43, UR21, -R36.reuse ;  /* 0x000000152b1e7c23 */ /* 0x100fe20008010824 */
[----:B------:R-:W-:Y:S01]  /*bfc0*/  FFMA.FTZ R143, R46, UR21, -R36 ;  /* 0x000000152e8f7c23 */ /* 0x000fe20008010824 */
[----:B------:R-:W-:Y:S01]  /*bfd0*/  MUFU.EX2 R149, R149 ;  /* 0x0000009500957308 */ /* 0x000fe20000000800 */
[----:B------:R-:W-:Y:S01]  /*bfe0*/  FADD.FTZ R3, R9, R38 ;  /* 0x0000002609037221 */ /* 0x000fe20000010000 */
        /* <DEDUP_REMOVED lines=14> */
[----:B------:R-:W1:Y:S01]  /*c0d0*/  MUFU.EX2 R40, R40 ;  /* 0x0000002800287308 */ /* 0x000e620000000800 */
[----:B------:R-:W-:Y:S01]  /*c0e0*/  FADD.FTZ R3, R13, R38 ;  /* 0x000000260d037221 */ /* 0x000fe20000010000 */
[--C-:B------:R-:W-:Y:S01]  /*c0f0*/  FFMA.FTZ R42, R67, UR21, -R36.reuse ;  /* 0x00000015432a7c23 */ /* 0x100fe20008010824 */
[--C-:B------:R-:W-:Y:S01]  /*c100*/  FFMA.FTZ R131, R70, UR21, -R36.reuse ;  /* 0x0000001546837c23 */ /* 0x100fe20008010824 */
[--C-:B--2---:R-:W-:Y:S01]  /*c110*/  FFMA.FTZ R41, R71, UR21, -R36.reuse ;  /* 0x0000001547297c23 */ /* 0x104fe20008010824 */
[----:B------:R-:W-:Y:S01]  /*c120*/  FADD.FTZ R3, R140, R3 ;  /* 0x000000038c037221 */ /* 0x000fe20000010000 */
[--C-:B------:R-:W-:Y:S01]  /*c130*/  FFMA.FTZ R125, R74, UR21, -R36.reuse ;  /* 0x000000154a7d7c23 */ /* 0x100fe20008010824 */
[--C-:B------:R-:W-:Y:S01]  /*c140*/  FFMA.FTZ R39, R75, UR21, -R36.reuse ;  /* 0x000000154b277c23 */ /* 0x100fe20008010824 */
[----:B------:R-:W2:Y:S01]  /*c150*/  MUFU.EX2 R151, R151 ;  /* 0x0000009700977308 */ /* 0x000ea20000000800 */
[----:B0-----:R-:W-:Y:S01]  /*c160*/  FFMA.FTZ R35, R6, R2, R149 ;  /* 0x0000000206237223 */ /* 0x001fe20000010095 */
[----:B------:R-:W-:Y:S01]  /*c170*/  FADD.FTZ R3, R14, R3 ;  /* 0x000000030e037221 */ /* 0x000fe20000010000 */
[--C-:B------:R-:W-:Y:S01]  /*c180*/  FFMA.FTZ R127, R78, UR21, -R36.reuse ;  /* 0x000000154e7f7c23 */ /* 0x100fe20008010824 */
[--C-:B------:R-:W-:Y:S01]  /*c190*/  FFMA.FTZ R121, R82, UR21, -R36.reuse ;  /* 0x0000001552797c23 */ /* 0x100fe20008010824 */
[----:B------:R-:W-:Y:S01]  /*c1a0*/  FFMA.FTZ R123, R86, UR21, -R36 ;  /* 0x00000015567b7c23 */ /* 0x000fe20008010824 */
[----:B------:R-:W-:-:S02]  /*c1b0*/  FADD.FTZ R38, R142, R3 ;  /* 0x000000038e267221 */ /* 0x000fc40000010000 */
[----:B------:R-:W0:Y:S01]  /*c1c0*/  MUFU.EX2 R37, R37 ;  /* 0x0000002500257308 */ /* 0x000e220000000800 */
[----:B-1----:R-:W-:Y:S01]  /*c1d0*/  FADD.FTZ R2, R40, R35 ;  /* 0x0000002328027221 */ /* 0x002fe20000010000 */
[----:B------:R-:W-:-:S04]  /*c1e0*/  FADD.FTZ R3, R15, R38 ;  /* 0x000000260f037221 */ /* 0x000fc80000010000 */
[----:B------:R-:W-:Y:S02]  /*c1f0*/  FADD.FTZ R3, R136, R3 ;  /* 0x0000000388037221 */ /* 0x000fe40000010000 */
[----:B------:R-:W1:Y:S01]  /*c200*/  MUFU.EX2 R34, R34 ;  /* 0x0000002200227308 */ /* 0x000e620000000800 */
[----:B--2---:R-:W-:Y:S01]  /*c210*/  FADD.FTZ R2, R151, R2 ;  /* 0x0000000297027221 */ /* 0x004fe20000010000 */
[----:B------:R-:W-:-:S04]  /*c220*/  FADD.FTZ R3, R20, R3 ;  /* 0x0000000314037221 */ /* 0x000fc80000010000 */
[----:B------:R-:W-:Y:S02]  /*c230*/  FADD.FTZ R38, R138, R3 ;  /* 0x000000038a267221 */ /* 0x000fe40000010000 */
[----:B------:R-:W2:Y:S01]  /*c240*/  MUFU.EX2 R147, R147 ;  /* 0x0000009300937308 */ /* 0x000ea20000000800 */
[----:B0-----:R-:W-:-:S04]  /*c250*/  FADD.FTZ R2, R37, R2 ;  /* 0x0000000225027221 */ /* 0x001fc80000010000 */
[----:B------:R-:W-:-:S03]  /*c260*/  FADD.FTZ R35, R145, R2 ;  /* 0x0000000291237221 */ /* 0x000fc60000010000 */
        /* <DEDUP_REMOVED lines=29> */
[----:B0-----:R-:W-:Y:S01]  /*c440*/  FADD.FTZ R35, R11, R38 ;  /* 0x000000260b237221 */ /* 0x001fe20000010000 */
[----:B------:R-:W-:-:S06]  /*c450*/  FFMA.FTZ R38, R79, UR21, -R36 ;  /* 0x000000154f267c23 */ /* 0x000fcc0008010824 */
        /* <DEDUP_REMOVED lines=12> */
[--C-:B------:R-:W-:Y:S01]  /*c520*/  FFMA.FTZ R35, R83, UR21, -R36.reuse ;  /* 0x0000001553237c23 */ /* 0x100fe20008010824 */
[----:B------:R-:W-:-:S05]  /*c530*/  FFMA.FTZ R36, R87, UR21, -R36 ;  /* 0x0000001557247c23 */ /* 0x000fca0008010824 */
        /* <DEDUP_REMOVED lines=42> */
[----:B-1----:R-:W-:-:S03]  /*c7e0*/  FADD.FTZ R3, R33, R46 ;  /* 0x0000002e21037221 */ /* 0x002fc60000010000 */
[----:B--2---:R-:W-:Y:S01]  /*c7f0*/  FADD.FTZ R2, R36, R47 ;  /* 0x0000002f24027221 */ /* 0x004fe20000010000 */
[----:B------:R-:W-:Y:S06]  /*c800*/  @!P0 BRA `(.L_x_1307) ;  /* 0x0000000000048947 */ /* 0x000fec0003800000 */
[----:B------:R-:W-:Y:S01]  /*c810*/  BPT.TRAP 0x1 ;  /* 0x000000040000795c */ /* 0x000fe20000300000 */
.L_x_1307:
        /* <DEDUP_REMOVED lines=75> */
.L_x_1289:
[----:B------:R-:W-:Y:S06]  /*ccd0*/  BAR.ARV 0x8, 0x200 ;  /* 0x0208000000007b1d */ /* 0x000fec0000002000 */
[----:B------:R-:W-:Y:S05]  /*cce0*/  @!P0 BRA `(.L_x_1309) ;  /* 0x0000000000048947 */ /* 0x000fea0003800000 */
[----:B------:R-:W-:Y:S01]  /*ccf0*/  BPT.TRAP 0x1 ;  /* 0x000000040000795c */ /* 0x000fe20000300000 */
.L_x_1309:
[----:B------:R-:W-:Y:S01]  /*cd00*/  ULEA UR5, UR48, UR45, 0x3 ;  /* 0x0000002d30057291 */ /* 0x000fe2000f8e183f */
[----:B------:R-:W-:-:S05]  /*cd10*/  IMAD.U32 R4, RZ, RZ, UR49 ;  /* 0x00000031ff047e24 */ /* 0x000fca000f8e00ff */
[----:B------:R-:W-:-:S04]  /*cd20*/  SHF.L.U32 R4, R4, 0x1f, RZ ;  /* 0x0000001f04047819 */ /* 0x000fc800000006ff */
[----:B------:R0:W1:Y:S01]  /*cd30*/  SYNCS.PHASECHK.TRANS64.TRYWAIT P1, [UR5+0x16850], R4 ;  /* 0x01685004ff0075a7 */ /* 0x0000620008020145 */
[----:B------:R-:W-:Y:S05]  /*cd40*/  @!P0 BRA `(.L_x_1310) ;  /* 0x0000000000048947 */ /* 0x000fea0003800000 */
[----:B------:R-:W-:Y:S01]  /*cd50*/  BPT.TRAP 0x1 ;  /* 0x000000040000795c */ /* 0x000fe20000300000 */
.L_x_1310:
[----:B-1----:R-:W-:Y:S05]  /*cd60*/  @P1 BRA `(.L_x_1311) ;  /* 0x0000000000081947 */ /* 0x002fea0003800000 */
[----:B------:R-:W1:Y:S02]  /*cd70*/  SYNCS.PHASECHK.TRANS64.TRYWAIT P1, [UR5+0x16850], R4 ;  /* 0x01685004ff0075a7 */ /* 0x000e640008020145 */
[----:B-1----:R-:W-:Y:S05]  /*cd80*/  @!P1 BRA `(.L_x_1312) ;  /* 0x0000009400d49947 */ /* 0x002fea0003800000 */
.L_x_1311:
[----:B------:R-:W-:Y:S01]  /*cd90*/  UIADD3 UR45, UR45, 0x400, URZ ;  /* 0x000004002d2d7890 */ /* 0x000fe2000fffe03f */
[----:B------:R-:W-:Y:S01]  /*cda0*/  WARPGROUP.ARRIVE ;  /* 0x00000000000079c5 */ /* 0x000fe20000000000 */
[----:B------:R-:W-:Y:S01]  /*cdb0*/  UMOV UR7, 0x40000040 ;  /* 0x4000004000077882 */ /* 0x000fe20000000000 */
[----:B01----:R-:W0:Y:S01]  /*cdc0*/  SHFL.BFLY PT, R4, R3, 0x2, 0x1f ;  /* 0x0c401f0003047f89 */ /* 0x003e2200000e0000 */
[----:B------:R-:W-:Y:S01]  /*cdd0*/  USHF.R.U32.HI UR45, URZ, 0x4, UR45 ;  /* 0x000000043f2d7899 */ /* 0x000fe2000801162d */
[----:B------:R-:W-:Y:S02]  /*cde0*/  IMAD.U32 R11, RZ, RZ, UR21 ;  /* 0x00000015ff0b7e24 */ /* 0x000fe4000f8e00ff */
[----:B------:R-:W1:Y:S01]  /*cdf0*/  SHFL.BFLY PT, R7, R2, 0x2, 0x1f ;  /* 0x0c401f0002077f89 */ /* 0x000e6200000e0000 */
[----:B------:R-:W-:Y:S01]  /*ce00*/  ULOP3.LUT UR4, UR45, 0x3fff, URZ, 0xc0, !UPT ;  /* 0x00003fff2d047892 */ /* 0x000fe2000f8ec03f */
[----:B------:R-:W-:Y:S02]  /*ce10*/  IMAD.MOV.U32 R21, RZ, RZ, -0x800000 ;  /* 0xff800000ff157424 */ /* 0x000fe400078e00ff */
[----:B------:R-:W-:Y:S01]  /*ce20*/  IMAD.MOV.U32 R20, RZ, RZ, -0x800000 ;  /* 0xff800000ff147424 */ /* 0x000fe200078e00ff */
[----:B------:R-:W-:-:S07]  /*ce30*/  ULEA UR4, UR48, UR4, 0xa ;  /* 0x0000000430047291 */ /* 0x000fce000f8e503f */
[----:B------:R-:W-:Y:S02]  /*ce40*/  UMOV UR6, UR4 ;  /* 0x0000000400067c82 */ /* 0x000fe40008000000 */
[----:B------:R-:W-:Y:S01]  /*ce50*/  HGMMA.64x64x16.F32 R88, R148, gdesc[UR4].tnspB, R88, gsb0 ;  /* 0x40e0000494587df0 */ /* 0x000fe20008000858 */
[----:B------:R-:W-:Y:S01]  /*ce60*/  UIADD3 UR6, UR4, 0x80, URZ ;  /* 0x0000008004067890 */ /* 0x000fe2000fffe03f */
[----:B------:R-:W-:Y:S01]  /*ce70*/  UMOV UR7, 0x40000040 ;  /* 0x4000004000077882 */ /* 0x000fe20000000000 */
[----:B0-----:R-:W-:Y:S01]  /*ce80*/  FADD.FTZ R4, R4, R3 ;  /* 0x0000000304047221 */ /* 0x001fe20000010000 */
[----:B------:R-:W-:Y:S02]  /*ce90*/  IMAD.U32 R3, RZ, RZ, UR21 ;  /* 0x00000015ff037e24 */ /* 0x000fe4000f8e00ff */
[----:B-1----:R-:W-:Y:S02]  /*cea0*/  FADD.FTZ R6, R7, R2 ;  /* 0x0000000207067221 */ /* 0x002fe40000010000 */
[----:B------:R-:W0:Y:S04]  /*ceb0*/  SHFL.BFLY PT, R7, R4, 0x1, 0x1f ;  /* 0x0c201f0004077f89 */ /* 0x000e2800000e0000 */
[----:B------:R-:W1:Y:S01]  /*cec0*/  SHFL.BFLY PT, R9, R6, 0x1, 0x1f ;  /* 0x0c201f0006097f89 */ /* 0x000e6200000e0000 */
[----:B0-----:R-:W-:Y:S01]  /*ced0*/  FADD.FTZ R10, R4, R7 ;  /* 0x00000007040a7221 */ /* 0x001fe20000010000 */
[----:B------:R-:W-:-:S02]  /*cee0*/  IMAD.MOV.U32 R7, RZ, RZ, RZ ;  /* 0x000000ffff077224 */ /* 0x000fc400078e00ff */
[----:B------:R-:W-:Y:S02]  /*cef0*/  IMAD.MOV.U32 R4, RZ, RZ, RZ ;  /* 0x000000ffff047224 */ /* 0x000fe400078e00ff */
[----:B-1----:R-:W-:Y:S01]  /*cf00*/  FADD.FTZ R9, R6, R9 ;  /* 0x0000000906097221 */ /* 0x002fe20000010000 */
[----:B------:R-:W-:-:S04]  /*cf10*/  FSETP.NE.FTZ.AND P1, PT, R10, RZ, PT ;  /* 0x000000ff0a00720b */ /* 0x000fc80003f35000 */
[----:B------:R-:W-:-:S09]  /*cf20*/  FSETP.NE.FTZ.AND P2, PT, R9, RZ, PT ;  /* 0x000000ff0900720b */ /* 0x000fd20003f55000 */
[----:B------:R-:W0:Y:S01]  /*cf30*/  @P1 MUFU.LG2 R2, R10 ;  /* 0x0000000a00021308 */ /* 0x000e220000000c00 */
[----:B------:R-:W-:-:S03]  /*cf40*/  @P1 FMUL.FTZ R3, R3, 0.69314718246459960938 ;  /* 0x3f31721803031820 */ /* 0x000fc60000410000 */
[----:B------:R-:W-:-:S04]  /*cf50*/  @P2 FMUL.FTZ R11, R11, 0.69314718246459960938 ;  /* 0x3f3172180b0b2820 */ /* 0x000fc80000410000 */
        /* <DEDUP_REMOVED lines=9> */
[----:B------:R-:W-:Y:S01]  /*cff0*/  UIADD3 UR6, UR4, 0x100, URZ ;  /* 0x0000010004067890 */ /* 0x000fe2000fffe03f */
[----:B------:R-:W-:Y:S01]  /*d000*/  @P2 FFMA.FTZ R20, R11, R5, R8 ;  /* 0x000000050b142223 */ /* 0x000fe20000010008 */
        /* <DEDUP_REMOVED lines=33> */
.L_x_1313:
        /* <DEDUP_REMOVED lines=14> */
[----:B------:R-:W-:Y:S01]  /*d300*/  USEL UR4, URZ, 0x1, UP0 ;  /* 0x000000013f047887 */ /* 0x000fe20008000000 */
[-C--:B------:R-:W-:Y:S01]  /*d310*/  FMUL.FTZ R105, R105, R7.reuse ;  /* 0x0000000769697220 */ /* 0x080fe20000410000 */
[-C--:B------:R-:W-:Y:S01]  /*d320*/  FMUL.FTZ R108, R108, R7.reuse ;  /* 0x000000076c6c7220 */ /* 0x080fe20000410000 */
        /* <DEDUP_REMOVED lines=22> */
[----:B------:R-:W-:-:S02]  /*d490*/  UIADD3 UR50, UR50, 0x1, URZ ;  /* 0x0000000132327890 */ /* 0x000fc4000fffe03f */
[----:B------:R-:W-:Y:S02]  /*d4a0*/  USEL UR48, UR48, URZ, UP0 ;  /* 0x0000003f30307287 */ /* 0x000fe40008000000 */
[----:B------:R-:W-:-:S12]  /*d4b0*/  ULOP3.LUT UR49, UR49, UR4, URZ, 0x3c, !UPT ;  /* 0x0000000431317292 */ /* 0x000fd8000f8e3c3f */
.L_x_1235:
[----:B------:R-:W0:Y:S01]  /*d4c0*/  S2R R5, SR_CgaCtaId ;  /* 0x0000000000057919 */ /* 0x000e220000008800 */
[----:B------:R-:W-:Y:S01]  /*d4d0*/  MOV R0, 0x400 ;  /* 0x0000040000007802 */ /* 0x000fe20000000f00 */
[----:B------:R-:W-:Y:S01]  /*d4e0*/  BSSY B0, `(.L_x_1314) ;  /* 0x000023f000007945 */ /* 0x000fe20003800000 */
[----:B------:R-:W-:Y:S02]  /*d4f0*/  BAR.SYNC.DEFER_BLOCKING 0x5, 0x200 ;  /* 0x0148000000007b1d */ /* 0x000fe40000010000 */
[----:B0-----:R-:W-:-:S05]  /*d500*/  LEA R0, R5, R0, 0x18 ;  /* 0x0000000005007211 */ /* 0x001fca00078ec0ff */
[----:B------:R-:W0:Y:S02]  /*d510*/  LDS.128 R4, [R0+0x168d0] ;  /* 0x0168d00000047984 */ /* 0x000e240000000c00 */
[----:B0-----:R-:W-:Y:S02]  /*d520*/  R2UR UR6, R5 ;  /* 0x00000000050672ca */ /* 0x001fe400000e0000 */
[----:B------:R-:W-:Y:S02]  /*d530*/  R2UR UR5, R6 ;  /* 0x00000000060572ca */ /* 0x000fe400000e0000 */
[----:B------:R-:W-:Y:S01]  /*d540*/  R2UR UR7, R7 ;  /* 0x00000000070772ca */ /* 0x000fe200000e0000 */
[----:B------:R-:W-:Y:S06]  /*d550*/  BAR.ARV 0x4, 0x200 ;  /* 0x0108000000007b1d */ /* 0x000fec0000002000 */
[----:B------:R-:W-:Y:S08]  /*d560*/  @P0 BRA `(.L_x_1315) ;  /* 0x00000018002c0947 */ /* 0x000ff00003800000 */
[----:B------:R-:W2:Y:S01]  /*d570*/  LDL R8, [R1+0x38] ;  /* 0x0000380001087983 */ /* 0x000ea20000100800 */
[----:B------:R-:W-:Y:S01]  /*d580*/  F2FP.F16.F32.PACK_AB R12, R105, R104 ;  /* 0x00000068690c723e */ /* 0x000fe200000000ff */
[----:B------:R-:W-:Y:S01]  /*d590*/  ULDC.64 UR10, c[0x0][0xc00] ;  /* 0x00030000000a7ab9 */ /* 0x000fe20000000a00 */
[----:B------:R-:W-:Y:S01]  /*d5a0*/  F2FP.F16.F32.PACK_AB R14, R109, R108 ;  /* 0x0000006c6d0e723e */ /* 0x000fe200000000ff */
[----:B------:R-:W0:Y:S01]  /*d5b0*/  S2R R5, SR_SWINHI ;  /* 0x0000000000057919 */ /* 0x000e220000002f00 */
[----:B------:R-:W-:Y:S01]  /*d5c0*/  F2FP.F16.F32.PACK_AB R15, R111, R110 ;  /* 0x0000006e6f0f723e */ /* 0x000fe200000000ff */
[----:B------:R-:W-:Y:S01]  /*d5d0*/  ULDC.64 UR8, c[0x0][0xc00] ;  /* 0x0003000000087ab9 */ /* 0x000fe20000000a00 */
[----:B------:R-:W-:Y:S01]  /*d5e0*/  F2FP.F16.F32.PACK_AB R24, R113, R112 ;  /* 0x000000707118723e */ /* 0x000fe200000000ff */
[----:B------:R-:W-:Y:S01]  /*d5f0*/  UIMAD.WIDE UR8, UR38, 0x4, UR8 ;  /* 0x00000004260878a5 */ /* 0x000fe2000f8e0208 */
[----:B------:R-:W-:Y:S02]  /*d600*/  F2FP.F16.F32.PACK_AB R25, R115, R114 ;  /* 0x000000727319723e */ /* 0x000fe400000000ff */
[----:B------:R-:W-:-:S02]  /*d610*/  F2FP.F16.F32.PACK_AB R26, R117, R116 ;  /* 0x00000074751a723e */ /* 0x000fc400000000ff */
[----:B------:R-:W-:Y:S01]  /*d620*/  F2FP.F16.F32.PACK_AB R27, R119, R118 ;  /* 0x00000076771b723e */ /* 0x000fe200000000ff */
[----:B------:R-:W-:Y:S02]  /*d630*/  IMAD.U32 R30, RZ, RZ, UR8 ;  /* 0x00000008ff1e7e24 */ /* 0x000fe4000f8e00ff */
[----:B------:R-:W-:Y:S01]  /*d640*/  IMAD.U32 R31, RZ, RZ, UR9 ;  /* 0x00000009ff1f7e24 */ /* 0x000fe2000f8e00ff */
[----:B------:R-:W-:Y:S01]  /*d650*/  ULDC.64 UR8, c[0x0][0xc08] ;  /* 0x0003020000087ab9 */ /* 0x000fe20000000a00 */
[----:B------:R-:W-:Y:S02]  /*d660*/  MOV R28, R0 ;  /* 0x00000000001c7202 */ /* 0x000fe40000000f00 */
[----:B0-----:R-:W-:Y:S01]  /*d670*/  MOV R29, R5 ;  /* 0x00000005001d7202 */ /* 0x001fe20000000f00 */
[----:B------:R-:W-:Y:S02]  /*d680*/  BAR.SYNC.DEFER_BLOCKING 0x1, 0x180 ;  /* 0x0046000000007b1d */ /* 0x000fe40000010000 */
[----:B--2---:R-:W-:-:S03]  /*d690*/  IMAD.WIDE R4, R8, 0x2, R28 ;  /* 0x0000000208047825 */ /* 0x004fc600078e021c */
[C---:B------:R-:W-:Y:S02]  /*d6a0*/  IADD3 R9, P1, R4.reuse, 0x40, RZ ;  /* 0x0000004004097810 */ /* 0x040fe40007f3e0ff */
[C---:B------:R-:W-:Y:S02]  /*d6b0*/  IADD3 R11, P2, R4.reuse, 0x20, RZ ;  /* 0x00000020040b7810 */ /* 0x040fe40007f5e0ff */
[C---:B------:R-:W-:Y:S02]  /*d6c0*/  IADD3 R13, P0, R4.reuse, 0x60, RZ ;  /* 0x00000060040d7810 */ /* 0x040fe40007f1e0ff */
[----:B------:R-:W-:Y:S02]  /*d6d0*/  LOP3.LUT R7, R4, 0x380, RZ, 0xc0, !PT ;  /* 0x0000038004077812 */ /* 0x000fe400078ec0ff */
[----:B------:R-:W-:Y:S02]  /*d6e0*/  LOP3.LUT R8, R9, 0x380, RZ, 0xc0, !PT ;  /* 0x0000038009087812 */ /* 0x000fe400078ec0ff */
        /* <DEDUP_REMOVED lines=9> */
[--C-:B------:R-:W-:Y:S01]  /*d780*/  IMAD.X R9, RZ, RZ, R5.reuse, P1 ;  /* 0x000000ffff097224 */ /* 0x100fe200008e0605 */
[----:B------:R-:W-:Y:S01]  /*d790*/  LOP3.LUT R10, R10, R11, RZ, 0x3c, !PT ;  /* 0x0000000b0a0a7212 */ /* 0x000fe200078e3cff */
[----:B------:R-:W-:Y:S01]  /*d7a0*/  IMAD.X R11, RZ, RZ, R5, P2 ;  /* 0x000000ffff0b7224 */ /* 0x000fe200010e0605 */
[----:B------:R-:W-:-:S02]  /*d7b0*/  LOP3.LUT R6, R6, R13, RZ, 0x3c, !PT ;  /* 0x0000000d06067212 */ /* 0x000fc400078e3cff */
[----:B------:R-:W-:Y:S02]  /*d7c0*/  MOV R36, R4 ;  /* 0x0000000400247202 */ /* 0x000fe40000000f00 */
[----:B------:R-:W-:Y:S02]  /*d7d0*/  MOV R32, R6 ;  /* 0x0000000600207202 */ /* 0x000fe40000000f00 */
[----:B------:R-:W-:Y:S02]  /*d7e0*/  MOV R34, R8 ;  /* 0x0000000800227202 */ /* 0x000fe40000000f00 */
[----:B------:R-:W-:Y:S02]  /*d7f0*/  MOV R35, R10 ;  /* 0x0000000a00237202 */ /* 0x000fe40000000f00 */
[----:B------:R-:W-:Y:S02]  /*d800*/  F2FP.F16.F32.PACK_AB R4, R3, R2 ;  /* 0x000000020304723e */ /* 0x000fe400000000ff */
[----:B------:R-:W-:-:S02]  /*d810*/  F2FP.F16.F32.PACK_AB R5, R91, R90 ;  /* 0x0000005a5b05723e */ /* 0x000fc400000000ff */
[----:B------:R-:W-:Y:S02]  /*d820*/  F2FP.F16.F32.PACK_AB R6, R93, R92 ;  /* 0x0000005c5d06723e */ /* 0x000fe400000000ff */
[----:B------:R-:W-:Y:S02]  /*d830*/  F2FP.F16.F32.PACK_AB R7, R95, R94 ;  /* 0x0000005e5f07723e */ /* 0x000fe400000000ff */
[----:B------:R-:W-:Y:S02]  /*d840*/  F2FP.F16.F32.PACK_AB R8, R97, R96 ;  /* 0x000000606108723e */ /* 0x000fe400000000ff */
[----:B------:R-:W-:Y:S01]  /*d850*/  F2FP.F16.F32.PACK_AB R9, R99, R98 ;  /* 0x000000626309723e */ /* 0x000fe200000000ff */
[----:B------:R-:W-:Y:S01]  /*d860*/  STSM.16.M88.4 [R36], R4 ;  /* 0x0000000424007844 */ /* 0x000fe20000000200 */
[----:B------:R-:W-:Y:S02]  /*d870*/  F2FP.F16.F32.PACK_AB R10, R101, R100 ;  /* 0x00000064650a723e */ /* 0x000fe400000000ff */
[----:B------:R-:W-:-:S02]  /*d880*/  F2FP.F16.F32.PACK_AB R11, R103, R102 ;  /* 0x00000066670b723e */ /* 0x000fc400000000ff */
[----:B------:R-:W-:Y:S02]  /*d890*/  F2FP.F16.F32.PACK_AB R13, R107, R106 ;  /* 0x0000006a6b0d723e */ /* 0x000fe400000000ff */
[----:B------:R-:W-:Y:S01]  /*d8a0*/  ISETP.NE.U32.AND P0, PT, RZ, UR10, PT ;  /* 0x0000000aff007c0c */ /* 0x000fe2000bf05070 */
[----:B------:R-:W-:Y:S03]  /*d8b0*/  STSM.16.M88.4 [R35], R8 ;  /* 0x0000000823007844 */ /* 0x000fe60000000200 */
[----:B------:R-:W-:Y:S01]  /*d8c0*/  ISETP.NE.AND.EX P0, PT, RZ, UR11, PT, P0 ;  /* 0x0000000bff007c0c */ /* 0x000fe2000bf05300 */
[----:B------:R-:W-:Y:S04]  /*d8d0*/  STSM.16.M88.4 [R34], R12 ;  /* 0x0000000c22007844 */ /* 0x000fe80000000200 */
[----:B------:R0:W-:Y:S01]  /*d8e0*/  STSM.16.M88.4 [R32], R24 ;  /* 0x0000001820007844 */ /* 0x0001e20000000200 */
[----:B------:R-:W-:Y:S08]  /*d8f0*/  BAR.SYNC.DEFER_BLOCKING 0x1, 0x180 ;  /* 0x0046000000007b1d */ /* 0x000ff00000010000 */
[----:B0-----:R-:W0:Y:S01]  /*d900*/  LDC R32, c[0x0][0xbe8] ;  /* 0x0002fa00ff207b82 */ /* 0x001e220000000800 */
[----:B------:R-:W2:Y:S01]  /*d910*/  @P0 LDG.E R33, desc[UR54][R30.64] ;  /* 0x000000361e210981 */ /* 0x000ea2000c1e1900 */
[----:B------:R-:W-:Y:S01]  /*d920*/  UISETP.NE.U32.AND UP0, UPT, UR8, URZ, UPT ;  /* 0x0000003f0800728c */ /* 0x000fe2000bf05070 */
[----:B------:R-:W-:-:S03]  /*d930*/  ULDC UR4, c[0x0][0xa88] ;  /* 0x0002a20000047ab9 */ /* 0x000fc60000000800 */
[----:B------:R-:W-:Y:S01]  /*d940*/  UISETP.NE.AND.EX UP0, UPT, UR9, URZ, UPT, UP0 ;  /* 0x0000003f0900728c */ /* 0x000fe2000bf05300 */
[----:B------:R-:W-:Y:S01]  /*d950*/  IMAD.U32 R9, RZ, RZ, UR4 ;  /* 0x00000004ff097e24 */ /* 0x000fe2000f8e00ff */
[----:B------:R-:W-:-:S04]  /*d960*/  ULDC UR4, c[0x0][0xad4] ;  /* 0x0002b50000047ab9 */ /* 0x000fc80000000800 */
[----:B------:R-:W-:Y:S02]  /*d970*/  PLOP3.LUT P4, PT, PT, PT, UP0, 0x80, 0x0 ;  /* 0x000000000000781c */ /* 0x000fe40003f8f008 */
[----:B0-----:R-:W-:-:S03]  /*d980*/  ISETP.NE.AND P1, PT, R32, 0x1, PT ;  /* 0x000000012000780c */ /* 0x001fc60003f25270 */
[----:B------:R-:W-:Y:S02]  /*d990*/  @UP0 ULDC.64 UR8, c[0x0][0xc08] ;  /* 0x0003020000080ab9 */ /* 0x000fe40000000a00 */
[----:B------:R-:W-:Y:S02]  /*d9a0*/  @UP0 UIMAD.WIDE UR8, UR38, 0x4, UR8 ;  /* 0x00000004260808a5 */ /* 0x000fe4000f8e0208 */
[----:B------:R-:W-:-:S06]  /*d9b0*/  UISETP.NE.AND UP0, UPT, UR46, URZ, UPT ;  /* 0x0000003f2e00728c */ /* 0x000fcc000bf05270 */
[----:B------:R-:W0:Y:S01]  /*d9c0*/  @P1 LDC R6, c[0x0][0xbec] ;  /* 0x0002fb00ff061b82 */ /* 0x000e220000000800 */
[----:B------:R-:W-:Y:S01]  /*d9d0*/  USEL UR4, UR46, UR4, UP0 ;  /* 0x000000042e047287 */ /* 0x000fe20008000000 */
[----:B------:R-:W-:Y:S01]  /*d9e0*/  IMAD.U32 R4, RZ, RZ, UR8 ;  /* 0x00000008ff047e24 */ /* 0x000fe2000f8e00ff */
[----:B------:R-:W-:Y:S01]  /*d9f0*/  UMOV UR19, 0x9b8 ;  /* 0x000009b800137882 */ /* 0x000fe20000000000 */
[----:B------:R-:W-:Y:S01]  /*da00*/  IMAD.U32 R5, RZ, RZ, UR9 ;  /* 0x00000009ff057e24 */ /* 0x000fe2000f8e00ff */
[----:B------:R-:W-:-:S03]  /*da10*/  UISETP.GT.AND UP1, UPT, UR4, 0x1, UPT ;  /* 0x000000010400788c */ /* 0x000fc6000bf24270 */
[----:B------:R-:W1:Y:S01]  /*da20*/  @P1 LDC R11, c[0x0][0xbf0] ;  /* 0x0002fc00ff0b1b82 */ /* 0x000e620000000800 */
[----:B------:R-:W-:Y:S01]  /*da30*/  USEL UR19, UR19, 0x978, UP1 ;  /* 0x0000097813137887 */ /* 0x000fe20008800000 */
[----:B------:R-:W-:Y:S01]  /*da40*/  VIADD R13, R17, UR39 ;  /* 0x00000027110d7c36 */ /* 0x000fe20008000000 */
[----:B------:R-:W-:Y:S01]  /*da50*/  UISETP.NE.U32.AND UP0, UPT, UR10, URZ, UPT ;  /* 0x0000003f0a00728c */ /* 0x000fe2000bf05070 */
[----:B------:R0:W5:Y:S01]  /*da60*/  @P4 LDG.E R9, desc[UR54][R4.64] ;  /* 0x0000003604094981 */ /* 0x000162000c1e1900 */
[----:B------:R-:W-:Y:S01]  /*da70*/  UMOV UR4, URZ ;  /* 0x0000003f00047c82 */ /* 0x000fe20008000000 */
[----:B------:R-:W-:Y:S01]  /*da80*/  USHF.R.S32.HI UR10, URZ, 0x1f, UR38 ;  /* 0x0000001f3f0a7899 */ /* 0x000fe20008011426 */
[----:B------:R-:W-:Y:S01]  /*da90*/  IMAD.MOV.U32 R7, RZ, RZ, R13 ;  /* 0x000000ffff077224 */ /* 0x000fe200078e000d */
[----:B------:R-:W-:Y:S02]  /*daa0*/  UISETP.NE.AND.EX UP0, UPT, UR11, URZ, UPT, UP0 ;  /* 0x0000003f0b00728c */ /* 0x000fe4000bf05300 */
[----:B------:R-:W-:-:S02]  /*dab0*/  USEL UR9, UR41, URZ, UP1 ;  /* 0x0000003f29097287 */ /* 0x000fc40008800000 */
[----:B------:R-:W-:Y:S02]  /*dac0*/  USEL UR8, UR38, URZ, !UP0 ;  /* 0x0000003f26087287 */ /* 0x000fe4000c000000 */
[----:B------:R-:W-:Y:S01]  /*dad0*/  USEL UR18, UR10, URZ, !UP0 ;  /* 0x0000003f0a127287 */ /* 0x000fe2000c000000 */
[----:B------:R-:W-:Y:S02]  /*dae0*/  ULDC.64 UR12, c[0x0][UR19+0x220] ;  /* 0x00008800130c7abb */ /* 0x000fe40008000a00 */
[----:B------:R-:W-:Y:S01]  /*daf0*/  ULDC.64 UR10, c[0x0][UR19+0x218] ;  /* 0x00008600130a7abb */ /* 0x000fe20008000a00 */
[----:B0-----:R-:W-:Y:S01]  /*db00*/  @P1 IMAD.HI.U32 R4, R13, R6, RZ ;  /* 0x000000060d041227 */ /* 0x001fe200078e00ff */
[----:B------:R-:W-:Y:S01]  /*db10*/  ULDC.64 UR14, c[0x0][UR19+0x228] ;  /* 0x00008a00130e7abb */ /* 0x000fe20008000a00 */
[----:B------:R-:W-:Y:S02]  /*db20*/  UIMAD UR13, UR13, UR8, URZ ;  /* 0x000000080d0d72a4 */ /* 0x000fe4000f8e023f */
[----:B------:R-:W-:-:S02]  /*db30*/  UIMAD.WIDE.U32 UR16, UR10, UR37, URZ ;  /* 0x000000250a1072a5 */ /* 0x000fc4000f8e003f */
[----:B------:R-:W-:Y:S01]  /*db40*/  UIMAD UR20, UR11, UR37, URZ ;  /* 0x000000250b1472a4 */ /* 0x000fe2000f8e023f */
[----:B-1----:R-:W-:Y:S01]  /*db50*/  @P1 SHF.R.U32.HI R7, RZ, R11, R4 ;  /* 0x0000000bff071219 */ /* 0x002fe20000011604 */
[----:B------:R-:W-:Y:S02]  /*db60*/  UIMAD.WIDE.U32 UR10, UR12, UR8, URZ ;  /* 0x000000080c0a72a5 */ /* 0x000fe4000f8e003f */
[----:B------:R-:W-:Y:S02]  /*db70*/  UIMAD.WIDE.U32 UR22, UR14, UR9, URZ ;  /* 0x000000090e1672a5 */ /* 0x000fe4000f8e003f */
[----:B------:R-:W-:Y:S01]  /*db80*/  UIMAD UR9, UR15, UR9, URZ ;  /* 0x000000090f0972a4 */ /* 0x000fe2000f8e023f */
[----:B------:R-:W-:Y:S01]  /*db90*/  IMAD.MOV R11, RZ, RZ, -R7 ;  /* 0x000000ffff0b7224 */ /* 0x000fe200078e0a07 */
[----:B------:R-:W-:Y:S02]  /*dba0*/  UIMAD UR13, UR12, UR18, UR13 ;  /* 0x000000120c0d72a4 */ /* 0x000fe4000f8e020d */
[----:B------:R-:W-:Y:S01]  /*dbb0*/  UIADD3 UR20, UR17, UR20, URZ ;  /* 0x0000001411147290 */ /* 0x000fe2000fffe03f */
[----:B------:R-:W-:-:S02]  /*dbc0*/  IMAD.U32 R4, RZ, RZ, UR22 ;  /* 0x00000016ff047e24 */ /* 0x000fc4000f8e00ff */
[----:B------:R-:W-:Y:S01]  /*dbd0*/  IMAD.U32 R5, RZ, RZ, UR23 ;  /* 0x00000017ff057e24 */ /* 0x000fe2000f8e00ff */
[----:B------:R-:W-:Y:S01]  /*dbe0*/  SHF.R.S32.HI R5, RZ, 0x1f, R7 ;  /* 0x0000001fff057819 */ /* 0x000fe20000011407 */
[----:B------:R-:W-:-:S05]  /*dbf0*/  IMAD R11, R32, R11, R13 ;  /* 0x0000000b200b7224 */ /* 0x000fca00078e020d */
[----:B------:R-:W-:Y:S02]  /*dc00*/  SHF.R.S32.HI R6, RZ, 0x1f, R11 ;  /* 0x0000001fff067819 */ /* 0x000fe4000001140b */
[----:B--2---:R-:W-:-:S13]  /*dc10*/  @P0 R2UR UR4, R33 ;  /* 0x00000000210402ca */ /* 0x004fda00000e0000 */
[----:B------:R-:W-:Y:S02]  /*dc20*/  UIADD3 UR16, UP0, UP2, UR10, UR16, UR4 ;  /* 0x000000100a107290 */ /* 0x000fe4000fa1e004 */
[----:B------:R-:W-:Y:S02]  /*dc30*/  UIADD3 UR10, UR23, UR9, URZ ;  /* 0x00000009170a7290 */ /* 0x000fe4000fffe03f */
[----:B------:R-:W-:Y:S02]  /*dc40*/  UIADD3 UR9, UR11, UR13, URZ ;  /* 0x0000000d0b097290 */ /* 0x000fe4000fffe03f */
[----:B------:R-:W-:Y:S01]  /*dc50*/  USHF.R.S32.HI UR14, URZ, 0x1f, UR4 ;  /* 0x0000001f3f0e7899 */ /* 0x000fe20008011404 */
[----:B------:R-:W-:Y:S01]  /*dc60*/  IADD3 R4, P2, P3, R7, UR16, R4 ;  /* 0x0000001007047c10 */ /* 0x000fe2000fb5e004 */
[----:B------:R-:W-:Y:S01]  /*dc70*/  IMAD.U32 R8, RZ, RZ, UR10 ;  /* 0x0000000aff087e24 */ /* 0x000fe2000f8e00ff */
[----:B------:R-:W-:Y:S01]  /*dc80*/  ULDC.64 UR10, c[0x0][UR19+0x210] ;  /* 0x00008400130a7abb */ /* 0x000fe20008000a00 */
[----:B------:R-:W-:Y:S01]  /*dc90*/  UIADD3.X UR9, UR9, UR20, UR14, UP0, UP2 ;  /* 0x0000001409097290 */ /* 0x000fe200087e440e */
[----:B------:R-:W-:Y:S01]  /*dca0*/  IMAD R7, R11, UR11, RZ ;  /* 0x0000000b0b077c24 */ /* 0x000fe2000f8e02ff */
[----:B------:R-:W-:Y:S01]  /*dcb0*/  ULDC.64 UR12, c[0x0][0xba8] ;  /* 0x0002ea00000c7ab9 */ /* 0x000fe20000000a00 */
[----:B------:R-:W-:Y:S01]  /*dcc0*/  @!UP1 ULDC UR12, c[0x0][0xb50] ;  /* 0x0002d400000c9ab9 */ /* 0x000fe20000000800 */
[----:B------:R-:W-:Y:S01]  /*dcd0*/  @!UP1 ULDC UR13, c[0x0][0xb54] ;  /* 0x0002d500000d9ab9 */ /* 0x000fe20000000800 */
[----:B------:R-:W-:Y:S01]  /*dce0*/  IMAD R7, R6, UR10, R7 ;  /* 0x0000000a06077c24 */ /* 0x000fe2000f8e0207 */
[----:B------:R-:W-:-:S03]  /*dcf0*/  IADD3.X R5, R5, UR9, R8, P2, P3 ;  /* 0x0000000905057c10 */ /* 0x000fc600097e6408 */
[----:B------:R-:W-:-:S04]  /*dd00*/  IMAD.WIDE.U32 R4, R11, UR10, R4 ;  /* 0x0000000a0b047c25 */ /* 0x000fc8000f8e0004 */
[----:B------:R-:W-:Y:S01]  /*dd10*/  IMAD.IADD R5, R5, 0x1, R7 ;  /* 0x0000000105057824 */ /* 0x000fe200078e0207 */
[----:B------:R-:W-:-:S04]  /*dd20*/  LEA R8, P2, R4, UR12, 0x2 ;  /* 0x0000000c04087c11 */ /* 0x000fc8000f8410ff */
[----:B------:R-:W-:Y:S01]  /*dd30*/  LEA.HI.X R10, R4, UR13, R5, 0x2, P2 ;  /* 0x0000000d040a7c11 */ /* 0x000fe200090f1405 */
[----:B------:R-:W-:Y:S08]  /*dd40*/  @P4 BRA `(.L_x_1316) ;  /* 0x0000000000104947 */ /* 0x000ff00003800000 */
[----:B------:R-:W-:Y:S05]  /*dd50*/  @!P0 BRA `(.L_x_1316) ;  /* 0x00000000000c8947 */ /* 0x000fea0003800000 */
[----:B------:R-:W2:Y:S04]  /*dd60*/  LDG.E R4, desc[UR54][R30.64] ;  /* 0x000000361e047981 */ /* 0x000ea8000c1e1900 */
[----:B-----5:R-:W2:Y:S02]  /*dd70*/  LDG.E R9, desc[UR54][R30.64+0x4] ;  /* 0x000004361e097981 */ /* 0x020ea4000c1e1900 */
[----:B--2---:R-:W-:-:S07]  /*dd80*/  IMAD.IADD R9, R9, 0x1, -R4 ;  /* 0x0000000109097824 */ /* 0x004fce00078e0a04 */
.L_x_1316:
[----:B------:R-:W2:Y:S01]  /*dd90*/  LDL R11, [R1+0x34] ;  /* 0x00003400010b7983 */ /* 0x000ea20000100800 */
[----:B------:R-:W0:Y:S03]  /*dda0*/  S2R R4, SR_TID.X ;  /* 0x0000000000047919 */ /* 0x000e260000002100 */
[----:B------:R-:W-:Y:S04]  /*ddb0*/  SHFL.IDX PT, R5, R10, RZ, 0x1c1f ;  /* 0x001c1fff0a057589 */ /* 0x000fe800000e0000 */
[----:B------:R-:W-:Y:S04]  /*ddc0*/  SHFL.IDX PT, R6, R8, 0x1, 0x1c1f ;  /* 0x003c1f0008067f89 */ /* 0x000fe800000e0000 */
[----:B------:R-:W-:Y:S01]  /*ddd0*/  SHFL.IDX PT, R7, R10, 0x1, 0x1c1f ;  /* 0x003c1f000a077f89 */ /* 0x000fe200000e0000 */
[----:B0-----:R-:W-:-:S05]  /*dde0*/  VIADD R14, R4, 0xffffff80 ;  /* 0xffffff80040e7836 */ /* 0x001fca0000000000 */
[----:B------:R-:W-:-:S04]  /*ddf0*/  SHF.R.S32.HI R12, RZ, 0x1f, R14 ;  /* 0x0000001fff0c7819 */ /* 0x000fc8000001140e */
[----:B------:R-:W-:Y:S01]  /*de00*/  LEA.HI R12, R12, R14, RZ, 0x7 ;  /* 0x0000000e0c0c7211 */ /* 0x000fe200078f38ff */
[----:B------:R-:W0:Y:S03]  /*de10*/  SHFL.IDX PT, R4, R8, RZ, 0x1c1f ;  /* 0x001c1fff08047589 */ /* 0x000e2600000e0000 */
[----:B------:R-:W-:Y:S01]  /*de20*/  LOP3.LUT R12, R12, 0xffffff80, RZ, 0xc0, !PT ;  /* 0xffffff800c0c7812 */ /* 0x000fe200078ec0ff */
[----:B-----5:R-:W-:-:S04]  /*de30*/  IMAD R30, R9, R32, RZ ;  /* 0x00000020091e7224 */ /* 0x020fc800078e02ff */
[----:B------:R-:W-:Y:S01]  /*de40*/  IMAD.IADD R12, R14, 0x1, -R12 ;  /* 0x000000010e0c7824 */ /* 0x000fe200078e0a0c */
[----:B------:R-:W-:-:S04]  /*de50*/  PLOP3.LUT P3, PT, PT, PT, UP1, 0x80, 0x0 ;  /* 0x000000000000781c */ /* 0x000fc80003f6f018 */
[----:B------:R-:W-:Y:S01]  /*de60*/  LOP3.LUT P0, RZ, R12, 0x3, RZ, 0xc0, !PT ;  /* 0x000000030cff7812 */ /* 0x000fe2000780c0ff */
[----:B--2---:R-:W-:-:S04]  /*de70*/  VIADD R11, R11, UR39 ;  /* 0x000000270b0b7c36 */ /* 0x004fc80008000000 */
[C---:B------:R-:W-:Y:S01]  /*de80*/  VIADD R9, R11.reuse, 0x8 ;  /* 0x000000080b097836 */ /* 0x040fe20000000000 */
[----:B------:R-:W-:-:S04]  /*de90*/  ISETP.GE.OR P2, PT, R11, R30, P0 ;  /* 0x0000001e0b00720c */ /* 0x000fc80000746670 */
[----:B------:R-:W-:-:S09]  /*dea0*/  ISETP.GE.OR P0, PT, R9, R30, P0 ;  /* 0x0000001e0900720c */ /* 0x000fd20000706670 */
[----:B0-----:R0:W-:Y:S01]  /*deb0*/  @!P2 ST.E desc[UR54][R4.64], R21 ;  /* 0x000000150400a985 */ /* 0x0011e2000c101936 */
[----:B------:R-:W-:-:S03]  /*dec0*/  ISETP.GE.AND P2, PT, R11, R30, PT ;  /* 0x0000001e0b00720c */ /* 0x000fc60003f46270 */
[----:B------:R0:W-:Y:S01]  /*ded0*/  @!P0 ST.E desc[UR54][R6.64], R20 ;  /* 0x0000001406008985 */ /* 0x0001e2000c101936 */
[----:B------:R-:W-:Y:S01]  /*dee0*/  ISETP.GE.AND P0, PT, R9, R30, PT ;  /* 0x0000001e0900720c */ /* 0x000fe20003f06270 */
[----:B------:R-:W-:-:S12]  /*def0*/  @P3 BRA `(.L_x_1317) ;  /* 0x0000000400c43947 */ /* 0x000fd80003800000 */
[----:B------:R-:W1:Y:S01]  /*df00*/  S2R R12, SR_TID.X ;  /* 0x00000000000c7919 */ /* 0x000e620000002100 */
[----:B------:R-:W-:Y:S01]  /*df10*/  ULDC.64 UR12, c[0x0][0xaa0] ;  /* 0x0002a800000c7ab9 */ /* 0x000fe20000000a00 */
[----:B-1----:R-:W-:-:S05]  /*df20*/  VIADD R12, R12, 0xffffff80 ;  /* 0xffffff800c0c7836 */ /* 0x002fca0000000000 */
[----:B------:R-:W-:-:S04]  /*df30*/  SHF.R.S32.HI R35, RZ, 0x1f, R12 ;  /* 0x0000001fff237819 */ /* 0x000fc8000001140c */
[----:B------:R-:W-:-:S04]  /*df40*/  LEA.HI R35, R35, R12, RZ, 0x3 ;  /* 0x0000000c23237211 */ /* 0x000fc800078f18ff */
[----:B------:R-:W-:-:S05]  /*df50*/  SHF.R.S32.HI R35, RZ, 0x3, R35 ;  /* 0x00000003ff237819 */ /* 0x000fca0000011423 */
[----:B------:R-:W-:-:S04]  /*df60*/  IMAD R3, R35, 0x40, R19 ;  /* 0x0000004023037824 */ /* 0x000fc800078e0213 */
[----:B------:R-:W-:-:S03]  /*df70*/  IMAD.WIDE R28, R3, 0x2, R28 ;  /* 0x00000002031c7825 */ /* 0x000fc600078e021c */
[C---:B------:R-:W-:Y:S02]  /*df80*/  IADD3 R9, P0, R28.reuse, 0x1800, RZ ;  /* 0x000018001c097810 */ /* 0x040fe40007f1e0ff */
[C---:B------:R-:W-:Y:S02]  /*df90*/  IADD3 R13, P2, R28.reuse, 0x3000, RZ ;  /* 0x000030001c0d7810 */ /* 0x040fe40007f5e0ff */
[----:B0-----:R-:W-:Y:S02]  /*dfa0*/  LOP3.LUT R5, R28, 0x380, RZ, 0xc0, !PT ;  /* 0x000003801c057812 */ /* 0x001fe400078ec0ff */
        /* <DEDUP_REMOVED lines=11> */
[----:B------:R-:W2:Y:S04]  /*e060*/  LD.E.128 R4, desc[UR54][R4.64] ;  /* 0x0000003604047980 */ /* 0x000ea8000c101d00 */
[----:B------:R-:W3:Y:S04]  /*e070*/  LD.E.128 R8, desc[UR54][R8.64] ;  /* 0x0000003608087980 */ /* 0x000ee8000c101d00 */
[----:B------:R-:W4:Y:S01]  /*e080*/  LD.E.128 R12, desc[UR54][R12.64] ;  /* 0x000000360c0c7980 */ /* 0x000f22000c101d00 */
[----:B------:R-:W-:-:S04]  /*e090*/  IADD3 R3, P0, R28, 0x4800, RZ ;  /* 0x000048001c037810 */ /* 0x000fc80007f1e0ff */
[----:B------:R-:W-:Y:S01]  /*e0a0*/  LOP3.LUT R2, R3, 0x380, RZ, 0xc0, !PT ;  /* 0x0000038003027812 */ /* 0x000fe200078ec0ff */
[----:B------:R-:W-:Y:S01]  /*e0b0*/  IMAD.X R25, RZ, RZ, R29, P0 ;  /* 0x000000ffff197224 */ /* 0x000fe200000e061d */
[----:B------:R-:W-:Y:S01]  /*e0c0*/  UIMAD UR9, UR14, UR12, URZ ;  /* 0x0000000c0e0972a4 */ /* 0x000fe2000f8e023f */
[----:B------:R-:W0:Y:S01]  /*e0d0*/  @P1 LDC R29, c[0x0][0xbf0] ;  /* 0x0002fc00ff1d1b82 */ /* 0x000e220000000800 */
[----:B------:R-:W-:-:S04]  /*e0e0*/  SHF.R.U64 R2, R2, 0x3, RZ ;  /* 0x0000000302027819 */ /* 0x000fc800000012ff */
[----:B------:R-:W-:-:S03]  /*e0f0*/  LOP3.LUT R24, R2, R3, RZ, 0x3c, !PT ;  /* 0x0000000302187212 */ /* 0x000fc600078e3cff */
[----:B------:R-:W1:Y:S01]  /*e100*/  @P1 LDC R3, c[0x0][0xbec] ;  /* 0x0002fb00ff031b82 */ /* 0x000e620000000800 */
[----:B------:R-:W-:Y:S02]  /*e110*/  UIMAD.WIDE.U32 UR10, UR4, UR12, URZ ;  /* 0x0000000c040a72a5 */ /* 0x000fe4000f8e003f */
[----:B------:R-:W-:Y:S01]  /*e120*/  UIMAD UR9, UR4, UR13, UR9 ;  /* 0x0000000d040972a4 */ /* 0x000fe2000f8e0209 */
[----:B------:R-:W-:Y:S01]  /*e130*/  IMAD R2, R18, 0x30, R35 ;  /* 0x0000003012027824 */ /* 0x000fe200078e0223 */
[----:B------:R-:W5:Y:S01]  /*e140*/  LD.E.128 R24, desc[UR54][R24.64] ;  /* 0x0000003618187980 */ /* 0x000f62000c101d00 */
[----:B------:R-:W-:Y:S01]  /*e150*/  ULDC.64 UR12, c[0x0][0xae8] ;  /* 0x0002ba00000c7ab9 */ /* 0x000fe20000000a00 */
[----:B------:R-:W-:Y:S01]  /*e160*/  UIADD3 UR11, UR11, UR9, URZ ;  /* 0x000000090b0b7290 */ /* 0x000fe2000fffe03f */
[----:B------:R-:W-:Y:S01]  /*e170*/  VIADD R28, R2, UR39 ;  /* 0x00000027021c7c36 */ /* 0x000fe20008000000 */
[----:B------:R-:W-:Y:S01]  /*e180*/  USHF.R.S32.HI UR4, URZ, 0x1f, UR8 ;  /* 0x0000001f3f047899 */ /* 0x000fe20008011408 */
[----:B------:R-:W-:Y:S01]  /*e190*/  @!PT LDS RZ, [RZ] ;  /* 0x00000000fffff984 */ /* 0x000fe20000000800 */
[----:B------:R-:W-:Y:S01]  /*e1a0*/  @!PT LDS RZ, [RZ] ;  /* 0x00000000fffff984 */ /* 0x000fe20000000800 */
[----:B------:R-:W-:Y:S01]  /*e1b0*/  @!PT LDS RZ, [RZ] ;  /* 0x00000000fffff984 */ /* 0x000fe20000000800 */
[----:B------:R-:W-:Y:S01]  /*e1c0*/  @!PT LDS RZ, [RZ] ;  /* 0x00000000fffff984 */ /* 0x000fe20000000800 */
[----:B------:R0:W-:Y:S06]  /*e1d0*/  MEMBAR.ALL.CTA ;  /* 0x0000000000007992 */ /* 0x0001ec0000008000 */
[----:B0-----:R-:W0:Y:S01]  /*e1e0*/  FENCE.VIEW.ASYNC.S ;  /* 0x00000000000073c6 */ /* 0x001e220000000000 */
[----:B------:R-:W-:Y:S01]  /*e1f0*/  UIMAD.WIDE.U32 UR10, UR37, UR12, UR10 ;  /* 0x0000000c250a72a5 */ /* 0x000fe2000f8e000a */
[----:B------:R-:W-:-:S02]  /*e200*/  IMAD.MOV.U32 R21, RZ, RZ, R28 ;  /* 0x000000ffff157224 */ /* 0x000fc400078e001c */
[----:B------:R-:W-:Y:S01]  /*e210*/  VIADD R0, R0, 0x16820 ;  /* 0x0001682000007836 */ /* 0x000fe20000000000 */
[----:B------:R-:W-:-:S03]  /*e220*/  UIMAD UR11, UR37, UR13, UR11 ;  /* 0x0000000d250b72a4 */ /* 0x000fc6000f8e020b */
[----:B------:R-:W-:Y:S01]  /*e230*/  ULDC.64 UR12, c[0x0][0xaf0] ;  /* 0x0002bc00000c7ab9 */ /* 0x000fe20000000a00 */
[----:B------:R-:W-:Y:S01]  /*e240*/  PRMT R0, RZ, 0x654, R0 ;  /* 0x00000654ff007816 */ /* 0x000fe20000000000 */
[----:B------:R-:W-:Y:S01]  /*e250*/  UIMAD UR4, UR4, UR12, URZ ;  /* 0x0000000c040472a4 */ /* 0x000fe2000f8e023f */
[----:B-1----:R-:W-:-:S03]  /*e260*/  @P1 IMAD.HI.U32 R2, R28, R3, RZ ;  /* 0x000000031c021227 */ /* 0x002fc600078e00ff */
[----:B------:R-:W-:Y:S02]  /*e270*/  UIMAD UR4, UR8, UR13, UR4 ;  /* 0x0000000d080472a4 */ /* 0x000fe4000f8e0204 */
[----:B------:R-:W-:Y:S01]  /*e280*/  UIMAD.WIDE.U32 UR8, UR8, UR12, UR10 ;  /* 0x0000000c080872a5 */ /* 0x000fe2000f8e000a */
[----:B------:R-:W-:Y:S02]  /*e290*/  @P1 SHF.R.U32.HI R21, RZ, R29, R2 ;  /* 0x0000001dff151219 */ /* 0x000fe40000011602 */
[----:B------:R-:W-:Y:S01]  /*e2a0*/  ULDC.64 UR10, c[0x0][0xae0] ;  /* 0x0002b800000a7ab9 */ /* 0x000fe20000000a00 */
[----:B------:R-:W-:Y:S01]  /*e2b0*/  UIADD3 UR4, UR9, UR4, URZ ;  /* 0x0000000409047290 */ /* 0x000fe2000fffe03f */
[--C-:B------:R-:W-:Y:S01]  /*e2c0*/  SHF.R.S32.HI R20, RZ, 0x1f, R21.reuse ;  /* 0x0000001fff147819 */ /* 0x100fe20000011415 */
[----:B------:R-:W-:Y:S01]  /*e2d0*/  IMAD.MOV R29, RZ, RZ, -R21 ;  /* 0x000000ffff1d7224 */ /* 0x000fe200078e0a15 */
[----:B0-----:R0:W-:Y:S01]  /*e2e0*/  SYNCS.ARRIVE.TRANS64.RED.A1T0 RZ, [R0+URZ], RZ ;  /* 0x000000ff00ff79a7 */ /* 0x0011e2000810043f */
[----:B------:R-:W-:-:S02]  /*e2f0*/  IMAD.U32 R3, RZ, RZ, UR9 ;  /* 0x00000009ff037e24 */ /* 0x000fc4000f8e00ff */
[----:B------:R-:W-:Y:S02]  /*e300*/  IMAD R20, R20, UR10, RZ ;  /* 0x0000000a14147c24 */ /* 0x000fe4000f8e02ff */
[----:B------:R-:W-:Y:S02]  /*e310*/  IMAD R29, R32, R29, R28 ;  /* 0x0000001d201d7224 */ /* 0x000fe400078e021c */
[----:B------:R-:W-:Y:S01]  /*e320*/  IMAD.U32 R2, RZ, RZ, UR8 ;  /* 0x00000008ff027e24 */ /* 0x000fe2000f8e00ff */
[----:B------:R-:W-:Y:S01]  /*e330*/  ULDC.64 UR8, c[0x0][0xad8] ;  /* 0x0002b60000087ab9 */ /* 0x000fe20000000a00 */
[----:B------:R-:W-:Y:S01]  /*e340*/  IMAD.U32 R3, RZ, RZ, UR4 ;  /* 0x00000004ff037e24 */ /* 0x000fe2000f8e00ff */
[----:B------:R-:W-:Y:S01]  /*e350*/  ULDC UR4, c[0x0][0xac8] ;  /* 0x0002b20000047ab9 */ /* 0x000fe20000000800 */
[C---:B------:R-:W-:Y:S01]  /*e360*/  IMAD R31, R21.reuse, UR11, R20 ;  /* 0x0000000b151f7c24 */ /* 0x040fe2000f8e0214 */
[----:B------:R-:W-:Y:S01]  /*e370*/  SHF.R.S32.HI R20, RZ, 0x1f, R29 ;  /* 0x0000001fff147819 */ /* 0x000fe2000001141d */
[----:B------:R-:W-:-:S04]  /*e380*/  IMAD.WIDE.U32 R2, R21, UR10, R2 ;  /* 0x0000000a15027c25 */ /* 0x000fc8000f8e0002 */
[----:B------:R-:W-:Y:S02]  /*e390*/  IMAD.IADD R3, R3, 0x1, R31 ;  /* 0x0000000103037824 */ /* 0x000fe400078e021f */
[----:B------:R-:W-:Y:S02]  /*e3a0*/  IMAD R20, R20, UR8, RZ ;  /* 0x0000000814147c24 */ /* 0x000fe4000f8e02ff */
[----:B------:R-:W-:-:S04]  /*e3b0*/  IMAD.WIDE.U32 R2, R29, UR8, R2 ;  /* 0x000000081d027c25 */ /* 0x000fc8000f8e0002 */
[----:B------:R-:W-:Y:S01]  /*e3c0*/  IMAD R21, R29, UR9, R20 ;  /* 0x000000091d157c24 */ /* 0x000fe2000f8e0214 */
[----:B------:R-:W-:Y:S01]  /*e3d0*/  ULDC.64 UR8, c[0x0][0xa80] ;  /* 0x0002a00000087ab9 */ /* 0x000fe20000000a00 */
[----:B------:R-:W-:Y:S01]  /*e3e0*/  VIADD R31, R35, UR39 ;  /* 0x00000027231f7c36 */ /* 0x000fe20008000000 */
[C---:B------:R-:W-:Y:S01]  /*e3f0*/  LEA R32, P0, R2.reuse, UR8, 0x1 ;  /* 0x0000000802207c11 */ /* 0x040fe2000f8008ff */
[----:B------:R-:W-:Y:S01]  /*e400*/  IMAD.IADD R3, R3, 0x1, R21 ;  /* 0x0000000103037824 */ /* 0x000fe200078e0215 */
[----:B------:R-:W-:Y:S01]  /*e410*/  SHF.R.S32.HI R35, RZ, 0x1f, R19 ;  /* 0x0000001fff237819 */ /* 0x000fe20000011413 */
[C---:B------:R-:W-:Y:S02]  /*e420*/  VIADD R21, R31.reuse, 0x60 ;  /* 0x000000601f157836 */ /* 0x040fe40000000000 */
[----:B------:R-:W1:Y:S01]  /*e430*/  SHFL.IDX PT, R20, R32, 0x1, 0x181f ;  /* 0x00381f0020147f89 */ /* 0x000e6200000e0000 */
[----:B------:R-:W-:Y:S01]  /*e440*/  LEA.HI.X R33, R2, UR9, R3, 0x1, P0 ;  /* 0x0000000902217c11 */ /* 0x000fe200080f0c03 */
[----:B------:R-:W-:Y:S01]  /*e450*/  VIADD R3, R31, 0x30 ;  /* 0x000000301f037836 */ /* 0x000fe20000000000 */
[----:B------:R-:W-:Y:S01]  /*e460*/  ISETP.GE.AND P0, PT, R19, UR4, PT ;  /* 0x0000000413007c0c */ /* 0x000fe2000bf06270 */
[----:B------:R-:W0:Y:S03]  /*e470*/  SHFL.IDX PT, R2, R32, RZ, 0x181f ;  /* 0x00181fff20027589 */ /* 0x000e2600000e0000 */
[-C--:B------:R-:W-:Y:S01]  /*e480*/  ISETP.GE.OR P1, PT, R31, R30.reuse, P0 ;  /* 0x0000001e1f00720c */ /* 0x080fe20000726670 */
[----:B------:R-:W0:Y:S01]  /*e490*/  SHFL.IDX PT, R28, R32, 0x2, 0x181f ;  /* 0x00581f00201c7f89 */ /* 0x000e2200000e0000 */
[-C--:B------:R-:W-:Y:S01]  /*e4a0*/  ISETP.GE.OR P2, PT, R3, R30.reuse, P0 ;  /* 0x0000001e0300720c */ /* 0x080fe20000746670 */
[----:B------:R-:W-:Y:S01]  /*e4b0*/  VIADD R31, R31, 0x90 ;  /* 0x000000901f1f7836 */ /* 0x000fe20000000000 */
[-C--:B------:R-:W-:Y:S01]  /*e4c0*/  ISETP.GE.OR P3, PT, R21, R30.reuse, P0 ;  /* 0x0000001e1500720c */ /* 0x080fe20000766670 */
[----:B------:R-:W0:Y:S03]  /*e4d0*/  SHFL.IDX PT, R34, R33, RZ, 0x181f ;  /* 0x00181fff21227589 */ /* 0x000e2600000e0000 */
[----:B------:R-:W-:Y:S01]  /*e4e0*/  ISETP.GE.OR P0, PT, R31, R30, P0 ;  /* 0x0000001e1f00720c */ /* 0x000fe20000706670 */
[----:B------:R-:W0:Y:S04]  /*e4f0*/  SHFL.IDX PT, R36, R33, 0x1, 0x181f ;  /* 0x00381f0021247f89 */ /* 0x000e2800000e0000 */
[----:B------:R-:W0:Y:S02]  /*e500*/  SHFL.IDX PT, R38, R33, 0x2, 0x181f ;  /* 0x00581f0021267f89 */ /* 0x000e2400000e0000 */
[----:B-1----:R-:W-:-:S02]  /*e510*/  @!P2 LEA R20, P5, R19, R20, 0x1 ;  /* 0x000000141314a211 */ /* 0x002fc400078a08ff */
[----:B------:R-:W1:Y:S01]  /*e520*/  SHFL.IDX PT, R32, R32, 0x3, 0x181f ;  /* 0x00781f0020207f89 */ /* 0x000e6200000e0000 */
[----:B0-----:R-:W-:-:S03]  /*e530*/  @!P1 LEA R2, P4, R19, R2, 0x1 ;  /* 0x0000000213029211 */ /* 0x001fc600078808ff */
[----:B------:R0:W0:Y:S01]  /*e540*/  SHFL.IDX PT, R0, R33, 0x3, 0x181f ;  /* 0x00781f0021007f89 */ /* 0x00002200000e0000 */
[C---:B------:R-:W-:Y:S02]  /*e550*/  @!P3 LEA R28, P6, R19.reuse, R28, 0x1 ;  /* 0x0000001c131cb211 */ /* 0x040fe400078c08ff */
[C-C-:B------:R-:W-:Y:S02]  /*e560*/  @!P1 LEA.HI.X R3, R19.reuse, R34, R35.reuse, 0x1, P4 ;  /* 0x0000002213039211 */ /* 0x140fe400020f0c23 */
[C-C-:B------:R-:W-:Y:S02]  /*e570*/  @!P2 LEA.HI.X R21, R19.reuse, R36, R35.reuse, 0x1, P5 ;  /* 0x000000241315a211 */ /* 0x140fe400028f0c23 */
[----:B------:R-:W-:Y:S01]  /*e580*/  @!P3 LEA.HI.X R29, R19, R38, R35, 0x1, P6 ;  /* 0x00000026131db211 */ /* 0x000fe200030f0c23 */
[----:B--2---:R2:W-:Y:S04]  /*e590*/  @!P1 ST.E.128 desc[UR54][R2.64], R4 ;  /* 0x0000000402009985 */ /* 0x0045e8000c101d36 */
[----:B---3--:R2:W-:Y:S04]  /*e5a0*/  @!P2 ST.E.128 desc[UR54][R20.64], R8 ;  /* 0x000000081400a985 */ /* 0x0085e8000c101d36 */
[----:B----4-:R2:W-:Y:S01]  /*e5b0*/  @!P3 ST.E.128 desc[UR54][R28.64], R12 ;  /* 0x0000000c1c00b985 */ /* 0x0105e2000c101d36 */
[----:B01----:R-:W-:Y:S05]  /*e5c0*/  @P0 BRA `(.L_x_1318) ;  /* 0x0000001000c00947 */ /* 0x003fea0003800000 */
[----:B--2---:R-:W-:-:S04]  /*e5d0*/  LEA R2, P0, R19, R32, 0x1 ;  /* 0x0000002013027211 */ /* 0x004fc800078008ff */
[----:B------:R-:W-:-:S05]  /*e5e0*/  LEA.HI.X R3, R19, R0, R35, 0x1, P0 ;  /* 0x0000000013037211 */ /* 0x000fca00000f0c23 */
[----:B-----5:R3:W-:Y:S01]  /*e5f0*/  ST.E.128 desc[UR54][R2.64], R24 ;  /* 0x0000001802007985 */ /* 0x0207e2000c101d36 */
[----:B------:R-:W-:Y:S05]  /*e600*/  BRA `(.L_x_1318) ;  /* 0x0000001000b07947 */ /* 0x000fea0003800000 */
.L_x_1317:
[----:B------:R-:W-:Y:S01]  /*e610*/  ULDC.64 UR12, c[0x0][0xb08] ;  /* 0x0002c200000c7ab9 */ /* 0x000fe20000000a00 */
[----:B0-----:R-:W0:Y:S01]  /*e620*/  @P1 LDC R4, c[0x0][0xbec] ;  /* 0x0002fb00ff041b82 */ /* 0x001e220000000800 */
[----:B------:R-:W-:Y:S01]  /*e630*/  UIMAD UR9, UR14, UR12, URZ ;  /* 0x0000000c0e0972a4 */ /* 0x000fe2000f8e023f */
[----:B------:R-:W-:Y:S01]  /*e640*/  IMAD.MOV.U32 R7, RZ, RZ, R13 ;  /* 0x000000ffff077224 */ /* 0x000fe200078e000d */
[----:B------:R-:W-:Y:S01]  /*e650*/  UIMAD.WIDE.U32 UR10, UR4, UR12, URZ ;  /* 0x0000000c040a72a5 */ /* 0x000fe2000f8e003f */
[----:B------:R-:W-:Y:S01]  /*e660*/  BSSY B1, `(.L_x_1319) ;  /* 0x0000055000017945 */ /* 0x000fe20003800000 */
[----:B------:R-:W-:Y:S01]  /*e670*/  UIMAD UR9, UR4, UR13, UR9 ;  /* 0x0000000d040972a4 */ /* 0x000fe2000f8e0209 */
[----:B------:R-:W-:Y:S01]  /*e680*/  SHF.R.S32.HI R20, RZ, 0x1f, R22 ;  /* 0x0000001fff147819 */ /* 0x000fe20000011416 */
[----:B------:R-:W-:Y:S01]  /*e690*/  USHF.R.S32.HI UR4, URZ, 0x1f, UR8 ;  /* 0x0000001f3f047899 */ /* 0x000fe20008011408 */
[----:B------:R-:W1:Y:S01]  /*e6a0*/  @P1 LDC R5, c[0x0][0xbf0] ;  /* 0x0002fc00ff051b82 */ /* 0x000e620000000800 */
[----:B------:R-:W-:Y:S01]  /*e6b0*/  UIADD3 UR11, UR11, UR9, URZ ;  /* 0x000000090b0b7290 */ /* 0x000fe2000fffe03f */
[----:B------:R-:W-:Y:S01]  /*e6c0*/  SHF.R.S32.HI R24, RZ, 0x1f, R152 ;  /* 0x0000001fff187819 */ /* 0x000fe20000011498 */
[----:B------:R-:W-:Y:S01]  /*e6d0*/  ULDC.64 UR12, c[0x0][0xb38] ;  /* 0x0002ce00000c7ab9 */ /* 0x000fe20000000a00 */
[----:B------:R-:W-:Y:S01]  /*e6e0*/  SHF.R.S32.HI R25, RZ, 0x1f, R153 ;  /* 0x0000001fff197819 */ /* 0x000fe20000011499 */
[----:B------:R-:W-:Y:S01]  /*e6f0*/  UIMAD.WIDE.U32 UR10, UR37, UR12, UR10 ;  /* 0x0000000c250a72a5 */ /* 0x000fe2000f8e000a */
[----:B------:R-:W-:-:S02]  /*e700*/  SHF.R.S32.HI R26, RZ, 0x1f, R154 ;  /* 0x0000001fff1a7819 */ /* 0x000fc4000001149a */
[----:B------:R-:W-:Y:S01]  /*e710*/  SHF.R.S32.HI R27, RZ, 0x1f, R155 ;  /* 0x0000001fff1b7819 */ /* 0x000fe2000001149b */
[----:B------:R-:W-:Y:S01]  /*e720*/  UIMAD UR11, UR37, UR13, UR11 ;  /* 0x0000000d250b72a4 */ /* 0x000fe2000f8e020b */
[----:B------:R-:W-:Y:S02]  /*e730*/  SHF.R.S32.HI R28, RZ, 0x1f, R156 ;  /* 0x0000001fff1c7819 */ /* 0x000fe4000001149c */
[----:B------:R-:W-:Y:S01]  /*e740*/  ULDC.64 UR12, c[0x0][0xb40] ;  /* 0x0002d000000c7ab9 */ /* 0x000fe20000000a00 */
[----:B------:R-:W-:Y:S01]  /*e750*/  SHF.R.S32.HI R29, RZ, 0x1f, R157 ;  /* 0x0000001fff1d7819 */ /* 0x000fe2000001149d */
[----:B------:R-:W-:Y:S01]  /*e760*/  UIMAD UR4, UR4, UR12, URZ ;  /* 0x0000000c040472a4 */ /* 0x000fe2000f8e023f */
[----:B------:R-:W-:Y:S01]  /*e770*/  SHF.R.S32.HI R30, RZ, 0x1f, R16 ;  /* 0x0000001fff1e7819 */ /* 0x000fe20000011410 */
[----:B0-----:R-:W-:Y:S02]  /*e780*/  @P1 IMAD.HI.U32 R4, R13, R4, RZ ;  /* 0x000000040d041227 */ /* 0x001fe400078e00ff */
[----:B------:R-:W-:-:S02]  /*e790*/  UIMAD UR4, UR8, UR13, UR4 ;  /* 0x0000000d080472a4 */ /* 0x000fc4000f8e0204 */
[----:B------:R-:W-:-:S03]  /*e7a0*/  UIMAD.WIDE.U32 UR8, UR8, UR12, UR10 ;  /* 0x0000000c080872a5 */ /* 0x000fc6000f8e000a */
[----:B------:R-:W-:Y:S01]  /*e7b0*/  ULDC.64 UR10, c[0x0][0xb48] ;  /* 0x0002d200000a7ab9 */ /* 0x000fe20000000a00 */
[----:B------:R-:W-:Y:S01]  /*e7c0*/  UIADD3 UR9, UR9, UR4, URZ ;  /* 0x0000000409097290 */ /* 0x000fe2000fffe03f */
[----:B-1----:R-:W-:-:S03]  /*e7d0*/  @P1 SHF.R.U32.HI R7, RZ, R5, R4 ;  /* 0x00000005ff071219 */ /* 0x002fc60000011604 */
[----:B------:R-:W-:Y:S01]  /*e7e0*/  UIMAD.WIDE.U32 UR8, UR41, UR10, UR8 ;  /* 0x0000000a290872a5 */ /* 0x000fe2000f8e0008 */
[--C-:B------:R-:W-:Y:S01]  /*e7f0*/  SHF.R.S32.HI R4, RZ, 0x1f, R7.reuse ;  /* 0x0000001fff047819 */ /* 0x100fe20000011407 */
[----:B------:R-:W-:Y:S02]  /*e800*/  IMAD.MOV R9, RZ, RZ, -R7 ;  /* 0x000000ffff097224 */ /* 0x000fe400078e0a07 */
[----:B------:R-:W-:Y:S02]  /*e810*/  UIMAD UR41, UR41, UR11, UR9 ;  /* 0x0000000b292972a4 */ /* 0x000fe4000f8e0209 */
[----:B------:R-:W-:Y:S01]  /*e820*/  IMAD R9, R32, R9, R13 ;  /* 0x0000000920097224 */ /* 0x000fe200078e020d */
[----:B------:R-:W-:Y:S01]  /*e830*/  ULDC.64 UR10, c[0x0][0xb30] ;  /* 0x0002cc00000a7ab9 */ /* 0x000fe20000000a00 */
[----:B------:R-:W-:Y:S02]  /*e840*/  IMAD.U32 R5, RZ, RZ, UR9 ;  /* 0x00000009ff057e24 */ /* 0x000fe4000f8e00ff */
[----:B------:R-:W-:-:S02]  /*e850*/  IMAD R6, R4, UR10, RZ ;  /* 0x0000000a04067c24 */ /* 0x000fc4000f8e02ff */
[----:B------:R-:W-:Y:S01]  /*e860*/  IMAD.U32 R4, RZ, RZ, UR8 ;  /* 0x00000008ff047e24 */ /* 0x000fe2000f8e00ff */
[----:B------:R-:W-:Y:S01]  /*e870*/  ULDC.64 UR8, c[0x0][0xb28] ;  /* 0x0002ca0000087ab9 */ /* 0x000fe20000000a00 */
[----:B------:R-:W-:Y:S02]  /*e880*/  IMAD.U32 R5, RZ, RZ, UR41 ;  /* 0x00000029ff057e24 */ /* 0x000fe4000f8e00ff */
        /* <DEDUP_REMOVED lines=11> */
[----:B------:R-:W-:Y:S01]  /*e940*/  PRMT R6, RZ, 0x654, R6 ;  /* 0x00000654ff067816 */ /* 0x000fe20000000006 */
[----:B------:R0:W1:Y:S01]  /*e950*/  SHFL.IDX PT, R21, R0, RZ, 0x1c1f ;  /* 0x001c1fff00157589 */ /* 0x00006200000e0000 */
[----:B------:R-:W-:Y:S02]  /*e960*/  LEA.HI.X R14, R4, UR9, R5, 0x2, P1 ;  /* 0x00000009040e7c11 */ /* 0x000fe400088f1405 */
[----:B------:R0:W-:Y:S03]  /*e970*/  SYNCS.ARRIVE.TRANS64.RED.A1T0 RZ, [R6+URZ], RZ ;  /* 0x000000ff06ff79a7 */ /* 0x0001e6000810043f */
[----:B------:R0:W2:Y:S01]  /*e980*/  SHFL.IDX PT, R15, R14, RZ, 0x1c1f ;  /* 0x001c1fff0e0f7589 */ /* 0x0000a200000e0000 */
[----:B------:R-:W-:Y:S05]  /*e990*/  @P2 BRA `(.L_x_1320) ;  /* 0x0000000000842947 */ /* 0x000fea0003800000 */
[----:B------:R-:W-:Y:S02]  /*e9a0*/  ULDC UR4, c[0x0][0xac8] ;  /* 0x0002b20000047ab9 */ /* 0x000fe40000000800 */
[----:B------:R-:W-:Y:S02]  /*e9b0*/  ISETP.GE.AND P2, PT, R16, UR4, PT ;  /* 0x0000000410007c0c */ /* 0x000fe4000bf46270 */
[----:B------:R-:W-:Y:S02]  /*e9c0*/  ISETP.GE.AND P3, PT, R157, UR4, PT ;  /* 0x000000049d007c0c */ /* 0x000fe4000bf66270 */
[----:B------:R-:W-:Y:S02]  /*e9d0*/  ISETP.GE.AND P6, PT, R156, UR4, PT ;  /* 0x000000049c007c0c */ /* 0x000fe4000bfc6270 */
[----:B------:R-:W-:-:S07]  /*e9e0*/  ISETP.GE.AND P1, PT, R155, UR4, PT ;  /* 0x000000049b007c0c */ /* 0x000fce000bf26270 */
[CC--:B-1----:R-:W-:Y:S02]  /*e9f0*/  @!P2 LEA R4, P4, R16.reuse, R21.reuse, 0x2 ;  /* 0x000000151004a211 */ /* 0x0c2fe400078810ff */
[C---:B0-----:R-:W-:Y:S02]  /*ea00*/  @!P3 LEA R6, P5, R157.reuse, R21, 0x2 ;  /* 0x000000159d06b211 */ /* 0x041fe400078a10ff */
[-C--:B--2---:R-:W-:Y:S02]  /*ea10*/  @!P2 LEA.HI.X R5, R16, R15.reuse, R30, 0x2, P4 ;  /* 0x0000000f1005a211 */ /* 0x084fe400020f141e */
[----:B------:R-:W-:Y:S02]  /*ea20*/  @!P3 LEA.HI.X R7, R157, R15, R29, 0x2, P5 ;  /* 0x0000000f9d07b211 */ /* 0x000fe400028f141d */
[----:B------:R-:W-:Y:S01]  /*ea30*/  @!P6 LEA R8, P4, R156, R21, 0x2 ;  /* 0x000000159c08e211 */ /* 0x000fe200078810ff */
[----:B------:R0:W-:Y:S01]  /*ea40*/  @!P2 ST.E.64 desc[UR54][R4.64], R2 ;  /* 0x000000020400a985 */ /* 0x0001e2000c101b36 */
[----:B------:R-:W-:-:S02]  /*ea50*/  ISETP.GE.AND P2, PT, R154, UR4, PT ;  /* 0x000000049a007c0c */ /* 0x000fc4000bf46270 */
[----:B------:R-:W-:Y:S01]  /*ea60*/  @!P6 LEA.HI.X R9, R156, R15, R28, 0x2, P4 ;  /* 0x0000000f9c09e211 */ /* 0x000fe200020f141c */
[----:B------:R1:W-:Y:S01]  /*ea70*/  @!P3 ST.E.64 desc[UR54][R6.64], R92 ;  /* 0x0000005c0600b985 */ /* 0x0003e2000c101b36 */
[----:B------:R-:W-:Y:S02]  /*ea80*/  ISETP.GE.AND P3, PT, R153, UR4, PT ;  /* 0x0000000499007c0c */ /* 0x000fe4000bf66270 */
[C---:B------:R-:W-:Y:S01]  /*ea90*/  @!P1 LEA R10, P5, R155.reuse, R21, 0x2 ;  /* 0x000000159b0a9211 */ /* 0x040fe200078a10ff */
[----:B------:R3:W-:Y:S01]  /*eaa0*/  @!P6 ST.E.64 desc[UR54][R8.64], R96 ;  /* 0x000000600800e985 */ /* 0x0007e2000c101b36 */
[----:B------:R-:W-:Y:S02]  /*eab0*/  ISETP.GE.AND P4, PT, R152, UR4, PT ;  /* 0x0000000498007c0c */ /* 0x000fe4000bf86270 */
[----:B------:R-:W-:Y:S02]  /*eac0*/  ISETP.GE.AND P6, PT, R22, UR4, PT ;  /* 0x0000000416007c0c */ /* 0x000fe4000bfc6270 */
[----:B------:R-:W-:-:S02]  /*ead0*/  @!P1 LEA.HI.X R11, R155, R15, R27, 0x2, P5 ;  /* 0x0000000f9b0b9211 */ /* 0x000fc400028f141b */
[----:B------:R-:W-:-:S03]  /*eae0*/  @!P2 LEA R12, P5, R154, R21, 0x2 ;  /* 0x000000159a0ca211 */ /* 0x000fc600078a10ff */
[----:B------:R3:W-:Y:S01]  /*eaf0*/  @!P1 ST.E.64 desc[UR54][R10.64], R100 ;  /* 0x000000640a009985 */ /* 0x0007e2000c101b36 */
[C---:B0-----:R-:W-:Y:S02]  /*eb00*/  @!P3 LEA R2, P1, R153.reuse, R21, 0x2 ;  /* 0x000000159902b211 */ /* 0x041fe400078210ff */
[----:B------:R-:W-:Y:S02]  /*eb10*/  @!P2 LEA.HI.X R13, R154, R15, R26, 0x2, P5 ;  /* 0x0000000f9a0da211 */ /* 0x000fe400028f141a */
[----:B------:R-:W-:Y:S02]  /*eb20*/  @!P4 LEA R4, P5, R152, R21, 0x2 ;  /* 0x000000159804c211 */ /* 0x000fe400078a10ff */
[----:B------:R-:W-:Y:S01]  /*eb30*/  @!P3 LEA.HI.X R3, R153, R15, R25, 0x2, P1 ;  /* 0x0000000f9903b211 */ /* 0x000fe200008f1419 */
[----:B------:R3:W-:Y:S01]  /*eb40*/  @!P2 ST.E.64 desc[UR54][R12.64], R104 ;  /* 0x000000680c00a985 */ /* 0x0007e2000c101b36 */
[----:B-1----:R-:W-:Y:S02]  /*eb50*/  @!P6 LEA R6, P1, R22, R21, 0x2 ;  /* 0x000000151606e211 */ /* 0x002fe400078210ff */
[-C--:B------:R-:W-:Y:S01]  /*eb60*/  @!P4 LEA.HI.X R5, R152, R15.reuse, R24, 0x2, P5 ;  /* 0x0000000f9805c211 */ /* 0x080fe200028f1418 */
[----:B------:R3:W-:Y:S01]  /*eb70*/  @!P3 ST.E.64 desc[UR54][R2.64], R108 ;  /* 0x0000006c0200b985 */ /* 0x0007e2000c101b36 */
[----:B------:R-:W-:-:S03]  /*eb80*/  @!P6 LEA.HI.X R7, R22, R15, R20, 0x2, P1 ;  /* 0x0000000f1607e211 */ /* 0x000fc600008f1414 */
[----:B------:R3:W-:Y:S04]  /*eb90*/  @!P4 ST.E.64 desc[UR54][R4.64], R112 ;  /* 0x000000700400c985 */ /* 0x0007e8000c101b36 */
[----:B------:R3:W-:Y:S02]  /*eba0*/  @!P6 ST.E.64 desc[UR54][R6.64], R116 ;  /* 0x000000740600e985 */ /* 0x0007e4000c101b36 */
.L_x_1320:
[----:B------:R-:W-:Y:S05]  /*ebb0*/  BSYNC B1 ;  /* 0x0000000000017941 */ /* 0x000fea0003800000 */
.L_x_1319:
[----:B--2---:R4:W2:Y:S04]  /*ebc0*/  SHFL.IDX PT, R15, R14, 0x1, 0x1c1f ;  /* 0x003c1f000e0f7f89 */ /* 0x0048a800000e0000 */
[----:B-1----:R4:W1:Y:S01]  /*ebd0*/  SHFL.IDX PT, R21, R0, 0x1, 0x1c1f ;  /* 0x003c1f0000157f89 */ /* 0x00286200000e0000 */
[----:B------:R-:W-:Y:S05]  /*ebe0*/  @P0 BRA `(.L_x_1318) ;  /* 0x0000000c00380947 */ /* 0x000fea0003800000 */
[----:B------:R-:W-:Y:S02]  /*ebf0*/  ULDC UR4, c[0x0][0xac8] ;  /* 0x0002b20000047ab9 */ /* 0x000fe40000000800 */
[----:B------:R-:W-:Y:S02]  /*ec00*/  ISETP.GE.AND P1, PT, R16, UR4, PT ;  /* 0x0000000410007c0c */ /* 0x000fe4000bf26270 */
[----:B------:R-:W-:Y:S02]  /*ec10*/  ISETP.GE.AND P5, PT, R157, UR4, PT ;  /* 0x000000049d007c0c */ /* 0x000fe4000bfa6270 */
[----:B------:R-:W-:Y:S02]  /*ec20*/  ISETP.GE.AND P3, PT, R156, UR4, PT ;  /* 0x000000049c007c0c */ /* 0x000fe4000bf66270 */
[----:B------:R-:W-:-:S07]  /*ec30*/  ISETP.GE.AND P2, PT, R155, UR4, PT ;  /* 0x000000049b007c0c */ /* 0x000fce000bf46270 */
[CC--:B-1-3--:R-:W-:Y:S02]  /*ec40*/  @!P1 LEA R2, P0, R16.reuse, R21.reuse, 0x2 ;  /* 0x0000001510029211 */ /* 0x0cafe400078010ff */
[----:B------:R-:W-:Y:S02]  /*ec50*/  @!P5 LEA R4, P4, R157, R21, 0x2 ;  /* 0x000000159d04d211 */ /* 0x000fe400078810ff */
[-C--:B--2---:R-:W-:Y:S02]  /*ec60*/  @!P1 LEA.HI.X R3, R16, R15.reuse, R30, 0x2, P0 ;  /* 0x0000000f10039211 */ /* 0x084fe400000f141e */
[----:B------:R-:W-:Y:S02]  /*ec70*/  ISETP.GE.AND P0, PT, R153, UR4, PT ;  /* 0x0000000499007c0c */ /* 0x000fe4000bf06270 */
[----:B------:R-:W-:Y:S01]  /*ec80*/  @!P5 LEA.HI.X R5, R157, R15, R29, 0x2, P4 ;  /* 0x0000000f9d05d211 */ /* 0x000fe200020f141d */
[----:B------:R1:W-:Y:S01]  /*ec90*/  @!P1 ST.E.64 desc[UR54][R2.64], R90 ;  /* 0x0000005a02009985 */ /* 0x0003e2000c101b36 */
[----:B------:R-:W-:-:S02]  /*eca0*/  ISETP.GE.AND P1, PT, R154, UR4, PT ;  /* 0x000000049a007c0c */ /* 0x000fc4000bf26270 */
[----:B------:R-:W-:Y:S01]  /*ecb0*/  ISETP.GE.AND P4, PT, R152, UR4, PT ;  /* 0x0000000498007c0c */ /* 0x000fe2000bf86270 */
[----:B------:R2:W-:Y:S01]  /*ecc0*/  @!P5 ST.E.64 desc[UR54][R4.64], R94 ;  /* 0x0000005e0400d985 */ /* 0x0005e2000c101b36 */
[CC--:B0-----:R-:W-:Y:S02]  /*ecd0*/  @!P3 LEA R6, P6, R156.reuse, R21.reuse, 0x2 ;  /* 0x000000159c06b211 */ /* 0x0c1fe400078c10ff */
[C---:B------:R-:W-:Y:S02]  /*ece0*/  @!P2 LEA R8, P5, R155.reuse, R21, 0x2 ;  /* 0x000000159b08a211 */ /* 0x040fe400078a10ff */
[-C--:B------:R-:W-:Y:S02]  /*ecf0*/  @!P3 LEA.HI.X R7, R156, R15.reuse, R28, 0x2, P6 ;  /* 0x0000000f9c07b211 */ /* 0x080fe400030f141c */
[----:B------:R-:W-:-:S03]  /*ed00*/  @!P2 LEA.HI.X R9, R155, R15, R27, 0x2, P5 ;  /* 0x0000000f9b09a211 */ /* 0x000fc600028f141b */
[----:B------:R2:W-:Y:S01]  /*ed10*/  @!P3 ST.E.64 desc[UR54][R6.64], R98 ;  /* 0x000000620600b985 */ /* 0x0005e2000c101b36 */
[-C--:B-1----:R-:W-:Y:S02]  /*ed20*/  @!P1 LEA R2, P6, R154, R21.reuse, 0x2 ;  /* 0x000000159a029211 */ /* 0x082fe400078c10ff */
[CC--:B------:R-:W-:Y:S01]  /*ed30*/  @!P0 LEA R10, P3, R153.reuse, R21.reuse, 0x2 ;  /* 0x00000015990a8211 */ /* 0x0c0fe200078610ff */
[----:B------:R2:W-:Y:S01]  /*ed40*/  @!P2 ST.E.64 desc[UR54][R8.64], R102 ;  /* 0x000000660800a985 */ /* 0x0005e2000c101b36 */
[----:B------:R-:W-:Y:S02]  /*ed50*/  @!P4 LEA R12, P5, R152, R21, 0x2 ;  /* 0x00000015980cc211 */ /* 0x000fe400078a10ff */
[-C--:B------:R-:W-:Y:S02]  /*ed60*/  @!P1 LEA.HI.X R3, R154, R15.reuse, R26, 0x2, P6 ;  /* 0x0000000f9a039211 */ /* 0x080fe400030f141a */
[-C--:B------:R-:W-:Y:S02]  /*ed70*/  @!P0 LEA.HI.X R11, R153, R15.reuse, R25, 0x2, P3 ;  /* 0x0000000f990b8211 */ /* 0x080fe400018f1419 */
[----:B------:R-:W-:Y:S01]  /*ed80*/  @!P4 LEA.HI.X R13, R152, R15, R24, 0x2, P5 ;  /* 0x0000000f980dc211 */ /* 0x000fe200028f1418 */
[----:B------:R2:W-:Y:S04]  /*ed90*/  @!P1 ST.E.64 desc[UR54][R2.64], R106 ;  /* 0x0000006a02009985 */ /* 0x0005e8000c101b36 */
[----:B------:R2:W-:Y:S01]  /*eda0*/  @!P0 ST.E.64 desc[UR54][R10.64], R110 ;  /* 0x0000006e0a008985 */ /* 0x0005e2000c101b36 */
[----:B------:R-:W-:-:S03]  /*edb0*/  ISETP.GE.AND P0, PT, R22, UR4, PT ;  /* 0x0000000416007c0c */ /* 0x000fc6000bf06270 */
[----:B------:R2:W-:Y:S10]  /*edc0*/  @!P4 ST.E.64 desc[UR54][R12.64], R114 ;  /* 0x000000720c00c985 */ /* 0x0005f4000c101b36 */
[----:B------:R-:W-:Y:S05]  /*edd0*/  @P0 BRA `(.L_x_1318) ;  /* 0x0000000800bc0947 */ /* 0x000fea0003800000 */
[----:B--2---:R-:W-:-:S04]  /*ede0*/  LEA R2, P0, R22, R21, 0x2 ;  /* 0x0000001516027211 */ /* 0x004fc800078010ff */
[----:B------:R-:W-:-:S05]  /*edf0*/  LEA.HI.X R3, R22, R15, R20, 0x2, P0 ;  /* 0x0000000f16037211 */ /* 0x000fca00000f1414 */
[----:B------:R0:W-:Y:S01]  /*ee00*/  ST.E.64 desc[UR54][R2.64], R118 ;  /* 0x0000007602007985 */ /* 0x0001e2000c101b36 */
[----:B------:R-:W-:Y:S05]  /*ee10*/  BRA `(.L_x_1318) ;  /* 0x0000000800ac7947 */ /* 0x000fea0003800000 */
.L_x_1315:
[----:B------:R-:W-:Y:S02]  /*ee20*/  ULDC.64 UR8, c[0x0][0xc00] ;  /* 0x0003000000087ab9 */ /* 0x000fe40000000a00 */
[----:B------:R-:W-:-:S04]  /*ee30*/  UISETP.NE.U32.AND UP0, UPT, UR8, URZ, UPT ;  /* 0x0000003f0800728c */ /* 0x000fc8000bf05070 */
[----:B------:R-:W-:-:S03]  /*ee40*/  UISETP.NE.AND.EX UP0, UPT, UR9, URZ, UPT, UP0 ;  /* 0x0000003f0900728c */ /* 0x000fc6000bf05300 */
[----:B------:R-:W-:Y:S02]  /*ee50*/  ULDC.64 UR8, c[0x0][0xc00] ;  /* 0x0003000000087ab9 */ /* 0x000fe40000000a00 */
[----:B------:R-:W-:Y:S01]  /*ee60*/  UIMAD.WIDE UR8, UR38, 0x4, UR8 ;  /* 0x00000004260878a5 */ /* 0x000fe2000f8e0208 */
[----:B------:R-:W-:-:S05]  /*ee70*/  PLOP3.LUT P1, PT, PT, PT, UP0, 0x80, 0x0 ;  /* 0x000000000000781c */ /* 0x000fca0003f2f008 */
[----:B------:R-:W-:Y:S02]  /*ee80*/  IMAD.U32 R2, RZ, RZ, UR8 ;  /* 0x00000008ff027e24 */ /* 0x000fe4000f8e00ff */
[----:B------:R-:W-:Y:S01]  /*ee90*/  IMAD.U32 R3, RZ, RZ, UR9 ;  /* 0x00000009ff037e24 */ /* 0x000fe2000f8e00ff */
[----:B------:R-:W-:Y:S02]  /*eea0*/  ULDC.64 UR8, c[0x0][0xc08] ;  /* 0x0003020000087ab9 */ /* 0x000fe40000000a00 */
[----:B------:R-:W-:Y:S01]  /*eeb0*/  UISETP.NE.U32.AND UP1, UPT, UR8, URZ, UPT ;  /* 0x0000003f0800728c */ /* 0x000fe2000bf25070 */
[----:B------:R-:W-:Y:S02]  /*eec0*/  ULDC UR4, c[0x0][0xa88] ;  /* 0x0002a20000047ab9 */ /* 0x000fe40000000800 */
[----:B------:R-:W2:Y:S01]  /*eed0*/  @P1 LDG.E R6, desc[UR54][R2.64] ;  /* 0x0000003602061981 */ /* 0x000ea2000c1e1900 */
[----:B------:R-:W-:Y:S01]  /*eee0*/  UISETP.NE.AND.EX UP1, UPT, UR9, URZ, UPT, UP1 ;  /* 0x0000003f0900728c */ /* 0x000fe2000bf25310 */
[----:B------:R-:W-:Y:S01]  /*eef0*/  IMAD.U32 R0, RZ, RZ, UR4 ;  /* 0x00000004ff007e24 */ /* 0x000fe2000f8e00ff */
[----:B------:R-:W0:Y:S04]  /*ef00*/  S2R R7, SR_TID.X ;  /* 0x0000000000077919 */ /* 0x000e280000002100 */
[----:B------:R-:W-:-:S05]  /*ef10*/  PLOP3.LUT P2, PT, PT, PT, UP1, 0x80, 0x0 ;  /* 0x000000000000781c */ /* 0x000fca0003f4f018 */
[----:B------:R-:W-:Y:S02]  /*ef20*/  @UP1 ULDC.64 UR8, c[0x0][0xc08] ;  /* 0x0003020000081ab9 */ /* 0x000fe40000000a00 */
[----:B------:R-:W-:-:S06]  /*ef30*/  @UP1 UIMAD.WIDE UR8, UR38, 0x4, UR8 ;  /* 0x00000004260818a5 */ /* 0x000fcc000f8e0208 */
[----:B------:R-:W-:Y:S02]  /*ef40*/  IMAD.U32 R4, RZ, RZ, UR8 ;  /* 0x00000008ff047e24 */ /* 0x000fe4000f8e00ff */
[----:B------:R-:W-:-:S05]  /*ef50*/  IMAD.U32 R5, RZ, RZ, UR9 ;  /* 0x00000009ff057e24 */ /* 0x000fca000f8e00ff */
[----:B------:R1:W5:Y:S01]  /*ef60*/  @P2 LDG.E R0, desc[UR54][R4.64] ;  /* 0x0000003604002981 */ /* 0x000362000c1e1900 */
[----:B------:R-:W-:Y:S01]  /*ef70*/  UISETP.NE.AND UP1, UPT, UR46, URZ, UPT ;  /* 0x0000003f2e00728c */ /* 0x000fe2000bf25270 */
[----:B------:R-:W-:Y:S01]  /*ef80*/  UMOV UR4, URZ ;  /* 0x0000003f00047c82 */ /* 0x000fe20008000000 */
[----:B0-----:R-:W-:-:S09]  /*ef90*/  VIADD R8, R7, 0xffffff80 ;  /* 0xffffff8007087836 */ /* 0x001fd20000000000 */
[----:B------:R-:W-:Y:S01]  /*efa0*/  @!UP1 ULDC UR46, c[0x0][0xad4] ;  /* 0x0002b500002e9ab9 */ /* 0x000fe20000000800 */
[----:B------:R-:W-:Y:S02]  /*efb0*/  ISETP.GT.AND P0, PT, R8, 0xbf, PT ;  /* 0x000000bf0800780c */ /* 0x000fe40003f04270 */
[----:B--2---:R-:W-:Y:S01]  /*efc0*/  @P1 R2UR UR4, R6 ;  /* 0x00000000060412ca */ /* 0x004fe200000e0000 */
[----:B-1----:R-:W-:-:S14]  /*efd0*/  @P2 BRA `(.L_x_1321) ;  /* 0x0000000000102947 */ /* 0x002fdc0003800000 */
[----:B------:R-:W-:Y:S05]  /*efe0*/  @!P1 BRA `(.L_x_1321) ;  /* 0x00000000000c9947 */ /* 0x000fea0003800000 */
[----:B------:R-:W2:Y:S04]  /*eff0*/  LDG.E R5, desc[UR54][R2.64] ;  /* 0x0000003602057981 */ /* 0x000ea8000c1e1900 */
[----:B-----5:R-:W2:Y:S02]  /*f000*/  LDG.E R0, desc[UR54][R2.64+0x4] ;  /* 0x0000043602007981 */ /* 0x020ea4000c1e1900 */
[----:B--2---:R-:W-:-:S07]  /*f010*/  IMAD.IADD R0, R0, 0x1, -R5 ;  /* 0x0000000100007824 */ /* 0x004fce00078e0a05 */
.L_x_1321:
[----:B------:R-:W-:Y:S01]  /*f020*/  USHF.R.S32.HI UR13, URZ, 0x1f, UR38 ;  /* 0x0000001f3f0d7899 */ /* 0x000fe20008011426 */
[----:B------:R-:W-:Y:S01]  /*f030*/  BSSY B1, `(.L_x_1322) ;  /* 0x0000039000017945 */ /* 0x000fe20003800000 */
[----:B------:R-:W-:Y:S02]  /*f040*/  USHF.R.S32.HI UR21, URZ, 0x1f, UR4 ;  /* 0x0000001f3f157899 */ /* 0x000fe40008011404 */
[----:B------:R-:W-:Y:S02]  /*f050*/  USEL UR12, UR38, URZ, !UP0 ;  /* 0x0000003f260c7287 */ /* 0x000fe4000c000000 */
[----:B------:R-:W-:Y:S01]  /*f060*/  USEL UR13, UR13, URZ, !UP0 ;  /* 0x0000003f0d0d7287 */ /* 0x000fe2000c000000 */
[----:B------:R-:W-:Y:S11]  /*f070*/  @P0 BRA `(.L_x_1323) ;  /* 0x0000000000d00947 */ /* 0x000ff60003800000 */
[----:B------:R-:W0:Y:S01]  /*f080*/  LDC R9, c[0x0][0xbe8] ;  /* 0x0002fa00ff097b82 */ /* 0x000e220000000800 */
[----:B------:R-:W-:-:S05]  /*f090*/  IMAD.U32 R4, RZ, RZ, UR39 ;  /* 0x00000027ff047e24 */ /* 0x000fca000f8e00ff */
[----:B------:R-:W-:Y:S01]  /*f0a0*/  IADD3 R4, R4, -0x80, R7 ;  /* 0xffffff8004047810 */ /* 0x000fe20007ffe007 */
[----:B0----5:R-:W-:-:S05]  /*f0b0*/  IMAD R2, R0, R9, RZ ;  /* 0x0000000900027224 */ /* 0x021fca00078e02ff */
[----:B------:R-:W-:-:S13]  /*f0c0*/  ISETP.GE.AND P0, PT, R4, R2, PT ;  /* 0x000000020400720c */ /* 0x000fda0003f06270 */
[----:B------:R-:W-:Y:S05]  /*f0d0*/  @P0 BRA `(.L_x_1323) ;  /* 0x0000000000b80947 */ /* 0x000fea0003800000 */
[----:B------:R-:W-:Y:S01]  /*f0e0*/  ISETP.NE.AND P0, PT, R9, 0x1, PT ;  /* 0x000000010900780c */ /* 0x000fe20003f05270 */
[----:B------:R-:W-:Y:S01]  /*f0f0*/  UISETP.GT.AND UP0, UPT, UR46, 0x1, UPT ;  /* 0x000000012e00788c */ /* 0x000fe2000bf04270 */
[----:B------:R-:W-:Y:S01]  /*f100*/  IMAD.MOV.U32 R5, RZ, RZ, R4 ;  /* 0x000000ffff057224 */ /* 0x000fe200078e0004 */
[----:B------:R-:W-:Y:S02]  /*f110*/  UMOV UR19, 0x9b8 ;  /* 0x000009b800137882 */ /* 0x000fe40000000000 */
[----:B------:R-:W-:Y:S02]  /*f120*/  USEL UR19, UR19, 0x978, UP0 ;  /* 0x0000097813137887 */ /* 0x000fe40008000000 */
[----:B------:R-:W-:-:S06]  /*f130*/  USEL UR18, UR41, URZ, UP0 ;  /* 0x0000003f29127287 */ /* 0x000fcc0008000000 */
[----:B------:R-:W0:Y:S04]  /*f140*/  @P0 LDC R3, c[0x0][0xbec] ;  /* 0x0002fb00ff030b82 */ /* 0x000e280000000800 */
[----:B------:R-:W-:Y:S01]  /*f150*/  ULDC.64 UR8, c[0x0][UR19+0x218] ;  /* 0x0000860013087abb */ /* 0x000fe20008000a00 */
[----:B------:R-:W-:Y:S01]  /*f160*/  ULDC.64 UR14, c[0x0][UR19+0x220] ;  /* 0x00008800130e7abb */ /* 0x000fe20008000a00 */
[----:B------:R-:W-:Y:S01]  /*f170*/  ULDC.64 UR16, c[0x0][UR19+0x228] ;  /* 0x00008a0013107abb */ /* 0x000fe20008000a00 */
[----:B------:R-:W-:Y:S01]  /*f180*/  UIMAD.WIDE.U32 UR10, UR8, UR37, URZ ;  /* 0x00000025080a72a5 */ /* 0x000fe2000f8e003f */
[----:B------:R-:W1:Y:S01]  /*f190*/  @P0 LDC R7, c[0x0][0xbf0] ;  /* 0x0002fc00ff070b82 */ /* 0x000e620000000800 */
[----:B------:R-:W-:Y:S02]  /*f1a0*/  UIMAD UR20, UR9, UR37, URZ ;  /* 0x00000025091472a4 */ /* 0x000fe4000f8e023f */
[----:B------:R-:W-:-:S02]  /*f1b0*/  UIMAD UR15, UR15, UR12, URZ ;  /* 0x0000000c0f0f72a4 */ /* 0x000fc4000f8e023f */
[----:B------:R-:W-:Y:S02]  /*f1c0*/  UIMAD.WIDE.U32 UR22, UR16, UR18, URZ ;  /* 0x00000012101672a5 */ /* 0x000fe4000f8e003f */
[----:B------:R-:W-:Y:S02]  /*f1d0*/  UIMAD.WIDE.U32 UR8, UR14, UR12, URZ ;  /* 0x0000000c0e0872a5 */ /* 0x000fe4000f8e003f */
[----:B------:R-:W-:Y:S02]  /*f1e0*/  UIMAD UR16, UR17, UR18, URZ ;  /* 0x00000012111072a4 */ /* 0x000fe4000f8e023f */
[----:B------:R-:W-:Y:S02]  /*f1f0*/  UIMAD UR15, UR14, UR13, UR15 ;  /* 0x0000000d0e0f72a4 */ /* 0x000fe4000f8e020f */
[----:B------:R-:W-:Y:S02]  /*f200*/  UIADD3 UR10, UP1, UP2, UR8, UR10, UR4 ;  /* 0x0000000a080a7290 */ /* 0x000fe4000fa3e004 */
[----:B------:R-:W-:Y:S01]  /*f210*/  UIADD3 UR16, UR23, UR16, URZ ;  /* 0x0000001017107290 */ /* 0x000fe2000fffe03f */
[----:B0-----:R-:W-:Y:S01]  /*f220*/  @P0 IMAD.HI.U32 R2, R4, R3, RZ ;  /* 0x0000000304020227 */ /* 0x001fe200078e00ff */
[----:B------:R-:W-:-:S02]  /*f230*/  UIADD3 UR20, UR11, UR20, URZ ;  /* 0x000000140b147290 */ /* 0x000fc4000fffe03f */
[----:B------:R-:W-:Y:S01]  /*f240*/  UIADD3 UR15, UR9, UR15, URZ ;  /* 0x0000000f090f7290 */ /* 0x000fe2000fffe03f */
[----:B------:R-:W-:Y:S02]  /*f250*/  IMAD.U32 R3, RZ, RZ, UR23 ;  /* 0x00000017ff037e24 */ /* 0x000fe4000f8e00ff */
[----:B------:R-:W-:Y:S01]  /*f260*/  IMAD.U32 R6, RZ, RZ, UR16 ;  /* 0x00000010ff067e24 */ /* 0x000fe2000f8e00ff */
[----:B------:R-:W-:Y:S01]  /*f270*/  ULDC.64 UR8, c[0x0][UR19+0x210] ;  /* 0x0000840013087abb */ /* 0x000fe20008000a00 */
[----:B-1----:R-:W-:Y:S01]  /*f280*/  @P0 SHF.R.U32.HI R5, RZ, R7, R2 ;  /* 0x00000007ff050219 */ /* 0x002fe20000011602 */
[----:B------:R-:W-:-:S04]  /*f290*/  IMAD.U32 R2, RZ, RZ, UR22 ;  /* 0x00000016ff027e24 */ /* 0x000fc8000f8e00ff */
[--C-:B------:R-:W-:Y:S01]  /*f2a0*/  IMAD.MOV R7, RZ, RZ, -R5.reuse ;  /* 0x000000ffff077224 */ /* 0x100fe200078e0a05 */
[----:B------:R-:W-:Y:S01]  /*f2b0*/  IADD3 R2, P0, P1, R5, UR10, R2 ;  /* 0x0000000a05027c10 */ /* 0x000fe2000f91e002 */
[----:B------:R-:W-:Y:S01]  /*f2c0*/  UIADD3.X UR10, UR15, UR20, UR21, UP1, UP2 ;  /* 0x000000140f0a7290 */ /* 0x000fe20008fe4415 */
[----:B------:R-:W-:Y:S01]  /*f2d0*/  SHF.R.S32.HI R5, RZ, 0x1f, R5 ;  /* 0x0000001fff057819 */ /* 0x000fe20000011405 */
[----:B------:R-:W-:-:S04]  /*f2e0*/  IMAD R7, R9, R7, R4 ;  /* 0x0000000709077224 */ /* 0x000fc800078e0204 */
[----:B------:R-:W-:Y:S01]  /*f2f0*/  IADD3.X R3, R5, UR10, R6, P0, P1 ;  /* 0x0000000a05037c10 */ /* 0x000fe200087e2406 */
[C---:B------:R-:W-:Y:S01]  /*f300*/  IMAD R9, R7.reuse, UR9, RZ ;  /* 0x0000000907097c24 */ /* 0x040fe2000f8e02ff */
[----:B------:R-:W-:Y:S01]  /*f310*/  SHF.R.S32.HI R4, RZ, 0x1f, R7 ;  /* 0x0000001fff047819 */ /* 0x000fe20000011407 */
[----:B------:R-:W-:Y:S01]  /*f320*/  ULDC.64 UR10, c[0x0][0xba8] ;  /* 0x0002ea00000a7ab9 */ /* 0x000fe20000000a00 */
[----:B------:R-:W-:Y:S01]  /*f330*/  @!UP0 ULDC UR10, c[0x0][0xb50] ;  /* 0x0002d400000a8ab9 */ /* 0x000fe20000000800 */
[----:B------:R-:W-:Y:S01]  /*f340*/  IMAD.WIDE.U32 R2, R7, UR8, R2 ;  /* 0x0000000807027c25 */ /* 0x000fe2000f8e0002 */
[----:B------:R-:W-:-:S03]  /*f350*/  @!UP0 ULDC UR11, c[0x0][0xb54] ;  /* 0x0002d500000b8ab9 */ /* 0x000fc60000000800 */
[----:B------:R-:W-:Y:S01]  /*f360*/  IMAD R9, R4, UR8, R9 ;  /* 0x0000000804097c24 */ /* 0x000fe2000f8e0209 */
[----:B------:R-:W-:-:S03]  /*f370*/  LEA R4, P0, R2, UR10, 0x2 ;  /* 0x0000000a02047c11 */ /* 0x000fc6000f8010ff */
[----:B------:R-:W-:-:S05]  /*f380*/  IMAD.IADD R3, R3, 0x1, R9 ;  /* 0x0000000103037824 */ /* 0x000fca00078e0209 */
[----:B------:R-:W-:Y:S01]  /*f390*/  LEA.HI.X R5, R2, UR11, R3, 0x2, P0 ;  /* 0x0000000b02057c11 */ /* 0x000fe200080f1403 */
[----:B------:R-:W-:-:S05]  /*f3a0*/  IMAD.MOV.U32 R3, RZ, RZ, -0x800000 ;  /* 0xff800000ff037424 */ /* 0x000fca00078e00ff */
[----:B------:R0:W-:Y:S02]  /*f3b0*/  STG.E desc[UR54][R4.64], R3 ;  /* 0x0000000304007986 */ /* 0x0001e4000c101936 */
.L_x_1323:
[----:B------:R-:W-:Y:S05]  /*f3c0*/  BSYNC B1 ;  /* 0x0000000000017941 */ /* 0x000fea0003800000 */
.L_x_1322:
[----:B------:R-:W-:-:S06]  /*f3d0*/  UISETP.GT.AND UP0, UPT, UR46, 0x1, UPT ;  /* 0x000000012e00788c */ /* 0x000fcc000bf04270 */
[----:B------:R-:W-:-:S13]  /*f3e0*/  PLOP3.LUT P0, PT, PT, PT, UP0, 0x80, 0x0 ;  /* 0x000000000000781c */ /* 0x000fda0003f0f008 */
[----:B------:R-:W-:Y:S05]  /*f3f0*/  @P0 BRA `(.L_x_1318) ;  /* 0x0000000400340947 */ /* 0x000fea0003800000 */
[----:B------:R-:W1:Y:S01]  /*f400*/  LDC R11, c[0x0][0xbe8] ;  /* 0x0002fa00ff0b7b82 */ /* 0x000e620000000800 */
[----:B------:R-:W-:Y:S01]  /*f410*/  SHF.R.S32.HI R6, RZ, 0x1f, R8 ;  /* 0x0000001fff067819 */ /* 0x000fe20000011408 */
[----:B------:R-:W-:Y:S01]  /*f420*/  ULDC.64 UR14, c[0x0][0xaa0] ;  /* 0x0002a800000e7ab9 */ /* 0x000fe20000000a00 */
[----:B------:R-:W-:Y:S01]  /*f430*/  SHF.R.S32.HI R13, RZ, 0x1f, R19 ;  /* 0x0000001fff0d7819 */ /* 0x000fe20000011413 */
[----:B------:R-:W-:Y:S01]  /*f440*/  UIMAD UR10, UR21, UR14, URZ ;  /* 0x0000000e150a72a4 */ /* 0x000fe2000f8e023f */
[----:B------:R-:W-:Y:S01]  /*f450*/  LEA.HI R6, R6, R8, RZ, 0x3 ;  /* 0x0000000806067211 */ /* 0x000fe200078f18ff */
[----:B------:R-:W-:Y:S02]  /*f460*/  UIMAD.WIDE.U32 UR8, UR4, UR14, URZ ;  /* 0x0000000e040872a5 */ /* 0x000fe4000f8e003f */
[----:B------:R-:W-:Y:S01]  /*f470*/  UIMAD UR10, UR4, UR15, UR10 ;  /* 0x0000000f040a72a4 */ /* 0x000fe2000f8e020a */
[----:B------:R-:W-:-:S03]  /*f480*/  SHF.R.S32.HI R6, RZ, 0x3, R6 ;  /* 0x00000003ff067819 */ /* 0x000fc60000011406 */
[----:B------:R-:W-:Y:S02]  /*f490*/  UIADD3 UR9, UR9, UR10, URZ ;  /* 0x0000000a09097290 */ /* 0x000fe4000fffe03f */
[----:B------:R-:W-:Y:S01]  /*f4a0*/  IMAD R2, R18, 0x30, R6 ;  /* 0x0000003012027824 */ /* 0x000fe200078e0206 */
[----:B------:R-:W-:Y:S01]  /*f4b0*/  ULDC.64 UR10, c[0x0][0xae8] ;  /* 0x0002ba00000a7ab9 */ /* 0x000fe20000000a00 */
[----:B------:R-:W-:Y:S01]  /*f4c0*/  VIADD R30, R6, UR39 ;  /* 0x00000027061e7c36 */ /* 0x000fe20008000000 */
[----:B------:R-:W-:Y:S01]  /*f4d0*/  UIMAD.WIDE.U32 UR8, UR37, UR10, UR8 ;  /* 0x0000000a250872a5 */ /* 0x000fe2000f8e0008 */
[----:B0-----:R-:W-:-:S03]  /*f4e0*/  VIADD R4, R2, UR39 ;  /* 0x0000002702047c36 */ /* 0x001fc60008000000 */
[----:B------:R-:W-:Y:S01]  /*f4f0*/  UIMAD UR9, UR37, UR11, UR9 ;  /* 0x0000000b250972a4 */ /* 0x000fe2000f8e0209 */
[----:B------:R-:W-:Y:S01]  /*f500*/  IMAD.MOV.U32 R5, RZ, RZ, R4 ;  /* 0x000000ffff057224 */ /* 0x000fe200078e0004 */
[----:B-1----:R-:W-:Y:S01]  /*f510*/  ISETP.NE.AND P0, PT, R11, 0x1, PT ;  /* 0x000000010b00780c */ /* 0x002fe20003f05270 */
[----:B------:R-:W-:Y:S02]  /*f520*/  ULDC.64 UR10, c[0x0][0xaf0] ;  /* 0x0002bc00000a7ab9 */ /* 0x000fe40000000a00 */
[----:B------:R-:W-:-:S04]  /*f530*/  UIMAD UR13, UR13, UR10, URZ ;  /* 0x0000000a0d0d72a4 */ /* 0x000fc8000f8e023f */
[----:B------:R-:W-:Y:S02]  /*f540*/  UIMAD UR4, UR12, UR11, UR13 ;  /* 0x0000000b0c0472a4 */ /* 0x000fe4000f8e020d */
[----:B------:R-:W-:-:S03]  /*f550*/  UIMAD.WIDE.U32 UR12, UR12, UR10, UR8 ;  /* 0x0000000a0c0c72a5 */ /* 0x000fc6000f8e0008 */
[----:B------:R-:W-:Y:S01]  /*f560*/  ULDC.64 UR8, c[0x0][0xae0] ;  /* 0x0002b80000087ab9 */ /* 0x000fe20000000a00 */
[----:B------:R-:W0:Y:S01]  /*f570*/  @P0 LDC R3, c[0x0][0xbec] ;  /* 0x0002fb00ff030b82 */ /* 0x000e220000000800 */
[----:B------:R-:W-:-:S07]  /*f580*/  UIADD3 UR4, UR13, UR4, URZ ;  /* 0x000000040d047290 */ /* 0x000fce000fffe03f */
[----:B------:R-:W1:Y:S01]  /*f590*/  @P0 LDC R7, c[0x0][0xbf0] ;  /* 0x0002fc00ff070b82 */ /* 0x000e620000000800 */
[----:B0-----:R-:W-:-:S04]  /*f5a0*/  @P0 IMAD.HI.U32 R2, R4, R3, RZ ;  /* 0x0000000304020227 */ /* 0x001fc800078e00ff */
[----:B------:R-:W-:Y:S02]  /*f5b0*/  IMAD.U32 R3, RZ, RZ, UR13 ;  /* 0x0000000dff037e24 */ /* 0x000fe4000f8e00ff */
[----:B------:R-:W-:Y:S01]  /*f5c0*/  IMAD.U32 R3, RZ, RZ, UR4 ;  /* 0x00000004ff037e24 */ /* 0x000fe2000f8e00ff */
[----:B------:R-:W-:Y:S01]  /*f5d0*/  ULDC UR4, c[0x0][0xac8] ;  /* 0x0002b20000047ab9 */ /* 0x000fe20000000800 */
[----:B-1----:R-:W-:-:S04]  /*f5e0*/  @P0 SHF.R.U32.HI R5, RZ, R7, R2 ;  /* 0x00000007ff050219 */ /* 0x002fc80000011602 */
[--C-:B------:R-:W-:Y:S01]  /*f5f0*/  SHF.R.S32.HI R2, RZ, 0x1f, R5.reuse ;  /* 0x0000001fff027819 */ /* 0x100fe20000011405 */
[----:B------:R-:W-:-:S04]  /*f600*/  IMAD.MOV R7, RZ, RZ, -R5 ;  /* 0x000000ffff077224 */ /* 0x000fc800078e0a05 */
[----:B------:R-:W-:Y:S02]  /*f610*/  IMAD R7, R11, R7, R4 ;  /* 0x000000070b077224 */ /* 0x000fe400078e0204 */
[----:B------:R-:W-:Y:S02]  /*f620*/  IMAD R4, R2, UR8, RZ ;  /* 0x0000000802047c24 */ /* 0x000fe4000f8e02ff */
[----:B------:R-:W-:Y:S02]  /*f630*/  IMAD.U32 R2, RZ, RZ, UR12 ;  /* 0x0000000cff027e24 */ /* 0x000fe4000f8e00ff */
[C---:B------:R-:W-:Y:S01]  /*f640*/  IMAD R9, R5.reuse, UR9, R4 ;  /* 0x0000000905097c24 */ /* 0x040fe2000f8e0204 */
[----:B------:R-:W-:Y:S01]  /*f650*/  SHF.R.S32.HI R4, RZ, 0x1f, R7 ;  /* 0x0000001fff047819 */ /* 0x000fe20000011407 */
[----:B------:R-:W-:Y:S01]  /*f660*/  IMAD.WIDE.U32 R2, R5, UR8, R2 ;  /* 0x0000000805027c25 */ /* 0x000fe2000f8e0002 */
[----:B------:R-:W-:-:S03]  /*f670*/  ULDC.64 UR8, c[0x0][0xad8] ;  /* 0x0002b60000087ab9 */ /* 0x000fc60000000a00 */
[----:B------:R-:W-:Y:S02]  /*f680*/  IMAD R4, R4, UR8, RZ ;  /* 0x0000000804047c24 */ /* 0x000fe4000f8e02ff */
[----:B------:R-:W-:Y:S02]  /*f690*/  IMAD.IADD R3, R3, 0x1, R9 ;  /* 0x0000000103037824 */ /* 0x000fe400078e0209 */
[C---:B------:R-:W-:Y:S02]  /*f6a0*/  IMAD R5, R7.reuse, UR9, R4 ;  /* 0x0000000907057c24 */ /* 0x040fe4000f8e0204 */
[----:B------:R-:W-:Y:S01]  /*f6b0*/  IMAD.WIDE.U32 R2, R7, UR8, R2 ;  /* 0x0000000807027c25 */ /* 0x000fe2000f8e0002 */
[----:B------:R-:W-:-:S03]  /*f6c0*/  ULDC.64 UR8, c[0x0][0xa80] ;  /* 0x0002a00000087ab9 */ /* 0x000fc60000000a00 */
[----:B------:R-:W-:Y:S01]  /*f6d0*/  IMAD.IADD R3, R3, 0x1, R5 ;  /* 0x0000000103037824 */ /* 0x000fe200078e0205 */
[----:B------:R-:W-:Y:S01]  /*f6e0*/  LEA R4, P0, R2, UR8, 0x1 ;  /* 0x0000000802047c11 */ /* 0x000fe2000f8008ff */
[----:B-----5:R-:W-:Y:S02]  /*f6f0*/  IMAD R11, R0, R11, RZ ;  /* 0x0000000b000b7224 */ /* 0x020fe400078e02ff */
[----:B------:R-:W-:Y:S01]  /*f700*/  VIADD R0, R30, 0x30 ;  /* 0x000000301e007836 */ /* 0x000fe20000000000 */
[----:B------:R-:W-:Y:S01]  /*f710*/  LEA.HI.X R8, R2, UR9, R3, 0x1, P0 ;  /* 0x0000000902087c11 */ /* 0x000fe200080f0c03 */
[----:B------:R-:W0:Y:S01]  /*f720*/  SHFL.IDX PT, R6, R4, RZ, 0x181f ;  /* 0x00181fff04067589 */ /* 0x000e2200000e0000 */
[----:B------:R-:W-:Y:S01]  /*f730*/  ISETP.GE.AND P0, PT, R19, UR4, PT ;  /* 0x0000000413007c0c */ /* 0x000fe2000bf06270 */
[C---:B------:R-:W-:Y:S02]  /*f740*/  VIADD R2, R30.reuse, 0x60 ;  /* 0x000000601e027836 */ /* 0x040fe40000000000 */
[----:B------:R-:W1:Y:S01]  /*f750*/  SHFL.IDX PT, R14, R4, 0x1, 0x181f ;  /* 0x00381f00040e7f89 */ /* 0x000e6200000e0000 */
[CC--:B------:R-:W-:Y:S01]  /*f760*/  ISETP.GE.OR P3, PT, R30.reuse, R11.reuse, P0 ;  /* 0x0000000b1e00720c */ /* 0x0c0fe20000766670 */
[----:B------:R-:W-:Y:S01]  /*f770*/  VIADD R3, R30, 0x90 ;  /* 0x000000901e037836 */ /* 0x000fe20000000000 */
[-C--:B------:R-:W-:Y:S01]  /*f780*/  ISETP.GE.OR P2, PT, R0, R11.reuse, P0 ;  /* 0x0000000b0000720c */ /* 0x080fe20000746670 */
[----:B------:R-:W2:Y:S01]  /*f790*/  SHFL.IDX PT, R24, R4, 0x2, 0x181f ;  /* 0x00581f0004187f89 */ /* 0x000ea200000e0000 */
[----:B------:R-:W-:-:S02]  /*f7a0*/  ISETP.GE.OR P1, PT, R2, R11, P0 ;  /* 0x0000000b0200720c */ /* 0x000fc40000726670 */
[----:B------:R-:W-:Y:S01]  /*f7b0*/  ISETP.GE.OR P0, PT, R3, R11, P0 ;  /* 0x0000000b0300720c */ /* 0x000fe20000706670 */
[----:B------:R-:W3:Y:S04]  /*f7c0*/  SHFL.IDX PT, R10, R8, RZ, 0x181f ;  /* 0x00181fff080a7589 */ /* 0x000ee800000e0000 */
[----:B------:R1:W4:Y:S04]  /*f7d0*/  SHFL.IDX PT, R28, R4, 0x3, 0x181f ;  /* 0x00781f00041c7f89 */ /* 0x00032800000e0000 */
[----:B------:R-:W4:Y:S04]  /*f7e0*/  SHFL.IDX PT, R12, R8, 0x1, 0x181f ;  /* 0x00381f00080c7f89 */ /* 0x000f2800000e0000 */
[----:B------:R-:W4:Y:S01]  /*f7f0*/  SHFL.IDX PT, R20, R8, 0x2, 0x181f ;  /* 0x00581f0008147f89 */ /* 0x000f2200000e0000 */
[----:B0-----:R-:W-:-:S03]  /*f800*/  @!P3 LEA R2, P6, R19, R6, 0x1 ;  /* 0x000000061302b211 */ /* 0x001fc600078c08ff */
[----:B------:R4:W0:Y:S01]  /*f810*/  SHFL.IDX PT, R26, R8, 0x3, 0x181f ;  /* 0x00781f00081a7f89 */ /* 0x00082200000e0000 */
[C---:B-1----:R-:W-:Y:S02]  /*f820*/  @!P2 LEA R4, P5, R19.reuse, R14, 0x1 ;  /* 0x0000000e1304a211 */ /* 0x042fe400078a08ff */
[C---:B--2---:R-:W-:Y:S02]  /*f830*/  @!P1 LEA R6, P4, R19.reuse, R24, 0x1 ;  /* 0x0000001813069211 */ /* 0x044fe400078808ff */
[C---:B---3--:R-:W-:Y:S02]  /*f840*/  @!P3 LEA.HI.X R3, R19.reuse, R10, R13, 0x1, P6 ;  /* 0x0000000a1303b211 */ /* 0x048fe400030f0c0d */
[----:B----4-:R-:W-:-:S03]  /*f850*/  @!P0 LEA R8, P6, R19, R28, 0x1 ;  /* 0x0000001c13088211 */ /* 0x010fc600078c08ff */
[----:B------:R1:W-:Y:S01]  /*f860*/  @!P3 ST.E.128 desc[UR54][R2.64], RZ ;  /* 0x000000ff0200b985 */ /* 0x0003e2000c101d36 */
[C-C-:B------:R-:W-:Y:S02]  /*f870*/  @!P2 LEA.HI.X R5, R19.reuse, R12, R13.reuse, 0x1, P5 ;  /* 0x0000000c1305a211 */ /* 0x140fe400028f0c0d */
[----:B------:R-:W-:-:S03]  /*f880*/  @!P1 LEA.HI.X R7, R19, R20, R13, 0x1, P4 ;  /* 0x0000001413079211 */ /* 0x000fc600020f0c0d */
[----:B------:R1:W-:Y:S01]  /*f890*/  @!P2 ST.E.128 desc[UR54][R4.64], RZ ;  /* 0x000000ff0400a985 */ /* 0x0003e2000c101d36 */
[----:B0-----:R-:W-:-:S03]  /*f8a0*/  @!P0 LEA.HI.X R9, R19, R26, R13, 0x1, P6 ;  /* 0x0000001a13098211 */ /* 0x001fc600030f0c0d */
[----:B------:R1:W-:Y:S04]  /*f8b0*/  @!P1 ST.E.128 desc[UR54][R6.64], RZ ;  /* 0x000000ff06009985 */ /* 0x0003e8000c101d36 */
[----:B------:R1:W-:Y:S02]  /*f8c0*/  @!P0 ST.E.128 desc[UR54][R8.64], RZ ;  /* 0x000000ff08008985 */ /* 0x0003e4000c101d36 */
.L_x_1318:
[----:B------:R-:W-:Y:S05]  /*f8d0*/  BSYNC B0 ;  /* 0x0000000000007941 */ /* 0x000fea0003800000 */
.L_x_1314:
[----:B------:R-:W-:Y:S02]  /*f8e0*/  ULDC UR4, c[0x0][0xc3c] ;  /* 0x00030f0000047ab9 */ /* 0x000fe40000000800 */
[----:B------:R-:W-:-:S06]  /*f8f0*/  UISETP.GE.AND UP0, UPT, UR7, UR4, UPT ;  /* 0x000000040700728c */ /* 0x000fcc000bf06270 */
[----:B------:R-:W-:-:S13]  /*f900*/  PLOP3.LUT P0, PT, PT, PT, UP0, 0x80, 0x0 ;  /* 0x000000000000781c */ /* 0x000fda0003f0f008 */
[----:B------:R-:W-:Y:S05]  /*f910*/  @!P0 BRA `(.L_x_1324) ;  /* 0xffffff1400488947 */ /* 0x000fea000383ffff */
[----:B------:R-:W-:Y:S05]  /*f920*/  EXIT ;  /* 0x000000000000794d */ /* 0x000fea0003800000 */
.L_x_1223:
[----:B------:R-:W-:-:S08]  /*f930*/  NOP ;  /* 0x0000000000007918 */ /* 0x000fd00000000000 */
[----:B------:R-:W0:-:S00]  /*f940*/  USETMAXREG.DEALLOC.CTAPOOL 0x20 ;  /* 0x00000020000079c8 */ /* 0x000e0000080e0500 */
[----:B0-----:R-:W-:Y:S01]  /*f950*/  LOP3.LUT R0, R0, 0x3, RZ, 0xc0, !PT ;  /* 0x0000000300007812 */ /* 0x001fe200078ec0ff */
[----:B------:R-:W-:Y:S01]  /*f960*/  IMAD.MOV.U32 R6, RZ, RZ, RZ ;  /* 0x000000ffff067224 */ /* 0x000fe200078e00ff */
[----:B------:R-:W-:-:S04]  /*f970*/  LOP3.LUT R23, R23, 0xffffffdf, RZ, 0xc0, !PT ;  /* 0xffffffdf17177812 */ /* 0x000fc800078ec0ff */
[----:B------:R-:W0:Y:S02]  /*f980*/  SHFL.IDX PT, R0, R0, RZ, 0x1f ;  /* 0x00001fff00007589 */ /* 0x000e2400000e0000 */
[----:B0-----:R-:W-:-:S13]  /*f990*/  ISETP.NE.AND P0, PT, R0, RZ, PT ;  /* 0x000000ff0000720c */ /* 0x001fda0003f05270 */
[----:B------:R-:W-:Y:S01]  /*f9a0*/  @P0 LOP3.LUT R23, R23, 0x20, RZ, 0xfc, !PT ;  /* 0x0000002017170812 */ /* 0x000fe200078efcff */
[----:B------:R-:W-:Y:S06]  /*f9b0*/  @!P0 BRA `(.L_x_1325) ;  /* 0x00000000001c8947 */ /* 0x000fec0003800000 */
[----:B------:R-:W0:Y:S08]  /*f9c0*/  S2UR UR5, SR_CgaCtaId ;  /* 0x00000000000579c3 */ /* 0x000e300000008800 */
[----:B------:R-:W-:Y:S06]  /*f9d0*/  BAR.SYNC.DEFER_BLOCKING 0x5, 0x200 ;  /* 0x0148000000007b1d */ /* 0x000fec0000010000 */
[----:B------:R-:W-:-:S02]  /*f9e0*/  UMOV UR4, 0x400 ;  /* 0x0000040000047882 */ /* 0x000fc40000000000 */
[----:B0-----:R-:W-:-:S09]  /*f9f0*/  ULEA UR4, UR5, UR4, 0x18 ;  /* 0x0000000405047291 */ /* 0x001fd2000f8ec03f */
[----:B------:R-:W1:Y:S01]  /*fa00*/  LDS.128 R16, [UR4+0x168d0] ;  /* 0x0168d004ff107984 */ /* 0x000e620008000c00 */
[----:B------:R-:W-:Y:S06]  /*fa10*/  BAR.ARV 0x4, 0x200 ;  /* 0x0108000000007b1d */ /* 0x000fec0000002000 */
[----:B------:R-:W-:Y:S05]  /*fa20*/  BRA `(.L_x_1326) ;  /* 0x0000000c00907947 */ /* 0x000fea0003800000 */
.L_x_1325:
[----:B------:R-:W0:Y:S01]  /*fa30*/  S2R R0, SR_TID.X ;  /* 0x0000000000007919 */ /* 0x000e220000002100 */
        /* <DEDUP_REMOVED lines=43> */
.L_x_1329:
[----:B------:R-:W0:Y:S01]  /*fcf0*/  LDC R2, c[0x0][0xc3c] ;  /* 0x00030f00ff027b82 */ /* 0x000e220000000800 */
[----:B------:R-:W-:-:S06]  /*fd00*/  UIADD3 UR4, UR4, 0x1f, URZ ;  /* 0x0000001f04047890 */ /* 0x000fcc000fffe03f */
[----:B0-----:R-:W-:-:S13]  /*fd10*/  ISETP.LE.AND P6, PT, R2, UR4, PT ;  /* 0x0000000402007c0c */ /* 0x001fda000bfc3270 */
[----:B------:R-:W-:Y:S05]  /*fd20*/  @P6 BRA `(.L_x_1328) ;  /* 0x0000000800a46947 */ /* 0x000fea0003800000 */
[----:B------:R-:W-:-:S05]  /*fd30*/  VIADD R7, R0, UR4 ;  /* 0x0000000400077c36 */ /* 0x000fca0008000000 */
[----:B------:R-:W-:-:S13]  /*fd40*/  ISETP.GE.OR P6, PT, R7, R2, !P0 ;  /* 0x000000020700720c */ /* 0x000fda00047c6670 */
[----:B------:R-:W0:Y:S08]  /*fd50*/  @!P6 LDC.64 R4, c[0x0][0xc80] ;  /* 0x00032000ff04eb82 */ /* 0x000e300000000a00 */
[----:B------:R-:W1:Y:S01]  /*fd60*/  @!P6 LDC.64 R2, c[0x0][0xc78] ;  /* 0x00031e00ff02eb82 */ /* 0x000e620000000a00 */
[----:B0-----:R-:W-:-:S04]  /*fd70*/  @!P6 IMAD.WIDE R4, R7, 0x4, R4 ;  /* 0x000000040704e825 */ /* 0x001fc800078e0204 */
[----:B-1----:R-:W-:Y:S01]  /*fd80*/  @!P6 IMAD.WIDE R2, R7, 0x4, R2 ;  /* 0x000000040702e825 */ /* 0x002fe200078e0202 */
[----:B------:R-:W-:-:S06]  /*fd90*/  CS2R R6, SRZ ;  /* 0x0000000000067805 */ /* 0x000fcc000001ff00 */
[----:B------:R-:W2:Y:S04]  /*fda0*/  @!P6 LDG.E R6, desc[UR54][R4.64] ;  /* 0x000000360406e981 */ /* 0x000ea8000c1e1900 */
        /* <DEDUP_REMOVED lines=22> */
.L_x_1327:
        /* <DEDUP_REMOVED lines=8> */
[----:B------:R1:W2:Y:S01]  /*ff90*/  SHFL.IDX PT, R6, R6, R19, 0x1f ;  /* 0x00001f1306067589 */ /* 0x0002a200000e0000 */
[----:B0-----:R-:W-:-:S07]  /*ffa0*/  ISETP.NE.AND P1, PT, R7, 0x1, PT ;  /* 0x000000010700780c */ /* 0x001fce0003f25270 */
[----:B-1----:R-:W-:Y:S06]  /*ffb0*/  @!P0 BRA `(.L_x_1330) ;  /* 0x0000000000088947 */ /* 0x002fec0003800000 */
[----:B------:R-:W-:-:S06]  /*ffc0*/  VIADD R16, R19, 0xffffffff ;  /* 0xffffffff13107836 */ /* 0x000fcc0000000000 */
[----:B------:R0:W1:Y:S02]  /*ffd0*/  SHFL.IDX PT, R16, R5, R16, 0x1f ;  /* 0x00001f1005107589 */ /* 0x00006400000e0000 */
.L_x_1330:
[----:B-1----:R-:W-:Y:S02]  /*ffe0*/  IMAD R16, R16, UR5, R3 ;  /* 0x0000000510107c24 */ /* 0x002fe4000f8e0203 */
[----:B------:R-:W-:-:S03]  /*fff0*/  VIADD R19, R19, UR4 ;  /* 0x0000000413137c36 */ /* 0x000fc60008000000 */
[----:B0-----:R-:W-:Y:S01]  /*10000*/  IADD3 R5, -R16, UR6, RZ ;  /* 0x0000000610057c10 */ /* 0x001fe2000fffe1ff */
[----:B------:R-:W-:Y:S06]  /*10010*/  @!P1 BRA `(.L_x_1331) ;  /* 0x0000000000e89947 */ /* 0x000fec0003800000 */
[-C--:B--2---:R-:W-:Y:S02]  /*10020*/  IABS R8, R6.reuse ;  /* 0x0000000600087213 */ /* 0x084fe40000000000 */
[----:B------:R-:W-:Y:S02]  /*10030*/  IABS R4, R7 ;  /* 0x0000000700047213 */ /* 0x000fe40000000000 */
[----:B------:R-:W0:Y:S01]  /*10040*/  I2F.RP R9, R8 ;  /* 0x0000000800097306 */ /* 0x000e220000209400 */
[----:B------:R-:W-:Y:S02]  /*10050*/  IABS R10, R5 ;  /* 0x00000005000a7213 */ /* 0x000fe40000000000 */
[----:B------:R-:W-:-:S05]  /*10060*/  IABS R12, R6 ;  /* 0x00000006000c7213 */ /* 0x000fca0000000000 */
[----:B0-----:R-:W0:Y:S02]  /*10070*/  MUFU.RCP R9, R9 ;  /* 0x0000000900097308 */ /* 0x001e240000001000 */
[----:B0-----:R-:W-:-:S06]  /*10080*/  VIADD R2, R9, 0xffffffe ;  /* 0x0ffffffe09027836 */ /* 0x001fcc0000000000 */
[----:B------:R-:W0:Y:S08]  /*10090*/  I2F.RP R9, R4 ;  /* 0x0000000400097306 */ /* 0x000e300000209400 */
[----:B------:R1:W2:Y:S08]  /*100a0*/  F2I.FTZ.U32.TRUNC.NTZ R3, R2 ;  /* 0x0000000200037305 */ /* 0x0002b0000021f000 */
[----:B0-----:R-:W0:Y:S01]  /*100b0*/  MUFU.RCP R9, R9 ;  /* 0x0000000900097308 */ /* 0x001e220000001000 */
[----:B-1----:R-:W-:-:S02]  /*100c0*/  IMAD.MOV.U32 R2, RZ, RZ, RZ ;  /* 0x000000ffff027224 */ /* 0x002fc400078e00ff */
[----:B--2---:R-:W-:-:S04]  /*100d0*/  IMAD.MOV R11, RZ, RZ, -R3 ;  /* 0x000000ffff0b7224 */ /* 0x004fc800078e0a03 */
[----:B------:R-:W-:-:S04]  /*100e0*/  IMAD R11, R11, R8, RZ ;  /* 0x000000080b0b7224 */ /* 0x000fc800078e02ff */
[----:B------:R-:W-:-:S04]  /*100f0*/  IMAD.HI.U32 R3, R3, R11, R2 ;  /* 0x0000000b03037227 */ /* 0x000fc800078e0002 */
[----:B------:R-:W-:Y:S02]  /*10100*/  IMAD.MOV R11, RZ, RZ, -R12 ;  /* 0x000000ffff0b7224 */ /* 0x000fe400078e0a0c */
[----:B------:R-:W-:-:S04]  /*10110*/  IMAD.HI.U32 R2, R3, R10, RZ ;  /* 0x0000000a03027227 */ /* 0x000fc800078e00ff */
[----:B------:R-:W-:Y:S02]  /*10120*/  IMAD R3, R2, R11, R10 ;  /* 0x0000000b02037224 */ /* 0x000fe400078e020a */
[----:B0-----:R-:W-:-:S03]  /*10130*/  VIADD R10, R9, 0xffffffe ;  /* 0x0ffffffe090a7836 */ /* 0x001fc60000000000 */
[----:B------:R-:W-:-:S13]  /*10140*/  ISETP.GT.U32.AND P1, PT, R8, R3, PT ;  /* 0x000000030800720c */ /* 0x000fda0003f24070 */
[----:B------:R-:W-:Y:S02]  /*10150*/  @!P1 IMAD.IADD R3, R3, 0x1, -R8 ;  /* 0x0000000103039824 */ /* 0x000fe400078e0a08 */
[----:B------:R-:W-:Y:S01]  /*10160*/  @!P1 VIADD R2, R2, 0x1 ;  /* 0x0000000102029836 */ /* 0x000fe20000000000 */
[----:B------:R-:W-:Y:S02]  /*10170*/  ISETP.NE.AND P1, PT, R6, RZ, PT ;  /* 0x000000ff0600720c */ /* 0x000fe40003f25270 */
[----:B------:R-:W-:Y:S02]  /*10180*/  ISETP.GE.U32.AND P0, PT, R3, R8, PT ;  /* 0x000000080300720c */ /* 0x000fe40003f06070 */
[----:B------:R-:W-:Y:S01]  /*10190*/  LOP3.LUT R8, R5, R6, RZ, 0x3c, !PT ;  /* 0x0000000605087212 */ /* 0x000fe200078e3cff */
[----:B------:R-:W0:Y:S03]  /*101a0*/  F2I.FTZ.U32.TRUNC.NTZ R3, R10 ;  /* 0x0000000a00037305 */ /* 0x000e26000021f000 */
[----:B------:R-:W-:-:S07]  /*101b0*/  ISETP.GE.AND P2, PT, R8, RZ, PT ;  /* 0x000000ff0800720c */ /* 0x000fce0003f46270 */
[----:B------:R-:W-:-:S04]  /*101c0*/  @P0 VIADD R2, R2, 0x1 ;  /* 0x0000000102020836 */ /* 0x000fc80000000000 */
[----:B------:R-:W-:Y:S01]  /*101d0*/  IMAD.MOV.U32 R12, RZ, RZ, R2 ;  /* 0x000000ffff0c7224 */ /* 0x000fe200078e0002 */
[----:B------:R-:W-:Y:S01]  /*101e0*/  IABS R2, R7 ;  /* 0x0000000700027213 */ /* 0x000fe20000000000 */
[----:B0-----:R-:W-:Y:S02]  /*101f0*/  IMAD.MOV R9, RZ, RZ, -R3 ;  /* 0x000000ffff097224 */ /* 0x001fe400078e0a03 */
[----:B------:R-:W-:Y:S01]  /*10200*/  @!P2 IMAD.MOV R12, RZ, RZ, -R12 ;  /* 0x000000ffff0ca224 */ /* 0x000fe200078e0a0c */
[----:B------:R-:W-:Y:S01]  /*10210*/  @!P1 LOP3.LUT R12, RZ, R6, RZ, 0x33, !PT ;  /* 0x00000006ff0c9212 */ /* 0x000fe200078e33ff */
[----:B------:R-:W-:Y:S02]  /*10220*/  IMAD.MOV R10, RZ, RZ, -R2 ;  /* 0x000000ffff0a7224 */ /* 0x000fe400078e0a02 */
[----:B------:R-:W-:Y:S01]  /*10230*/  IMAD R9, R9, R4, RZ ;  /* 0x0000000409097224 */ /* 0x000fe200078e02ff */
[----:B------:R-:W-:Y:S01]  /*10240*/  IABS R8, R12 ;  /* 0x0000000c00087213 */ /* 0x000fe20000000000 */
[----:B------:R-:W-:-:S04]  /*10250*/  IMAD.MOV.U32 R2, RZ, RZ, RZ ;  /* 0x000000ffff027224 */ /* 0x000fc800078e00ff */
[----:B------:R-:W-:-:S04]  /*10260*/  IMAD.HI.U32 R2, R3, R9, R2 ;  /* 0x0000000903027227 */ /* 0x000fc800078e0002 */
[----:B------:R-:W-:Y:S02]  /*10270*/  IMAD.MOV.U32 R3, RZ, RZ, R8 ;  /* 0x000000ffff037224 */ /* 0x000fe400078e0008 */
[----:B------:R-:W-:Y:S02]  /*10280*/  IMAD.MOV.U32 R8, RZ, RZ, R10 ;  /* 0x000000ffff087224 */ /* 0x000fe400078e000a */
[----:B------:R-:W-:-:S04]  /*10290*/  IMAD.HI.U32 R2, R2, R3, RZ ;  /* 0x0000000302027227 */ /* 0x000fc800078e00ff */
[----:B------:R-:W-:-:S05]  /*102a0*/  IMAD R3, R2, R8, R3 ;  /* 0x0000000802037224 */ /* 0x000fca00078e0203 */
[----:B------:R-:W-:-:S13]  /*102b0*/  ISETP.GT.U32.AND P1, PT, R4, R3, PT ;  /* 0x000000030400720c */ /* 0x000fda0003f24070 */
[----:B------:R-:W-:Y:S02]  /*102c0*/  @!P1 IMAD.IADD R3, R3, 0x1, -R4 ;  /* 0x0000000103039824 */ /* 0x000fe400078e0a04 */
[----:B------:R-:W-:Y:S01]  /*102d0*/  @!P1 VIADD R2, R2, 0x1 ;  /* 0x0000000102029836 */ /* 0x000fe20000000000 */
[----:B------:R-:W-:Y:S02]  /*102e0*/  ISETP.NE.AND P1, PT, R7, RZ, PT ;  /* 0x000000ff0700720c */ /* 0x000fe40003f25270 */
[----:B------:R-:W-:Y:S02]  /*102f0*/  ISETP.GE.U32.AND P0, PT, R3, R4, PT ;  /* 0x000000040300720c */ /* 0x000fe40003f06070 */
[----:B------:R-:W-:-:S04]  /*10300*/  LOP3.LUT R3, R12, R7, RZ, 0x3c, !PT ;  /* 0x000000070c037212 */ /* 0x000fc800078e3cff */
[----:B------:R-:W-:Y:S01]  /*10310*/  ISETP.GE.AND P2, PT, R3, RZ, PT ;  /* 0x000000ff0300720c */ /* 0x000fe20003f46270 */
[----:B------:R-:W-:-:S06]  /*10320*/  IMAD.MOV R3, RZ, RZ, -R12 ;  /* 0x000000ffff037224 */ /* 0x000fcc00078e0a0c */
[----:B------:R-:W-:-:S06]  /*10330*/  @P0 VIADD R2, R2, 0x1 ;  /* 0x0000000102020836 */ /* 0x000fcc0000000000 */
[----:B------:R-:W-:Y:S01]  /*10340*/  @!P2 IMAD.MOV R2, RZ, RZ, -R2 ;  /* 0x000000ffff02a224 */ /* 0x000fe200078e0a02 */
[----:B------:R-:W-:-:S05]  /*10350*/  @!P1 LOP3.LUT R2, RZ, R7, RZ, 0x33, !PT ;  /* 0x00000007ff029212 */ /* 0x000fca00078e33ff */
[----:B------:R-:W-:-:S04]  /*10360*/  IMAD.MOV R18, RZ, RZ, -R2 ;  /* 0x000000ffff127224 */ /* 0x000fc800078e0a02 */
[C---:B------:R-:W-:Y:S02]  /*10370*/  IMAD R18, R7.reuse, R18, R12 ;  /* 0x0000001207127224 */ /* 0x040fe400078e020c */
[----:B------:R-:W-:Y:S02]  /*10380*/  IMAD R7, R7, 0x1000000, R2 ;  /* 0x0100000007077824 */ /* 0x000fe400078e0202 */
[----:B------:R-:W-:Y:S02]  /*10390*/  IMAD R2, R6, R3, R5 ;  /* 0x0000000306027224 */ /* 0x000fe400078e0205 */
[----:B------:R-:W-:Y:S01]  /*103a0*/  IMAD R18, R18, 0x10000, R7 ;  /* 0x0001000012127824 */ /* 0x000fe200078e0207 */
[----:B------:R-:W-:Y:S06]  /*103b0*/  BRA `(.L_x_1332) ;  /* 0x0000000000f47947 */ /* 0x000fec0003800000 */
.L_x_1331:
[----:B------:R-:W0:Y:S02]  /*103c0*/  LDC.64 R2, c[0x0][0xc90] ;  /* 0x00032400ff027b82 */ /* 0x000e240000000a00 */
[----:B0-----:R-:W-:-:S05]  /*103d0*/  IMAD.WIDE R2, R19, 0x4, R2 ;  /* 0x0000000413027825 */ /* 0x001fca00078e0202 */
[----:B------:R0:W2:Y:S01]  /*103e0*/  LDG.E R7, desc[UR54][R2.64] ;  /* 0x0000003602077981 */ /* 0x0000a2000c1e1900 */
[----:B------:R-:W-:Y:S01]  /*103f0*/  IABS R13, R5 ;  /* 0x00000005000d7213 */ /* 0x000fe20000000000 */
[----:B0-----:R-:W-:Y:S02]  /*10400*/  IMAD.MOV.U32 R2, RZ, RZ, RZ ;  /* 0x000000ffff027224 */ /* 0x001fe400078e00ff */
[----:B--2---:R-:W-:-:S05]  /*10410*/  IMAD R4, R6, R7, RZ ;  /* 0x0000000706047224 */ /* 0x004fca00078e02ff */
[-C--:B------:R-:W-:Y:S02]  /*10420*/  IABS R10, R4.reuse ;  /* 0x00000004000a7213 */ /* 0x080fe40000000000 */
[----:B------:R-:W-:Y:S02]  /*10430*/  IABS R12, R4 ;  /* 0x00000004000c7213 */ /* 0x000fe40000000000 */
[----:B------:R-:W0:Y:S08]  /*10440*/  I2F.RP R8, R10 ;  /* 0x0000000a00087306 */ /* 0x000e300000209400 */
[----:B0-----:R-:W0:Y:S02]  /*10450*/  MUFU.RCP R8, R8 ;  /* 0x0000000800087308 */ /* 0x001e240000001000 */
[----:B0-----:R-:W-:-:S06]  /*10460*/  VIADD R9, R8, 0xffffffe ;  /* 0x0ffffffe08097836 */ /* 0x001fcc0000000000 */
[----:B------:R-:W0:Y:S02]  /*10470*/  F2I.FTZ.U32.TRUNC.NTZ R3, R9 ;  /* 0x0000000900037305 */ /* 0x000e24000021f000 */
[----:B0-----:R-:W-:-:S04]  /*10480*/  IMAD.MOV R11, RZ, RZ, -R3 ;  /* 0x000000ffff0b7224 */ /* 0x001fc800078e0a03 */
[----:B------:R-:W-:-:S04]  /*10490*/  IMAD R11, R11, R10, RZ ;  /* 0x0000000a0b0b7224 */ /* 0x000fc800078e02ff */
[----:B------:R-:W-:-:S04]  /*104a0*/  IMAD.HI.U32 R2, R3, R11, R2 ;  /* 0x0000000b03027227 */ /* 0x000fc800078e0002 */
[----:B------:R-:W-:Y:S02]  /*104b0*/  IMAD.MOV R3, RZ, RZ, -R12 ;  /* 0x000000ffff037224 */ /* 0x000fe400078e0a0c */
        /* <DEDUP_REMOVED lines=12> */
[----:B------:R-:W-:Y:S02]  /*10580*/  IMAD R8, R7, R2, RZ ;  /* 0x0000000207087224 */ /* 0x000fe400078e02ff */
[----:B------:R-:W-:Y:S02]  /*10590*/  IMAD.MOV R2, RZ, RZ, -R2 ;  /* 0x000000ffff027224 */ /* 0x000fe400078e0a02 */
[----:B------:R-:W-:Y:S02]  /*105a0*/  IMAD.MOV R10, RZ, RZ, -R8 ;  /* 0x000000ffff0a7224 */ /* 0x000fe400078e0a08 */
[----:B------:R-:W-:-:S03]  /*105b0*/  IMAD R12, R4, R2, R5 ;  /* 0x00000002040c7224 */ /* 0x000fc600078e0205 */
[----:B------:R-:W-:-:S04]  /*105c0*/  VIADDMNMX R7, R10, UR5, R7, PT ;  /* 0x000000050a077c46 */ /* 0x000fc8000b800107 */
[-C--:B------:R-:W-:Y:S01]  /*105d0*/  IABS R9, R7.reuse ;  /* 0x0000000700097213 */ /* 0x080fe20000000000 */
[----:B------:R-:W-:Y:S01]  /*105e0*/  IMAD.MOV R18, RZ, RZ, -R7 ;  /* 0x000000ffff127224 */ /* 0x000fe200078e0a07 */
[----:B------:R-:W-:Y:S02]  /*105f0*/  IABS R4, R7 ;  /* 0x0000000700047213 */ /* 0x000fe40000000000 */
[----:B------:R-:W0:Y:S03]  /*10600*/  I2F.RP R10, R9 ;  /* 0x00000009000a7306 */ /* 0x000e260000209400 */
[----:B------:R-:W-:-:S05]  /*10610*/  IMAD.MOV R4, RZ, RZ, -R4 ;  /* 0x000000ffff047224 */ /* 0x000fca00078e0a04 */
[----:B0-----:R-:W0:Y:S02]  /*10620*/  MUFU.RCP R10, R10 ;  /* 0x0000000a000a7308 */ /* 0x001e240000001000 */
[----:B0-----:R-:W-:-:S06]  /*10630*/  VIADD R3, R10, 0xffffffe ;  /* 0x0ffffffe0a037836 */ /* 0x001fcc0000000000 */
[----:B------:R-:W0:Y:S02]  /*10640*/  F2I.FTZ.U32.TRUNC.NTZ R3, R3 ;  /* 0x0000000300037305 */ /* 0x000e24000021f000 */
[----:B0-----:R-:W-:-:S04]  /*10650*/  IMAD.MOV R11, RZ, RZ, -R3 ;  /* 0x000000ffff0b7224 */ /* 0x001fc800078e0a03 */
[----:B------:R-:W-:Y:S01]  /*10660*/  IMAD.MOV.U32 R2, RZ, RZ, R11 ;  /* 0x000000ffff027224 */ /* 0x000fe200078e000b */
[----:B------:R-:W-:-:S03]  /*10670*/  IABS R11, R12 ;  /* 0x0000000c000b7213 */ /* 0x000fc60000000000 */
[----:B------:R-:W-:Y:S02]  /*10680*/  IMAD R5, R2, R9, RZ ;  /* 0x0000000902057224 */ /* 0x000fe400078e02ff */
[----:B------:R-:W-:-:S04]  /*10690*/  IMAD.MOV.U32 R2, RZ, RZ, RZ ;  /* 0x000000ffff027224 */ /* 0x000fc800078e00ff */
[----:B------:R-:W-:Y:S01]  /*106a0*/  IMAD.HI.U32 R2, R3, R5, R2 ;  /* 0x0000000503027227 */ /* 0x000fe200078e0002 */
[----:B------:R-:W-:-:S04]  /*106b0*/  LOP3.LUT R3, R12, R7, RZ, 0x3c, !PT ;  /* 0x000000070c037212 */ /* 0x000fc800078e3cff */
[----:B------:R-:W-:Y:S01]  /*106c0*/  ISETP.GE.AND P2, PT, R3, RZ, PT ;  /* 0x000000ff0300720c */ /* 0x000fe20003f46270 */
[----:B------:R-:W-:Y:S01]  /*106d0*/  IMAD.HI.U32 R2, R2, R11, RZ ;  /* 0x0000000b02027227 */ /* 0x000fe200078e00ff */
[----:B------:R-:W-:-:S03]  /*106e0*/  IADD3 R3, R8, 0x1000000, R12 ;  /* 0x0100000008037810 */ /* 0x000fc60007ffe00c */
        /* <DEDUP_REMOVED lines=9> */
[----:B------:R-:W-:-:S07]  /*10780*/  IMAD R18, R2, R18, R3 ;  /* 0x0000001202127224 */ /* 0x000fce00078e0203 */
.L_x_1332:
[----:B------:R-:W-:-:S05]  /*10790*/  LOP3.LUT R17, RZ, R2, RZ, 0x33, !PT ;  /* 0x00000002ff117212 */ /* 0x000fca00078e33ff */
[----:B------:R-:W-:Y:S01]  /*107a0*/  IMAD.IADD R17, R6, 0x1, R17 ;  /* 0x0000000106117824 */ /* 0x000fe200078e0211 */
[----:B------:R-:W-:Y:S06]  /*107b0*/  BRA `(.L_x_1333) ;  /* 0x0000000000147947 */ /* 0x000fec0003800000 */
.L_x_1328:
[----:B------:R-:W-:Y:S01]  /*107c0*/  ULDC UR4, c[0x0][0xc3c] ;  /* 0x00030f0000047ab9 */ /* 0x000fe20000000800 */
[----:B------:R-:W-:Y:S02]  /*107d0*/  IMAD.MOV.U32 R17, RZ, RZ, RZ ;  /* 0x000000ffff117224 */ /* 0x000fe400078e00ff */
[----:B------:R-:W-:Y:S02]  /*107e0*/  IMAD.U32 R16, RZ, RZ, UR6 ;  /* 0x00000006ff107e24 */ /* 0x000fe4000f8e00ff */
[----:B------:R-:W-:Y:S02]  /*107f0*/  IMAD.MOV.U32 R18, RZ, RZ, RZ ;  /* 0x000000ffff127224 */ /* 0x000fe400078e00ff */
[----:B------:R-:W-:-:S07]  /*10800*/  IMAD.U32 R19, RZ, RZ, UR4 ;  /* 0x00000004ff137e24 */ /* 0x000fce000f8e00ff */
.L_x_1333:
[----:B------:R-:W-:-:S13]  /*10810*/  ISETP.NE.AND P0, PT, R0, RZ, PT ;  /* 0x000000ff0000720c */ /* 0x000fda0003f05270 */
[----:B------:R-:W0:Y:S01]  /*10820*/  @!P0 S2R R3, SR_CgaCtaId ;  /* 0x0000000000038919 */ /* 0x000e220000008800 */
[----:B------:R-:W-:-:S04]  /*10830*/  @!P0 MOV R0, 0x400 ;  /* 0x0000040000008802 */ /* 0x000fc80000000f00 */
[----:B0-----:R-:W-:-:S05]  /*10840*/  @!P0 LEA R0, R3, R0, 0x18 ;  /* 0x0000000003008211 */ /* 0x001fca00078ec0ff */
[----:B------:R0:W-:Y:S01]  /*10850*/  @!P0 STS.128 [R0+0x168d0], R16 ;  /* 0x0168d01000008388 */ /* 0x0001e20000000c00 */
[----:B------:R-:W-:Y:S06]  /*10860*/  BAR.ARV 0x5, 0x200 ;  /* 0x0148000000007b1d */ /* 0x000fec0000002000 */
.L_x_1326:
        /* <DEDUP_REMOVED lines=10> */
[----:B------:R3:W-:Y:S01]  /*10910*/  STL [R1+0x30], RZ ;  /* 0x000030ff01007387 */ /* 0x0007e20000100800 */
[----:B------:R-:W-:Y:S01]  /*10920*/  IMAD.MOV.U32 R28, RZ, RZ, 0x1 ;  /* 0x00000001ff1c7424 */ /* 0x000fe200078e00ff */
[----:B------:R-:W-:Y:S01]  /*10930*/  ULOP3.LUT UR37, UR36, 0x2, URZ, 0xfc, !UPT ;  /* 0x0000000224257892 */ /* 0x000fe2000f8efc3f */
[----:B------:R-:W-:Y:S01]  /*10940*/  IMAD.MOV.U32 R25, RZ, RZ, RZ ;  /* 0x000000ffff197224 */ /* 0x000fe200078e00ff */
[----:B------:R-:W-:Y:S01]  /*10950*/  ULDC UR38, c[0x0][0xc] ;  /* 0x0000030000267ab9 */ /* 0x000fe20000000800 */
[----:B--2---:R-:W-:-:S06]  /*10960*/  ULEA UR4, UR5, UR4, 0x18 ;  /* 0x0000000405047291 */ /* 0x004fcc000f8ec03f */
[----:B------:R-:W-:Y:S01]  /*10970*/  IMAD.U32 R22, RZ, RZ, UR4 ;  /* 0x00000004ff167e24 */ /* 0x000fe2000f8e00ff */
[C---:B-1----:R-:W-:Y:S01]  /*10980*/  LOP3.LUT R3, R4.reuse, 0x7f, RZ, 0xc0, !PT ;  /* 0x0000007f04037812 */ /* 0x042fe200078ec0ff */
[C---:B------:R-:W-:Y:S02]  /*10990*/  IMAD.SHL.U32 R29, R4.reuse, 0x8, RZ ;  /* 0x00000008041d7824 */ /* 0x040fe400078e00ff */
[----:B------:R-:W-:Y:S01]  /*109a0*/  IMAD.SHL.U32 R2, R4, 0x10, RZ ;  /* 0x0000001004027824 */ /* 0x000fe200078e00ff */
[----:B------:R-:W-:Y:S02]  /*109b0*/  SHF.R.U32.HI R3, RZ, 0x3, R3 ;  /* 0x00000003ff037819 */ /* 0x000fe40000011603 */
[----:B0-----:R-:W-:Y:S02]  /*109c0*/  LOP3.LUT R0, R29, 0x1f8, RZ, 0xc0, !PT ;  /* 0x000001f81d007812 */ /* 0x001fe400078ec0ff */
[----:B------:R-:W-:Y:S02]  /*109d0*/  LOP3.LUT R2, R2, 0x70, RZ, 0xc0, !PT ;  /* 0x0000007002027812 */ /* 0x000fe400078ec0ff */
[----:B------:R-:W-:-:S02]  /*109e0*/  LOP3.LUT R0, R0, 0x38, R4, 0x78, !PT ;  /* 0x0000003800007812 */ /* 0x000fc400078e7804 */
[----:B------:R-:W-:Y:S02]  /*109f0*/  LOP3.LUT R2, R3, R2, RZ, 0xfc, !PT ;  /* 0x0000000203027212 */ /* 0x000fe400078efcff */
[----:B------:R-:W-:Y:S02]  /*10a00*/  LOP3.LUT R0, R0, 0x200, R29, 0xf8, !PT ;  /* 0x0000020000007812 */ /* 0x000fe400078ef81d */
[----:B------:R-:W-:-:S03]  /*10a10*/  LOP3.LUT R29, R29, 0x38, RZ, 0xc0, !PT ;  /* 0x000000381d1d7812 */ /* 0x000fc600078ec0ff */
[----:B------:R-:W-:-:S05]  /*10a20*/  IMAD R0, R0, 0x2, R22 ;  /* 0x0000000200007824 */ /* 0x000fca00078e0216 */
[----:B------:R3:W-:Y:S02]  /*10a30*/  STL [R1+0x1c], R0 ;  /* 0x00001c0001007387 */ /* 0x0007e40000100800 */
.L_x_1405:
[----:B------:R-:W-:Y:S05]  /*10a40*/  YIELD ;  /* 0x0000000000007946 */ /* 0x000fea0003800000 */
[----:B------:R-:W-:Y:S01]  /*10a50*/  ULDC.64 UR4, c[0x0][0xa28] ;  /* 0x00028a0000047ab9 */ /* 0x000fe20000000a00 */
[----:B------:R-:W-:Y:S01]  /*10a60*/  IMAD.MOV.U32 R24, RZ, RZ, RZ ;  /* 0x000000ffff187224 */ /* 0x000fe200078e00ff */
[----:B------:R-:W-:-:S04]  /*10a70*/  ISETP.NE.U32.AND P0, PT, RZ, UR4, PT ;  /* 0x00000004ff007c0c */ /* 0x000fc8000bf05070 */
[----:B------:R-:W-:Y:S01]  /*10a80*/  ISETP.NE.AND.EX P0, PT, RZ, UR5, PT, P0 ;  /* 0x00000005ff007c0c */ /* 0x000fe2000bf05300 */
[----:B------:R-:W-:-:S12]  /*10a90*/  ULDC.64 UR4, c[0x0][0xa18] ;  /* 0x0002860000047ab9 */ /* 0x000fd80000000a00 */
[----:B0-----:R-:W0:Y:S02]  /*10aa0*/  @P0 LDC.64 R2, c[0x0][0xa28] ;  /* 0x00028a00ff020b82 */ /* 0x001e240000000a00 */
[----:B0-----:R-:W-:-:S05]  /*10ab0*/  @P0 IMAD.WIDE R2, R19, 0x4, R2 ;  /* 0x0000000413020825 */ /* 0x001fca00078e0202 */
[----:B------:R0:W2:Y:S01]  /*10ac0*/  @P0 LDG.E R24, desc[UR54][R2.64] ;  /* 0x0000003602180981 */ /* 0x0000a2000c1e1900 */
[----:B------:R-:W-:Y:S01]  /*10ad0*/  ISETP.NE.U32.AND P0, PT, RZ, UR4, PT ;  /* 0x00000004ff007c0c */ /* 0x000fe2000bf05070 */
[----:B---3--:R-:W-:Y:S01]  /*10ae0*/  IMAD.MOV.U32 R0, RZ, RZ, RZ ;  /* 0x000000ffff007224 */ /* 0x008fe200078e00ff */
[----:B------:R-:W-:Y:S02]  /*10af0*/  LOP3.LUT R23, R23, 0xffffffef, RZ, 0xc0, !PT ;  /* 0xffffffef17177812 */ /* 0x000fe400078ec0ff */
[----:B------:R-:W-:Y:S01]  /*10b00*/  ISETP.NE.AND.EX P1, PT, RZ, UR5, PT, P0 ;  /* 0x00000005ff007c0c */ /* 0x000fe2000bf25300 */
[----:B------:R-:W-:Y:S02]  /*10b10*/  ULDC.64 UR4, c[0x0][0xa00] ;  /* 0x0002800000047ab9 */ /* 0x000fe40000000a00 */
[----:B------:R-:W-:Y:S01]  /*10b20*/  ISETP.NE.U32.AND P0, PT, RZ, UR4, PT ;  /* 0x00000004ff007c0c */ /* 0x000fe2000bf05070 */
[----:B0-----:R-:W0:Y:S03]  /*10b30*/  LDC.64 R2, c[0x0][0xa00] ;  /* 0x00028000ff027b82 */ /* 0x001e260000000a00 */
[----:B------:R-:W-:Y:S01]  /*10b40*/  ISETP.NE.AND.EX P2, PT, RZ, UR5, PT, P0 ;  /* 0x00000005ff007c0c */ /* 0x000fe2000bf45300 */
[----:B------:R-:W-:-:S05]  /*10b50*/  ULDC.64 UR4, c[0x0][0x418] ;  /* 0x0001060000047ab9 */ /* 0x000fca0000000a00 */
[----:B-1----:R-:W1:Y:S07]  /*10b60*/  @P1 LDC.64 R4, c[0x0][0xa18] ;  /* 0x00028600ff041b82 */ /* 0x002e6e0000000a00 */
[----:B------:R-:W-:Y:S01]  /*10b70*/  @P2 LOP3.LUT R23, R23, 0x10, RZ, 0xfc, !PT ;  /* 0x0000001017172812 */ /* 0x000fe200078efcff */
[----:B0-----:R-:W-:-:S05]  /*10b80*/  IMAD.WIDE R2, R19, 0x4, R2 ;  /* 0x0000000413027825 */ /* 0x001fca00078e0202 */
[----:B------:R-:W3:Y:S01]  /*10b90*/  @P2 LDG.E R0, desc[UR54][R2.64] ;  /* 0x0000003602002981 */ /* 0x000ee2000c1e1900 */
[----:B-1----:R-:W-:-:S06]  /*10ba0*/  @P1 IMAD.WIDE R4, R19, 0x4, R4 ;  /* 0x0000000413041825 */ /* 0x002fcc00078e0204 */
[----:B------:R-:W4:Y:S01]  /*10bb0*/  @P1 LDG.E R4, desc[UR54][R4.64] ;  /* 0x0000003604041981 */ /* 0x000f22000c1e1900 */
[----:B------:R-:W-:-:S03]  /*10bc0*/  UISETP.NE.U32.AND UP0, UPT, UR4, URZ, UPT ;  /* 0x0000003f0400728c */ /* 0x000fc6000bf05070 */
[----:B------:R-:W-:Y:S01]  /*10bd0*/  ULDC UR4, c[0x0][0x424] ;  /* 0x0001090000047ab9 */ /* 0x000fe20000000800 */
[----:B------:R-:W-:-:S03]  /*10be0*/  UISETP.NE.AND.EX UP0, UPT, UR5, URZ, UPT, UP0 ;  /* 0x0000003f0500728c */ /* 0x000fc6000bf05300 */
[----:B------:R-:W-:Y:S01]  /*10bf0*/  ULDC UR5, c[0x0][0x2f0] ;  /* 0x0000bc0000057ab9 */ /* 0x000fe20000000800 */
[----:B------:R-:W-:-:S04]  /*10c00*/  USEL UR4, UR4, 0x1, UP0 ;  /* 0x0000000104047887 */ /* 0x000fc80008000000 */
[----:B------:R-:W-:Y:S01]  /*10c10*/  UIMAD UR4, UR4, UR5, URZ ;  /* 0x00000005040472a4 */ /* 0x000fe2000f8e023f */
[----:B---3--:R0:W-:Y:S04]  /*10c20*/  STL [R1+0x20], R0 ;  /* 0x0000200001007387 */ /* 0x0081e80000100800 */
[----:B--2---:R1:W-:Y:S04]  /*10c30*/  STL [R1+0x14], R24 ;  /* 0x0000141801007387 */ /* 0x0043e80000100800 */
[----:B----4-:R1:W-:Y:S01]  /*10c40*/  @P1 STL [R1], R4 ;  /* 0x0000000401001387 */ /* 0x0103e20000100800 */
[----:B0-----:R-:W-:Y:S01]  /*10c50*/  IMAD.U32 R0, RZ, RZ, UR4 ;  /* 0x00000004ff007e24 */ /* 0x001fe2000f8e00ff */
[----:B------:R-:W-:Y:S06]  /*10c60*/  @P1 BRA `(.L_x_1335) ;  /* 0x0000000000201947 */ /* 0x000fec0003800000 */
[----:B------:R-:W-:Y:S02]  /*10c70*/  ULDC UR4, c[0x0][0x288] ;  /* 0x0000a20000047ab9 */ /* 0x000fe40000000800 */
[----:B-1----:R-:W-:-:S05]  /*10c80*/  IMAD.U32 R4, RZ, RZ, UR4 ;  /* 0x00000004ff047e24 */ /* 0x002fca000f8e00ff */
[----:B------:R0:W-:Y:S01]  /*10c90*/  STL [R1], R4 ;  /* 0x0000000401007387 */ /* 0x0001e20000100800 */
[----:B------:R-:W-:Y:S05]  /*10ca0*/  @!P2 BRA `(.L_x_1335) ;  /* 0x000000000010a947 */ /* 0x000fea0003800000 */
[----:B------:R-:W2:Y:S04]  /*10cb0*/  LDG.E R5, desc[UR54][R2.64] ;  /* 0x0000003602057981 */ /* 0x000ea8000c1e1900 */
[----:B0-----:R-:W2:Y:S02]  /*10cc0*/  LDG.E R4, desc[UR54][R2.64+0x4] ;  /* 0x0000043602047981 */ /* 0x001ea4000c1e1900 */
[----:B--2---:R-:W-:-:S05]  /*10cd0*/  IMAD.IADD R2, R4, 0x1, -R5 ;  /* 0x0000000104027824 */ /* 0x004fca00078e0a05 */
[----:B------:R2:W-:Y:S02]  /*10ce0*/  STL [R1], R2 ;  /* 0x0000000201007387 */ /* 0x0005e40000100800 */
.L_x_1335:
[----:B------:R-:W-:Y:S02]  /*10cf0*/  ULDC.64 UR4, c[0x0][0xa20] ;  /* 0x0002880000047ab9 */ /* 0x000fe40000000a00 */
[----:B------:R-:W-:-:S04]  /*10d00*/  ISETP.NE.U32.AND P0, PT, RZ, UR4, PT ;  /* 0x00000004ff007c0c */ /* 0x000fc8000bf05070 */
[----:B------:R-:W-:-:S13]  /*10d10*/  ISETP.NE.AND.EX P0, PT, RZ, UR5, PT, P0 ;  /* 0x00000005ff007c0c */ /* 0x000fda000bf05300 */
[----:B------:R-:W-:Y:S05]  /*10d20*/  @!P0 BRA `(.L_x_1336) ;  /* 0x0000000000108947 */ /* 0x000fea0003800000 */
[----:B--2---:R-:W2:Y:S02]  /*10d30*/  LDC.64 R2, c[0x0][0xa20] ;  /* 0x00028800ff027b82 */ /* 0x004ea40000000a00 */
[----:B--2---:R-:W-:-:S05]  /*10d40*/  IMAD.WIDE R2, R19, 0x4, R2 ;  /* 0x0000000413027825 */ /* 0x004fca00078e0202 */
[----:B------:R2:W5:Y:S01]  /*10d50*/  LDG.E R0, desc[UR54][R2.64] ;  /* 0x0000003602007981 */ /* 0x000562000c1e1900 */
[----:B------:R-:W-:Y:S05]  /*10d60*/  BRA `(.L_x_1337) ;  /* 0x0000000000247947 */ /* 0x000fea0003800000 */
.L_x_1336:
[----:B------:R-:W-:Y:S02]  /*10d70*/  ULDC.64 UR4, c[0x0][0xa08] ;  /* 0x0002820000047ab9 */ /* 0x000fe40000000a00 */
[----:B------:R-:W-:-:S04]  /*10d80*/  ISETP.NE.U32.AND P0, PT, RZ, UR4, PT ;  /* 0x00000004ff007c0c */ /* 0x000fc8000bf05070 */
[----:B------:R-:W-:-:S13]  /*10d90*/  ISETP.NE.AND.EX P0, PT, RZ, UR5, PT, P0 ;  /* 0x00000005ff007c0c */ /* 0x000fda000bf05300 */
[----:B------:R-:W-:Y:S05]  /*10da0*/  @!P0 BRA `(.L_x_1337) ;  /* 0x0000000000148947 */ /* 0x000fea0003800000 */
[----:B--2---:R-:W2:Y:S02]  /*10db0*/  LDC.64 R2, c[0x0][0xa08] ;  /* 0x00028200ff027b82 */ /* 0x004ea40000000a00 */
[----:B--2---:R-:W-:-:S05]  /*10dc0*/  IMAD.WIDE R2, R19, 0x4, R2 ;  /* 0x0000000413027825 */ /* 0x004fca00078e0202 */
[----:B------:R-:W2:Y:S04]  /*10dd0*/  LDG.E R0, desc[UR54][R2.64] ;  /* 0x0000003602007981 */ /* 0x000ea8000c1e1900 */
[----:B------:R-:W2:Y:S02]  /*10de0*/  LDG.E R5, desc[UR54][R2.64+0x4] ;  /* 0x0000043602057981 */ /* 0x000ea4000c1e1900 */
[----:B--2---:R-:W-:-:S07]  /*10df0*/  IMAD.IADD R0, R5, 0x1, -R0 ;  /* 0x0000000105007824 */ /* 0x004fce00078e0a00 */
.L_x_1337:
[----:B------:R-:W3:Y:S01]  /*10e00*/  LDL R9, [R1] ;  /* 0x0000000001097983 */ /* 0x000ee20000100800 */
[----:B--2---:R-:W2:Y:S01]  /*10e10*/  LDC R2, c[0x0][0x448] ;  /* 0x00011200ff027b82 */ /* 0x004ea20000000800 */
[----:B-----5:R-:W-:Y:S01]  /*10e20*/  IMAD.IADD R8, R0, 0x1, -R24 ;  /* 0x0000000100087824 */ /* 0x020fe200078e0a18 */
[----:B------:R-:W-:Y:S01]  /*10e30*/  LOP3.LUT R23, R23, 0xfffffff7, RZ, 0xc0, !PT ;  /* 0xfffffff717177812 */ /* 0x000fe200078ec0ff */
[----:B------:R-:W-:-:S03]  /*10e40*/  IMAD R27, R17, 0xc0, RZ ;  /* 0x000000c0111b7824 */ /* 0x000fc600078e02ff */
[----:B------:R4:W-:Y:S01]  /*10e50*/  STL [R1+0xc], R8 ;  /* 0x00000c0801007387 */ /* 0x0009e20000100800 */
[----:B------:R-:W-:Y:S01]  /*10e60*/  VIADD R7, R27, 0xbf ;  /* 0x000000bf1b077836 */ /* 0x000fe20000000000 */
[----:B--2---:R-:W-:Y:S02]  /*10e70*/  ISETP.NE.AND P2, PT, R2, 0x1, PT ;  /* 0x000000010200780c */ /* 0x004fe40003f45270 */
[----:B------:R-:W2:Y:S11]  /*10e80*/  LDC.64 R2, c[0x0][0x9e0] ;  /* 0x00027800ff027b82 */ /* 0x000eb60000000a00 */
[----:B------:R-:W4:Y:S01]  /*10e90*/  @P2 LDC R6, c[0x0][0x44c] ;  /* 0x00011300ff062b82 */ /* 0x000f220000000800 */
[----:B------:R-:W-:-:S07]  /*10ea0*/  @P2 LOP3.LUT R23, R23, 0x8, RZ, 0xfc, !PT ;  /* 0x0000000817172812 */ /* 0x000fce00078efcff */
[----:B01----:R-:W0:Y:S01]  /*10eb0*/  @P2 LDC R4, c[0x0][0x450] ;  /* 0x00011400ff042b82 */ /* 0x003e220000000800 */
[----:B--2---:R-:W-:Y:S01]  /*10ec0*/  ISETP.GE.AND P1, PT, R3, 0x1, PT ;  /* 0x000000010300780c */ /* 0x004fe20003f26270 */
[----:B----4-:R-:W-:-:S05]  /*10ed0*/  @P2 IMAD.HI.U32 R5, R7, R6, RZ ;  /* 0x0000000607052227 */ /* 0x010fca00078e00ff */
[----:B0-----:R-:W-:Y:S02]  /*10ee0*/  @P2 SHF.R.U32.HI R7, RZ, R4, R5 ;  /* 0x00000004ff072219 */ /* 0x001fe40000011605 */
[----:B---3--:R-:W-:-:S05]  /*10ef0*/  IADD3 R0, R8, 0x1, -R9 ;  /* 0x0000000108007810 */ /* 0x008fca0007ffe809 */
[----:B------:R-:W-:-:S04]  /*10f00*/  IMAD.IADD R7, R0, 0x1, R7 ;  /* 0x0000000100077824 */ /* 0x000fc800078e0207 */
[----:B------:R-:W-:Y:S01]  /*10f10*/  IMAD.IADD R2, R7, 0x1, R2 ;  /* 0x0000000107027824 */ /* 0x000fe200078e0202 */
[----:B------:R-:W-:Y:S06]  /*10f20*/  @!P1 BRA `(.L_x_1338) ;  /* 0x0000000000489947 */ /* 0x000fec0003800000 */
[C---:B------:R-:W-:Y:S01]  /*10f30*/  ISETP.GT.AND P0, PT, R7.reuse, RZ, PT ;  /* 0x000000ff0700720c */ /* 0x040fe20003f04270 */
[----:B------:R-:W-:Y:S01]  /*10f40*/  BSSY B0, `(.L_x_1339) ;  /* 0x000000e000007945 */ /* 0x000fe20003800000 */
[----:B------:R-:W-:-:S11]  /*10f50*/  VIADD R0, R7, 0xffffffff ;  /* 0xffffffff07007836 */ /* 0x000fd60000000000 */
[----:B------:R-:W-:Y:S05]  /*10f60*/  @P0 BRA `(.L_x_1340) ;  /* 0x00000000001c0947 */ /* 0x000fea0003800000 */
[----:B------:R-:W-:Y:S01]  /*10f70*/  ISETP.NE.AND P0, PT, R3, 0x1, PT ;  /* 0x000000010300780c */ /* 0x000fe20003f05270 */
[----:B------:R-:W-:-:S12]  /*10f80*/  IMAD.MOV R7, RZ, RZ, -R7 ;  /* 0x000000ffff077224 */ /* 0x000fd800078e0a07 */
[----:B------:R-:W0:Y:S02]  /*10f90*/  @P0 LDC.64 R4, c[0x0][0x9e8] ;  /* 0x00027a00ff040b82 */ /* 0x000e240000000a00 */
[----:B0-----:R-:W-:-:S05]  /*10fa0*/  @P0 IMAD.HI.U32 R4, R7, R4, RZ ;  /* 0x0000000407040227 */ /* 0x001fca00078e00ff */
[----:B------:R-:W-:-:S04]  /*10fb0*/  @P0 SHF.R.U32.HI R7, RZ, R5, R4 ;  /* 0x00000005ff070219 */ /* 0x000fc80000011604 */
[----:B------:R-:W-:Y:S01]  /*10fc0*/  LOP3.LUT R0, RZ, R7, RZ, 0x33, !PT ;  /* 0x00000007ff007212 */ /* 0x000fe200078e33ff */
[----:B------:R-:W-:Y:S06]  /*10fd0*/  BRA `(.L_x_1341) ;  /* 0x0000000000107947 */ /* 0x000fec0003800000 */
.L_x_1340:
[----:B------:R-:W-:-:S13]  /*10fe0*/  ISETP.NE.AND P0, PT, R3, 0x1, PT ;  /* 0x000000010300780c */ /* 0x000fda0003f05270 */
[----:B------:R-:W0:Y:S02]  /*10ff0*/  @P0 LDC.64 R4, c[0x0][0x9e8] ;  /* 0x00027a00ff040b82 */ /* 0x000e240000000a00 */
[----:B0-----:R-:W-:-:S05]  /*11000*/  @P0 IMAD.HI.U32 R4, R0, R4, RZ ;  /* 0x0000000400040227 */ /* 0x001fca00078e00ff */
[----:B------:R-:W-:-:S07]  /*11010*/  @P0 SHF.R.U32.HI R0, RZ, R5, R4 ;  /* 0x00000005ff000219 */ /* 0x000fce0000011604 */
.L_x_1341:
[----:B------:R-:W-:Y:S05]  /*11020*/  BSYNC B0 ;  /* 0x0000000000007941 */ /* 0x000fea0003800000 */
.L_x_1339:
[----:B------:R-:W-:-:S05]  /*11030*/  IMAD R5, R0, R3, R3 ;  /* 0x0000000300057224 */ /* 0x000fca00078e0203 */
[----:B------:R-:W-:-:S07]  /*11040*/  VIMNMX R2, R2, R5, PT ;  /* 0x0000000502027248 */ /* 0x000fce0003fe0100 */
.L_x_1338:
[----:B------:R-:W0:Y:S01]  /*11050*/  @P2 LDC R0, c[0x0][0x44c] ;  /* 0x00011300ff002b82 */ /* 0x000e220000000800 */
[----:B------:R-:W-:Y:S01]  /*11060*/  VIADD R2, R2, 0x7f ;  /* 0x0000007f02027836 */ /* 0x000fe20000000000 */
[----:B------:R-:W-:Y:S01]  /*11070*/  ULDC UR4, c[0x0][0x9dc] ;  /* 0x0002770000047ab9 */ /* 0x000fe20000000800 */
[----:B------:R-:W-:-:S05]  /*11080*/  IMAD.MOV.U32 R4, RZ, RZ, R27 ;  /* 0x000000ffff047224 */ /* 0x000fca00078e001b */
[----:B------:R-:W1:Y:S01]  /*11090*/  @P2 LDC R5, c[0x0][0x450] ;  /* 0x00011400ff052b82 */ /* 0x000e620000000800 */
[----:B0-----:R-:W-:-:S05]  /*110a0*/  @P2 IMAD.HI.U32 R0, R27, R0, RZ ;  /* 0x000000001b002227 */ /* 0x001fca00078e00ff */
[----:B-1----:R-:W-:Y:S01]  /*110b0*/  @P2 SHF.R.U32.HI R4, RZ, R5, R0 ;  /* 0x00000005ff042219 */ /* 0x002fe20000011600 */
[----:B------:R-:W-:Y:S01]  /*110c0*/  VIADD R0, R8, 0x7f ;  /* 0x0000007f08007836 */ /* 0x000fe20000000000 */
[----:B------:R-:W-:Y:S02]  /*110d0*/  SHF.R.S32.HI R5, RZ, 0x1f, R2 ;  /* 0x0000001fff057819 */ /* 0x000fe40000011402 */
[----:B------:R-:W-:Y:S02]  /*110e0*/  IADD3 R6, R4, R8, -R9 ;  /* 0x0000000804067210 */ /* 0x000fe40007ffe809 */
[----:B------:R-:W-:Y:S02]  /*110f0*/  LEA.HI R2, R5, R2, RZ, 0x7 ;  /* 0x0000000205027211 */ /* 0x000fe400078f38ff */
[----:B------:R-:W-:Y:S02]  /*11100*/  SHF.R.S32.HI R5, RZ, 0x1f, R0 ;  /* 0x0000001fff057819 */ /* 0x000fe40000011400 */
[----:B------:R-:W-:Y:S01]  /*11110*/  SHF.R.S32.HI R7, RZ, 0x7, R2 ;  /* 0x00000007ff077819 */ /* 0x000fe20000011402 */
[----:B------:R-:W-:Y:S01]  /*11120*/  VIADD R2, R6, -UR4 ;  /* 0x8000000406027c36 */ /* 0x000fe20008000000 */
[----:B------:R-:W-:-:S04]  /*11130*/  LEA.HI R5, R5, R0, RZ, 0x7 ;  /* 0x0000000005057211 */ /* 0x000fc800078f38ff */
[----:B------:R-:W-:-:S04]  /*11140*/  SHF.R.S32.HI R0, RZ, 0x7, R5 ;  /* 0x00000007ff007819 */ /* 0x000fc80000011405 */
[----:B------:R-:W-:Y:S01]  /*11150*/  VIMNMX R0, R0, R7, PT ;  /* 0x0000000700007248 */ /* 0x000fe20003fe0100 */
[----:B------:R-:W-:Y:S06]  /*11160*/  @!P1 BRA `(.L_x_1342) ;  /* 0x0000000000449947 */ /* 0x000fec0003800000 */
[----:B------:R-:W-:Y:S01]  /*11170*/  ISETP.GT.AND P0, PT, R6, -0x1, PT ;  /* 0xffffffff0600780c */ /* 0x000fe20003f04270 */
[----:B------:R-:W-:-:S12]  /*11180*/  BSSY B0, `(.L_x_1343) ;  /* 0x000000d000007945 */ /* 0x000fd80003800000 */
[----:B------:R-:W-:Y:S05]  /*11190*/  @P0 BRA `(.L_x_1344) ;  /* 0x00000000001c0947 */ /* 0x000fea0003800000 */
[----:B------:R-:W-:Y:S02]  /*111a0*/  ISETP.NE.AND P0, PT, R3, 0x1, PT ;  /* 0x000000010300780c */ /* 0x000fe40003f05270 */
[----:B------:R-:W-:-:S11]  /*111b0*/  LOP3.LUT R7, RZ, R6, RZ, 0x33, !PT ;  /* 0x00000006ff077212 */ /* 0x000fd600078e33ff */
[----:B------:R-:W0:Y:S02]  /*111c0*/  @P0 LDC.64 R4, c[0x0][0x9e8] ;  /* 0x00027a00ff040b82 */ /* 0x000e240000000a00 */
[----:B0-----:R-:W-:-:S05]  /*111d0*/  @P0 IMAD.HI.U32 R4, R7, R4, RZ ;  /* 0x0000000407040227 */ /* 0x001fca00078e00ff */
[----:B------:R-:W-:-:S04]  /*111e0*/  @P0 SHF.R.U32.HI R7, RZ, R5, R4 ;  /* 0x00000005ff070219 */ /* 0x000fc80000011604 */
[----:B------:R-:W-:Y:S01]  /*111f0*/  LOP3.LUT R6, RZ, R7, RZ, 0x33, !PT ;  /* 0x00000007ff067212 */ /* 0x000fe200078e33ff */
[----:B------:R-:W-:Y:S06]  /*11200*/  BRA `(.L_x_1345) ;  /* 0x0000000000107947 */ /* 0x000fec0003800000 */
.L_x_1344:
[----:B------:R-:W-:-:S13]  /*11210*/  ISETP.NE.AND P0, PT, R3, 0x1, PT ;  /* 0x000000010300780c */ /* 0x000fda0003f05270 */
[----:B------:R-:W0:Y:S02]  /*11220*/  @P0 LDC.64 R4, c[0x0][0x9e8] ;  /* 0x00027a00ff040b82 */ /* 0x000e240000000a00 */
[----:B0-----:R-:W-:-:S05]  /*11230*/  @P0 IMAD.HI.U32 R4, R6, R4, RZ ;  /* 0x0000000406040227 */ /* 0x001fca00078e00ff */
[----:B------:R-:W-:-:S07]  /*11240*/  @P0 SHF.R.U32.HI R6, RZ, R5, R4 ;  /* 0x00000005ff060219 */ /* 0x000fce0000011604 */
.L_x_1345:
[----:B------:R-:W-:Y:S05]  /*11250*/  BSYNC B0 ;  /* 0x0000000000007941 */ /* 0x000fea0003800000 */
.L_x_1343:
[----:B------:R-:W-:-:S05]  /*11260*/  IMAD R3, R6, R3, RZ ;  /* 0x0000000306037224 */ /* 0x000fca00078e02ff */
[----:B------:R-:W-:-:S07]  /*11270*/  VIMNMX R2, R2, R3, !PT ;  /* 0x0000000302027248 */ /* 0x000fce0007fe0100 */
.L_x_1342:
[----:B------:R-:W-:Y:S01]  /*11280*/  SHF.R.S32.HI R3, RZ, 0x1f, R2 ;  /* 0x0000001fff037819 */ /* 0x000fe20000011402 */
[----:B------:R-:W-:Y:S03]  /*11290*/  BSSY B0, `(.L_x_1346) ;  /* 0x000002a000007945 */ /* 0x000fe60003800000 */
[----:B------:R-:W-:Y:S02]  /*112a0*/  LEA.HI R3, R3, R2, RZ, 0x7 ;  /* 0x0000000203037211 */ /* 0x000fe400078f38ff */
[----:B------:R-:W-:Y:S02]  /*112b0*/  LOP3.LUT R2, R18, 0xff000000, RZ, 0xc0, !PT ;  /* 0xff00000012027812 */ /* 0x000fe400078ec0ff */
[----:B------:R-:W-:-:S04]  /*112c0*/  SHF.R.S32.HI R3, RZ, 0x7, R3 ;  /* 0x00000007ff037819 */ /* 0x000fc80000011403 */
[----:B------:R-:W-:Y:S02]  /*112d0*/  VIMNMX R4, RZ, R3, !PT ;  /* 0x00000003ff047248 */ /* 0x000fe40007fe0100 */
[----:B------:R-:W-:Y:S02]  /*112e0*/  SHF.R.U32.HI R3, RZ, 0x8, R2 ;  /* 0x00000008ff037819 */ /* 0x000fe40000011602 */
[----:B------:R-:W-:Y:S02]  /*112f0*/  ISETP.GT.AND P0, PT, R0, R4, PT ;  /* 0x000000040000720c */ /* 0x000fe40003f04270 */
[----:B------:R-:W-:-:S04]  /*11300*/  LOP3.LUT R2, R18, 0xff0000, RZ, 0xc0, !PT ;  /* 0x00ff000012027812 */ /* 0x000fc800078ec0ff */
[----:B------:R-:W-:Y:S01]  /*11310*/  LEA.HI R2, R2, R3, RZ, 0x10 ;  /* 0x0000000302027211 */ /* 0x000fe200078f80ff */
[----:B------:R-:W-:-:S03]  /*11320*/  IMAD.MOV.U32 R3, RZ, RZ, RZ ;  /* 0x000000ffff037224 */ /* 0x000fc600078e00ff */
[----:B------:R-:W-:-:S03]  /*11330*/  LOP3.LUT R5, R2, 0xff, RZ, 0xc0, !PT ;  /* 0x000000ff02057812 */ /* 0x000fc600078ec0ff */
[----:B------:R-:W-:Y:S05]  /*11340*/  @!P0 BRA `(.L_x_1347) ;  /* 0x0000000000788947 */ /* 0x000fea0003800000 */
[----:B------:R-:W-:-:S04]  /*11350*/  SHF.R.U32.HI R6, RZ, 0x10, R2 ;  /* 0x00000010ff067819 */ /* 0x000fc80000011602 */
[----:B------:R-:W-:-:S13]  /*11360*/  ISETP.NE.AND P0, PT, R6, RZ, PT ;  /* 0x000000ff0600720c */ /* 0x000fda0003f05270 */
[----:B------:R-:W0:Y:S02]  /*11370*/  @!P0 LDC R6, c[0x0][0x9f0] ;  /* 0x00027c00ff068b82 */ /* 0x000e240000000800 */
[----:B0-----:R-:W-:Y:S02]  /*11380*/  IABS R8, R6 ;  /* 0x0000000600087213 */ /* 0x001fe40000000000 */
[----:B------:R-:W-:Y:S02]  /*11390*/  IADD3 R7, R6, -0x1, R0 ;  /* 0xffffffff06077810 */ /* 0x000fe40007ffe000 */
[----:B------:R-:W0:Y:S03]  /*113a0*/  I2F.RP R10, R8 ;  /* 0x00000008000a7306 */ /* 0x000e260000209400 */
[----:B------:R-:W-:-:S05]  /*113b0*/  IMAD.IADD R7, R7, 0x1, -R4 ;  /* 0x0000000107077824 */ /* 0x000fca00078e0a04 */
[----:B------:R-:W-:-:S04]  /*113c0*/  LOP3.LUT R2, R7, R6, RZ, 0x3c, !PT ;  /* 0x0000000607027212 */ /* 0x000fc800078e3cff */
[----:B------:R-:W-:Y:S01]  /*113d0*/  ISETP.GE.AND P2, PT, R2, RZ, PT ;  /* 0x000000ff0200720c */ /* 0x000fe20003f46270 */
[----:B0-----:R-:W0:Y:S02]  /*113e0*/  MUFU.RCP R10, R10 ;  /* 0x0000000a000a7308 */ /* 0x001e240000001000 */
[----:B0-----:R-:W-:-:S06]  /*113f0*/  VIADD R3, R10, 0xffffffe ;  /* 0x0ffffffe0a037836 */ /* 0x001fcc0000000000 */
[----:B------:R-:W0:Y:S02]  /*11400*/  F2I.FTZ.U32.TRUNC.NTZ R3, R3 ;  /* 0x0000000300037305 */ /* 0x000e24000021f000 */
[----:B0-----:R-:W-:-:S04]  /*11410*/  IMAD.MOV R2, RZ, RZ, -R3 ;  /* 0x000000ffff027224 */ /* 0x001fc800078e0a03 */
[----:B------:R-:W-:Y:S02]  /*11420*/  IMAD R9, R2, R8, RZ ;  /* 0x0000000802097224 */ /* 0x000fe400078e02ff */
[----:B------:R-:W-:-:S04]  /*11430*/  IMAD.MOV.U32 R2, RZ, RZ, RZ ;  /* 0x000000ffff027224 */ /* 0x000fc800078e00ff */
[----:B------:R-:W-:Y:S01]  /*11440*/  IMAD.HI.U32 R9, R3, R9, R2 ;  /* 0x0000000903097227 */ /* 0x000fe200078e0002 */
[----:B------:R-:W-:Y:S02]  /*11450*/  IABS R2, R7 ;  /* 0x0000000700027213 */ /* 0x000fe40000000000 */
[----:B------:R-:W-:-:S03]  /*11460*/  IABS R3, R6 ;  /* 0x0000000600037213 */ /* 0x000fc60000000000 */
[----:B------:R-:W-:-:S04]  /*11470*/  IMAD.HI.U32 R9, R9, R2, RZ ;  /* 0x0000000209097227 */ /* 0x000fc800078e00ff */
[----:B------:R-:W-:-:S04]  /*11480*/  IMAD.MOV R3, RZ, RZ, -R3 ;  /* 0x000000ffff037224 */ /* 0x000fc800078e0a03 */
        /* <DEDUP_REMOVED lines=10> */
.L_x_1347:
[----:B------:R-:W-:Y:S05]  /*11530*/  BSYNC B0 ;  /* 0x0000000000007941 */ /* 0x000fea0003800000 */
.L_x_1346:
[-C--:B------:R-:W-:Y:S01]  /*11540*/  IMAD R2, R5, R3.reuse, R4 ;  /* 0x0000000305027224 */ /* 0x080fe200078e0204 */
[----:B------:R-:W-:Y:S04]  /*11550*/  BSSY B7, `(.L_x_1348) ;  /* 0x000038b000077945 */ /* 0x000fe80003800000 */
        /* <DEDUP_REMOVED lines=22> */
.L_x_1349:
        /* <DEDUP_REMOVED lines=20> */
.L_x_1352:
[----:B------:R-:W-:Y:S05]  /*11800*/  BSYNC B6 ;  /* 0x0000000000067941 */ /* 0x000fea0003800000 */
.L_x_1351:
        /* <DEDUP_REMOVED lines=9> */
[----:B------:R-:W-:Y:S02]  /*118a0*/  IMAD.U32 R4, RZ, RZ, UR6 ;  /* 0x00000006ff047e24 */ /* 0x000fe4000f8e00ff */
[----:B------:R-:W-:Y:S02]  /*118b0*/  IMAD.U32 R5, RZ, RZ, UR7 ;  /* 0x00000007ff057e24 */ /* 0x000fe4000f8e00ff */
[----:B------:R-:W-:Y:S02]  /*118c0*/  IMAD.U32 R6, RZ, RZ, UR8 ;  /* 0x00000008ff067e24 */ /* 0x000fe4000f8e00ff */
[----:B------:R-:W-:-:S02]  /*118d0*/  IMAD.U32 R7, RZ, RZ, UR9 ;  /* 0x00000009ff077e24 */ /* 0x000fc4000f8e00ff */
[----:B------:R-:W-:Y:S02]  /*118e0*/  IMAD.U32 R10, RZ, RZ, UR4 ;  /* 0x00000004ff0a7e24 */ /* 0x000fe4000f8e00ff */
[----:B------:R-:W-:Y:S02]  /*118f0*/  IMAD.U32 R11, RZ, RZ, UR5 ;  /* 0x00000005ff0b7e24 */ /* 0x000fe4000f8e00ff */
[----:B------:R-:W-:Y:S02]  /*11900*/  IMAD.MOV.U32 R8, RZ, RZ, 0x70 ;  /* 0x00000070ff087424 */ /* 0x000fe400078e00ff */
[----:B------:R-:W-:Y:S02]  /*11910*/  IMAD.MOV.U32 R12, RZ, RZ, 0x1 ;  /* 0x00000001ff0c7424 */ /* 0x000fe400078e00ff */
[----:B0-----:R-:W-:-:S07]  /*11920*/  IMAD.MOV.U32 R13, RZ, RZ, RZ ;  /* 0x000000ffff0d7224 */ /* 0x001fce00078e00ff */
[----:B------:R-:W-:-:S07]  /*11930*/  LEPC R20, `(.L_x_1355) ;  /* 0x000000001014794e */ /* 0x000fce0000000000 */
[----:B-1----:R-:W-:Y:S05]  /*11940*/  CALL.ABS.NOINC R2 ;  /* 0x0000000002007343 */ /* 0x002fea0003c00000 */
.L_x_1355:
[----:B------:R0:W1:Y:S01]  /*11950*/  LDC.64 R2, c[0x4][R17] ;  /* 0x0100000011027b82 */ /* 0x0000620000000a00 */
[----:B------:R-:W-:Y:S01]  /*11960*/  ULDC.64 UR6, c[0x4][0x88] ;  /* 0x0100220000067ab9 */ /* 0x000fe20000000a00 */
[----:B------:R-:W-:Y:S01]  /*11970*/  ULDC.64 UR8, c[0x4][0x90] ;  /* 0x0100240000087ab9 */ /* 0x000fe20000000a00 */
[----:B------:R-:W-:Y:S01]  /*11980*/  ULDC.64 UR4, c[0x4][0x18] ;  /* 0x0100060000047ab9 */ /* 0x000fe20000000a00 */
        /* <DEDUP_REMOVED lines=11> */
.L_x_1354:
[----:B------:R-:W-:Y:S05]  /*11a40*/  BSYNC B6 ;  /* 0x0000000000067941 */ /* 0x000fea0003800000 */
.L_x_1353:
[----:B------:R-:W-:Y:S01]  /*11a50*/  ULDC.64 UR4, c[0x0][0x9f8] ;  /* 0x00027e0000047ab9 */ /* 0x000fe20000000a00 */
[----:B------:R-:W2:Y:S01]  /*11a60*/  LDL R17, [R1+0xc] ;  /* 0x00000c0001117983 */ /* 0x000ea20000100800 */
[----:B------:R-:W-:Y:S01]  /*11a70*/  ISETP.NE.U32.AND P0, PT, RZ, UR4, PT ;  /* 0x00000004ff007c0c */ /* 0x000fe2000bf05070 */
[----:B------:R-:W-:Y:S01]  /*11a80*/  IMAD.MOV.U32 R7, RZ, RZ, R19 ;  /* 0x000000ffff077224 */ /* 0x000fe200078e0013 */
[----:B------:R-:W0:Y:S02]  /*11a90*/  LDC R6, c[0x0][0x430] ;  /* 0x00010c00ff067b82 */ /* 0x000e240000000800 */
[----:B------:R-:W-:-:S13]  /*11aa0*/  ISETP.NE.AND.EX P0, PT, RZ, UR5, PT, P0 ;  /* 0x00000005ff007c0c */ /* 0x000fda000bf05300 */
[----:B------:R-:W1:Y:S02]  /*11ab0*/  @P0 LDC.64 R2, c[0x0][0x9f8] ;  /* 0x00027e00ff020b82 */ /* 0x000e640000000a00 */
[----:B-1----:R-:W-:-:S05]  /*11ac0*/  @P0 IMAD.WIDE R2, R19, 0x4, R2 ;  /* 0x0000000413020825 */ /* 0x002fca00078e0202 */
[----:B------:R1:W3:Y:S01]  /*11ad0*/  @P0 LDG.E R7, desc[UR54][R2.64] ;  /* 0x0000003602070981 */ /* 0x0002e2000c1e1900 */
[----:B0-----:R-:W-:Y:S01]  /*11ae0*/  ISETP.NE.AND P1, PT, R6, 0x1, PT ;  /* 0x000000010600780c */ /* 0x001fe20003f25270 */
[----:B------:R-:W-:Y:S01]  /*11af0*/  VIADD R26, R26, 0xffffffff ;  /* 0xffffffff1a1a7836 */ /* 0x000fe20000000000 */
[----:B------:R-:W-:Y:S01]  /*11b00*/  LOP3.LUT R23, R23, 0xfffffffb, RZ, 0xc0, !PT ;  /* 0xfffffffb17177812 */ /* 0x000fe200078ec0ff */
[----:B------:R-:W0:Y:S02]  /*11b10*/  S2R R21, SR_TID.X ;  /* 0x0000000000157919 */ /* 0x000e240000002100 */
[----:B------:R-:W-:Y:S01]  /*11b20*/  IMAD.SHL.U32 R8, R26, 0x80, RZ ;  /* 0x000000801a087824 */ /* 0x000fe200078e00ff */
[----:B------:R-:W4:Y:S07]  /*11b30*/  S2R R20, SR_TID.X ;  /* 0x0000000000147919 */ /* 0x000f2e0000002100 */
[----:B-1----:R-:W1:Y:S01]  /*11b40*/  @P1 LDC R3, c[0x0][0x434] ;  /* 0x00010d00ff031b82 */ /* 0x002e620000000800 */
[----:B------:R-:W-:-:S07]  /*11b50*/  @P1 LOP3.LUT R23, R23, 0x4, RZ, 0xfc, !PT ;  /* 0x0000000417171812 */ /* 0x000fce00078efcff */
[----:B------:R-:W1:Y:S01]  /*11b60*/  @P1 LDC R2, c[0x0][0x438] ;  /* 0x00010e00ff021b82 */ /* 0x000e620000000800 */
[----:B0-----:R-:W-:Y:S01]  /*11b70*/  IMAD.SHL.U32 R21, R21, 0x10, RZ ;  /* 0x0000001015157824 */ /* 0x001fe200078e00ff */
[----:B----4-:R-:W-:-:S04]  /*11b80*/  LOP3.LUT R20, R20, 0x7f, RZ, 0xc0, !PT ;  /* 0x0000007f14147812 */ /* 0x010fc800078ec0ff */
[----:B------:R-:W-:Y:S02]  /*11b90*/  LOP3.LUT R21, R21, 0x70, RZ, 0xc0, !PT ;  /* 0x0000007015157812 */ /* 0x000fe400078ec0ff */
[----:B------:R-:W-:-:S04]  /*11ba0*/  SHF.R.U32.HI R20, RZ, 0x3, R20 ;  /* 0x00000003ff147819 */ /* 0x000fc80000011614 */
[----:B------:R-:W-:-:S04]  /*11bb0*/  LOP3.LUT R0, R8, R20, R21, 0xfe, !PT ;  /* 0x0000001408007212 */ /* 0x000fc800078efe15 */
[C---:B--2---:R-:W-:Y:S01]  /*11bc0*/  ISETP.GE.AND P0, PT, R0.reuse, R17, PT ;  /* 0x000000110000720c */ /* 0x044fe20003f06270 */
[----:B------:R-:W-:-:S04]  /*11bd0*/  IMAD.IADD R0, R0, 0x1, R24 ;  /* 0x0000000100007824 */ /* 0x000fc800078e0218 */
[----:B-1----:R-:W-:-:S04]  /*11be0*/  @P1 IMAD.HI.U32 R3, R0, R3, RZ ;  /* 0x0000000300031227 */ /* 0x002fc800078e00ff */
[----:B------:R-:W-:Y:S01]  /*11bf0*/  IMAD.MOV.U32 R4, RZ, RZ, R0 ;  /* 0x000000ffff047224 */ /* 0x000fe200078e0000 */
[----:B------:R-:W-:-:S03]  /*11c00*/  @P1 SHF.R.U32.HI R4, RZ, R2, R3 ;  /* 0x00000002ff041219 */ /* 0x000fc60000011603 */
[----:B------:R-:W0:Y:S02]  /*11c10*/  @!P0 LDC.64 R2, c[0x0][0x428] ;  /* 0x00010a00ff028b82 */ /* 0x000e240000000a00 */
[----:B------:R-:W-:-:S04]  /*11c20*/  IMAD.MOV R5, RZ, RZ, -R4 ;  /* 0x000000ffff057224 */ /* 0x000fc800078e0a04 */
[----:B------:R-:W-:Y:S01]  /*11c30*/  IMAD R0, R6, R5, R0 ;  /* 0x0000000506007224 */ /* 0x000fe200078e0200 */
[--C-:B------:R-:W-:Y:S02]  /*11c40*/  @!P0 SHF.R.S32.HI R5, RZ, 0x1f, R4.reuse ;  /* 0x0000001fff058819 */ /* 0x100fe40000011404 */
[----:B---3--:R-:W-:Y:S01]  /*11c50*/  SHF.R.S32.HI R6, RZ, 0x1f, R7 ;  /* 0x0000001fff067819 */ /* 0x008fe20000011407 */
[----:B------:R-:W-:Y:S01]  /*11c60*/  STL [R1+0x4], R7 ;  /* 0x0000040701007387 */ /* 0x000fe20000100800 */
[----:B0-----:R-:W-:-:S03]  /*11c70*/  @!P0 IMAD.WIDE.U32 R4, R7, R2, R4 ;  /* 0x0000000207048225 */ /* 0x001fc600078e0004 */
[----:B------:R0:W-:Y:S02]  /*11c80*/  STL [R1+0x18], R6 ;  /* 0x0000180601007387 */ /* 0x0001e40000100800 */
[----:B0-----:R-:W-:-:S04]  /*11c90*/  @!P0 IMAD R6, R6, R2, RZ ;  /* 0x0000000206068224 */ /* 0x001fc800078e02ff */
[----:B------:R-:W-:Y:S02]  /*11ca0*/  @!P0 IMAD R6, R7, R3, R6 ;  /* 0x0000000307068224 */ /* 0x000fe400078e0206 */
[----:B------:R-:W0:Y:S02]  /*11cb0*/  @!P0 LDC.64 R2, c[0x0][0x418] ;  /* 0x00010600ff028b82 */ /* 0x000e240000000a00 */
[----:B------:R-:W-:Y:S01]  /*11cc0*/  @!P0 IMAD.IADD R5, R5, 0x1, R6 ;  /* 0x0000000105058824 */ /* 0x000fe200078e0206 */
[----:B0-----:R-:W-:-:S04]  /*11cd0*/  @!P0 LEA R2, P1, R4, R2, 0x2 ;  /* 0x0000000204028211 */ /* 0x001fc800078210ff */
[----:B------:R-:W-:Y:S01]  /*11ce0*/  @!P0 LEA.HI.X R3, R4, R3, R5, 0x2, P1 ;  /* 0x0000000304038211 */ /* 0x000fe200008f1405 */
[----:B------:R-:W-:-:S06]  /*11cf0*/  IMAD.MOV.U32 R4, RZ, RZ, RZ ;  /* 0x000000ffff047224 */ /* 0x000fcc00078e00ff */
[----:B------:R0:W5:Y:S01]  /*11d00*/  @!P0 LDG.E R4, desc[UR54][R2.64] ;  /* 0x0000003602048981 */ /* 0x000162000c1e1900 */
[----:B------:R-:W-:Y:S01]  /*11d10*/  IMAD.U32 R7, RZ, RZ, UR37 ;  /* 0x00000025ff077e24 */ /* 0x000fe2000f8e00ff */
[----:B------:R-:W-:Y:S01]  /*11d20*/  UMOV UR4, 0xffffffff ;  /* 0xffffffff00047882 */ /* 0x000fe20000000000 */
[----:B------:R-:W-:-:S03]  /*11d30*/  LOP3.LUT R23, R23, 0xfffffffd, RZ, 0xc0, !PT ;  /* 0xfffffffd17177812 */ /* 0x000fc600078ec0ff */
[----:B------:R-:W-:-:S13]  /*11d40*/  ISETP.NE.AND P2, PT, R7, 0x3, PT ;  /* 0x000000030700780c */ /* 0x000fda0003f45270 */
[----:B------:R-:W-:Y:S01]  /*11d50*/  @P2 LOP3.LUT R23, R23, 0x2, RZ, 0xfc, !PT ;  /* 0x0000000217172812 */ /* 0x000fe200078efcff */
[----:B0-----:R-:W-:Y:S06]  /*11d60*/  BRA.DIV UR4, `(.L_x_1356) ;  /* 0x0000004604f47947 */ /* 0x001fec000b800000 */
.L_x_1422:
[----:B------:R-:W-:Y:S01]  /*11d70*/  LOP3.LUT R24, R18, 0xffff, RZ, 0xc0, !PT ;  /* 0x0000ffff12187812 */ /* 0x000fe200078ec0ff */
[----:B------:R-:W-:Y:S06]  /*11d80*/  @!P2 BRA `(.L_x_1357) ;  /* 0x000000000004a947 */ /* 0x000fec0003800000 */
[----:B------:R-:W-:Y:S01]  /*11d90*/  BPT.TRAP 0x1 ;  /* 0x000000040000795c */ /* 0x000fe20000300000 */
.L_x_1357:
[----:B------:R-:W-:Y:S01]  /*11da0*/  SHF.R.S32.HI R6, RZ, 0x1f, R0 ;  /* 0x0000001fff067819 */ /* 0x000fe20000011400 */
        /* <DEDUP_REMOVED lines=13> */
[----:B------:R-:W-:Y:S02]  /*11e80*/  IMAD.IADD R3, R3, 0x1, R5 ;  /* 0x0000000103037824 */ /* 0x000fe400078e0205 */
        /* <DEDUP_REMOVED lines=8> */
.L_x_1423:
[----:B------:R-:W-:Y:S05]  /*11f10*/  BSYNC B0 ;  /* 0x0000000000007941 */ /* 0x000fea0003800000 */
.L_x_1358:
[----:B------:R-:W2:Y:S01]  /*11f20*/  LDL R10, [R1+0xc] ;  /* 0x00000c00010a7983 */ /* 0x000ea20000100800 */
[----:B------:R-:W-:Y:S01]  /*11f30*/  ULDC.64 UR4, c[0x0][0x300] ;  /* 0x0000c00000047ab9 */ /* 0x000fe20000000a00 */
[----:B------:R-:W-:Y:S01]  /*11f40*/  ULDC.64 UR6, c[0x0][0x2e8] ;  /* 0x0000ba0000067ab9 */ /* 0x000fe20000000a00 */
[----:B------:R-:W-:Y:S01]  /*11f50*/  IMAD R6, R6, UR4, RZ ;  /* 0x0000000406067c24 */ /* 0x000fe2000f8e02ff */
[----:B------:R-:W1:Y:S01]  /*11f60*/  S2R R9, SR_TID.X ;  /* 0x0000000000097919 */ /* 0x000e620000002100 */
[C---:B0-----:R-:W-:Y:S01]  /*11f70*/  IMAD.WIDE.U32 R2, R0.reuse, UR4, RZ ;  /* 0x0000000400027c25 */ /* 0x041fe2000f8e00ff */
[----:B------:R-:W-:Y:S01]  /*11f80*/  LOP3.LUT R23, R23, 0xfffffffe, RZ, 0xc0, !PT ;  /* 0xfffffffe17177812 */ /* 0x000fe200078ec0ff */
[----:B------:R-:W0:Y:S02]  /*11f90*/  S2R R11, SR_TID.X ;  /* 0x00000000000b7919 */ /* 0x000e240000002100 */
[----:B------:R-:W-:Y:S01]  /*11fa0*/  IMAD R6, R0, UR5, R6 ;  /* 0x0000000500067c24 */ /* 0x000fe2000f8e0206 */
[----:B------:R-:W-:-:S02]  /*11fb0*/  ULDC.64 UR4, c[0x0][0x310] ;  /* 0x0000c40000047ab9 */ /* 0x000fc40000000a00 */
[----:B------:R-:W-:Y:S02]  /*11fc0*/  IMAD R7, R7, UR4, RZ ;  /* 0x0000000407077c24 */ /* 0x000fe4000f8e02ff */
[----:B------:R-:W-:Y:S02]  /*11fd0*/  IMAD.IADD R3, R3, 0x1, R6 ;  /* 0x0000000103037824 */ /* 0x000fe400078e0206 */
[C---:B------:R-:W-:Y:S02]  /*11fe0*/  IMAD R7, R4.reuse, UR5, R7 ;  /* 0x0000000504077c24 */ /* 0x040fe4000f8e0207 */
[----:B------:R-:W-:Y:S01]  /*11ff0*/  IMAD.WIDE.U32 R2, R4, UR4, R2 ;  /* 0x0000000404027c25 */ /* 0x000fe2000f8e0002 */
[----:B------:R-:W-:-:S03]  /*12000*/  ULDC.64 UR4, c[0x0][0x308] ;  /* 0x0000c20000047ab9 */ /* 0x000fc60000000a00 */
[----:B------:R-:W-:Y:S02]  /*12010*/  IMAD.IADD R3, R3, 0x1, R7 ;  /* 0x0000000103037824 */ /* 0x000fe400078e0207 */
[C---:B------:R-:W-:Y:S01]  /*12020*/  IMAD.WIDE.U32 R2, R24.reuse, UR4, R2 ;  /* 0x0000000418027c25 */ /* 0x040fe2000f8e0002 */
[----:B------:R-:W-:Y:S02]  /*12030*/  ULDC UR4, c[0x0][0x2f4] ;  /* 0x0000bd0000047ab9 */ /* 0x000fe40000000800 */
[----:B------:R-:W-:Y:S01]  /*12040*/  ISETP.GE.AND P2, PT, R29, UR4, PT ;  /* 0x000000041d007c0c */ /* 0x000fe2000bf46270 */
[----:B------:R-:W-:Y:S01]  /*12050*/  IMAD R3, R24, UR5, R3 ;  /* 0x0000000518037c24 */ /* 0x000fe2000f8e0203 */
[----:B------:R-:W-:Y:S01]  /*12060*/  LEA R0, P0, R2, UR6, 0x1 ;  /* 0x0000000602007c11 */ /* 0x000fe2000f8008ff */
[----:B------:R-:W-:-:S03]  /*12070*/  UMOV UR4, 0xffffffff ;  /* 0xffffffff00047882 */ /* 0x000fc60000000000 */
[----:B------:R-:W-:Y:S02]  /*12080*/  LEA.HI.X R2, R2, UR7, R3, 0x1, P0 ;  /* 0x0000000702027c11 */ /* 0x000fe400080f0c03 */
[----:B-1----:R-:W-:-:S04]  /*12090*/  LOP3.LUT R9, R9, 0x7f, RZ, 0xc0, !PT ;  /* 0x0000007f09097812 */ /* 0x002fc800078ec0ff */
[----:B------:R-:W-:Y:S02]  /*120a0*/  SHF.R.U32.HI R9, RZ, 0x3, R9 ;  /* 0x00000003ff097819 */ /* 0x000fe40000011609 */
[----:B------:R-:W-:Y:S02]  /*120b0*/  @P2 LOP3.LUT R23, R23, 0x1, RZ, 0xfc, !PT ;  /* 0x0000000117172812 */ /* 0x000fe400078efcff */
[----:B--2---:R-:W-:Y:S01]  /*120c0*/  IADD3 R4, -R9, R10, -R8 ;  /* 0x0000000a09047210 */ /* 0x004fe20007ffe908 */
[C---:B0-----:R-:W-:Y:S02]  /*120d0*/  IMAD.SHL.U32 R9, R11.reuse, 0x8, RZ ;  /* 0x000000080b097824 */ /* 0x041fe400078e00ff */
[----:B------:R-:W-:Y:S01]  /*120e0*/  IMAD.SHL.U32 R10, R11, 0x8, RZ ;  /* 0x000000080b0a7824 */ /* 0x000fe200078e00ff */
[----:B------:R-:W-:Y:S02]  /*120f0*/  ISETP.GE.AND P0, PT, R4, 0x1, PT ;  /* 0x000000010400780c */ /* 0x000fe40003f06270 */
[----:B------:R-:W-:-:S04]  /*12100*/  LOP3.LUT R9, R9, 0x1f8, RZ, 0xc0, !PT ;  /* 0x000001f809097812 */ /* 0x000fc800078ec0ff */
[----:B------:R-:W-:-:S04]  /*12110*/  LOP3.LUT R9, R9, 0x38, R11, 0x78, !PT ;  /* 0x0000003809097812 */ /* 0x000fc800078e780b */
[----:B------:R-:W-:-:S05]  /*12120*/  LOP3.LUT R9, R9, 0x200, R10, 0xf8, !PT ;  /* 0x0000020009097812 */ /* 0x000fca00078ef80a */
[----:B------:R-:W-:Y:S01]  /*12130*/  IMAD R3, R25, 0x2000, R9 ;  /* 0x0000200019037824 */ /* 0x000fe200078e0209 */
[----:B------:R-:W-:Y:S06]  /*12140*/  BRA.DIV UR4, `(.L_x_1360) ;  /* 0x0000004604447947 */ /* 0x000fec000b800000 */
[----:B------:R-:W0:Y:S01]  /*12150*/  SHFL.IDX PT, R7, R0, RZ, 0x181f ;  /* 0x00181fff00077589 */ /* 0x000e2200000e0000 */
[----:B------:R-:W-:-:S03]  /*12160*/  @P0 IMAD R8, R3, 0x2, R22 ;  /* 0x0000000203080824 */ /* 0x000fc600078e0216 */
[----:B------:R-:W1:Y:S01]  /*12170*/  SHFL.IDX PT, R6, R2, RZ, 0x181f ;  /* 0x00181fff02067589 */ /* 0x000e6200000e0000 */
[----:B0-----:R-:W-:-:S05]  /*12180*/  @P0 LEA R7, P1, R29, R7, 0x1 ;  /* 0x000000071d070211 */ /* 0x001fca00078208ff */
[----:B-1----:R-:W-:Y:S01]  /*12190*/  @P0 IMAD.X R6, RZ, RZ, R6, P1 ;  /* 0x000000ffff060224 */ /* 0x002fe200008e0606 */
[----:B------:R-:W-:-:S04]  /*121a0*/  ISETP.GE.AND P1, PT, R4, 0x11, PT ;  /* 0x000000110400780c */ /* 0x000fc80003f26270 */
[----:B------:R-:W-:-:S04]  /*121b0*/  @P0 LOP3.LUT R7, R7, R6, RZ, 0x3c, !PT ;  /* 0x0000000607070212 */ /* 0x000fc800078e3cff */
[----:B------:R-:W-:-:S04]  /*121c0*/  @P0 LOP3.LUT R6, R7, R6, RZ, 0x3c, !PT ;  /* 0x0000000607060212 */ /* 0x000fc800078e3cff */
[----:B------:R-:W-:-:S05]  /*121d0*/  @P0 LOP3.LUT R7, R7, R6, RZ, 0x3c, !PT ;  /* 0x0000000607070212 */ /* 0x000fca00078e3cff */
[----:B------:R-:W-:Y:S01]  /*121e0*/  @!PT LDS RZ, [RZ] ;  /* 0x00000000fffff984 */ /* 0x000fe20000000800 */
[----:B------:R0:W-:Y:S04]  /*121f0*/  @P0 LDGSTS.E.BYPASS.LTC128B.128 [R8+0xe400], desc[UR54][R6.64], !P2 ;  /* 0x0e40000006080fae */ /* 0x0001e8000d101d76 */
[----:B0-----:R-:W0:Y:S01]  /*12200*/  SHFL.IDX PT, R7, R0, 0x1, 0x181f ;  /* 0x00381f0000077f89 */ /* 0x001e2200000e0000 */
[----:B------:R-:W-:-:S03]  /*12210*/  @P1 IMAD R8, R3, 0x2, R22 ;  /* 0x0000000203081824 */ /* 0x000fc600078e0216 */
[----:B------:R-:W1:Y:S01]  /*12220*/  SHFL.IDX PT, R6, R2, 0x1, 0x181f ;  /* 0x00381f0002067f89 */ /* 0x000e6200000e0000 */
[----:B0-----:R-:W-:-:S05]  /*12230*/  @P1 LEA R7, P0, R29, R7, 0x1 ;  /* 0x000000071d071211 */ /* 0x001fca00078008ff */
[----:B-1----:R-:W-:-:S05]  /*12240*/  @P1 IMAD.X R6, RZ, RZ, R6, P0 ;  /* 0x000000ffff061224 */ /* 0x002fca00000e0606 */
[----:B------:R-:W-:-:S04]  /*12250*/  @P1 LOP3.LUT R7, R7, R6, RZ, 0x3c, !PT ;  /* 0x0000000607071212 */ /* 0x000fc800078e3cff */
[----:B------:R-:W-:-:S04]  /*12260*/  @P1 LOP3.LUT R6, R7, R6, RZ, 0x3c, !PT ;  /* 0x0000000607061212 */ /* 0x000fc800078e3cff */
[----:B------:R-:W-:-:S05]  /*12270*/  @P1 LOP3.LUT R7, R7, R6, RZ, 0x3c, !PT ;  /* 0x0000000607071212 */ /* 0x000fca00078e3cff */
[----:B------:R0:W-:Y:S01]  /*12280*/  @P1 LDGSTS.E.BYPASS.LTC128B.128 [R8+0xec00], desc[UR54][R6.64], !P2 ;  /* 0x0ec0000006081fae */ /* 0x0001e2000d101d76 */
[----:B------:R-:W-:-:S03]  /*12290*/  ISETP.GE.AND P1, PT, R4, 0x21, PT ;  /* 0x000000210400780c */ /* 0x000fc60003f26270 */
[----:B0-----:R-:W0:Y:S10]  /*122a0*/  SHFL.IDX PT, R7, R0, 0x2, 0x181f ;  /* 0x00581f0000077f89 */ /* 0x001e3400000e0000 */
[----:B------:R-:W-:Y:S01]  /*122b0*/  @P1 IMAD R8, R3, 0x2, R22 ;  /* 0x0000000203081824 */ /* 0x000fe200078e0216 */
        /* <DEDUP_REMOVED lines=40> */
[----:B------:R-:W1:Y:S04]  /*12540*/  SHFL.IDX PT, R6, R2, 0x6, 0x181f ;  /* 0x00d81f0002067f89 */ /* 0x000e6800000e0000 */
[----:B------:R-:W2:Y:S04]  /*12550*/  SHFL.IDX PT, R2, R2, 0x7, 0x181f ;  /* 0x00f81f0002027f89 */ /* 0x000ea800000e0000 */
[----:B------:R-:W3:Y:S01]  /*12560*/  SHFL.IDX PT, R0, R0, 0x7, 0x181f ;  /* 0x00f81f0000007f89 */ /* 0x000ee200000e0000 */
[----:B0-----:R-:W-:-:S05]  /*12570*/  @P1 LEA R7, P0, R29, R7, 0x1 ;  /* 0x000000071d071211 */ /* 0x001fca00078008ff */
[----:B-1----:R-:W-:-:S05]  /*12580*/  @P1 IMAD.X R6, RZ, RZ, R6, P0 ;  /* 0x000000ffff061224 */ /* 0x002fca00000e0606 */
[----:B------:R-:W-:-:S04]  /*12590*/  @P1 LOP3.LUT R7, R7, R6, RZ, 0x3c, !PT ;  /* 0x0000000607071212 */ /* 0x000fc800078e3cff */
[----:B------:R-:W-:-:S04]  /*125a0*/  @P1 LOP3.LUT R6, R7, R6, RZ, 0x3c, !PT ;  /* 0x0000000607061212 */ /* 0x000fc800078e3cff */
[----:B------:R-:W-:-:S05]  /*125b0*/  @P1 LOP3.LUT R7, R7, R6, RZ, 0x3c, !PT ;  /* 0x0000000607071212 */ /* 0x000fca00078e3cff */
[----:B--23--:R1:W-:Y:S02]  /*125c0*/  @P1 LDGSTS.E.BYPASS.LTC128B.128 [R8+0x11400], desc[UR54][R6.64], !P2 ;  /* 0x1140000006081fae */ /* 0x00c3e4000d101d76 */
.L_x_1441:
[----:B------:R-:W-:-:S13]  /*125d0*/  ISETP.GE.AND P0, PT, R4, 0x71, PT ;  /* 0x000000710400780c */ /* 0x000fda0003f06270 */
[----:B01----:R-:W-:Y:S01]  /*125e0*/  @P0 LEA R6, P1, R29, R0, 0x1 ;  /* 0x000000001d060211 */ /* 0x003fe200078208ff */
        /* <DEDUP_REMOVED lines=8> */
.L_x_1361:
        /* <DEDUP_REMOVED lines=11> */
.L_x_1362:
[----:B0-----:R0:W5:Y:S01]  /*12720*/  LDL.LU R3, [R1+0x20] ;  /* 0x0000200001037983 */ /* 0x0011620000300800 */
[----:B------:R0:W-:Y:S02]  /*12730*/  SYNCS.ARRIVE.TRANS64.A1T0 RZ, [R5+URZ+0x16830], RZ ;  /* 0x016830ff05ff79a7 */ /* 0x0001e4000810003f */
[----:B------:R-:W-:Y:S05]  /*12740*/  WARPSYNC.ALL ;  /* 0x0000000000007948 */ /* 0x000fea0003800000 */
[----:B------:R-:W-:Y:S01]  /*12750*/  ULDC.64 UR4, c[0x0][0x298] ;  /* 0x0000a60000047ab9 */ /* 0x000fe20000000a00 */
[----:B------:R-:W-:Y:S01]  /*12760*/  VIADD R2, R22, 0x8400 ;  /* 0x0000840016027836 */ /* 0x000fe20000000000 */
[----:B------:R-:W-:Y:S01]  /*12770*/  BSSY B6, `(.L_x_1363) ;  /* 0x000001b000067945 */ /* 0x000fe20003800000 */
[----:B------:R-:W-:Y:S03]  /*12780*/  BAR.SYNC.DEFER_BLOCKING 0x8, 0x200 ;  /* 0x0208000000007b1d */ /* 0x000fe60000010000 */
[----:B------:R-:W-:-:S02]  /*12790*/  LOP3.LUT P0, RZ, R2, 0x3ff, RZ, 0xc0, !PT ;  /* 0x000003ff02ff7812 */ /* 0x000fc4000780c0ff */
[----:B-----5:R-:W-:-:S05]  /*127a0*/  SHF.R.S32.HI R0, RZ, 0x1f, R3 ;  /* 0x0000001fff007819 */ /* 0x020fca0000011403 */
[----:B------:R-:W-:-:S04]  /*127b0*/  IMAD R0, R0, UR4, RZ ;  /* 0x0000000400007c24 */ /* 0x000fc8000f8e02ff */
[C---:B------:R-:W-:Y:S02]  /*127c0*/  IMAD R0, R3.reuse, UR5, R0 ;  /* 0x0000000503007c24 */ /* 0x040fe4000f8e0200 */
[----:B------:R-:W-:-:S04]  /*127d0*/  IMAD.WIDE.U32 R2, R3, UR4, RZ ;  /* 0x0000000403027c25 */ /* 0x000fc8000f8e00ff */
[----:B------:R-:W-:Y:S01]  /*127e0*/  IMAD.IADD R0, R3, 0x1, R0 ;  /* 0x0000000103007824 */ /* 0x000fe200078e0200 */
[----:B------:R1:W-:Y:S04]  /*127f0*/  STL.64 [R1+0x20], R2 ;  /* 0x0000200201007387 */ /* 0x0003e80000100a00 */
[----:B------:R1:W-:Y:S01]  /*12800*/  STL [R1+0x2c], R0 ;  /* 0x00002c0001007387 */ /* 0x0003e20000100800 */
[----:B------:R-:W-:Y:S05]  /*12810*/  @!P0 BRA `(.L_x_1364) ;  /* 0x0000000000408947 */ /* 0x000fea0003800000 */
[----:B-1----:R-:W-:Y:S01]  /*12820*/  MOV R2, 0x0 ;  /* 0x0000000000027802 */ /* 0x002fe20000000f00 */
[----:B------:R-:W-:Y:S01]  /*12830*/  ULDC.64 UR6, c[0x4][0x88] ;  /* 0x0100220000067ab9 */ /* 0x000fe20000000a00 */
[----:B------:R-:W-:Y:S01]  /*12840*/  ULDC.64 UR8, c[0x4][0x90] ;  /* 0x0100240000087ab9 */ /* 0x000fe20000000a00 */
[----:B------:R-:W-:Y:S01]  /*12850*/  ULDC.64 UR4, c[0x4][0x20] ;  /* 0x0100080000047ab9 */ /* 0x000fe20000000a00 */
[----:B------:R-:W-:Y:S02]  /*12860*/  IMAD.U32 R4, RZ, RZ, UR6 ;  /* 0x00000006ff047e24 */ /* 0x000fe4000f8e00ff */
[----:B------:R-:W1:Y:S01]  /*12870*/  LDC.64 R2, c[0x4][R2] ;  /* 0x0100000002027b82 */ /* 0x000e620000000a00 */
[----:B0-----:R-:W-:Y:S02]  /*12880*/  IMAD.U32 R5, RZ, RZ, UR7 ;  /* 0x00000007ff057e24 */ /* 0x001fe4000f8e00ff */
        /* <DEDUP_REMOVED lines=8> */
[----:B-1----:R-:W-:Y:S05]  /*12910*/  CALL.ABS.NOINC R2 ;  /* 0x0000000002007343 */ /* 0x002fea0003c00000 */
.L_x_1364:
[----:B------:R-:W-:Y:S05]  /*12920*/  BSYNC B6 ;  /* 0x0000000000067941 */ /* 0x000fea0003800000 */
.L_x_1363:
[----:B-1----:R-:W2:Y:S01]  /*12930*/  LDL.LU R2, [R1+0x2c] ;  /* 0x00002c0001027983 */ /* 0x002ea20000300800 */
[----:B------:R-:W1:Y:S01]  /*12940*/  LDC R4, c[0x0][0x448] ;  /* 0x00011200ff047b82 */ /* 0x000e620000000800 */
[----:B------:R-:W-:Y:S01]  /*12950*/  LOP3.LUT P6, RZ, R23, 0x10, RZ, 0xc0, !PT ;  /* 0x0000001017ff7812 */ /* 0x000fe200078cc0ff */
[----:B------:R-:W-:Y:S01]  /*12960*/  ULDC.64 UR4, c[0x0][0x2d8] ;  /* 0x0000b60000047ab9 */ /* 0x000fe20000000a00 */
[----:B------:R-:W3:Y:S01]  /*12970*/  LDL.LU.64 R20, [R1+0x20] ;  /* 0x0000200001147983 */ /* 0x000ee20000300a00 */
[----:B0-----:R-:W-:Y:S01]  /*12980*/  SHF.R.S32.HI R5, RZ, 0x1f, R19 ;  /* 0x0000001fff057819 */ /* 0x001fe20000011413 */
[----:B------:R-:W-:Y:S01]  /*12990*/  ULDC.64 UR6, c[0x0][0x2e0] ;  /* 0x0000b80000067ab9 */ /* 0x000fe20000000a00 */
[----:B------:R-:W-:Y:S01]  /*129a0*/  SEL R0, R19, RZ, !P6 ;  /* 0x000000ff13007207 */ /* 0x000fe20007000000 */
[----:B------:R0:W5:Y:S01]  /*129b0*/  LDL R10, [R1+0x1c] ;  /* 0x00001c00010a7983 */ /* 0x0001620000100800 */
[----:B------:R-:W-:Y:S01]  /*129c0*/  SEL R5, R5, RZ, !P6 ;  /* 0x000000ff05057207 */ /* 0x000fe20007000000 */
[----:B------:R-:W4:Y:S01]  /*129d0*/  LDC R9, c[0x0][0x448] ;  /* 0x00011200ff097b82 */ /* 0x000f220000000800 */
[----:B------:R-:W-:-:S03]  /*129e0*/  ULDC.64 UR8, c[0x0][0x280] ;  /* 0x0000a00000087ab9 */ /* 0x000fc60000000a00 */
[----:B------:R-:W-:-:S04]  /*129f0*/  IMAD R5, R5, UR6, RZ ;  /* 0x0000000605057c24 */ /* 0x000fc8000f8e02ff */
[----:B------:R-:W-:Y:S01]  /*12a00*/  IMAD R5, R0, UR7, R5 ;  /* 0x0000000700057c24 */ /* 0x000fe2000f8e0205 */
[----:B-1----:R-:W-:-:S13]  /*12a10*/  ISETP.NE.AND P6, PT, R4, 0x1, PT ;  /* 0x000000010400780c */ /* 0x002fda0003fc5270 */
[----:B------:R-:W1:Y:S08]  /*12a20*/  @P6 LDC R4, c[0x0][0x450] ;  /* 0x00011400ff046b82 */ /* 0x000e700000000800 */
[----:B------:R-:W0:Y:S01]  /*12a30*/  @P6 LDC R8, c[0x0][0x44c] ;  /* 0x00011300ff086b82 */ /* 0x000e220000000800 */
[----:B--2---:R-:W-:Y:S01]  /*12a40*/  IMAD.MOV.U32 R3, RZ, RZ, R2 ;  /* 0x000000ffff037224 */ /* 0x004fe200078e0002 */
[----:B---3--:R-:W2:Y:S01]  /*12a50*/  S2R R21, SR_TID.X ;  /* 0x0000000000157919 */ /* 0x008ea20000002100 */
[----:B------:R-:W-:-:S02]  /*12a60*/  IMAD.MOV.U32 R2, RZ, RZ, R20 ;  /* 0x000000ffff027224 */ /* 0x000fc400078e0014 */
[----:B------:R-:W3:Y:S02]  /*12a70*/  S2R R20, SR_TID.X ;  /* 0x0000000000147919 */ /* 0x000ee40000002100 */
[----:B------:R-:W-:-:S04]  /*12a80*/  IMAD.WIDE.U32 R2, R24, UR4, R2 ;  /* 0x0000000418027c25 */ /* 0x000fc8000f8e0002 */
[----:B------:R-:W-:Y:S01]  /*12a90*/  IMAD R3, R24, UR5, R3 ;  /* 0x0000000518037c24 */ /* 0x000fe2000f8e0203 */
[----:B------:R-:W-:Y:S01]  /*12aa0*/  ULDC.64 UR4, c[0x0][0x2d0] ;  /* 0x0000b40000047ab9 */ /* 0x000fe20000000a00 */
[----:B------:R-:W-:Y:S01]  /*12ab0*/  IMAD.WIDE.U32 R2, R0, UR6, R2 ;  /* 0x0000000600027c25 */ /* 0x000fe2000f8e0002 */
[----:B------:R-:W-:Y:S01]  /*12ac0*/  ULDC.64 UR6, c[0x0][0x2c8] ;  /* 0x0000b20000067ab9 */ /* 0x000fe20000000a00 */
[----:B------:R-:W4:Y:S02]  /*12ad0*/  @P6 LDC R0, c[0x0][0x44c] ;  /* 0x00011300ff006b82 */ /* 0x000f240000000800 */
[----:B------:R-:W-:Y:S02]  /*12ae0*/  IMAD.IADD R3, R3, 0x1, R5 ;  /* 0x0000000103037824 */ /* 0x000fe400078e0205 */
[----:B--2---:R-:W-:Y:S01]  /*12af0*/  IMAD.SHL.U32 R21, R21, 0x10, RZ ;  /* 0x0000001015157824 */ /* 0x004fe200078e00ff */
[----:B---3--:R-:W-:-:S04]  /*12b00*/  LOP3.LUT R20, R20, 0x7f, RZ, 0xc0, !PT ;  /* 0x0000007f14147812 */ /* 0x008fc800078ec0ff */
[----:B------:R-:W-:Y:S02]  /*12b10*/  LOP3.LUT R21, R21, 0x70, RZ, 0xc0, !PT ;  /* 0x0000007015157812 */ /* 0x000fe400078ec0ff */
[----:B------:R-:W-:-:S04]  /*12b20*/  SHF.R.U32.HI R20, RZ, 0x3, R20 ;  /* 0x00000003ff147819 */ /* 0x000fc80000011614 */
[----:B------:R-:W-:Y:S02]  /*12b30*/  LOP3.LUT R20, R20, R21, RZ, 0xfc, !PT ;  /* 0x0000001514147212 */ /* 0x000fe400078efcff */
[----:B------:R2:W5:Y:S03]  /*12b40*/  LDL R21, [R1] ;  /* 0x0000000001157983 */ /* 0x0005660000100800 */
[----:B------:R-:W-:-:S04]  /*12b50*/  IMAD.IADD R6, R20, 0x1, R27 ;  /* 0x0000000114067824 */ /* 0x000fc800078e021b */
[----:B----4-:R-:W-:-:S04]  /*12b60*/  @P6 IMAD.HI.U32 R0, R6, R0, RZ ;  /* 0x0000000006006227 */ /* 0x010fc800078e00ff */
        /* <DEDUP_REMOVED lines=13> */
[----:B------:R-:W-:-:S03]  /*12c40*/  LEA R0, P0, R4, UR8, 0x1 ;  /* 0x0000000804007c11 */ /* 0x000fc6000f8008ff */
[----:B------:R-:W-:-:S05]  /*12c50*/  IMAD.IADD R5, R5, 0x1, R7 ;  /* 0x0000000105057824 */ /* 0x000fca00078e0207 */
[----:B------:R-:W-:Y:S02]  /*12c60*/  LEA.HI.X R4, R4, UR9, R5, 0x1, P0 ;  /* 0x0000000904047c11 */ /* 0x000fe400080f0c05 */
[----:B------:R-:W1:Y:S01]  /*12c70*/  @P6 LDC R5, c[0x0][0x450] ;  /* 0x00011400ff056b82 */ /* 0x000e620000000800 */
[----:B------:R-:W-:-:S04]  /*12c80*/  VIADD R7, R6, 0x80 ;  /* 0x0000008006077836 */ /* 0x000fc80000000000 */
[----:B0-----:R-:W-:-:S04]  /*12c90*/  @P6 IMAD.HI.U32 R8, R7, R8, RZ ;  /* 0x0000000807086227 */ /* 0x001fc800078e00ff */
[----:B------:R-:W-:Y:S01]  /*12ca0*/  IMAD.MOV.U32 R6, RZ, RZ, R7 ;  /* 0x000000ffff067224 */ /* 0x000fe200078e0007 */
[----:B------:R-:W0:Y:S01]  /*12cb0*/  S2R R20, SR_TID.X ;  /* 0x0000000000147919 */ /* 0x000e220000002100 */
[----:B-1----:R-:W-:-:S05]  /*12cc0*/  @P6 SHF.R.U32.HI R6, RZ, R5, R8 ;  /* 0x00000005ff066219 */ /* 0x002fca0000011608 */
[----:B------:R-:W-:-:S04]  /*12cd0*/  IMAD.MOV R5, RZ, RZ, -R6 ;  /* 0x000000ffff057224 */ /* 0x000fc800078e0a06 */
        /* <DEDUP_REMOVED lines=15> */
[----:B0-----:R-:W-:Y:S02]  /*12dd0*/  LOP3.LUT R20, R20, 0x7f, RZ, 0xc0, !PT ;  /* 0x0000007f14147812 */ /* 0x001fe400078ec0ff */
[----:B------:R-:W-:Y:S02]  /*12de0*/  LEA.HI.X R2, R2, UR9, R6, 0x1, P1 ;  /* 0x0000000902027c11 */ /* 0x000fe400088f0c06 */
[----:B------:R-:W-:Y:S01]  /*12df0*/  SHF.R.U32.HI R20, RZ, 0x3, R20 ;  /* 0x00000003ff147819 */ /* 0x000fe20000011614 */
[----:B--2---:R-:W-:Y:S06]  /*12e00*/  BRA.DIV UR4, `(.L_x_1365) ;  /* 0x0000004204c47947 */ /* 0x004fec000b800000 */
[----:B------:R-:W0:Y:S01]  /*12e10*/  SHFL.IDX PT, R7, R0, RZ, 0x181f ;  /* 0x00181fff00077589 */ /* 0x000e2200000e0000 */
[----:B-----5:R-:W-:Y:S02]  /*12e20*/  IMAD R3, R21, R9, RZ ;  /* 0x0000000915037224 */ /* 0x020fe400078e02ff */
[----:B------:R-:W-:Y:S01]  /*12e30*/  IMAD.IADD R27, R20, 0x1, R27 ;  /* 0x00000001141b7824 */ /* 0x000fe200078e021b */
        /* <DEDUP_REMOVED lines=103> */
.L_x_1466:
        /* <DEDUP_REMOVED lines=10> */
.L_x_1366:
        /* <DEDUP_REMOVED lines=14> */
[----:B------:R-:W2:Y:S01]  /*13630*/  LDL.LU R4, [R1+0x28] ;  /* 0x0000280001047983 */ /* 0x000ea20000300800 */
[----:B------:R1:W-:Y:S03]  /*13640*/  SYNCS.ARRIVE.TRANS64.A1T0 RZ, [R22+URZ+0x16800], RZ ;  /* 0x016800ff16ff79a7 */ /* 0x0003e6000810003f */
[----:B0-----:R-:W3:Y:S01]  /*13650*/  LDL R2, [R1+0x10] ;  /* 0x0000100001027983 */ /* 0x001ee20000100800 */
[----:B------:R-:W-:Y:S01]  /*13660*/  BSSY B0, `(.L_x_1367) ;  /* 0x0000005000007945 */ /* 0x000fe20003800000 */
[----:B------:R-:W0:Y:S01]  /*13670*/  SYNCS.PHASECHK.TRANS64.TRYWAIT P0, [R22+URZ+0x16820], R3 ;  /* 0x01682003160075a7 */ /* 0x000e22000800017f */
[----:B--2---:R-:W-:-:S05]  /*13680*/  VIADD R7, R4, 0xfffffffe ;  /* 0xfffffffe04077836 */ /* 0x004fca0000000000 */
[----:B---3--:R-:W-:Y:S01]  /*13690*/  ISETP.GE.AND P1, PT, R7, R2, PT ;  /* 0x000000020700720c */ /* 0x008fe20003f26270 */
[----:B01----:R-:W-:-:S12]  /*136a0*/  @!P0 BRA `(.L_x_1368) ;  /* 0x0000004800808947 */ /* 0x003fd80003800000 */
.L_x_1467:
[----:B------:R-:W-:Y:S05]  /*136b0*/  BSYNC B0 ;  /* 0x0000000000007941 */ /* 0x000fea0003800000 */
.L_x_1367:
[----:B------:R-:W-:Y:S04]  /*136c0*/  BSSY B0, `(.L_x_1369) ;  /* 0x00000ff000007945 */ /* 0x000fe80003800000 */
[----:B------:R-:W-:Y:S05]  /*136d0*/  @!P1 BRA `(.L_x_1370) ;  /* 0x0000000c00f49947 */ /* 0x000fea0003800000 */
[----:B------:R1:W-:Y:S01]  /*136e0*/  STL [R1], R26 ;  /* 0x0000001a01007387 */ /* 0x0003e20000100800 */
[----:B------:R-:W-:Y:S01]  /*136f0*/  ULDC UR4, c[0x0][0x2f4] ;  /* 0x0000bd0000047ab9 */ /* 0x000fe20000000800 */
[----:B------:R-:W-:Y:S01]  /*13700*/  IMAD.MOV.U32 R6, RZ, RZ, R25 ;  /* 0x000000ffff067224 */ /* 0x000fe200078e0019 */
[----:B------:R-:W-:Y:S01]  /*13710*/  ISETP.GE.AND P1, PT, R29, UR4, PT ;  /* 0x000000041d007c0c */ /* 0x000fe2000bf26270 */
[----:B------:R-:W-:-:S12]  /*13720*/  IMAD.MOV.U32 R20, RZ, RZ, R28 ;  /* 0x000000ffff147224 */ /* 0x000fd800078e001c */
.L_x_1383:
[----:B------:R-:W2:Y:S01]  /*13730*/  LDL R9, [R1+0x14] ;  /* 0x0000140001097983 */ /* 0x000ea20000100800 */
[----:B0-----:R-:W0:Y:S03]  /*13740*/  LDC R3, c[0x0][0x430] ;  /* 0x00010c00ff037b82 */ /* 0x001e260000000800 */
[----:B------:R-:W3:Y:S04]  /*13750*/  LDL R8, [R1+0x18] ;  /* 0x0000180001087983 */ /* 0x000ee80000100800 */
[----:B------:R-:W4:Y:S01]  /*13760*/  LDL R5, [R1+0x4] ;  /* 0x0000040001057983 */ /* 0x000f220000100800 */
[----:B------:R-:W5:Y:S01]  /*13770*/  S2R R2, SR_TID.X ;  /* 0x0000000000027919 */ /* 0x000f620000002100 */
[----:B0-----:R-:W-:-:S13]  /*13780*/  ISETP.NE.AND P0, PT, R3, 0x1, PT ;  /* 0x000000010300780c */ /* 0x001fda0003f05270 */
[----:B------:R-:W0:Y:S01]  /*13790*/  @P0 LDC R4, c[0x0][0x434] ;  /* 0x00010d00ff040b82 */ /* 0x000e220000000800 */
[----:B-----5:R-:W-:-:S04]  /*137a0*/  LOP3.LUT R0, R2, 0x7f, RZ, 0xc0, !PT ;  /* 0x0000007f02007812 */ /* 0x020fc800078ec0ff */
[----:B------:R-:W-:-:S03]  /*137b0*/  SHF.R.U32.HI R3, RZ, 0x3, R0 ;  /* 0x00000003ff037819 */ /* 0x000fc60000011600 */
[----:B------:R-:W5:Y:S01]  /*137c0*/  @P0 LDC R0, c[0x0][0x438] ;  /* 0x00010e00ff000b82 */ /* 0x000f620000000800 */
[----:B------:R-:W-:Y:S02]  /*137d0*/  IMAD.SHL.U32 R2, R2, 0x10, RZ ;  /* 0x0000001002027824 */ /* 0x000fe400078e00ff */
[----:B------:R-:W-:-:S03]  /*137e0*/  IMAD R3, R7, 0x80, R3 ;  /* 0x0000008007037824 */ /* 0x000fc600078e0203 */
[----:B------:R-:W-:Y:S01]  /*137f0*/  LOP3.LUT R2, R2, 0x70, RZ, 0xc0, !PT ;  /* 0x0000007002027812 */ /* 0x000fe200078ec0ff */
[----:B------:R-:W-:Y:S05]  /*13800*/  YIELD ;  /* 0x0000000000007946 */ /* 0x000fea0003800000 */
[----:B------:R-:W-:Y:S01]  /*13810*/  ULDC UR4, c[0x0][0x430] ;  /* 0x00010c0000047ab9 */ /* 0x000fe20000000800 */
[----:B--2---:R-:W-:-:S05]  /*13820*/  IADD3 R3, R2, R3, R9 ;  /* 0x0000000302037210 */ /* 0x004fca0007ffe009 */
[----:B0-----:R-:W-:-:S04]  /*13830*/  @P0 IMAD.HI.U32 R4, R3, R4, RZ ;  /* 0x0000000403040227 */ /* 0x001fc800078e00ff */
[----:B------:R-:W-:Y:S01]  /*13840*/  IMAD.MOV.U32 R2, RZ, RZ, R3 ;  /* 0x000000ffff027224 */ /* 0x000fe200078e0003 */
[----:B-----5:R-:W-:-:S05]  /*13850*/  @P0 SHF.R.U32.HI R2, RZ, R0, R4 ;  /* 0x00000000ff020219 */ /* 0x020fca0000011604 */
        /* <DEDUP_REMOVED lines=12> */
[----:B------:R-:W-:Y:S02]  /*13920*/  IMAD.U32 R8, RZ, RZ, UR37 ;  /* 0x00000025ff087e24 */ /* 0x000fe4000f8e00ff */
[----:B------:R-:W-:-:S03]  /*13930*/  VIADD R25, R6, 0x1 ;  /* 0x0000000106197836 */ /* 0x000fc60000000000 */
[----:B------:R-:W-:Y:S02]  /*13940*/  ISETP.NE.AND P2, PT, R8, 0x3, PT ;  /* 0x000000030800780c */ /* 0x000fe40003f45270 */
[----:B------:R-:W-:-:S04]  /*13950*/  ISETP.NE.AND P0, PT, R25, 0x2, PT ;  /* 0x000000021900780c */ /* 0x000fc80003f05270 */
[----:B------:R-:W-:Y:S01]  /*13960*/  SEL R28, RZ, 0x1, P0 ;  /* 0x00000001ff1c7807 */ /* 0x000fe20000000000 */
[----:B-1----:R-:W-:Y:S01]  /*13970*/  IMAD.MOV.U32 R26, RZ, RZ, R7 ;  /* 0x000000ffff1a7224 */ /* 0x002fe200078e0007 */
[----:B------:R-:W-:Y:S02]  /*13980*/  SEL R25, R25, RZ, P0 ;  /* 0x000000ff19197207 */ /* 0x000fe40000000000 */
[----:B------:R-:W-:Y:S02]  /*13990*/  LOP3.LUT R28, R20, R28, RZ, 0x3c, !PT ;  /* 0x0000001c141c7212 */ /* 0x000fe400078e3cff */
[----:B--2---:R-:W-:Y:S01]  /*139a0*/  SHF.R.S32.HI R27, RZ, 0x1f, R4 ;  /* 0x0000001fff1b7819 */ /* 0x004fe20000011404 */
[----:B------:R-:W-:Y:S06]  /*139b0*/  @!P2 BRA `(.L_x_1371) ;  /* 0x000000000004a947 */ /* 0x000fec0003800000 */
[----:B------:R-:W-:Y:S01]  /*139c0*/  BPT.TRAP 0x1 ;  /* 0x000000040000795c */ /* 0x000fe20000300000 */
.L_x_1371:
[----:B------:R-:W-:Y:S01]  /*139d0*/  IMAD R5, R25, 0x8, R22 ;  /* 0x0000000819057824 */ /* 0x000fe200078e0216 */
[----:B------:R-:W-:Y:S01]  /*139e0*/  SHF.L.U32 R2, R28, 0x1f, RZ ;  /* 0x0000001f1c027819 */ /* 0x000fe200000006ff */
[----:B------:R-:W-:Y:S03]  /*139f0*/  BSSY B1, `(.L_x_1372) ;  /* 0x0000003000017945 */ /* 0x000fe60003800000 */
[----:B------:R-:W0:Y:S02]  /*13a00*/  SYNCS.PHASECHK.TRANS64.TRYWAIT P0, [R5+URZ+0x16840], R2 ;  /* 0x01684002050075a7 */ /* 0x000e24000800017f */
[----:B0-----:R-:W-:Y:S05]  /*13a10*/  @!P0 BRA `(.L_x_1373) ;  /* 0x0000004400b88947 */ /* 0x001fea0003800000 */
.L_x_1468:
[----:B------:R-:W-:Y:S05]  /*13a20*/  BSYNC B1 ;  /* 0x0000000000017941 */ /* 0x000fea0003800000 */
.L_x_1372:
[----:B------:R-:W1:Y:S01]  /*13a30*/  S2R R8, SR_TID.X ;  /* 0x0000000000087919 */ /* 0x000e620000002100 */
[----:B------:R-:W-:Y:S01]  /*13a40*/  SHF.R.S32.HI R21, RZ, 0x1f, R0 ;  /* 0x0000001fff157819 */ /* 0x000fe20000011400 */
[----:B------:R-:W-:Y:S01]  /*13a50*/  ULDC.64 UR4, c[0x0][0x300] ;  /* 0x0000c00000047ab9 */ /* 0x000fe20000000a00 */
[----:B------:R-:W-:Y:S01]  /*13a60*/  ULDC.64 UR6, c[0x0][0x2e8] ;  /* 0x0000ba0000067ab9 */ /* 0x000fe20000000a00 */
[----:B0-----:R-:W-:Y:S01]  /*13a70*/  IMAD.WIDE.U32 R2, R0, UR4, RZ ;  /* 0x0000000400027c25 */ /* 0x001fe2000f8e00ff */
[----:B------:R-:W-:-:S03]  /*13a80*/  LOP3.LUT P2, RZ, R23, 0x1, RZ, 0xc0, !PT ;  /* 0x0000000117ff7812 */ /* 0x000fc6000784c0ff */
        /* <DEDUP_REMOVED lines=9> */
[----:B-1----:R-:W-:Y:S02]  /*13b20*/  IMAD.SHL.U32 R9, R8, 0x8, RZ ;  /* 0x0000000808097824 */ /* 0x002fe400078e00ff */
[----:B------:R-:W-:Y:S01]  /*13b30*/  IMAD.WIDE.U32 R2, R24, UR4, R2 ;  /* 0x0000000418027c25 */ /* 0x000fe2000f8e0002 */
[----:B------:R-:W-:Y:S02]  /*13b40*/  UMOV UR4, 0xffffffff ;  /* 0xffffffff00047882 */ /* 0x000fe40000000000 */
[----:B------:R-:W-:Y:S01]  /*13b50*/  LOP3.LUT R9, R9, 0x1f8, RZ, 0xc0, !PT ;  /* 0x000001f809097812 */ /* 0x000fe200078ec0ff */
[----:B------:R-:W-:Y:S02]  /*13b60*/  IMAD.SHL.U32 R11, R8, 0x8, RZ ;  /* 0x00000008080b7824 */ /* 0x000fe400078e00ff */
[----:B------:R-:W-:Y:S01]  /*13b70*/  IMAD R10, R24, UR5, R3 ;  /* 0x00000005180a7c24 */ /* 0x000fe2000f8e0203 */
[----:B------:R-:W-:-:S02]  /*13b80*/  LOP3.LUT R9, R9, 0x38, R8, 0x78, !PT ;  /* 0x0000003809097812 */ /* 0x000fc400078e7808 */
[C---:B------:R-:W-:Y:S02]  /*13b90*/  LEA R8, P0, R2.reuse, UR6, 0x1 ;  /* 0x0000000602087c11 */ /* 0x040fe4000f8008ff */
[----:B------:R-:W-:Y:S02]  /*13ba0*/  LOP3.LUT R9, R9, 0x200, R11, 0xf8, !PT ;  /* 0x0000020009097812 */ /* 0x000fe400078ef80b */
[----:B------:R-:W-:-:S03]  /*13bb0*/  LEA.HI.X R10, R2, UR7, R10, 0x1, P0 ;  /* 0x00000007020a7c11 */ /* 0x000fc600080f0c0a */
[----:B------:R-:W-:Y:S01]  /*13bc0*/  IMAD R9, R25, 0x2000, R9 ;  /* 0x0000200019097824 */ /* 0x000fe200078e0209 */
[----:B------:R-:W-:Y:S06]  /*13bd0*/  BRA.DIV UR4, `(.L_x_1374) ;  /* 0x00000046045c7947 */ /* 0x000fec000b800000 */
        /* <DEDUP_REMOVED lines=40> */
.L_x_1486:
        /* <DEDUP_REMOVED lines=8> */
.L_x_1375:
        /* <DEDUP_REMOVED lines=11> */
.L_x_1376:
[----:B------:R1:W-:Y:S01]  /*13f90*/  SYNCS.ARRIVE.TRANS64.A1T0 RZ, [R5+URZ+0x16830], RZ ;  /* 0x016830ff05ff79a7 */ /* 0x0003e2000810003f */
[----:B------:R-:W-:Y:S05]  /*13fa0*/  @!P3 BRA `(.L_x_1377) ;  /* 0x000000000004b947 */ /* 0x000fea0003800000 */
[----:B------:R-:W-:Y:S01]  /*13fb0*/  BPT.TRAP 0x1 ;  /* 0x000000040000795c */ /* 0x000fe20000300000 */
.L_x_1377:
[----:B------:R-:W-:Y:S01]  /*13fc0*/  SHF.L.U32 R2, R20, 0x1f, RZ ;  /* 0x0000001f14027819 */ /* 0x000fe200000006ff */
[----:B-1----:R-:W-:Y:S01]  /*13fd0*/  IMAD R5, R6, 0x8, R22 ;  /* 0x0000000806057824 */ /* 0x002fe200078e0216 */
[----:B------:R-:W-:Y:S03]  /*13fe0*/  BSSY B1, `(.L_x_1378) ;  /* 0x0000003000017945 */ /* 0x000fe60003800000 */
[----:B------:R-:W1:Y:S02]  /*13ff0*/  SYNCS.PHASECHK.TRANS64.TRYWAIT P0, [R5+URZ+0x16860], R2 ;  /* 0x01686002050075a7 */ /* 0x000e64000800017f */
[----:B-1----:R-:W-:Y:S05]  /*14000*/  @!P0 BRA `(.L_x_1379) ;  /* 0x0000004800808947 */ /* 0x002fea0003800000 */
.L_x_1487:
[----:B------:R-:W-:Y:S05]  /*14010*/  BSYNC B1 ;  /* 0x0000000000017941 */ /* 0x000fea0003800000 */
.L_x_1378:
[----:B------:R-:W2:Y:S04]  /*14020*/  LDL R11, [R1+0xc] ;  /* 0x00000c00010b7983 */ /* 0x000ea80000100800 */
[----:B0-----:R-:W2:Y:S01]  /*14030*/  LDL.LU R8, [R1] ;  /* 0x0000000001087983 */ /* 0x001ea20000300800 */
        /* <DEDUP_REMOVED lines=59> */
.L_x_1505:
        /* <DEDUP_REMOVED lines=25> */
.L_x_1381:
        /* <DEDUP_REMOVED lines=11> */
.L_x_1382:
[----:B------:R-:W2:Y:S01]  /*14630*/  LDL R0, [R1+0x10] ;  /* 0x0000100001007983 */ /* 0x000ea20000100800 */
[----:B------:R3:W-:Y:S01]  /*14640*/  SYNCS.ARRIVE.TRANS64.A1T0 RZ, [R5+URZ+0x16850], RZ ;  /* 0x016850ff05ff79a7 */ /* 0x0007e2000810003f */
[C---:B------:R-:W-:Y:S02]  /*14650*/  VIADD R7, R26.reuse, 0xffffffff ;  /* 0xffffffff1a077836 */ /* 0x040fe40000000000 */
[----:B------:R3:W-:Y:S01]  /*14660*/  STL [R1], R26 ;  /* 0x0000001a01007387 */ /* 0x0007e20000100800 */
[----:B------:R-:W-:Y:S02]  /*14670*/  IMAD.MOV.U32 R6, RZ, RZ, R25 ;  /* 0x000000ffff067224 */ /* 0x000fe400078e0019 */
[----:B------:R-:W-:Y:S01]  /*14680*/  IMAD.MOV.U32 R20, RZ, RZ, R28 ;  /* 0x000000ffff147224 */ /* 0x000fe200078e001c */
[----:B--2---:R-:W-:-:S13]  /*14690*/  ISETP.GT.AND P0, PT, R26, R0, PT ;  /* 0x000000001a00720c */ /* 0x004fda0003f04270 */
[----:B---3--:R-:W-:Y:S05]  /*146a0*/  @P0 BRA `(.L_x_1383) ;  /* 0xfffffff000200947 */ /* 0x008fea000383ffff */
.L_x_1370:
[----:B------:R-:W-:Y:S05]  /*146b0*/  BSYNC B0 ;  /* 0x0000000000007941 */ /* 0x000fea0003800000 */
.L_x_1369:
[----:B------:R-:W1:Y:S01]  /*146c0*/  S2R R0, SR_TID.X ;  /* 0x0000000000007919 */ /* 0x000e620000002100 */
[----:B------:R-:W-:Y:S01]  /*146d0*/  BSSY B0, `(.L_x_1384) ;  /* 0x0000010000007945 */ /* 0x000fe20003800000 */
[----:B-1----:R-:W-:-:S04]  /*146e0*/  LOP3.LUT R0, R0, 0x7f, RZ, 0xc0, !PT ;  /* 0x0000007f00007812 */ /* 0x002fc800078ec0ff */
[----:B------:R-:W-:-:S13]  /*146f0*/  ISETP.NE.AND P0, PT, R0, RZ, PT ;  /* 0x000000ff0000720c */ /* 0x000fda0003f05270 */
[----:B------:R-:W-:Y:S05]  /*14700*/  @P0 BRA `(.L_x_1385) ;  /* 0x0000000000300947 */ /* 0x000fea0003800000 */
[----:B------:R-:W1:Y:S01]  /*14710*/  S2R R5, SR_LANEID ;  /* 0x0000000000057919 */ /* 0x000e620000000000 */
[----:B------:R-:W-:Y:S01]  /*14720*/  VOTEU.ANY UR4, UPT, PT ;  /* 0x0000000000047886 */ /* 0x000fe200038e0100 */
[----:B0-----:R-:W0:Y:S01]  /*14730*/  LDC.64 R2, c[0x0][0xc60] ;  /* 0x00031800ff027b82 */ /* 0x001e220000000a00 */
[----:B------:R-:W1:Y:S02]  /*14740*/  FLO.U32 R0, UR4 ;  /* 0x0000000400007d00 */ /* 0x000e6400080e0000 */
[----:B-1----:R-:W-:-:S06]  /*14750*/  ISETP.EQ.U32.AND P0, PT, R0, R5, PT ;  /* 0x000000050000720c */ /* 0x002fcc0003f02070 */
[----:B------:R-:W0:Y:S07]  /*14760*/  POPC R5, UR4 ;  /* 0x0000000400057d09 */ /* 0x000e2e0008000000 */
[----:B0-----:R-:W2:Y:S01]  /*14770*/  @P0 ATOMG.E.ADD.STRONG.GPU PT, R3, desc[UR54][R2.64], R5 ;  /* 0x00000005020309a8 */ /* 0x001ea200081ee1f6 */
[----:B------:R-:W0:Y:S02]  /*14780*/  S2R R4, SR_LTMASK ;  /* 0x0000000000047919 */ /* 0x000e240000003900 */
[----:B0-----:R-:W-:-:S04]  /*14790*/  LOP3.LUT R4, R4, UR4, RZ, 0xc0, !PT ;  /* 0x0000000404047c12 */ /* 0x001fc8000f8ec0ff */
[----:B------:R-:W0:Y:S01]  /*147a0*/  POPC R7, R4 ;  /* 0x0000000400077309 */ /* 0x000e220000000000 */
[----:B--2---:R-:W0:Y:S02]  /*147b0*/  SHFL.IDX PT, R0, R3, R0, 0x1f ;  /* 0x00001f0003007589 */ /* 0x004e2400000e0000 */
[----:B0-----:R-:W-:-:S07]  /*147c0*/  IADD3 R16, R0, UR38, R7 ;  /* 0x0000002600107c10 */ /* 0x001fce000fffe007 */
.L_x_1385:
[----:B------:R-:W-:Y:S05]  /*147d0*/  BSYNC B0 ;  /* 0x0000000000007941 */ /* 0x000fea0003800000 */
.L_x_1384:
[----:B------:R-:W-:-:S05]  /*147e0*/  IMAD.U32 R0, RZ, RZ, UR37 ;  /* 0x00000025ff007e24 */ /* 0x000fca000f8e00ff */
[----:B------:R-:W-:-:S13]  /*147f0*/  ISETP.NE.AND P0, PT, R0, 0x3, PT ;  /* 0x000000030000780c */ /* 0x000fda0003f05270 */
[----:B------:R-:W-:Y:S05]  /*14800*/  @!P0 BRA `(.L_x_1386) ;  /* 0x0000000000048947 */ /* 0x000fea0003800000 */
[----:B------:R-:W-:Y:S01]  /*14810*/  BPT.TRAP 0x1 ;  /* 0x000000040000795c */ /* 0x000fe20000300000 */
.L_x_1386:
[----:B------:R-:W2:Y:S01]  /*14820*/  LDL.LU R2, [R1+0xc] ;  /* 0x00000c0001027983 */ /* 0x000ea20000300800 */
[----:B------:R-:W-:Y:S01]  /*14830*/  IMAD R0, R25, 0x8, R22 ;  /* 0x0000000819007824 */ /* 0x000fe200078e0216 */
[----:B0-----:R-:W-:Y:S01]  /*14840*/  SHF.L.U32 R3, R28, 0x1f, RZ ;  /* 0x0000001f1c037819 */ /* 0x001fe200000006ff */
[----:B------:R-:W-:Y:S03]  /*14850*/  BSSY B0, `(.L_x_1387) ;  /* 0x0000004000007945 */ /* 0x000fe60003800000 */
[----:B------:R-:W0:Y:S01]  /*14860*/  SYNCS.PHASECHK.TRANS64.TRYWAIT P0, [R0+URZ+0x16860], R3 ;  /* 0x01686003000075a7 */ /* 0x000e22000800017f */
[----:B--2---:R-:W-:Y:S01]  /*14870*/  IMAD R6, R26, -0x80, R2 ;  /* 0xffffff801a067824 */ /* 0x004fe200078e0202 */
[----:B0-----:R-:W-:Y:S06]  /*14880*/  @!P0 BRA `(.L_x_1388) ;  /* 0x0000004800bc8947 */ /* 0x001fec0003800000 */
.L_x_1506:
[----:B------:R-:W-:Y:S05]  /*14890*/  BSYNC B0 ;  /* 0x0000000000007941 */ /* 0x000fea0003800000 */
.L_x_1387:
        /* <DEDUP_REMOVED lines=18> */
[----:B0-----:R-:W0:Y:S04]  /*149c0*/  SHFL.IDX PT, R3, R18, RZ, 0x181f ;  /* 0x00181fff12037589 */ /* 0x001e2800000e0000 */
[----:B------:R-:W2:Y:S04]  /*149d0*/  SHFL.IDX PT, R9, R17, 0x1, 0x181f ;  /* 0x00381f0011097f89 */ /* 0x000ea800000e0000 */
[----:B------:R-:W3:Y:S04]  /*149e0*/  SHFL.IDX PT, R7, R18, 0x1, 0x181f ;  /* 0x00381f0012077f89 */ /* 0x000ee800000e0000 */
[----:B------:R-:W4:Y:S04]  /*149f0*/  SHFL.IDX PT, R10, R17, 0x2, 0x181f ;  /* 0x00581f00110a7f89 */ /* 0x000f2800000e0000 */
[----:B------:R-:W5:Y:S01]  /*14a00*/  SHFL.IDX PT, R8, R18, 0x2, 0x181f ;  /* 0x00581f0012087f89 */ /* 0x000f6200000e0000 */
[----:B-1----:R-:W-:-:S03]  /*14a10*/  IADD3 R2, P2, R14, R5, RZ ;  /* 0x000000050e027210 */ /* 0x002fc60007f5e0ff */
[----:B------:R-:W-:Y:S02]  /*14a20*/  SHFL.IDX PT, R14, R17, 0x6, 0x181f ;  /* 0x00d81f00110e7f89 */ /* 0x000fe400000e0000 */
[----:B0-----:R-:W-:-:S05]  /*14a30*/  IMAD.X R3, RZ, RZ, R3, P2 ;  /* 0x000000ffff037224 */ /* 0x001fca00010e0603 */
        /* <DEDUP_REMOVED lines=20> */
[----:B--2---:R-:W-:-:S05]  /*14b80*/  IADD3 R2, P2, R10, R5, RZ ;  /* 0x000000050a027210 */ /* 0x004fca0007f5e0ff */
[----:B---3--:R-:W-:Y:S02]  /*14b90*/  IMAD.X R3, RZ, RZ, R8, P2 ;  /* 0x000000ffff037224 */ /* 0x008fe400010e0608 */
[----:B------:R-:W2:Y:S04]  /*14ba0*/  SHFL.IDX PT, R8, R18, 0x6, 0x181f ;  /* 0x00d81f0012087f89 */ /* 0x000ea800000e0000 */
[----:B------:R0:W-:Y:S01]  /*14bb0*/  LDGSTS.E.BYPASS.LTC128B.128 [R4+0x2400], desc[UR54][R2.64], !P1 ;  /* 0x0240000002047fae */ /* 0x0001e2000c901d76 */
[----:B------:R-:W-:-:S03]  /*14bc0*/  ISETP.LT.OR P1, PT, R6, 0x51, P0 ;  /* 0x000000510600780c */ /* 0x000fc60000721670 */
[----:B------:R-:W3:Y:S01]  /*14bd0*/  SHFL.IDX PT, R18, R18, 0x7, 0x181f ;  /* 0x00f81f0012127f89 */ /* 0x000ee200000e0000 */
[----:B0-----:R-:W-:-:S05]  /*14be0*/  IADD3 R2, P2, R9, R5, RZ ;  /* 0x0000000509027210 */ /* 0x001fca0007f5e0ff */
[----:B-1----:R-:W-:-:S05]  /*14bf0*/  IMAD.X R3, RZ, RZ, R7, P2 ;  /* 0x000000ffff037224 */ /* 0x002fca00010e0607 */
[----:B------:R0:W-:Y:S01]  /*14c00*/  LDGSTS.E.BYPASS.LTC128B.128 [R4+0x2c00], desc[UR54][R2.64], !P1 ;  /* 0x02c0000002047fae */ /* 0x0001e2000c901d76 */
[----:B------:R-:W-:Y:S02]  /*14c10*/  ISETP.LT.OR P1, PT, R6, 0x61, P0 ;  /* 0x000000610600780c */ /* 0x000fe40000721670 */
[----:B0-----:R-:W-:Y:S02]  /*14c20*/  IADD3 R2, P2, R14, R5, RZ ;  /* 0x000000050e027210 */ /* 0x001fe40007f5e0ff */
[----:B------:R0:W1:Y:S03]  /*14c30*/  SHFL.IDX PT, R14, R17, 0x7, 0x181f ;  /* 0x00f81f00110e7f89 */ /* 0x00006600000e0000 */
[----:B--2---:R-:W-:-:S06]  /*14c40*/  IMAD.X R3, RZ, RZ, R8, P2 ;  /* 0x000000ffff037224 */ /* 0x004fcc00010e0608 */
[----:B---3--:R0:W-:Y:S02]  /*14c50*/  LDGSTS.E.BYPASS.LTC128B.128 [R4+0x3400], desc[UR54][R2.64], !P1 ;  /* 0x0340000002047fae */ /* 0x0081e4000c901d76 */
.L_x_1524:
[----:B------:R-:W-:Y:S02]  /*14c60*/  ISETP.LT.OR P0, PT, R6, 0x71, P0 ;  /* 0x000000710600780c */ /* 0x000fe40000701670 */
[----:B01----:R-:W-:-:S05]  /*14c70*/  IADD3 R2, P1, R14, R5, RZ ;  /* 0x000000050e027210 */ /* 0x003fca0007f3e0ff */
[----:B------:R-:W-:-:S06]  /*14c80*/  IMAD.X R3, RZ, RZ, R18, P1 ;  /* 0x000000ffff037224 */ /* 0x000fcc00008e0612 */
[----:B------:R-:W-:Y:S01]  /*14c90*/  @!PT LDS RZ, [RZ] ;  /* 0x00000000fffff984 */ /* 0x000fe20000000800 */
[----:B------:R-:W-:Y:S01]  /*14ca0*/  @!PT LDS RZ, [RZ] ;  /* 0x00000000fffff984 */ /* 0x000fe20000000800 */
[----:B------:R-:W-:Y:S01]  /*14cb0*/  @!PT LDS RZ, [RZ] ;  /* 0x00000000fffff984 */ /* 0x000fe20000000800 */
[----:B------:R0:W-:Y:S01]  /*14cc0*/  LDGSTS.E.BYPASS.LTC128B.128 [R4+0x3c00], desc[UR54][R2.64], !P0 ;  /* 0x03c0000002047fae */ /* 0x0001e2000c101d76 */
[----:B------:R-:W-:Y:S01]  /*14cd0*/  PLOP3.LUT P0, PT, PT, PT, PT, 0x80, 0x0 ;  /* 0x000000000000781c */ /* 0x000fe20003f0f070 */
[----:B------:R-:W-:-:S12]  /*14ce0*/  NOP ;  /* 0x0000000000007918 */ /* 0x000fd80000000000 */
.L_x_1390:
        /* <DEDUP_REMOVED lines=11> */
.L_x_1391:
[----:B------:R0:W-:Y:S01]  /*14da0*/  SYNCS.ARRIVE.TRANS64.A1T0 RZ, [R0+URZ+0x16850], RZ ;  /* 0x016850ff00ff79a7 */ /* 0x0001e2000810003f */
[----:B------:R-:W-:-:S05]  /*14db0*/  VIADD R25, R25, 0x1 ;  /* 0x0000000119197836 */ /* 0x000fca0000000000 */
[----:B------:R-:W-:-:S04]  /*14dc0*/  ISETP.NE.AND P0, PT, R25, 0x2, PT ;  /* 0x000000021900780c */ /* 0x000fc80003f05270 */
[----:B------:R-:W-:Y:S02]  /*14dd0*/  SEL R3, RZ, 0x1, P0 ;  /* 0x00000001ff037807 */ /* 0x000fe40000000000 */
[----:B------:R-:W-:Y:S02]  /*14de0*/  SEL R25, R25, RZ, P0 ;  /* 0x000000ff19197207 */ /* 0x000fe40000000000 */
[----:B0-----:R-:W-:-:S07]  /*14df0*/  LOP3.LUT R28, R28, R3, RZ, 0x3c, !PT ;  /* 0x000000031c1c7212 */ /* 0x001fce00078e3cff */
.L_x_1350:
[----:B------:R-:W-:Y:S05]  /*14e00*/  BSYNC B7 ;  /* 0x0000000000077941 */ /* 0x000fea0003800000 */
.L_x_1348:
[----:B------:R-:W-:-:S13]  /*14e10*/  LOP3.LUT P0, RZ, R23, 0x20, RZ, 0xc0, !PT ;  /* 0x0000002017ff7812 */ /* 0x000fda000780c0ff */
[----:B------:R-:W-:Y:S05]  /*14e20*/  @!P0 BRA `(.L_x_1392) ;  /* 0x0000000000248947 */ /* 0x000fea0003800000 */
[----:B------:R-:W-:Y:S05]  /*14e30*/  WARPSYNC.ALL ;  /* 0x0000000000007948 */ /* 0x000fea0003800000 */
[----:B------:R-:W0:Y:S08]  /*14e40*/  S2UR UR5, SR_CgaCtaId ;  /* 0x00000000000579c3 */ /* 0x000e300000008800 */
[----:B------:R-:W-:Y:S06]  /*14e50*/  BAR.SYNC.DEFER_BLOCKING 0x5, 0x200 ;  /* 0x0148000000007b1d */ /* 0x000fec0000010000 */
[----:B------:R-:W-:-:S02]  /*14e60*/  UMOV UR4, 0x400 ;  /* 0x0000040000047882 */ /* 0x000fc40000000000 */
[----:B0-----:R-:W-:-:S06]  /*14e70*/  ULEA UR4, UR5, UR4, 0x18 ;  /* 0x0000000405047291 */ /* 0x001fcc000f8ec03f */
[----:B------:R-:W-:-:S05]  /*14e80*/  IMAD.U32 R22, RZ, RZ, UR4 ;  /* 0x00000004ff167e24 */ /* 0x000fca000f8e00ff */
[----:B------:R1:W2:Y:S01]  /*14e90*/  LDS.128 R16, [R22+0x168d0] ;  /* 0x0168d00016107984 */ /* 0x0002a20000000c00 */
[----:B------:R-:W-:Y:S06]  /*14ea0*/  BAR.ARV 0x4, 0x200 ;  /* 0x0108000000007b1d */ /* 0x000fec0000002000 */
[----:B------:R-:W-:Y:S05]  /*14eb0*/  BRA `(.L_x_1393) ;  /* 0x0000000c00d47947 */ /* 0x000fea0003800000 */
.L_x_1392:
        /* <DEDUP_REMOVED lines=20> */
[----:B------:R-:W-:Y:S01]  /*15000*/  ISETP.GE.U32.AND P5, PT, R8, 0x10, PT ;  /* 0x000000100800780c */ /* 0x000fe20003fa6070 */
[----:B------:R0:W-:Y:S02]  /*15010*/  SHFL.IDX PT, R6, R16, 0x1, 0x1f ;  /* 0x00201f0010067f89 */ /* 0x0001e400000e0000 */
        /* <DEDUP_REMOVED lines=21> */
.L_x_1534:
[----:B------:R-:W-:Y:S02]  /*15170*/  ULDC UR4, c[0x0][0xc38] ;  /* 0x00030e0000047ab9 */ /* 0x000fe40000000800 */
[----:B------:R-:W-:-:S04]  /*15180*/  IMAD.U32 R4, RZ, RZ, UR4 ;  /* 0x00000004ff047e24 */ /* 0x000fc8000f8e00ff */
[----:B-1----:R-:W-:-:S04]  /*15190*/  IMAD R3, R14, R4, RZ ;  /* 0x000000040e037224 */ /* 0x002fc800078e02ff */
[----:B------:R-:W-:-:S05]  /*151a0*/  IMAD.IADD R6, R6, 0x1, R3 ;  /* 0x0000000106067824 */ /* 0x000fca00078e0203 */
[----:B------:R-:W-:-:S13]  /*151b0*/  ISETP.GT.AND P6, PT, R6, R0, PT ;  /* 0x000000000600720c */ /* 0x000fda0003fc4270 */
[----:B------:R-:W-:Y:S05]  /*151c0*/  @P6 BRA `(.L_x_1395) ;  /* 0x0000000000a46947 */ /* 0x000fea0003800000 */
.L_x_1398:
[----:B0-----:R-:W0:Y:S01]  /*151d0*/  LDC R2, c[0x0][0xc3c] ;  /* 0x00030f00ff027b82 */ /* 0x001e220000000800 */
[----:B------:R-:W-:-:S05]  /*151e0*/  VIADD R19, R19, 0x1f ;  /* 0x0000001f13137836 */ /* 0x000fca0000000000 */
[----:B0-----:R-:W-:-:S13]  /*151f0*/  ISETP.GE.AND P6, PT, R19, R2, PT ;  /* 0x000000021300720c */ /* 0x001fda0003fc6270 */
[----:B------:R-:W-:Y:S05]  /*15200*/  @P6 BRA `(.L_x_1396) ;  /* 0x0000000800bc6947 */ /* 0x000fea0003800000 */
[----:B------:R-:W0:Y:S01]  /*15210*/  S2R R3, SR_TID.X ;  /* 0x0000000000037919 */ /* 0x000e220000002100 */
        /* <DEDUP_REMOVED lines=30> */
.L_x_1542:
[----:B------:R-:W-:Y:S02]  /*15400*/  ULDC UR4, c[0x0][0xc38] ;  /* 0x00030e0000047ab9 */ /* 0x000fe40000000800 */
[----:B------:R-:W-:-:S04]  /*15410*/  IMAD.U32 R4, RZ, RZ, UR4 ;  /* 0x00000004ff047e24 */ /* 0x000fc8000f8e00ff */
[----:B-1----:R-:W-:-:S04]  /*15420*/  IMAD R3, R14, R4, RZ ;  /* 0x000000040e037224 */ /* 0x002fc800078e02ff */
[----:B------:R-:W-:-:S05]  /*15430*/  IMAD.IADD R6, R3, 0x1, R6 ;  /* 0x0000000103067824 */ /* 0x000fca00078e0206 */
[----:B------:R-:W-:-:S13]  /*15440*/  ISETP.GT.AND P6, PT, R6, R0, PT ;  /* 0x000000000600720c */ /* 0x000fda0003fc4270 */
[----:B------:R-:W-:Y:S05]  /*15450*/  @!P6 BRA `(.L_x_1398) ;  /* 0xfffffffc005ce947 */ /* 0x000fea000383ffff */
.L_x_1395:
[----:B------:R-:W-:Y:S01]  /*15460*/  IMAD.IADD R6, R6, 0x1, -R3 ;  /* 0x0000000106067824 */ /* 0x000fe200078e0a03 */
[----:B------:R-:W-:-:S03]  /*15470*/  UMOV UR4, 0xffffffff ;  /* 0xffffffff00047882 */ /* 0x000fc60000000000 */
[----:B------:R-:W-:-:S05]  /*15480*/  IMAD R3, R2, R4, R6 ;  /* 0x0000000402037224 */ /* 0x000fca00078e0206 */
[----:B------:R-:W-:Y:S01]  /*15490*/  ISETP.GT.AND P6, PT, R3, R0, PT ;  /* 0x000000000300720c */ /* 0x000fe20003fc4270 */
[----:B------:R-:W-:-:S12]  /*154a0*/  BRA.DIV UR4, `(.L_x_1399) ;  /* 0x0000004e04f87947 */ /* 0x000fd8000b800000 */
[----:B------:R-:W-:-:S04]  /*154b0*/  VOTE.ANY R3, PT, !P6 ;  /* 0x0000000000037806 */ /* 0x000fc800070e0100 */
[----:B------:R-:W1:Y:S02]  /*154c0*/  POPC R7, R3 ;  /* 0x0000000300077309 */ /* 0x000e640000000000 */
[----:B-1----:R1:W2:Y:S01]  /*154d0*/  SHFL.IDX PT, R17, R17, R7, 0x1f ;  /* 0x00001f0711117589 */ /* 0x0022a200000e0000 */
[----:B------:R-:W-:-:S03]  /*154e0*/  IMAD.IADD R19, R7, 0x1, R19 ;  /* 0x0000000107137824 */ /* 0x000fc600078e0213 */
[----:B------:R1:W3:Y:S04]  /*154f0*/  SHFL.IDX PT, R5, R5, R7, 0x1f ;  /* 0x00001f0705057589 */ /* 0x0002e800000e0000 */
.L_x_1547:
[----:B------:R-:W-:-:S13]  /*15500*/  ISETP.NE.AND P0, PT, R3, RZ, PT ;  /* 0x000000ff0300720c */ /* 0x000fda0003f05270 */
[----:B------:R-:W-:Y:S05]  /*15510*/  @!P0 BRA `(.L_x_1400) ;  /* 0x0000000000108947 */ /* 0x000fea0003800000 */
[----:B------:R-:W-:Y:S01]  /*15520*/  UMOV UR4, 0xffffffff ;  /* 0xffffffff00047882 */ /* 0x000fe20000000000 */
[----:B------:R-:W-:Y:S02]  /*15530*/  VIADD R12, R7, 0xffffffff ;  /* 0xffffffff070c7836 */ /* 0x000fe40000000000 */
[----:B------:R-:W-:Y:S05]  /*15540*/  BRA.DIV UR4, `(.L_x_1401) ;  /* 0x0000005204307947 */ /* 0x000fea000b800000 */
[----:B------:R4:W0:Y:S02]  /*15550*/  SHFL.IDX PT, R16, R2, R12, 0x1f ;  /* 0x00001f0c02107589 */ /* 0x00082400000e0000 */
.L_x_1400:
[----:B---3--:R-:W-:Y:S01]  /*15560*/  ISETP.NE.AND P0, PT, R5, 0x1, PT ;  /* 0x000000010500780c */ /* 0x008fe20003f05270 */
[----:B0-----:R-:W-:-:S04]  /*15570*/  IMAD R16, R16, R4, R6 ;  /* 0x0000000410107224 */ /* 0x001fc800078e0206 */
[----:B------:R-:W-:-:S08]  /*15580*/  IMAD.IADD R0, R0, 0x1, -R16 ;  /* 0x0000000100007824 */ /* 0x000fd000078e0a10 */
[----:B------:R-:W-:Y:S05]  /*15590*/  @!P0 BRA `(.L_x_1402) ;  /* 0x0000000000dc8947 */ /* 0x000fea0003800000 */
[----:B--2---:R-:W-:Y:S01]  /*155a0*/  IABS R4, R17 ;  /* 0x0000001100047213 */ /* 0x004fe20000000000 */
[----:B----4-:R-:W-:Y:S01]  /*155b0*/  IMAD.MOV.U32 R2, RZ, RZ, RZ ;  /* 0x000000ffff027224 */ /* 0x010fe200078e00ff */
[----:B------:R-:W-:Y:S02]  /*155c0*/  IABS R6, R5 ;  /* 0x0000000500067213 */ /* 0x000fe40000000000 */
[----:B-1----:R-:W0:Y:S08]  /*155d0*/  I2F.RP R7, R4 ;  /* 0x0000000400077306 */ /* 0x002e300000209400 */
[----:B------:R-:W-:Y:S08]  /*155e0*/  I2F.RP R10, R6 ;  /* 0x00000006000a7306 */ /* 0x000ff00000209400 */
[----:B0-----:R-:W0:Y:S02]  /*155f0*/  MUFU.RCP R7, R7 ;  /* 0x0000000700077308 */ /* 0x001e240000001000 */
[----:B0-----:R-:W-:-:S06]  /*15600*/  VIADD R3, R7, 0xffffffe ;  /* 0x0ffffffe07037836 */ /* 0x001fcc0000000000 */
[----:B------:R-:W0:Y:S02]  /*15610*/  F2I.FTZ.U32.TRUNC.NTZ R3, R3 ;  /* 0x0000000300037305 */ /* 0x000e24000021f000 */
[----:B0-----:R-:W-:-:S04]  /*15620*/  IMAD.MOV R9, RZ, RZ, -R3 ;  /* 0x000000ffff097224 */ /* 0x001fc800078e0a03 */
[----:B------:R-:W-:-:S04]  /*15630*/  IMAD R9, R9, R4, RZ ;  /* 0x0000000409097224 */ /* 0x000fc800078e02ff */
[----:B------:R-:W-:Y:S01]  /*15640*/  IMAD.HI.U32 R8, R3, R9, R2 ;  /* 0x0000000903087227 */ /* 0x000fe200078e0002 */
[----:B------:R-:W-:Y:S01]  /*15650*/  IABS R9, R0 ;  /* 0x0000000000097213 */ /* 0x000fe20000000000 */
[----:B------:R-:W0:Y:S01]  /*15660*/  MUFU.RCP R2, R10 ;  /* 0x0000000a00027308 */ /* 0x000e220000001000 */
[----:B------:R-:W-:-:S03]  /*15670*/  IABS R3, R17 ;  /* 0x0000001100037213 */ /* 0x000fc60000000000 */
[----:B------:R-:W-:-:S04]  /*15680*/  IMAD.HI.U32 R7, R8, R9, RZ ;  /* 0x0000000908077227 */ /* 0x000fc800078e00ff */
[----:B------:R-:W-:-:S04]  /*15690*/  IMAD.MOV R12, RZ, RZ, -R3 ;  /* 0x000000ffff0c7224 */ /* 0x000fc800078e0a03 */
[----:B------:R-:W-:Y:S02]  /*156a0*/  IMAD R9, R7, R12, R9 ;  /* 0x0000000c07097224 */ /* 0x000fe400078e0209 */
[----:B0-----:R-:W-:-:S03]  /*156b0*/  VIADD R3, R2, 0xffffffe ;  /* 0x0ffffffe02037836 */ /* 0x001fc60000000000 */
[----:B------:R-:W-:Y:S01]  /*156c0*/  ISETP.GT.U32.AND P1, PT, R4, R9, PT ;  /* 0x000000090400720c */ /* 0x000fe20003f24070 */
[----:B------:R-:W-:Y:S02]  /*156d0*/  IMAD.MOV.U32 R2, RZ, RZ, RZ ;  /* 0x000000ffff027224 */ /* 0x000fe400078e00ff */
[----:B------:R-:W0:Y:S10]  /*156e0*/  F2I.FTZ.U32.TRUNC.NTZ R3, R3 ;  /* 0x0000000300037305 */ /* 0x000e34000021f000 */
[----:B------:R-:W-:-:S02]  /*156f0*/  @!P1 IMAD.IADD R9, R9, 0x1, -R4 ;  /* 0x0000000109099824 */ /* 0x000fc400078e0a04 */
[----:B------:R-:W-:Y:S01]  /*15700*/  @!P1 VIADD R7, R7, 0x1 ;  /* 0x0000000107079836 */ /* 0x000fe20000000000 */
[----:B------:R-:W-:Y:S02]  /*15710*/  ISETP.NE.AND P1, PT, R17, RZ, PT ;  /* 0x000000ff1100720c */ /* 0x000fe40003f25270 */
[----:B------:R-:W-:Y:S01]  /*15720*/  ISETP.GE.U32.AND P0, PT, R9, R4, PT ;  /* 0x000000040900720c */ /* 0x000fe20003f06070 */
[----:B0-----:R-:W-:-:S04]  /*15730*/  IMAD.MOV R9, RZ, RZ, -R3 ;  /* 0x000000ffff097224 */ /* 0x001fc800078e0a03 */
[----:B------:R-:W-:-:S04]  /*15740*/  IMAD R9, R9, R6, RZ ;  /* 0x0000000609097224 */ /* 0x000fc800078e02ff */
[----:B------:R-:W-:Y:S01]  /*15750*/  IMAD.HI.U32 R4, R3, R9, R2 ;  /* 0x0000000903047227 */ /* 0x000fe200078e0002 */
[----:B------:R-:W-:-:S03]  /*15760*/  LOP3.LUT R2, R0, R17, RZ, 0x3c, !PT ;  /* 0x0000001100027212 */ /* 0x000fc600078e3cff */
[----:B------:R-:W-:Y:S01]  /*15770*/  @P0 VIADD R7, R7, 0x1 ;  /* 0x0000000107070836 */ /* 0x000fe20000000000 */
[----:B------:R-:W-:Y:S02]  /*15780*/  ISETP.GE.AND P2, PT, R2, RZ, PT ;  /* 0x000000ff0200720c */ /* 0x000fe40003f46270 */
[----:B------:R-:W-:-:S05]  /*15790*/  IABS R2, R5 ;  /* 0x0000000500027213 */ /* 0x000fca0000000000 */
[----:B------:R-:W-:-:S06]  /*157a0*/  IMAD.MOV R2, RZ, RZ, -R2 ;  /* 0x000000ffff027224 */ /* 0x000fcc00078e0a02 */
[----:B------:R-:W-:Y:S01]  /*157b0*/  @!P2 IMAD.MOV R7, RZ, RZ, -R7 ;  /* 0x000000ffff07a224 */ /* 0x000fe200078e0a07 */
[----:B------:R-:W-:-:S04]  /*157c0*/  @!P1 LOP3.LUT R7, RZ, R17, RZ, 0x33, !PT ;  /* 0x00000011ff079212 */ /* 0x000fc800078e33ff */
[----:B------:R-:W-:-:S05]  /*157d0*/  IABS R3, R7 ;  /* 0x0000000700037213 */ /* 0x000fca0000000000 */
[----:B------:R-:W-:-:S04]  /*157e0*/  IMAD.HI.U32 R4, R4, R3, RZ ;  /* 0x0000000304047227 */ /* 0x000fc800078e00ff */
[----:B------:R-:W-:Y:S01]  /*157f0*/  IMAD R3, R4, R2, R3 ;  /* 0x0000000204037224 */ /* 0x000fe200078e0203 */
[----:B------:R-:W-:-:S04]  /*15800*/  LOP3.LUT R2, R7, R5, RZ, 0x3c, !PT ;  /* 0x0000000507027212 */ /* 0x000fc800078e3cff */
[----:B------:R-:W-:Y:S02]  /*15810*/  ISETP.GT.U32.AND P1, PT, R6, R3, PT ;  /* 0x000000030600720c */ /* 0x000fe40003f24070 */
[----:B------:R-:W-:-:S11]  /*15820*/  ISETP.GE.AND P2, PT, R2, RZ, PT ;  /* 0x000000ff0200720c */ /* 0x000fd60003f46270 */
[----:B------:R-:W-:Y:S02]  /*15830*/  @!P1 IMAD.IADD R3, R3, 0x1, -R6 ;  /* 0x0000000103039824 */ /* 0x000fe400078e0a06 */
[----:B------:R-:W-:Y:S01]  /*15840*/  @!P1 VIADD R4, R4, 0x1 ;  /* 0x0000000104049836 */ /* 0x000fe20000000000 */
[----:B------:R-:W-:Y:S02]  /*15850*/  ISETP.NE.AND P1, PT, R5, RZ, PT ;  /* 0x000000ff0500720c */ /* 0x000fe40003f25270 */
[----:B------:R-:W-:Y:S01]  /*15860*/  ISETP.GE.U32.AND P0, PT, R3, R6, PT ;  /* 0x000000060300720c */ /* 0x000fe20003f06070 */
[----:B------:R-:W-:-:S04]  /*15870*/  IMAD.MOV R3, RZ, RZ, -R7 ;  /* 0x000000ffff037224 */ /* 0x000fc800078e0a07 */
[----:B------:R-:W-:-:S08]  /*15880*/  IMAD R3, R17, R3, R0 ;  /* 0x0000000311037224 */ /* 0x000fd000078e0200 */
[----:B------:R-:W-:-:S04]  /*15890*/  @P0 VIADD R4, R4, 0x1 ;  /* 0x0000000104040836 */ /* 0x000fc80000000000 */
[----:B------:R-:W-:Y:S01]  /*158a0*/  @!P2 IMAD.MOV R4, RZ, RZ, -R4 ;  /* 0x000000ffff04a224 */ /* 0x000fe200078e0a04 */
[----:B------:R-:W-:-:S05]  /*158b0*/  @!P1 LOP3.LUT R4, RZ, R5, RZ, 0x33, !PT ;  /* 0x00000005ff049212 */ /* 0x000fca00078e33ff */
[--C-:B------:R-:W-:Y:S02]  /*158c0*/  IMAD.MOV R2, RZ, RZ, -R4.reuse ;  /* 0x000000ffff027224 */ /* 0x100fe400078e0a04 */
[C---:B------:R-:W-:Y:S02]  /*158d0*/  IMAD R4, R5.reuse, 0x1000000, R4 ;  /* 0x0100000005047824 */ /* 0x040fe400078e0204 */
[----:B------:R-:W-:-:S04]  /*158e0*/  IMAD R5, R5, R2, R7 ;  /* 0x0000000205057224 */ /* 0x000fc800078e0207 */
[----:B------:R-:W-:Y:S01]  /*158f0*/  IMAD R18, R5, 0x10000, R4 ;  /* 0x0001000005127824 */ /* 0x000fe200078e0204 */
[----:B------:R-:W-:Y:S06]  /*15900*/  BRA `(.L_x_1403) ;  /* 0x0000000000f07947 */ /* 0x000fec0003800000 */
.L_x_1402:
[----:B----4-:R-:W0:Y:S02]  /*15910*/  LDC.64 R2, c[0x0][0xc90] ;  /* 0x00032400ff027b82 */ /* 0x010e240000000a00 */
[----:B0-----:R-:W-:-:S05]  /*15920*/  IMAD.WIDE R2, R19, 0x4, R2 ;  /* 0x0000000413027825 */ /* 0x001fca00078e0202 */
[----:B------:R0:W2:Y:S02]  /*15930*/  LDG.E R6, desc[UR54][R2.64] ;  /* 0x0000003602067981 */ /* 0x0000a4000c1e1900 */
[----:B0-----:R-:W-:Y:S02]  /*15940*/  IMAD.MOV.U32 R2, RZ, RZ, RZ ;  /* 0x000000ffff027224 */ /* 0x001fe400078e00ff */
[----:B--2---:R-:W-:-:S05]  /*15950*/  IMAD R5, R17, R6, RZ ;  /* 0x0000000611057224 */ /* 0x004fca00078e02ff */
[----:B-1----:R-:W-:-:S04]  /*15960*/  IABS R7, R5 ;  /* 0x0000000500077213 */ /* 0x002fc80000000000 */
[----:B------:R-:W0:Y:S08]  /*15970*/  I2F.RP R8, R7 ;  /* 0x0000000700087306 */ /* 0x000e300000209400 */
[----:B0-----:R-:W0:Y:S02]  /*15980*/  MUFU.RCP R8, R8 ;  /* 0x0000000800087308 */ /* 0x001e240000001000 */
[----:B0-----:R-:W-:-:S06]  /*15990*/  VIADD R9, R8, 0xffffffe ;  /* 0x0ffffffe08097836 */ /* 0x001fcc0000000000 */
[----:B------:R-:W0:Y:S02]  /*159a0*/  F2I.FTZ.U32.TRUNC.NTZ R3, R9 ;  /* 0x0000000900037305 */ /* 0x000e24000021f000 */
[----:B0-----:R-:W-:-:S04]  /*159b0*/  IMAD.MOV R10, RZ, RZ, -R3 ;  /* 0x000000ffff0a7224 */ /* 0x001fc800078e0a03 */
[----:B------:R-:W-:Y:S01]  /*159c0*/  IMAD R11, R10, R7, RZ ;  /* 0x000000070a0b7224 */ /* 0x000fe200078e02ff */
[----:B------:R-:W-:-:S03]  /*159d0*/  IABS R10, R5 ;  /* 0x00000005000a7213 */ /* 0x000fc60000000000 */
[----:B------:R-:W-:Y:S01]  /*159e0*/  IMAD.HI.U32 R2, R3, R11, R2 ;  /* 0x0000000b03027227 */ /* 0x000fe200078e0002 */
[----:B------:R-:W-:-:S03]  /*159f0*/  IABS R3, R0 ;  /* 0x0000000000037213 */ /* 0x000fc60000000000 */
        /* <DEDUP_REMOVED lines=17> */
[----:B------:R-:W-:-:S04]  /*15b10*/  VIADDMNMX R4, R3, R4, R6, PT ;  /* 0x0000000403047246 */ /* 0x000fc80003800106 */
[----:B------:R-:W-:-:S04]  /*15b20*/  IABS R6, R4 ;  /* 0x0000000400067213 */ /* 0x000fc80000000000 */
[----:B------:R-:W0:Y:S08]  /*15b30*/  I2F.RP R8, R6 ;  /* 0x0000000600087306 */ /* 0x000e300000209400 */
[----:B0-----:R-:W0:Y:S02]  /*15b40*/  MUFU.RCP R8, R8 ;  /* 0x0000000800087308 */ /* 0x001e240000001000 */
[----:B0-----:R-:W-:Y:S01]  /*15b50*/  VIADD R2, R8, 0xffffffe ;  /* 0x0ffffffe08027836 */ /* 0x001fe20000000000 */
[----:B------:R-:W-:-:S05]  /*15b60*/  IABS R8, R0 ;  /* 0x0000000000087213 */ /* 0x000fca0000000000 */
[----:B------:R0:W1:Y:S02]  /*15b70*/  F2I.FTZ.U32.TRUNC.NTZ R3, R2 ;  /* 0x0000000200037305 */ /* 0x000064000021f000 */
[----:B0-----:R-:W-:Y:S02]  /*15b80*/  IMAD.MOV.U32 R2, RZ, RZ, RZ ;  /* 0x000000ffff027224 */ /* 0x001fe400078e00ff */
[----:B-1----:R-:W-:-:S04]  /*15b90*/  IMAD.MOV R5, RZ, RZ, -R3 ;  /* 0x000000ffff057224 */ /* 0x002fc800078e0a03 */
[----:B------:R-:W-:-:S04]  /*15ba0*/  IMAD R5, R5, R6, RZ ;  /* 0x0000000605057224 */ /* 0x000fc800078e02ff */
[----:B------:R-:W-:Y:S01]  /*15bb0*/  IMAD.HI.U32 R3, R3, R5, R2 ;  /* 0x0000000503037227 */ /* 0x000fe200078e0002 */
[-C--:B------:R-:W-:Y:S02]  /*15bc0*/  IABS R5, R4.reuse ;  /* 0x0000000400057213 */ /* 0x080fe40000000000 */
[----:B------:R-:W-:Y:S02]  /*15bd0*/  LOP3.LUT R2, R0, R4, RZ, 0x3c, !PT ;  /* 0x0000000400027212 */ /* 0x000fe400078e3cff */
[----:B------:R-:W-:Y:S01]  /*15be0*/  IADD3 R0, R7, 0x1000000, R0 ;  /* 0x0100000007007810 */ /* 0x000fe20007ffe000 */
[----:B------:R-:W-:Y:S01]  /*15bf0*/  IMAD.MOV R5, RZ, RZ, -R5 ;  /* 0x000000ffff057224 */ /* 0x000fe200078e0a05 */
[----:B------:R-:W-:Y:S01]  /*15c00*/  ISETP.GE.AND P2, PT, R2, RZ, PT ;  /* 0x000000ff0200720c */ /* 0x000fe20003f46270 */
        /* <DEDUP_REMOVED lines=9> */
[----:B------:R-:W-:Y:S01]  /*15ca0*/  @!P1 LOP3.LUT R3, RZ, R4, RZ, 0x33, !PT ;  /* 0x00000004ff039212 */ /* 0x000fe200078e33ff */
[----:B------:R-:W-:-:S04]  /*15cb0*/  IMAD.MOV R4, RZ, RZ, -R4 ;  /* 0x000000ffff047224 */ /* 0x000fc800078e0a04 */
[----:B------:R-:W-:-:S07]  /*15cc0*/  IMAD R18, R3, R4, R0 ;  /* 0x0000000403127224 */ /* 0x000fce00078e0200 */
.L_x_1403:
[----:B------:R-:W-:-:S05]  /*15cd0*/  LOP3.LUT R0, RZ, R3, RZ, 0x33, !PT ;  /* 0x00000003ff007212 */ /* 0x000fca00078e33ff */
[----:B------:R-:W-:Y:S01]  /*15ce0*/  IMAD.IADD R17, R17, 0x1, R0 ;  /* 0x0000000111117824 */ /* 0x000fe200078e0200 */
[----:B------:R-:W-:Y:S06]  /*15cf0*/  BRA `(.L_x_1404) ;  /* 0x00000000001c7947 */ /* 0x000fec0003800000 */
.L_x_1396:
[----:B------:R-:W-:Y:S01]  /*15d00*/  UMOV UR4, URZ ;  /* 0x0000003f00047c82 */ /* 0x000fe20008000000 */
[----:B------:R-:W-:Y:S01]  /*15d10*/  UMOV UR5, URZ ;  /* 0x0000003f00057c82 */ /* 0x000fe20008000000 */
[----:B------:R-:W-:Y:S01]  /*15d20*/  ULDC UR6, c[0x0][0xc3c] ;  /* 0x00030f0000067ab9 */ /* 0x000fe20000000800 */
[----:B------:R-:W-:Y:S02]  /*15d30*/  IMAD.MOV.U32 R16, RZ, RZ, R0 ;  /* 0x000000ffff107224 */ /* 0x000fe400078e0000 */
[----:B------:R-:W-:Y:S02]  /*15d40*/  IMAD.U32 R17, RZ, RZ, UR4 ;  /* 0x00000004ff117e24 */ /* 0x000fe4000f8e00ff */
[----:B------:R-:W-:Y:S02]  /*15d50*/  IMAD.U32 R18, RZ, RZ, UR5 ;  /* 0x00000005ff127e24 */ /* 0x000fe4000f8e00ff */
[----:B------:R-:W-:-:S07]  /*15d60*/  IMAD.U32 R19, RZ, RZ, UR6 ;  /* 0x00000006ff137e24 */ /* 0x000fce000f8e00ff */
.L_x_1404:
[----:B------:R-:W0:Y:S01]  /*15d70*/  S2R R0, SR_TID.X ;  /* 0x0000000000007919 */ /* 0x000e220000002100 */
[----:B------:R-:W-:Y:S05]  /*15d80*/  WARPSYNC.ALL ;  /* 0x0000000000007948 */ /* 0x000fea0003800000 */
[----:B------:R-:W-:Y:S01]  /*15d90*/  BAR.SYNC.DEFER_BLOCKING 0x4, 0x200 ;  /* 0x0108000000007b1d */ /* 0x000fe20000010000 */
[----:B0-----:R-:W-:-:S04]  /*15da0*/  LOP3.LUT R0, R0, 0x1f, RZ, 0xc0, !PT ;  /* 0x0000001f00007812 */ /* 0x001fc800078ec0ff */
[----:B------:R-:W-:-:S13]  /*15db0*/  ISETP.NE.AND P0, PT, R0, RZ, PT ;  /* 0x000000ff0000720c */ /* 0x000fda0003f05270 */
[----:B------:R-:W0:Y:S01]  /*15dc0*/  @!P0 S2R R3, SR_CgaCtaId ;  /* 0x0000000000038919 */ /* 0x000e220000008800 */
[----:B------:R-:W-:-:S04]  /*15dd0*/  @!P0 MOV R0, 0x400 ;  /* 0x0000040000008802 */ /* 0x000fc80000000f00 */
[----:B0-----:R-:W-:-:S05]  /*15de0*/  @!P0 LEA R22, R3, R0, 0x18 ;  /* 0x0000000003168211 */ /* 0x001fca00078ec0ff */
[----:B------:R0:W-:Y:S01]  /*15df0*/  @!P0 STS.128 [R22+0x168d0], R16 ;  /* 0x0168d01016008388 */ /* 0x0001e20000000c00 */
[----:B------:R-:W-:Y:S06]  /*15e00*/  BAR.ARV 0x5, 0x200 ;  /* 0x0148000000007b1d */ /* 0x000fec0000002000 */
.L_x_1393:
[----:B------:R-:W-:Y:S02]  /*15e10*/  ULDC UR4, c[0x0][0xc3c] ;  /* 0x00030f0000047ab9 */ /* 0x000fe40000000800 */
[----:B--2---:R-:W-:-:S13]  /*15e20*/  ISETP.GE.AND P0, PT, R19, UR4, PT ;  /* 0x0000000413007c0c */ /* 0x004fda000bf06270 */
[----:B------:R-:W-:Y:S05]  /*15e30*/  @!P0 BRA `(.L_x_1405) ;  /* 0xffffffac00008947 */ /* 0x000fea000383ffff */
[----:B------:R-:W-:Y:S05]  /*15e40*/  BSYNC B8 ;  /* 0x0000000000087941 */ /* 0x000fea0003800000 */
.L_x_1334:
[----:B0-----:R-:W2:Y:S01]  /*15e50*/  LDL.LU R0, [R1+0x30] ;  /* 0x0000300001007983 */ /* 0x001ea20000300800 */
[----:B------:R-:W-:Y:S01]  /*15e60*/  BSSY B0, `(.L_x_1406) ;  /* 0x000000b000007945 */ /* 0x000fe20003800000 */
[----:B------:R-:W0:Y:S01]  /*15e70*/  S2R R5, SR_CgaCtaId ;  /* 0x0000000000057919 */ /* 0x000e220000008800 */
[----:B--2---:R-:W-:-:S05]  /*15e80*/  VIADD R0, R0, 0x1 ;  /* 0x0000000100007836 */ /* 0x004fca0000000000 */
        /* <DEDUP_REMOVED lines=8> */
.L_x_1550:
[----:B------:R-:W-:Y:S05]  /*15f10*/  BSYNC B0 ;  /* 0x0000000000007941 */ /* 0x000fea0003800000 */
.L_x_1406:
[----:B------:R-:W-:-:S03]  /*15f20*/  UMOV UR4, 0xffffffff ;  /* 0xffffffff00047882 */ /* 0x000fc60000000000 */
[----:B------:R-:W-:Y:S05]  /*15f30*/  BRA.DIV UR4, `(.L_x_1408) ;  /* 0x0000004604f07947 */ /* 0x000fea000b800000 */
[----:B0-----:R-:W0:Y:S02]  /*15f40*/  S2R R0, SR_TID.X ;  /* 0x0000000000007919 */ /* 0x001e240000002100 */
[----:B0-----:R-:W-:-:S04]  /*15f50*/  SHF.R.U32.HI R0, RZ, 0x5, R0 ;  /* 0x00000005ff007819 */ /* 0x001fc80000011600 */
[----:B------:R-:W-:-:S05]  /*15f60*/  LOP3.LUT R0, R0, 0x3, RZ, 0xc0, !PT ;  /* 0x0000000300007812 */ /* 0x000fca00078ec0ff */
[----:B------:R0:W2:Y:S02]  /*15f70*/  SHFL.IDX PT, R14, R0, RZ, 0x1f ;  /* 0x00001fff000e7589 */ /* 0x0000a400000e0000 */
.L_x_1553:
[----:B--2---:R-:W-:Y:S01]  /*15f80*/  ISETP.NE.AND P0, PT, R14, RZ, PT ;  /* 0x000000ff0e00720c */ /* 0x004fe20003f05270 */
[----:B------:R-:W-:-:S12]  /*15f90*/  BSSY B0, `(.L_x_1409) ;  /* 0x0000024000007945 */ /* 0x000fd80003800000 */
[----:B------:R-:W-:Y:S05]  /*15fa0*/  @P0 BRA `(.L_x_1410) ;  /* 0x0000000000880947 */ /* 0x000fea0003800000 */
[----:B------:R-:W-:-:S03]  /*15fb0*/  UMOV UR4, 0xffffffff ;  /* 0xffffffff00047882 */ /* 0x000fc60000000000 */
[----:B------:R-:W-:Y:S05]  /*15fc0*/  BRA.DIV UR4, `(.L_x_1411) ;  /* 0x0000004a04007947 */ /* 0x000fea000b800000 */
[----:B------:R-:W-:-:S13]  /*15fd0*/  ELECT P6, URZ, PT ;  /* 0x00000000003f782f */ /* 0x000fda00038c0000 */
.L_x_1556:
[----:B------:R-:W-:Y:S05]  /*15fe0*/  @!P6 BRA `(.L_x_1410) ;  /* 0x000000000078e947 */ /* 0x000fea0003800000 */
[----:B------:R-:W-:-:S06]  /*15ff0*/  ULOP3.LUT UR4, UR36, 0x2, URZ, 0xfc, !UPT ;  /* 0x0000000224047892 */ /* 0x000fcc000f8efc3f */
[----:B0-----:R-:W-:-:S05]  /*16000*/  IMAD.U32 R0, RZ, RZ, UR4 ;  /* 0x00000004ff007e24 */ /* 0x001fca000f8e00ff */
[----:B------:R-:W-:-:S13]  /*16010*/  ISETP.NE.AND P0, PT, R0, 0x3, PT ;  /* 0x000000030000780c */ /* 0x000fda0003f05270 */
[----:B------:R-:W-:Y:S05]  /*16020*/  @!P0 BRA `(.L_x_1412) ;  /* 0x0000000000048947 */ /* 0x000fea0003800000 */
[----:B------:R-:W-:Y:S01]  /*16030*/  BPT.TRAP 0x1 ;  /* 0x000000040000795c */ /* 0x000fe20000300000 */
.L_x_1412:
[C---:B------:R-:W-:Y:S01]  /*16040*/  IMAD R5, R25.reuse, 0x8, R4 ;  /* 0x0000000819057824 */ /* 0x040fe200078e0204 */
[----:B------:R-:W-:Y:S01]  /*16050*/  SHF.L.U32 R0, R28, 0x1f, RZ ;  /* 0x0000001f1c007819 */ /* 0x000fe200000006ff */
[----:B------:R-:W-:-:S03]  /*16060*/  VIADD R25, R25, 0x1 ;  /* 0x0000000119197836 */ /* 0x000fc60000000000 */
[----:B------:R-:W0:Y:S02]  /*16070*/  SYNCS.PHASECHK.TRANS64.TRYWAIT P1, [R5+URZ+0x16840], R0 ;  /* 0x01684000050075a7 */ /* 0x000e24000802017f */
[----:B------:R-:W-:-:S04]  /*16080*/  ISETP.NE.AND P2, PT, R25, 0x2, PT ;  /* 0x000000021900780c */ /* 0x000fc80003f45270 */
[----:B------:R-:W-:Y:S01]  /*16090*/  SEL R3, RZ, 0x1, P2 ;  /* 0x00000001ff037807 */ /* 0x000fe20001000000 */
[----:B0-----:R-:W-:Y:S08]  /*160a0*/  @!P1 BRA `(.L_x_1413) ;  /* 0x0000004400e89947 */ /* 0x001ff00003800000 */
.L_x_1557:
[----:B------:R-:W-:Y:S02]  /*160b0*/  SEL R25, R25, RZ, P2 ;  /* 0x000000ff19197207 */ /* 0x000fe40001000000 */
[----:B------:R-:W-:Y:S01]  /*160c0*/  LOP3.LUT R2, R28, R3, RZ, 0x3c, !PT ;  /* 0x000000031c027212 */ /* 0x000fe200078e3cff */
[----:B------:R-:W-:Y:S06]  /*160d0*/  @!P0 BRA `(.L_x_1414) ;  /* 0x0000000000048947 */ /* 0x000fec0003800000 */
[----:B------:R-:W-:Y:S01]  /*160e0*/  BPT.TRAP 0x1 ;  /* 0x000000040000795c */ /* 0x000fe20000300000 */
.L_x_1414:
[----:B------:R-:W-:Y:S01]  /*160f0*/  IMAD R25, R25, 0x8, R4 ;  /* 0x0000000819197824 */ /* 0x000fe200078e0204 */
[----:B------:R-:W-:-:S04]  /*16100*/  SHF.L.U32 R2, R2, 0x1f, RZ ;  /* 0x0000001f02027819 */ /* 0x000fc800000006ff */
[----:B------:R-:W2:Y:S02]  /*16110*/  SYNCS.PHASECHK.TRANS64.TRYWAIT P1, [R25+URZ+0x16840], R2 ;  /* 0x01684002190075a7 */ /* 0x000ea4000802017f */
[----:B--2---:R-:W-:Y:S05]  /*16120*/  @!P1 BRA `(.L_x_1415) ;  /* 0x0000004400dc9947 */ /* 0x004fea0003800000 */
.L_x_1558:
[----:B------:R-:W-:Y:S05]  /*16130*/  @!P0 BRA `(.L_x_1416) ;  /* 0x0000000000048947 */ /* 0x000fea0003800000 */
[----:B------:R-:W-:Y:S01]  /*16140*/  BPT.TRAP 0x1 ;  /* 0x000000040000795c */ /* 0x000fe20000300000 */
.L_x_1416:
[----:B------:R-:W3:Y:S02]  /*16150*/  SYNCS.PHASECHK.TRANS64.TRYWAIT P1, [R5+URZ+0x16860], R0 ;  /* 0x01686000050075a7 */ /* 0x000ee4000802017f */
[----:B---3--:R-:W-:Y:S05]  /*16160*/  @!P1 BRA `(.L_x_1417) ;  /* 0x0000004400e09947 */ /* 0x008fea0003800000 */
.L_x_1559:
[----:B------:R-:W-:Y:S05]  /*16170*/  @!P0 BRA `(.L_x_1418) ;  /* 0x0000000000048947 */ /* 0x000fea0003800000 */
[----:B------:R-:W-:Y:S01]  /*16180*/  BPT.TRAP 0x1 ;  /* 0x000000040000795c */ /* 0x000fe20000300000 */
.L_x_1418:
[----:B----4-:R4:W0:Y:S02]  /*16190*/  SYNCS.PHASECHK.TRANS64.TRYWAIT P0, [R25+URZ+0x16860], R2 ;  /* 0x01686002190075a7 */ /* 0x010824000800017f */
[----:B0-----:R-:W-:Y:S05]  /*161a0*/  @!P0 NANOSLEEP.SYNCS 0x989680 ;  /* 0x009896800000895d */ /* 0x001fea0003900000 */
[----:B------:R-:W0:Y:S02]  /*161b0*/  @!P0 SYNCS.PHASECHK.TRANS64 P0, [R25+URZ+0x16860], R2 ;  /* 0x01686002190085a7 */ /* 0x000e24000800007f */
[----:B0-----:R-:W-:Y:S05]  /*161c0*/  @!P0 BRA `(.L_x_1418) ;  /* 0xfffffffc00f08947 */ /* 0x001fea000383ffff */
.L_x_1410:
[----:B------:R-:W-:Y:S05]  /*161d0*/  BSYNC B0 ;  /* 0x0000000000007941 */ /* 0x000fea0003800000 */
.L_x_1409:
[----:B------:R-:W-:Y:S05]  /*161e0*/  EXIT ;  /* 0x000000000000794d */ /* 0x000fea0003800000 */
.L_x_1237:
[----:B0-----:R-:W-:-:S04]  /*161f0*/  IMAD.U32 R3, RZ, RZ, UR45 ;  /* 0x0000002dff037e24 */ /* 0x001fc8000f8e00ff */
[----:B------:R0:W1:Y:S03]  /*16200*/  SYNCS.PHASECHK.TRANS64.TRYWAIT P1, [R3+URZ+0x16800], R0 ;  /* 0x01680000030075a7 */ /* 0x000066000802017f */
[----:B-1----:R-:W-:Y:S05]  /*16210*/  @!P1 NANOSLEEP.SYNCS 0x989680 ;  /* 0x009896800000995d */ /* 0x002fea0003900000 */
[----:B------:R-:W1:Y:S02]  /*16220*/  @!P1 SYNCS.PHASECHK.TRANS64 P1, [R3+URZ+0x16800], R0 ;  /* 0x01680000030095a7 */ /* 0x000e64000802007f */
[----:B-1----:R-:W-:Y:S05]  /*16230*/  @!P1 BRA `(.L_x_1237) ;  /* 0xfffffffc00ec9947 */ /* 0x002fea000383ffff */
[----:B------:R-:W-:Y:S05]  /*16240*/  BRA `(.L_x_1419) ;  /* 0xfffffebc00207947 */ /* 0x000fea000383ffff */
.L_x_1241:
[----:B-1----:R1:W2:Y:S02]  /*16250*/  SYNCS.PHASECHK.TRANS64.TRYWAIT P1, [R3+URZ+0x16830], R0 ;  /* 0x01683000030075a7 */ /* 0x0022a4000802017f */
[----:B--2---:R-:W-:Y:S05]  /*16260*/  @!P1 NANOSLEEP.SYNCS 0x989680 ;  /* 0x009896800000995d */ /* 0x004fea0003900000 */
[----:B------:R-:W2:Y:S02]  /*16270*/  @!P1 SYNCS.PHASECHK.TRANS64 P1, [R3+URZ+0x16830], R0 ;  /* 0x01683000030095a7 */ /* 0x000ea4000802007f */
[----:B--2---:R-:W-:Y:S05]  /*16280*/  @!P1 BRA `(.L_x_1241) ;  /* 0xfffffffc00f09947 */ /* 0x004fea000383ffff */
[----:B------:R-:W-:Y:S05]  /*16290*/  BRA `(.L_x_1240) ;  /* 0xfffffebc003c7947 */ /* 0x000fea000383ffff */
.L_x_1258:
[----:B-1----:R-:W-:-:S04]  /*162a0*/  IMAD.U32 R5, RZ, RZ, UR6 ;  /* 0x00000006ff057e24 */ /* 0x002fc8000f8e00ff */
[----:B------:R1:W2:Y:S03]  /*162b0*/  SYNCS.PHASECHK.TRANS64.TRYWAIT P1, [R5+URZ+0x16830], R0 ;  /* 0x01683000050075a7 */ /* 0x0002a6000802017f */
[----:B--2---:R-:W-:Y:S05]  /*162c0*/  @!P1 NANOSLEEP.SYNCS 0x989680 ;  /* 0x009896800000995d */ /* 0x004fea0003900000 */
[----:B------:R-:W2:Y:S02]  /*162d0*/  @!P1 SYNCS.PHASECHK.TRANS64 P1, [R5+URZ+0x16830], R0 ;  /* 0x01683000050095a7 */ /* 0x000ea4000802007f */
[----:B--2---:R-:W-:Y:S05]  /*162e0*/  @!P1 BRA `(.L_x_1258) ;  /* 0xfffffffc00ec9947 */ /* 0x004fea000383ffff */
[----:B------:R-:W-:Y:S05]  /*162f0*/  BRA `(.L_x_1255) ;  /* 0xfffffeec00c07947 */ /* 0x000fea000383ffff */
.L_x_1262:
[----:B-1----:R-:W-:-:S04]  /*16300*/  IMAD.U32 R5, RZ, RZ, UR6 ;  /* 0x00000006ff057e24 */ /* 0x002fc8000f8e00ff */
[----:B------:R1:W2:Y:S03]  /*16310*/  SYNCS.PHASECHK.TRANS64.TRYWAIT P1, [R5+URZ+0x16850], R0 ;  /* 0x01685000050075a7 */ /* 0x0002a6000802017f */
[----:B--2---:R-:W-:Y:S05]  /*16320*/  @!P1 NANOSLEEP.SYNCS 0x989680 ;  /* 0x009896800000995d */ /* 0x004fea0003900000 */
[----:B------:R-:W2:Y:S02]  /*16330*/  @!P1 SYNCS.PHASECHK.TRANS64 P1, [R5+URZ+0x16850], R0 ;  /* 0x01685000050095a7 */ /* 0x000ea4000802007f */
[----:B--2---:R-:W-:Y:S05]  /*16340*/  @!P1 BRA `(.L_x_1262) ;  /* 0xfffffffc00ec9947 */ /* 0x004fea000383ffff */
[----:B------:R-:W-:Y:S05]  /*16350*/  BRA `(.L_x_1259) ;  /* 0xfffffef000447947 */ /* 0x000fea000383ffff */
.L_x_1281:
[----:B-1----:R-:W-:-:S04]  /*16360*/  IMAD.U32 R5, RZ, RZ, UR6 ;  /* 0x00000006ff057e24 */ /* 0x002fc8000f8e00ff */
[----:B------:R1:W2:Y:S03]  /*16370*/  SYNCS.PHASECHK.TRANS64.TRYWAIT P1, [R5+URZ+0x16830], R0 ;  /* 0x01683000050075a7 */ /* 0x0002a6000802017f */
[----:B--2---:R-:W-:Y:S05]  /*16380*/  @!P1 NANOSLEEP.SYNCS 0x989680 ;  /* 0x009896800000995d */ /* 0x004fea0003900000 */
[----:B------:R-:W2:Y:S02]  /*16390*/  @!P1 SYNCS.PHASECHK.TRANS64 P1, [R5+URZ+0x16830], R0 ;  /* 0x01683000050095a7 */ /* 0x000ea4000802007f */
[----:B--2---:R-:W-:Y:S05]  /*163a0*/  @!P1 BRA `(.L_x_1281) ;  /* 0xfffffffc00ec9947 */ /* 0x004fea000383ffff */
[----:B------:R-:W-:Y:S05]  /*163b0*/  BRA `(.L_x_1278) ;  /* 0xffffff1c00c07947 */ /* 0x000fea000383ffff */
.L_x_1285:
[----:B-1----:R-:W-:-:S04]  /*163c0*/  IMAD.U32 R5, RZ, RZ, UR6 ;  /* 0x00000006ff057e24 */ /* 0x002fc8000f8e00ff */
[----:B------:R1:W2:Y:S03]  /*163d0*/  SYNCS.PHASECHK.TRANS64.TRYWAIT P1, [R5+URZ+0x16850], R0 ;  /* 0x01685000050075a7 */ /* 0x0002a6000802017f */
[----:B--2---:R-:W-:Y:S05]  /*163e0*/  @!P1 NANOSLEEP.SYNCS 0x989680 ;  /* 0x009896800000995d */ /* 0x004fea0003900000 */
[----:B------:R-:W2:Y:S02]  /*163f0*/  @!P1 SYNCS.PHASECHK.TRANS64 P1, [R5+URZ+0x16850], R0 ;  /* 0x01685000050095a7 */ /* 0x000ea4000802007f */
[----:B--2---:R-:W-:Y:S05]  /*16400*/  @!P1 BRA `(.L_x_1285) ;  /* 0xfffffffc00ec9947 */ /* 0x004fea000383ffff */
[----:B------:R-:W-:Y:S05]  /*16410*/  BRA `(.L_x_1282) ;  /* 0xffffff2000447947 */ /* 0x000fea000383ffff */
.L_x_1293:
[----:B-1----:R-:W-:-:S04]  /*16420*/  IMAD.U32 R5, RZ, RZ, UR6 ;  /* 0x00000006ff057e24 */ /* 0x002fc8000f8e00ff */
[----:B------:R1:W2:Y:S03]  /*16430*/  SYNCS.PHASECHK.TRANS64.TRYWAIT P1, [R5+URZ+0x16830], R0 ;  /* 0x01683000050075a7 */ /* 0x0002a6000802017f */
[----:B--2---:R-:W-:Y:S05]  /*16440*/  @!P1 NANOSLEEP.SYNCS 0x989680 ;  /* 0x009896800000995d */ /* 0x004fea0003900000 */
[----:B------:R-:W2:Y:S02]  /*16450*/  @!P1 SYNCS.PHASECHK.TRANS64 P1, [R5+URZ+0x16830], R0 ;  /* 0x01683000050095a7 */ /* 0x000ea4000802007f */
[----:B--2---:R-:W-:Y:S05]  /*16460*/  @!P1 BRA `(.L_x_1293) ;  /* 0xfffffffc00ec9947 */ /* 0x004fea000383ffff */
[----:B------:R-:W-:Y:S05]  /*16470*/  BRA `(.L_x_1290) ;  /* 0xffffff3800f07947 */ /* 0x000fea000383ffff */
.L_x_1297:
[----:B-1----:R-:W-:-:S04]  /*16480*/  IMAD.U32 R5, RZ, RZ, UR6 ;  /* 0x00000006ff057e24 */ /* 0x002fc8000f8e00ff */
[----:B------:R1:W2:Y:S03]  /*16490*/  SYNCS.PHASECHK.TRANS64.TRYWAIT P1, [R5+URZ+0x16850], R0 ;  /* 0x01685000050075a7 */ /* 0x0002a6000802017f */
[----:B--2---:R-:W-:Y:S05]  /*164a0*/  @!P1 NANOSLEEP.SYNCS 0x989680 ;  /* 0x009896800000995d */ /* 0x004fea0003900000 */
[----:B------:R-:W2:Y:S02]  /*164b0*/  @!P1 SYNCS.PHASECHK.TRANS64 P1, [R5+URZ+0x16850], R0 ;  /* 0x01685000050095a7 */ /* 0x000ea4000802007f */
[----:B--2---:R-:W-:Y:S05]  /*164c0*/  @!P1 BRA `(.L_x_1297) ;  /* 0xfffffffc00ec9947 */ /* 0x004fea000383ffff */
[----:B------:R-:W-:Y:S05]  /*164d0*/  BRA `(.L_x_1294) ;  /* 0xffffff3c00687947 */ /* 0x000fea000383ffff */
.L_x_1312:
[----:B-1----:R-:W-:-:S04]  /*164e0*/  IMAD.U32 R7, RZ, RZ, UR5 ;  /* 0x00000005ff077e24 */ /* 0x002fc8000f8e00ff */
[----:B------:R1:W2:Y:S03]  /*164f0*/  SYNCS.PHASECHK.TRANS64.TRYWAIT P1, [R7+URZ+0x16850], R4 ;  /* 0x01685004070075a7 */ /* 0x0002a6000802017f */
[----:B--2---:R-:W-:Y:S05]  /*16500*/  @!P1 NANOSLEEP.SYNCS 0x989680 ;  /* 0x009896800000995d */ /* 0x004fea0003900000 */
[----:B------:R-:W2:Y:S02]  /*16510*/  @!P1 SYNCS.PHASECHK.TRANS64 P1, [R7+URZ+0x16850], R4 ;  /* 0x01685004070095a7 */ /* 0x000ea4000802007f */
[----:B--2---:R-:W-:Y:S05]  /*16520*/  @!P1 BRA `(.L_x_1312) ;  /* 0xfffffffc00ec9947 */ /* 0x004fea000383ffff */
[----:B------:R-:W-:Y:S05]  /*16530*/  BRA `(.L_x_1311) ;  /* 0xffffff6800147947 */ /* 0x000fea000383ffff */
.L_x_1356:
[----:B------:R-:W0:Y:S01]  /*16540*/  S2R R17, SR_TID.X ;  /* 0x0000000000117919 */ /* 0x000e220000002100 */
        /* <DEDUP_REMOVED lines=10> */
.L_x_1421:
[----:B------:R-:W-:Y:S05]  /*165f0*/  BSYNC B0 ;  /* 0x0000000000007941 */ /* 0x000fea0003800000 */
.L_x_1420:
[----:B------:R-:W-:Y:S05]  /*16600*/  BRA `(.L_x_1422) ;  /* 0xffffffb400d87947 */ /* 0x000fea000383ffff */
.L_x_1359:
[----:B0-----:R0:W1:Y:S02]  /*16610*/  SYNCS.PHASECHK.TRANS64.TRYWAIT P0, [R5+URZ+0x16840], R2 ;  /* 0x01684002050075a7 */ /* 0x001064000800017f */
[----:B-1----:R-:W-:Y:S05]  /*16620*/  @!P0 NANOSLEEP.SYNCS 0x989680 ;  /* 0x009896800000895d */ /* 0x002fea0003900000 */
[----:B------:R-:W1:Y:S02]  /*16630*/  @!P0 SYNCS.PHASECHK.TRANS64 P0, [R5+URZ+0x16840], R2 ;  /* 0x01684002050085a7 */ /* 0x000e64000800007f */
[----:B-1----:R-:W-:Y:S05]  /*16640*/  @!P0 BRA `(.L_x_1359) ;  /* 0xfffffffc00f08947 */ /* 0x002fea000383ffff */
[----:B------:R-:W-:Y:S05]  /*16650*/  BRA `(.L_x_1423) ;  /* 0xffffffb8002c7947 */ /* 0x000fea000383ffff */
.L_x_1360:
        /* <DEDUP_REMOVED lines=8> */
.L_x_1425:
[----:B------:R-:W-:Y:S05]  /*166e0*/  BSYNC B0 ;  /* 0x0000000000007941 */ /* 0x000fea0003800000 */
.L_x_1424:
[----:B------:R-:W-:Y:S02]  /*166f0*/  IMAD.MOV.U32 R13, RZ, RZ, R0 ;  /* 0x000000ffff0d7224 */ /* 0x000fe400078e0000 */
[----:B------:R-:W-:Y:S02]  /*16700*/  IMAD.MOV.U32 R12, RZ, RZ, RZ ;  /* 0x000000ffff0c7224 */ /* 0x000fe400078e00ff */
[----:B------:R-:W-:Y:S02]  /*16710*/  IMAD.MOV.U32 R11, RZ, RZ, 0x181f ;  /* 0x0000181fff0b7424 */ /* 0x000fe400078e00ff */
[----:B------:R-:W-:Y:S02]  /*16720*/  IMAD.MOV.U32 R15, RZ, RZ, -0x1 ;  /* 0xffffffffff0f7424 */ /* 0x000fe400078e00ff */
[----:B------:R-:W-:Y:S02]  /*16730*/  IMAD.MOV.U32 R6, RZ, RZ, R14 ;  /* 0x000000ffff067224 */ /* 0x000fe400078e000e */
[----:B------:R-:W-:-:S07]  /*16740*/  @P0 IMAD R8, R3, 0x2, R22 ;  /* 0x0000000203080824 */ /* 0x000fce00078e0216 */
[----:B------:R-:W-:Y:S05]  /*16750*/  WARPSYNC.COLLECTIVE R15, `(.L_x_1426) ;  /* 0x000000000f087348 */ /* 0x000fea0003c00000 */
[----:B------:R0:W1:Y:S02]  /*16760*/  SHFL.IDX P6, R14, R13, R12, R11 ;  /* 0x0000000c0d0e7389 */ /* 0x00006400000c000b */
[----:B01----:R-:W-:Y:S01]  /*16770*/  ENDCOLLECTIVE ;  /* 0x000000000000791b */ /* 0x003fe20003800000 */
.L_x_1426:
[----:B------:R-:W-:Y:S02]  /*16780*/  IMAD.MOV.U32 R13, RZ, RZ, R2 ;  /* 0x000000ffff0d7224 */ /* 0x000fe400078e0002 */
[----:B------:R-:W-:Y:S02]  /*16790*/  IMAD.MOV.U32 R12, RZ, RZ, 0x1 ;  /* 0x00000001ff0c7424 */ /* 0x000fe400078e00ff */
[----:B------:R-:W-:-:S07]  /*167a0*/  IMAD.MOV.U32 R7, RZ, RZ, R14 ;  /* 0x000000ffff077224 */ /* 0x000fce00078e000e */
[----:B------:R-:W-:Y:S05]  /*167b0*/  WARPSYNC.COLLECTIVE R15, `(.L_x_1427) ;  /* 0x000000000f087348 */ /* 0x000fea0003c00000 */
[----:B------:R0:W1:Y:S02]  /*167c0*/  SHFL.IDX P6, R14, R13, R12, R11 ;  /* 0x0000000c0d0e7389 */ /* 0x00006400000c000b */
[----:B01----:R-:W-:Y:S01]  /*167d0*/  ENDCOLLECTIVE ;  /* 0x000000000000791b */ /* 0x003fe20003800000 */
.L_x_1427:
        /* <DEDUP_REMOVED lines=15> */
.L_x_1428:
[----:B------:R-:W-:Y:S02]  /*168d0*/  @P1 IMAD R8, R3, 0x2, R22 ;  /* 0x0000000203081824 */ /* 0x000fe400078e0216 */
[----:B------:R-:W-:Y:S02]  /*168e0*/  IMAD.MOV.U32 R13, RZ, RZ, R2 ;  /* 0x000000ffff0d7224 */ /* 0x000fe400078e0002 */
[----:B------:R-:W-:Y:S02]  /*168f0*/  IMAD.MOV.U32 R12, RZ, RZ, 0x2 ;  /* 0x00000002ff0c7424 */ /* 0x000fe400078e00ff */
[----:B------:R-:W-:-:S07]  /*16900*/  IMAD.MOV.U32 R7, RZ, RZ, R14 ;  /* 0x000000ffff077224 */ /* 0x000fce00078e000e */
[----:B------:R-:W-:Y:S05]  /*16910*/  WARPSYNC.COLLECTIVE R15, `(.L_x_1429) ;  /* 0x000000000f087348 */ /* 0x000fea0003c00000 */
[----:B------:R0:W1:Y:S02]  /*16920*/  SHFL.IDX P6, R14, R13, R12, R11 ;  /* 0x0000000c0d0e7389 */ /* 0x00006400000c000b */
[----:B01----:R-:W-:Y:S01]  /*16930*/  ENDCOLLECTIVE ;  /* 0x000000000000791b */ /* 0x003fe20003800000 */
.L_x_1429:
        /* <DEDUP_REMOVED lines=15> */
.L_x_1430:
[----:B------:R-:W-:Y:S02]  /*16a30*/  @P1 IMAD R8, R3, 0x2, R22 ;  /* 0x0000000203081824 */ /* 0x000fe400078e0216 */
[----:B------:R-:W-:Y:S02]  /*16a40*/  IMAD.MOV.U32 R13, RZ, RZ, R2 ;  /* 0x000000ffff0d7224 */ /* 0x000fe400078e0002 */
[----:B------:R-:W-:Y:S02]  /*16a50*/  IMAD.MOV.U32 R12, RZ, RZ, 0x3 ;  /* 0x00000003ff0c7424 */ /* 0x000fe400078e00ff */
[----:B------:R-:W-:-:S07]  /*16a60*/  IMAD.MOV.U32 R7, RZ, RZ, R14 ;  /* 0x000000ffff077224 */ /* 0x000fce00078e000e */
[----:B------:R-:W-:Y:S05]  /*16a70*/  WARPSYNC.COLLECTIVE R15, `(.L_x_1431) ;  /* 0x000000000f087348 */ /* 0x000fea0003c00000 */
[----:B------:R0:W1:Y:S02]  /*16a80*/  SHFL.IDX P6, R14, R13, R12, R11 ;  /* 0x0000000c0d0e7389 */ /* 0x00006400000c000b */
[----:B01----:R-:W-:Y:S01]  /*16a90*/  ENDCOLLECTIVE ;  /* 0x000000000000791b */ /* 0x003fe20003800000 */
.L_x_1431:
        /* <DEDUP_REMOVED lines=15> */
.L_x_1432:
[----:B------:R-:W-:Y:S02]  /*16b90*/  @P1 IMAD R8, R3, 0x2, R22 ;  /* 0x0000000203081824 */ /* 0x000fe400078e0216 */
[----:B------:R-:W-:Y:S02]  /*16ba0*/  IMAD.MOV.U32 R13, RZ, RZ, R2 ;  /* 0x000000ffff0d7224 */ /* 0x000fe400078e0002 */
[----:B------:R-:W-:Y:S02]  /*16bb0*/  IMAD.MOV.U32 R12, RZ, RZ, 0x4 ;  /* 0x00000004ff0c7424 */ /* 0x000fe400078e00ff */
[----:B------:R-:W-:-:S07]  /*16bc0*/  IMAD.MOV.U32 R7, RZ, RZ, R14 ;  /* 0x000000ffff077224 */ /* 0x000fce00078e000e */
[----:B------:R-:W-:Y:S05]  /*16bd0*/  WARPSYNC.COLLECTIVE R15, `(.L_x_1433) ;  /* 0x000000000f087348 */ /* 0x000fea0003c00000 */
[----:B------:R0:W1:Y:S02]  /*16be0*/  SHFL.IDX P6, R14, R13, R12, R11 ;  /* 0x0000000c0d0e7389 */ /* 0x00006400000c000b */
[----:B01----:R-:W-:Y:S01]  /*16bf0*/  ENDCOLLECTIVE ;  /* 0x000000000000791b */ /* 0x003fe20003800000 */
.L_x_1433:
        /* <DEDUP_REMOVED lines=15> */
.L_x_1434:
[----:B------:R-:W-:Y:S02]  /*16cf0*/  @P1 IMAD R8, R3, 0x2, R22 ;  /* 0x0000000203081824 */ /* 0x000fe400078e0216 */
[----:B------:R-:W-:Y:S02]  /*16d00*/  IMAD.MOV.U32 R13, RZ, RZ, R2 ;  /* 0x000000ffff0d7224 */ /* 0x000fe400078e0002 */
[----:B------:R-:W-:Y:S02]  /*16d10*/  IMAD.MOV.U32 R12, RZ, RZ, 0x5 ;  /* 0x00000005ff0c7424 */ /* 0x000fe400078e00ff */
[----:B------:R-:W-:-:S07]  /*16d20*/  IMAD.MOV.U32 R7, RZ, RZ, R14 ;  /* 0x000000ffff077224 */ /* 0x000fce00078e000e */
[----:B------:R-:W-:Y:S05]  /*16d30*/  WARPSYNC.COLLECTIVE R15, `(.L_x_1435) ;  /* 0x000000000f087348 */ /* 0x000fea0003c00000 */
[----:B------:R0:W1:Y:S02]  /*16d40*/  SHFL.IDX P6, R14, R13, R12, R11 ;  /* 0x0000000c0d0e7389 */ /* 0x00006400000c000b */
[----:B01----:R-:W-:Y:S01]  /*16d50*/  ENDCOLLECTIVE ;  /* 0x000000000000791b */ /* 0x003fe20003800000 */
.L_x_1435:
        /* <DEDUP_REMOVED lines=15> */
.L_x_1436:
[----:B------:R-:W-:Y:S02]  /*16e50*/  @P1 IMAD R8, R3, 0x2, R22 ;  /* 0x0000000203081824 */ /* 0x000fe400078e0216 */
[----:B------:R-:W-:Y:S02]  /*16e60*/  IMAD.MOV.U32 R13, RZ, RZ, R2 ;  /* 0x000000ffff0d7224 */ /* 0x000fe400078e0002 */
[----:B------:R-:W-:Y:S02]  /*16e70*/  IMAD.MOV.U32 R12, RZ, RZ, 0x6 ;  /* 0x00000006ff0c7424 */ /* 0x000fe400078e00ff */
[----:B------:R-:W-:-:S07]  /*16e80*/  IMAD.MOV.U32 R7, RZ, RZ, R14 ;  /* 0x000000ffff077224 */ /* 0x000fce00078e000e */
[----:B------:R-:W-:Y:S05]  /*16e90*/  WARPSYNC.COLLECTIVE R15, `(.L_x_1437) ;  /* 0x000000000f087348 */ /* 0x000fea0003c00000 */
[----:B------:R0:W1:Y:S02]  /*16ea0*/  SHFL.IDX P6, R14, R13, R12, R11 ;  /* 0x0000000c0d0e7389 */ /* 0x00006400000c000b */
[----:B01----:R-:W-:Y:S01]  /*16eb0*/  ENDCOLLECTIVE ;  /* 0x000000000000791b */ /* 0x003fe20003800000 */
.L_x_1437:
        /* <DEDUP_REMOVED lines=15> */
.L_x_1438:
[----:B------:R-:W-:Y:S02]  /*16fb0*/  @P1 IMAD R8, R3, 0x2, R22 ;  /* 0x0000000203081824 */ /* 0x000fe400078e0216 */
[----:B------:R-:W-:Y:S02]  /*16fc0*/  IMAD.MOV.U32 R13, RZ, RZ, R2 ;  /* 0x000000ffff0d7224 */ /* 0x000fe400078e0002 */
[----:B------:R-:W-:Y:S02]  /*16fd0*/  IMAD.MOV.U32 R12, RZ, RZ, 0x7 ;  /* 0x00000007ff0c7424 */ /* 0x000fe400078e00ff */
[----:B------:R-:W-:-:S07]  /*16fe0*/  IMAD.MOV.U32 R7, RZ, RZ, R14 ;  /* 0x000000ffff077224 */ /* 0x000fce00078e000e */
[----:B------:R-:W-:Y:S05]  /*16ff0*/  WARPSYNC.COLLECTIVE R15, `(.L_x_1439) ;  /* 0x000000000f087348 */ /* 0x000fea0003c00000 */
[----:B------:R0:W1:Y:S02]  /*17000*/  SHFL.IDX P6, R14, R13, R12, R11 ;  /* 0x0000000c0d0e7389 */ /* 0x00006400000c000b */
[----:B01----:R-:W-:Y:S01]  /*17010*/  ENDCOLLECTIVE ;  /* 0x000000000000791b */ /* 0x003fe20003800000 */
.L_x_1439:
[----:B------:R-:W-:-:S05]  /*17020*/  @P1 LEA R7, P0, R29, R7, 0x1 ;  /* 0x000000071d071211 */ /* 0x000fca00078008ff */
[----:B------:R-:W-:-:S05]  /*17030*/  @P1 IMAD.X R6, RZ, RZ, R6, P0 ;  /* 0x000000ffff061224 */ /* 0x000fca00000e0606 */
[----:B------:R-:W-:Y:S01]  /*17040*/  @P1 LOP3.LUT R7, R7, R6, RZ, 0x3c, !PT ;  /* 0x0000000607071212 */ /* 0x000fe200078e3cff */
[----:B------:R-:W-:-:S03]  /*17050*/  IMAD.MOV.U32 R13, RZ, RZ, R0 ;  /* 0x000000ffff0d7224 */ /* 0x000fc600078e0000 */
[----:B------:R-:W-:-:S04]  /*17060*/  @P1 LOP3.LUT R6, R7, R6, RZ, 0x3c, !PT ;  /* 0x0000000607061212 */ /* 0x000fc800078e3cff */
[----:B------:R-:W-:Y:S01]  /*17070*/  @P1 LOP3.LUT R7, R7, R6, RZ, 0x3c, !PT ;  /* 0x0000000607071212 */ /* 0x000fe200078e3cff */
[----:B------:R-:W-:-:S07]  /*17080*/  IMAD.MOV.U32 R2, RZ, RZ, R14 ;  /* 0x000000ffff027224 */ /* 0x000fce00078e000e */
[----:B------:R-:W-:Y:S05]  /*17090*/  WARPSYNC.COLLECTIVE R15, `(.L_x_1440) ;  /* 0x000000000f087348 */ /* 0x000fea0003c00000 */
[----:B------:R0:W1:Y:S02]  /*170a0*/  SHFL.IDX P6, R14, R13, R12, R11 ;  /* 0x0000000c0d0e7389 */ /* 0x00006400000c000b */
[----:B01----:R-:W-:Y:S01]  /*170b0*/  ENDCOLLECTIVE ;  /* 0x000000000000791b */ /* 0x003fe20003800000 */
.L_x_1440:
[----:B------:R-:W-:Y:S01]  /*170c0*/  @!PT LDS RZ, [RZ] ;  /* 0x00000000fffff984 */ /* 0x000fe20000000800 */
[----:B------:R-:W-:Y:S01]  /*170d0*/  @!PT LDS RZ, [RZ] ;  /* 0x00000000fffff984 */ /* 0x000fe20000000800 */
[----:B------:R-:W-:Y:S01]  /*170e0*/  @!PT LDS RZ, [RZ] ;  /* 0x00000000fffff984 */ /* 0x000fe20000000800 */
[----:B------:R0:W-:Y:S01]  /*170f0*/  @P1 LDGSTS.E.BYPASS.LTC128B.128 [R8+0x11400], desc[UR54][R6.64], !P2 ;  /* 0x1140000006081fae */ /* 0x0001e2000d101d76 */
[----:B------:R-:W-:Y:S01]  /*17100*/  IMAD.MOV.U32 R0, RZ, RZ, R14 ;  /* 0x000000ffff007224 */ /* 0x000fe200078e000e */
[----:B------:R-:W-:Y:S06]  /*17110*/  BRA `(.L_x_1441) ;  /* 0xffffffb4002c7947 */ /* 0x000fec000383ffff */
.L_x_1365:
[----:B------:R-:W-:Y:S02]  /*17120*/  IMAD.MOV.U32 R13, RZ, RZ, R4 ;  /* 0x000000ffff0d7224 */ /* 0x000fe400078e0004 */
[----:B------:R-:W-:Y:S02]  /*17130*/  IMAD.MOV.U32 R12, RZ, RZ, RZ ;  /* 0x000000ffff0c7224 */ /* 0x000fe400078e00ff */
[----:B------:R-:W-:Y:S02]  /*17140*/  IMAD.MOV.U32 R11, RZ, RZ, 0x181f ;  /* 0x0000181fff0b7424 */ /* 0x000fe400078e00ff */
[----:B------:R-:W-:Y:S02]  /*17150*/  IMAD.MOV.U32 R15, RZ, RZ, -0x1 ;  /* 0xffffffffff0f7424 */ /* 0x000fe400078e00ff */
[----:B-----5:R-:W-:Y:S02]  /*17160*/  IMAD R3, R21, R9, RZ ;  /* 0x0000000915037224 */ /* 0x020fe400078e02ff */
[----:B------:R-:W-:-:S07]  /*17170*/  IMAD.IADD R27, R20, 0x1, R27 ;  /* 0x00000001141b7824 */ /* 0x000fce00078e021b */
[----:B------:R-:W-:Y:S05]  /*17180*/  WARPSYNC.COLLECTIVE R15, `(.L_x_1442) ;  /* 0x000000000f087348 */ /* 0x000fea0003c00000 */
[----:B------:R0:W1:Y:S02]  /*17190*/  SHFL.IDX P6, R14, R13, R12, R11 ;  /* 0x0000000c0d0e7389 */ /* 0x00006400000c000b */
[----:B01----:R-:W-:Y:S01]  /*171a0*/  ENDCOLLECTIVE ;  /* 0x000000000000791b */ /* 0x003fe20003800000 */
.L_x_1442:
[C---:B------:R-:W-:Y:S01]  /*171b0*/  VIADD R8, R27.reuse, 0x10 ;  /* 0x000000101b087836 */ /* 0x040fe20000000000 */
[----:B------:R-:W-:Y:S01]  /*171c0*/  ISETP.GE.AND P2, PT, R27, R3, PT ;  /* 0x000000031b00720c */ /* 0x000fe20003f46270 */
[----:B------:R-:W-:Y:S02]  /*171d0*/  IMAD.MOV.U32 R13, RZ, RZ, R0 ;  /* 0x000000ffff0d7224 */ /* 0x000fe400078e0000 */
[----:B------:R-:W-:-:S10]  /*171e0*/  IMAD.MOV.U32 R6, RZ, RZ, R14 ;  /* 0x000000ffff067224 */ /* 0x000fd400078e000e */
[----:B------:R-:W-:Y:S05]  /*171f0*/  WARPSYNC.COLLECTIVE R15, `(.L_x_1443) ;  /* 0x000000000f087348 */ /* 0x000fea0003c00000 */
[----:B------:R0:W1:Y:S02]  /*17200*/  SHFL.IDX P6, R14, R13, R12, R11 ;  /* 0x0000000c0d0e7389 */ /* 0x00006400000c000b */
[----:B01----:R-:W-:Y:S01]  /*17210*/  ENDCOLLECTIVE ;  /* 0x000000000000791b */ /* 0x003fe20003800000 */
.L_x_1443:
[----:B------:R-:W-:Y:S02]  /*17220*/  IMAD.MOV.U32 R13, RZ, RZ, R4 ;  /* 0x000000ffff0d7224 */ /* 0x000fe400078e0004 */
[----:B------:R-:W-:Y:S02]  /*17230*/  IMAD.MOV.U32 R12, RZ, RZ, 0x1 ;  /* 0x00000001ff0c7424 */ /* 0x000fe400078e00ff */
[----:B------:R-:W-:-:S07]  /*17240*/  IMAD.MOV.U32 R7, RZ, RZ, R14 ;  /* 0x000000ffff077224 */ /* 0x000fce00078e000e */
[----:B------:R-:W-:Y:S05]  /*17250*/  WARPSYNC.COLLECTIVE R15, `(.L_x_1444) ;  /* 0x000000000f087348 */ /* 0x000fea0003c00000 */
[----:B------:R0:W1:Y:S02]  /*17260*/  SHFL.IDX P6, R14, R13, R12, R11 ;  /* 0x0000000c0d0e7389 */ /* 0x00006400000c000b */
[----:B01----:R-:W-:Y:S01]  /*17270*/  ENDCOLLECTIVE ;  /* 0x000000000000791b */ /* 0x003fe20003800000 */
.L_x_1444:
[----:B------:R-:W-:-:S05]  /*17280*/  @!P2 LEA R7, P1, R29, R7, 0x1 ;  /* 0x000000071d07a211 */ /* 0x000fca00078208ff */
[----:B------:R-:W-:Y:S01]  /*17290*/  @!P2 IMAD.X R6, RZ, RZ, R6, P1 ;  /* 0x000000ffff06a224 */ /* 0x000fe200008e0606 */
[----:B------:R-:W-:-:S04]  /*172a0*/  ISETP.GE.AND P1, PT, R8, R3, PT ;  /* 0x000000030800720c */ /* 0x000fc80003f26270 */
        /* <DEDUP_REMOVED lines=12> */
.L_x_1445:
[----:B------:R-:W-:Y:S02]  /*17370*/  IMAD.MOV.U32 R13, RZ, RZ, R4 ;  /* 0x000000ffff0d7224 */ /* 0x000fe400078e0004 */
[----:B------:R-:W-:Y:S02]  /*17380*/  IMAD.MOV.U32 R12, RZ, RZ, 0x2 ;  /* 0x00000002ff0c7424 */ /* 0x000fe400078e00ff */
[----:B------:R-:W-:-:S07]  /*17390*/  IMAD.MOV.U32 R7, RZ, RZ, R14 ;  /* 0x000000ffff077224 */ /* 0x000fce00078e000e */
[----:B------:R-:W-:Y:S05]  /*173a0*/  WARPSYNC.COLLECTIVE R15, `(.L_x_1446) ;  /* 0x000000000f087348 */ /* 0x000fea0003c00000 */
[----:B------:R0:W1:Y:S02]  /*173b0*/  SHFL.IDX P6, R14, R13, R12, R11 ;  /* 0x0000000c0d0e7389 */ /* 0x00006400000c000b */
[----:B01----:R-:W-:Y:S01]  /*173c0*/  ENDCOLLECTIVE ;  /* 0x000000000000791b */ /* 0x003fe20003800000 */
.L_x_1446:
        /* <DEDUP_REMOVED lines=16> */
.L_x_1447:
[----:B------:R-:W-:Y:S02]  /*174d0*/  IMAD.MOV.U32 R13, RZ, RZ, R4 ;  /* 0x000000ffff0d7224 */ /* 0x000fe400078e0004 */
[----:B------:R-:W-:Y:S02]  /*174e0*/  IMAD.MOV.U32 R12, RZ, RZ, 0x3 ;  /* 0x00000003ff0c7424 */ /* 0x000fe400078e00ff */
[----:B------:R-:W-:-:S07]  /*174f0*/  IMAD.MOV.U32 R7, RZ, RZ, R14 ;  /* 0x000000ffff077224 */ /* 0x000fce00078e000e */
[----:B------:R-:W-:Y:S05]  /*17500*/  WARPSYNC.COLLECTIVE R15, `(.L_x_1448) ;  /* 0x000000000f087348 */ /* 0x000fea0003c00000 */
[----:B------:R0:W1:Y:S02]  /*17510*/  SHFL.IDX P6, R14, R13, R12, R11 ;  /* 0x0000000c0d0e7389 */ /* 0x00006400000c000b */
[----:B01----:R-:W-:Y:S01]  /*17520*/  ENDCOLLECTIVE ;  /* 0x000000000000791b */ /* 0x003fe20003800000 */
.L_x_1448:
        /* <DEDUP_REMOVED lines=16> */
.L_x_1449:
[----:B------:R-:W-:Y:S02]  /*17630*/  IMAD.MOV.U32 R13, RZ, RZ, R4 ;  /* 0x000000ffff0d7224 */ /* 0x000fe400078e0004 */
[----:B------:R-:W-:Y:S02]  /*17640*/  IMAD.MOV.U32 R12, RZ, RZ, 0x4 ;  /* 0x00000004ff0c7424 */ /* 0x000fe400078e00ff */
[----:B------:R-:W-:-:S07]  /*17650*/  IMAD.MOV.U32 R7, RZ, RZ, R14 ;  /* 0x000000ffff077224 */ /* 0x000fce00078e000e */
[----:B------:R-:W-:Y:S05]  /*17660*/  WARPSYNC.COLLECTIVE R15, `(.L_x_1450) ;  /* 0x000000000f087348 */ /* 0x000fea0003c00000 */
[----:B------:R0:W1:Y:S02]  /*17670*/  SHFL.IDX P6, R14, R13, R12, R11 ;  /* 0x0000000c0d0e7389 */ /* 0x00006400000c000b */
[----:B01----:R-:W-:Y:S01]  /*17680*/  ENDCOLLECTIVE ;  /* 0x000000000000791b */ /* 0x003fe20003800000 */
.L_x_1450:
        /* <DEDUP_REMOVED lines=16> */
.L_x_1451:
[----:B------:R-:W-:Y:S02]  /*17790*/  IMAD.MOV.U32 R13, RZ, RZ, R4 ;  /* 0x000000ffff0d7224 */ /* 0x000fe400078e0004 */
[----:B------:R-:W-:Y:S02]  /*177a0*/  IMAD.MOV.U32 R12, RZ, RZ, 0x5 ;  /* 0x00000005ff0c7424 */ /* 0x000fe400078e00ff */
[----:B------:R-:W-:-:S07]  /*177b0*/  IMAD.MOV.U32 R7, RZ, RZ, R14 ;  /* 0x000000ffff077224 */ /* 0x000fce00078e000e */
[----:B------:R-:W-:Y:S05]  /*177c0*/  WARPSYNC.COLLECTIVE R15, `(.L_x_1452) ;  /* 0x000000000f087348 */ /* 0x000fea0003c00000 */
[----:B------:R0:W1:Y:S02]  /*177d0*/  SHFL.IDX P6, R14, R13, R12, R11 ;  /* 0x0000000c0d0e7389 */ /* 0x00006400000c000b */
[----:B01----:R-:W-:Y:S01]  /*177e0*/  ENDCOLLECTIVE ;  /* 0x000000000000791b */ /* 0x003fe20003800000 */
.L_x_1452:
        /* <DEDUP_REMOVED lines=16> */
.L_x_1453:
[----:B------:R-:W-:Y:S02]  /*178f0*/  IMAD.MOV.U32 R13, RZ, RZ, R4 ;  /* 0x000000ffff0d7224 */ /* 0x000fe400078e0004 */
[----:B------:R-:W-:Y:S02]  /*17900*/  IMAD.MOV.U32 R12, RZ, RZ, 0x6 ;  /* 0x00000006ff0c7424 */ /* 0x000fe400078e00ff */
[----:B------:R-:W-:-:S07]  /*17910*/  IMAD.MOV.U32 R7, RZ, RZ, R14 ;  /* 0x000000ffff077224 */ /* 0x000fce00078e000e */
[----:B------:R-:W-:Y:S05]  /*17920*/  WARPSYNC.COLLECTIVE R15, `(.L_x_1454) ;  /* 0x000000000f087348 */ /* 0x000fea0003c00000 */
[----:B------:R0:W1:Y:S02]  /*17930*/  SHFL.IDX P6, R14, R13, R12, R11 ;  /* 0x0000000c0d0e7389 */ /* 0x00006400000c000b */
[----:B01----:R-:W-:Y:S01]  /*17940*/  ENDCOLLECTIVE ;  /* 0x000000000000791b */ /* 0x003fe20003800000 */
.L_x_1454:
        /* <DEDUP_REMOVED lines=16> */
.L_x_1455:
[----:B------:R-:W-:Y:S02]  /*17a50*/  IMAD.MOV.U32 R13, RZ, RZ, R4 ;  /* 0x000000ffff0d7224 */ /* 0x000fe400078e0004 */
[----:B------:R-:W-:Y:S02]  /*17a60*/  IMAD.MOV.U32 R12, RZ, RZ, 0x7 ;  /* 0x00000007ff0c7424 */ /* 0x000fe400078e00ff */
[----:B------:R-:W-:-:S07]  /*17a70*/  IMAD.MOV.U32 R7, RZ, RZ, R14 ;  /* 0x000000ffff077224 */ /* 0x000fce00078e000e */
[----:B------:R-:W-:Y:S05]  /*17a80*/  WARPSYNC.COLLECTIVE R15, `(.L_x_1456) ;  /* 0x000000000f087348 */ /* 0x000fea0003c00000 */
[----:B------:R0:W1:Y:S02]  /*17a90*/  SHFL.IDX P6, R14, R13, R12, R11 ;  /* 0x0000000c0d0e7389 */ /* 0x00006400000c000b */
[----:B01----:R-:W-:Y:S01]  /*17aa0*/  ENDCOLLECTIVE ;  /* 0x000000000000791b */ /* 0x003fe20003800000 */
.L_x_1456:
[----:B------:R-:W-:-:S05]  /*17ab0*/  @!P1 LEA R7, P2, R29, R7, 0x1 ;  /* 0x000000071d079211 */ /* 0x000fca00078408ff */
[----:B------:R-:W-:-:S05]  /*17ac0*/  @!P1 IMAD.X R6, RZ, RZ, R6, P2 ;  /* 0x000000ffff069224 */ /* 0x000fca00010e0606 */
[-C--:B------:R-:W-:Y:S01]  /*17ad0*/  @!P1 LOP3.LUT R7, R7, R6.reuse, RZ, 0x3c, !PT ;  /* 0x0000000607079212 */ /* 0x080fe200078e3cff */
[----:B------:R-:W-:Y:S02]  /*17ae0*/  IMAD.MOV.U32 R13, RZ, RZ, R0 ;  /* 0x000000ffff0d7224 */ /* 0x000fe400078e0000 */
[----:B------:R-:W-:Y:S01]  /*17af0*/  VIADD R0, R27, 0x70 ;  /* 0x000000701b007836 */ /* 0x000fe20000000000 */
[----:B------:R-:W-:-:S04]  /*17b00*/  @!P1 LOP3.LUT R6, R7, R6, RZ, 0x3c, !PT ;  /* 0x0000000607069212 */ /* 0x000fc800078e3cff */
[----:B------:R-:W-:Y:S01]  /*17b10*/  @!P1 LOP3.LUT R7, R7, R6, RZ, 0x3c, !PT ;  /* 0x0000000607079212 */ /* 0x000fe200078e3cff */
[----:B------:R-:W-:-:S07]  /*17b20*/  IMAD.MOV.U32 R4, RZ, RZ, R14 ;  /* 0x000000ffff047224 */ /* 0x000fce00078e000e */
[----:B------:R-:W-:Y:S05]  /*17b30*/  WARPSYNC.COLLECTIVE R15, `(.L_x_1457) ;  /* 0x000000000f087348 */ /* 0x000fea0003c00000 */
[----:B------:R0:W1:Y:S02]  /*17b40*/  SHFL.IDX P6, R14, R13, R12, R11 ;  /* 0x0000000c0d0e7389 */ /* 0x00006400000c000b */
[----:B01----:R-:W-:Y:S01]  /*17b50*/  ENDCOLLECTIVE ;  /* 0x000000000000791b */ /* 0x003fe20003800000 */
.L_x_1457:
        /* <DEDUP_REMOVED lines=12> */
.L_x_1458:
        /* <DEDUP_REMOVED lines=12> */
.L_x_1459:
[----:B------:R-:W-:Y:S02]  /*17ce0*/  IMAD.MOV.U32 R13, RZ, RZ, R2 ;  /* 0x000000ffff0d7224 */ /* 0x000fe400078e0002 */
[----:B------:R-:W-:Y:S02]  /*17cf0*/  IMAD.MOV.U32 R12, RZ, RZ, 0x1 ;  /* 0x00000001ff0c7424 */ /* 0x000fe400078e00ff */
[----:B------:R-:W-:-:S07]  /*17d00*/  IMAD.MOV.U32 R4, RZ, RZ, R14 ;  /* 0x000000ffff047224 */ /* 0x000fce00078e000e */
[----:B------:R-:W-:Y:S05]  /*17d10*/  WARPSYNC.COLLECTIVE R15, `(.L_x_1460) ;  /* 0x000000000f087348 */ /* 0x000fea0003c00000 */
[----:B------:R0:W1:Y:S02]  /*17d20*/  SHFL.IDX P6, R14, R13, R12, R11 ;  /* 0x0000000c0d0e7389 */ /* 0x00006400000c000b */
[----:B01----:R-:W-:Y:S01]  /*17d30*/  ENDCOLLECTIVE ;  /* 0x000000000000791b */ /* 0x003fe20003800000 */
.L_x_1460:
        /* <DEDUP_REMOVED lines=16> */
.L_x_1461:
[----:B------:R-:W-:Y:S02]  /*17e40*/  IMAD.MOV.U32 R13, RZ, RZ, R2 ;  /* 0x000000ffff0d7224 */ /* 0x000fe400078e0002 */
[----:B------:R-:W-:Y:S02]  /*17e50*/  IMAD.MOV.U32 R12, RZ, RZ, 0x2 ;  /* 0x00000002ff0c7424 */ /* 0x000fe400078e00ff */
[----:B------:R-:W-:-:S07]  /*17e60*/  IMAD.MOV.U32 R6, RZ, RZ, R14 ;  /* 0x000000ffff067224 */ /* 0x000fce00078e000e */
[----:B------:R-:W-:Y:S05]  /*17e70*/  WARPSYNC.COLLECTIVE R15, `(.L_x_1462) ;  /* 0x000000000f087348 */ /* 0x000fea0003c00000 */
[----:B------:R0:W1:Y:S02]  /*17e80*/  SHFL.IDX P6, R14, R13, R12, R11 ;  /* 0x0000000c0d0e7389 */ /* 0x00006400000c000b */
[----:B01----:R-:W-:Y:S01]  /*17e90*/  ENDCOLLECTIVE ;  /* 0x000000000000791b */ /* 0x003fe20003800000 */
.L_x_1462:
[----:B------:R-:W-:-:S05]  /*17ea0*/  @!P1 LEA R6, P2, R29, R6, 0x1 ;  /* 0x000000061d069211 */ /* 0x000fca00078408ff */
[----:B------:R-:W-:Y:S01]  /*17eb0*/  @!P1 IMAD.X R0, RZ, RZ, R0, P2 ;  /* 0x000000ffff009224 */ /* 0x000fe200010e0600 */
        /* <DEDUP_REMOVED lines=11> */
.L_x_1463:
[----:B------:R-:W-:Y:S02]  /*17f70*/  IMAD.MOV.U32 R13, RZ, RZ, R2 ;  /* 0x000000ffff0d7224 */ /* 0x000fe400078e0002 */
[----:B------:R-:W-:Y:S02]  /*17f80*/  IMAD.MOV.U32 R12, RZ, RZ, 0x3 ;  /* 0x00000003ff0c7424 */ /* 0x000fe400078e00ff */
[----:B------:R-:W-:-:S07]  /*17f90*/  IMAD.MOV.U32 R6, RZ, RZ, R14 ;  /* 0x000000ffff067224 */ /* 0x000fce00078e000e */
[----:B------:R-:W-:Y:S05]  /*17fa0*/  WARPSYNC.COLLECTIVE R15, `(.L_x_1464) ;  /* 0x000000000f087348 */ /* 0x000fea0003c00000 */
[----:B------:R0:W1:Y:S02]  /*17fb0*/  SHFL.IDX P6, R14, R13, R12, R11 ;  /* 0x0000000c0d0e7389 */ /* 0x00006400000c000b */
[----:B01----:R-:W-:Y:S01]  /*17fc0*/  ENDCOLLECTIVE ;  /* 0x000000000000791b */ /* 0x003fe20003800000 */
.L_x_1464:
        /* <DEDUP_REMOVED lines=12> */
.L_x_1465:
[----:B------:R-:W-:Y:S01]  /*18090*/  IMAD.MOV.U32 R2, RZ, RZ, R14 ;  /* 0x000000ffff027224 */ /* 0x000fe200078e000e */
[----:B------:R-:W-:Y:S06]  /*180a0*/  BRA `(.L_x_1466) ;  /* 0xffffffb400007947 */ /* 0x000fec000383ffff */
.L_x_1368:
[----:B0-----:R0:W1:Y:S02]  /*180b0*/  SYNCS.PHASECHK.TRANS64.TRYWAIT P0, [R22+URZ+0x16820], R3 ;  /* 0x01682003160075a7 */ /* 0x001064000800017f */
[----:B-1----:R-:W-:Y:S05]  /*180c0*/  @!P0 NANOSLEEP.SYNCS 0x989680 ;  /* 0x009896800000895d */ /* 0x002fea0003900000 */
[----:B------:R-:W1:Y:S02]  /*180d0*/  @!P0 SYNCS.PHASECHK.TRANS64 P0, [R22+URZ+0x16820], R3 ;  /* 0x01682003160085a7 */ /* 0x000e64000800007f */
[----:B-1----:R-:W-:Y:S05]  /*180e0*/  @!P0 BRA `(.L_x_1368) ;  /* 0xfffffffc00f08947 */ /* 0x002fea000383ffff */
[----:B------:R-:W-:Y:S05]  /*180f0*/  BRA `(.L_x_1467) ;  /* 0xffffffb4006c7947 */ /* 0x000fea000383ffff */
.L_x_1373:
[----:B0-----:R0:W1:Y:S02]  /*18100*/  SYNCS.PHASECHK.TRANS64.TRYWAIT P0, [R5+URZ+0x16840], R2 ;  /* 0x01684002050075a7 */ /* 0x001064000800017f */
[----:B-1----:R-:W-:Y:S05]  /*18110*/  @!P0 NANOSLEEP.SYNCS 0x989680 ;  /* 0x009896800000895d */ /* 0x002fea0003900000 */
[----:B------:R-:W1:Y:S02]  /*18120*/  @!P0 SYNCS.PHASECHK.TRANS64 P0, [R5+URZ+0x16840], R2 ;  /* 0x01684002050085a7 */ /* 0x000e64000800007f */
[----:B-1----:R-:W-:Y:S05]  /*18130*/  @!P0 BRA `(.L_x_1373) ;  /* 0xfffffffc00f08947 */ /* 0x002fea000383ffff */
[----:B------:R-:W-:Y:S05]  /*18140*/  BRA `(.L_x_1468) ;  /* 0xffffffb800347947 */ /* 0x000fea000383ffff */
.L_x_1374:
        /* <DEDUP_REMOVED lines=8> */
.L_x_1470:
[----:B------:R-:W-:Y:S05]  /*181d0*/  BSYNC B1 ;  /* 0x0000000000017941 */ /* 0x000fea0003800000 */
.L_x_1469:
[----:B------:R-:W-:Y:S02]  /*181e0*/  IMAD.MOV.U32 R13, RZ, RZ, R8 ;  /* 0x000000ffff0d7224 */ /* 0x000fe400078e0008 */
        /* <DEDUP_REMOVED lines=8> */
.L_x_1471:
[----:B------:R-:W-:Y:S02]  /*18270*/  IMAD R9, R9, 0x2, R22 ;  /* 0x0000000209097824 */ /* 0x000fe400078e0216 */
[----:B------:R-:W-:Y:S02]  /*18280*/  IMAD.MOV.U32 R13, RZ, RZ, R10 ;  /* 0x000000ffff0d7224 */ /* 0x000fe400078e000a */
[----:B------:R-:W-:Y:S02]  /*18290*/  IMAD.MOV.U32 R12, RZ, RZ, 0x1 ;  /* 0x00000001ff0c7424 */ /* 0x000fe400078e00ff */
[----:B------:R-:W-:-:S07]  /*182a0*/  IMAD.MOV.U32 R2, RZ, RZ, R14 ;  /* 0x000000ffff027224 */ /* 0x000fce00078e000e */
[----:B------:R-:W-:Y:S05]  /*182b0*/  WARPSYNC.COLLECTIVE R15, `(.L_x_1472) ;  /* 0x000000000f087348 */ /* 0x000fea0003c00000 */
[----:B------:R0:W1:Y:S02]  /*182c0*/  SHFL.IDX P6, R14, R13, R12, R11 ;  /* 0x0000000c0d0e7389 */ /* 0x00006400000c000b */
[----:B01----:R-:W-:Y:S01]  /*182d0*/  ENDCOLLECTIVE ;  /* 0x000000000000791b */ /* 0x003fe20003800000 */
.L_x_1472:
        /* <DEDUP_REMOVED lines=11> */
.L_x_1473:
[----:B------:R-:W-:Y:S02]  /*18390*/  IMAD.MOV.U32 R13, RZ, RZ, R10 ;  /* 0x000000ffff0d7224 */ /* 0x000fe400078e000a */
[----:B------:R-:W-:Y:S02]  /*183a0*/  IMAD.MOV.U32 R12, RZ, RZ, 0x2 ;  /* 0x00000002ff0c7424 */ /* 0x000fe400078e00ff */
[----:B------:R-:W-:-:S07]  /*183b0*/  IMAD.MOV.U32 R2, RZ, RZ, R14 ;  /* 0x000000ffff027224 */ /* 0x000fce00078e000e */
[----:B------:R-:W-:Y:S05]  /*183c0*/  WARPSYNC.COLLECTIVE R15, `(.L_x_1474) ;  /* 0x000000000f087348 */ /* 0x000fea0003c00000 */
[----:B------:R0:W1:Y:S02]  /*183d0*/  SHFL.IDX P6, R14, R13, R12, R11 ;  /* 0x0000000c0d0e7389 */ /* 0x00006400000c000b */
[----:B01----:R-:W-:Y:S01]  /*183e0*/  ENDCOLLECTIVE ;  /* 0x000000000000791b */ /* 0x003fe20003800000 */
.L_x_1474:
        /* <DEDUP_REMOVED lines=11> */
.L_x_1475:
[----:B------:R-:W-:Y:S02]  /*184a0*/  IMAD.MOV.U32 R13, RZ, RZ, R10 ;  /* 0x000000ffff0d7224 */ /* 0x000fe400078e000a */
[----:B------:R-:W-:Y:S02]  /*184b0*/  IMAD.MOV.U32 R12, RZ, RZ, 0x3 ;  /* 0x00000003ff0c7424 */ /* 0x000fe400078e00ff */
[----:B------:R-:W-:-:S07]  /*184c0*/  IMAD.MOV.U32 R2, RZ, RZ, R14 ;  /* 0x000000ffff027224 */ /* 0x000fce00078e000e */
[----:B------:R-:W-:Y:S05]  /*184d0*/  WARPSYNC.COLLECTIVE R15, `(.L_x_1476) ;  /* 0x000000000f087348 */ /* 0x000fea0003c00000 */
[----:B------:R0:W1:Y:S02]  /*184e0*/  SHFL.IDX P6, R14, R13, R12, R11 ;  /* 0x0000000c0d0e7389 */ /* 0x00006400000c000b */
[----:B01----:R-:W-:Y:S01]  /*184f0*/  ENDCOLLECTIVE ;  /* 0x000000000000791b */ /* 0x003fe20003800000 */
.L_x_1476:
        /* <DEDUP_REMOVED lines=11> */
.L_x_1477:
[----:B------:R-:W-:Y:S02]  /*185b0*/  IMAD.MOV.U32 R13, RZ, RZ, R10 ;  /* 0x000000ffff0d7224 */ /* 0x000fe400078e000a */
[----:B------:R-:W-:Y:S02]  /*185c0*/  IMAD.MOV.U32 R12, RZ, RZ, 0x4 ;  /* 0x00000004ff0c7424 */ /* 0x000fe400078e00ff */
[----:B------:R-:W-:-:S07]  /*185d0*/  IMAD.MOV.U32 R2, RZ, RZ, R14 ;  /* 0x000000ffff027224 */ /* 0x000fce00078e000e */
[----:B------:R-:W-:Y:S05]  /*185e0*/  WARPSYNC.COLLECTIVE R15, `(.L_x_1478) ;  /* 0x000000000f087348 */ /* 0x000fea0003c00000 */
[----:B------:R0:W1:Y:S02]  /*185f0*/  SHFL.IDX P6, R14, R13, R12, R11 ;  /* 0x0000000c0d0e7389 */ /* 0x00006400000c000b */
[----:B01----:R-:W-:Y:S01]  /*18600*/  ENDCOLLECTIVE ;  /* 0x000000000000791b */ /* 0x003fe20003800000 */
.L_x_1478:
        /* <DEDUP_REMOVED lines=11> */
.L_x_1479:
[----:B------:R-:W-:Y:S02]  /*186c0*/  IMAD.MOV.U32 R13, RZ, RZ, R10 ;  /* 0x000000ffff0d7224 */ /* 0x000fe400078e000a */
[----:B------:R-:W-:Y:S02]  /*186d0*/  IMAD.MOV.U32 R12, RZ, RZ, 0x5 ;  /* 0x00000005ff0c7424 */ /* 0x000fe400078e00ff */
[----:B------:R-:W-:-:S07]  /*186e0*/  IMAD.MOV.U32 R2, RZ, RZ, R14 ;  /* 0x000000ffff027224 */ /* 0x000fce00078e000e */
[----:B------:R-:W-:Y:S05]  /*186f0*/  WARPSYNC.COLLECTIVE R15, `(.L_x_1480) ;  /* 0x000000000f087348 */ /* 0x000fea0003c00000 */
[----:B------:R0:W1:Y:S02]  /*18700*/  SHFL.IDX P6, R14, R13, R12, R11 ;  /* 0x0000000c0d0e7389 */ /* 0x00006400000c000b */
[----:B01----:R-:W-:Y:S01]  /*18710*/  ENDCOLLECTIVE ;  /* 0x000000000000791b */ /* 0x003fe20003800000 */
.L_x_1480:
        /* <DEDUP_REMOVED lines=11> */
.L_x_1481:
[----:B------:R-:W-:Y:S02]  /*187d0*/  IMAD.MOV.U32 R13, RZ, RZ, R10 ;  /* 0x000000ffff0d7224 */ /* 0x000fe400078e000a */
[----:B------:R-:W-:Y:S02]  /*187e0*/  IMAD.MOV.U32 R12, RZ, RZ, 0x6 ;  /* 0x00000006ff0c7424 */ /* 0x000fe400078e00ff */
[----:B------:R-:W-:-:S07]  /*187f0*/  IMAD.MOV.U32 R2, RZ, RZ, R14 ;  /* 0x000000ffff027224 */ /* 0x000fce00078e000e */
[----:B------:R-:W-:Y:S05]  /*18800*/  WARPSYNC.COLLECTIVE R15, `(.L_x_1482) ;  /* 0x000000000f087348 */ /* 0x000fea0003c00000 */
[----:B------:R0:W1:Y:S02]  /*18810*/  SHFL.IDX P6, R14, R13, R12, R11 ;  /* 0x0000000c0d0e7389 */ /* 0x00006400000c000b */
[----:B01----:R-:W-:Y:S01]  /*18820*/  ENDCOLLECTIVE ;  /* 0x000000000000791b */ /* 0x003fe20003800000 */
.L_x_1482:
        /* <DEDUP_REMOVED lines=11> */
.L_x_1483:
[----:B------:R-:W-:Y:S02]  /*188e0*/  IMAD.MOV.U32 R13, RZ, RZ, R10 ;  /* 0x000000ffff0d7224 */ /* 0x000fe400078e000a */
[----:B------:R-:W-:Y:S02]  /*188f0*/  IMAD.MOV.U32 R12, RZ, RZ, 0x7 ;  /* 0x00000007ff0c7424 */ /* 0x000fe400078e00ff */
[----:B------:R-:W-:-:S07]  /*18900*/  IMAD.MOV.U32 R2, RZ, RZ, R14 ;  /* 0x000000ffff027224 */ /* 0x000fce00078e000e */
[----:B------:R-:W-:Y:S05]  /*18910*/  WARPSYNC.COLLECTIVE R15, `(.L_x_1484) ;  /* 0x000000000f087348 */ /* 0x000fea0003c00000 */
[----:B------:R0:W1:Y:S02]  /*18920*/  SHFL.IDX P6, R14, R13, R12, R11 ;  /* 0x0000000c0d0e7389 */ /* 0x00006400000c000b */
[----:B01----:R-:W-:Y:S01]  /*18930*/  ENDCOLLECTIVE ;  /* 0x000000000000791b */ /* 0x003fe20003800000 */
.L_x_1484:
        /* <DEDUP_REMOVED lines=11> */
.L_x_1485:
[----:B------:R-:W-:Y:S01]  /*189f0*/  IMAD.MOV.U32 R2, RZ, RZ, R14 ;  /* 0x000000ffff027224 */ /* 0x000fe200078e000e */
[----:B------:R-:W-:Y:S06]  /*18a00*/  BRA `(.L_x_1486) ;  /* 0xffffffb400147947 */ /* 0x000fec000383ffff */
.L_x_1379:
[----:B-1----:R1:W2:Y:S02]  /*18a10*/  SYNCS.PHASECHK.TRANS64.TRYWAIT P0, [R5+URZ+0x16860], R2 ;  /* 0x01686002050075a7 */ /* 0x0022a4000800017f */
[----:B--2---:R-:W-:Y:S05]  /*18a20*/  @!P0 NANOSLEEP.SYNCS 0x989680 ;  /* 0x009896800000895d */ /* 0x004fea0003900000 */
[----:B------:R-:W2:Y:S02]  /*18a30*/  @!P0 SYNCS.PHASECHK.TRANS64 P0, [R5+URZ+0x16860], R2 ;  /* 0x01686002050085a7 */ /* 0x000ea4000800007f */
[----:B--2---:R-:W-:Y:S05]  /*18a40*/  @!P0 BRA `(.L_x_1379) ;  /* 0xfffffffc00f08947 */ /* 0x004fea000383ffff */
[----:B------:R-:W-:Y:S05]  /*18a50*/  BRA `(.L_x_1487) ;  /* 0xffffffb4006c7947 */ /* 0x000fea000383ffff */
.L_x_1380:
[----:B------:R-:W-:Y:S01]  /*18a60*/  BSSY B1, `(.L_x_1488) ;  /* 0x0000008000017945 */ /* 0x000fe20003800000 */
[----:B------:R-:W-:Y:S02]  /*18a70*/  IMAD.MOV.U32 R13, RZ, RZ, R18 ;  /* 0x000000ffff0d7224 */ /* 0x000fe400078e0012 */
[----:B------:R-:W-:Y:S02]  /*18a80*/  IMAD.MOV.U32 R12, RZ, RZ, RZ ;  /* 0x000000ffff0c7224 */ /* 0x000fe400078e00ff */
[----:B------:R-:W-:Y:S02]  /*18a90*/  IMAD.MOV.U32 R11, RZ, RZ, 0x181f ;  /* 0x0000181fff0b7424 */ /* 0x000fe400078e00ff */
[----:B------:R-:W-:-:S07]  /*18aa0*/  IMAD.MOV.U32 R15, RZ, RZ, -0x1 ;  /* 0xffffffffff0f7424 */ /* 0x000fce00078e00ff */
[----:B-1----:R-:W-:Y:S05]  /*18ab0*/  WARPSYNC.COLLECTIVE R15, `(.L_x_1489) ;  /* 0x000000000f087348 */ /* 0x002fea0003c00000 */
[----:B------:R0:W2:Y:S02]  /*18ac0*/  SHFL.IDX P6, R14, R13, R12, R11 ;  /* 0x0000000c0d0e7389 */ /* 0x0000a400000c000b */
[----:B012---:R-:W-:Y:S01]  /*18ad0*/  ENDCOLLECTIVE ;  /* 0x000000000000791b */ /* 0x007fe20003800000 */
.L_x_1489:
[----:B------:R-:W-:Y:S05]  /*18ae0*/  BSYNC B1 ;  /* 0x0000000000017941 */ /* 0x000fea0003800000 */
.L_x_1488:
[----:B------:R-:W-:Y:S01]  /*18af0*/  IMAD.MOV.U32 R13, RZ, RZ, R17 ;  /* 0x000000ffff0d7224 */ /* 0x000fe200078e0011 */
[----:B------:R-:W-:Y:S01]  /*18b00*/  ISETP.LT.OR P2, PT, R8, 0x1, P1 ;  /* 0x000000010800780c */ /* 0x000fe20000f41670 */
[----:B------:R-:W-:Y:S02]  /*18b10*/  IMAD.MOV.U32 R12, RZ, RZ, RZ ;  /* 0x000000ffff0c7224 */ /* 0x000fe400078e00ff */
[----:B------:R-:W-:Y:S02]  /*18b20*/  IMAD.MOV.U32 R11, RZ, RZ, 0x181f ;  /* 0x0000181fff0b7424 */ /* 0x000fe400078e00ff */
[----:B------:R-:W-:Y:S02]  /*18b30*/  IMAD.MOV.U32 R15, RZ, RZ, -0x1 ;  /* 0xffffffffff0f7424 */ /* 0x000fe400078e00ff */
[----:B------:R-:W-:Y:S02]  /*18b40*/  IMAD.MOV.U32 R3, RZ, RZ, R14 ;  /* 0x000000ffff037224 */ /* 0x000fe400078e000e */
[----:B------:R-:W-:-:S07]  /*18b50*/  IMAD R6, R6, 0x2, R22 ;  /* 0x0000000206067824 */ /* 0x000fce00078e0216 */
[----:B------:R-:W-:Y:S05]  /*18b60*/  WARPSYNC.COLLECTIVE R15, `(.L_x_1490) ;  /* 0x000000000f087348 */ /* 0x000fea0003c00000 */
[----:B------:R0:W1:Y:S02]  /*18b70*/  SHFL.IDX P6, R14, R13, R12, R11 ;  /* 0x0000000c0d0e7389 */ /* 0x00006400000c000b */
[----:B01----:R-:W-:Y:S01]  /*18b80*/  ENDCOLLECTIVE ;  /* 0x000000000000791b */ /* 0x003fe20003800000 */
.L_x_1490:
[----:B------:R-:W-:Y:S02]  /*18b90*/  IMAD.MOV.U32 R13, RZ, RZ, R18 ;  /* 0x000000ffff0d7224 */ /* 0x000fe400078e0012 */
[----:B------:R-:W-:Y:S02]  /*18ba0*/  IMAD.MOV.U32 R12, RZ, RZ, 0x1 ;  /* 0x00000001ff0c7424 */ /* 0x000fe400078e00ff */
[----:B------:R-:W-:-:S07]  /*18bb0*/  IMAD.MOV.U32 R2, RZ, RZ, R14 ;  /* 0x000000ffff027224 */ /* 0x000fce00078e000e */
[----:B------:R-:W-:Y:S05]  /*18bc0*/  WARPSYNC.COLLECTIVE R15, `(.L_x_1491) ;  /* 0x000000000f087348 */ /* 0x000fea0003c00000 */
[----:B------:R0:W1:Y:S02]  /*18bd0*/  SHFL.IDX P6, R14, R13, R12, R11 ;  /* 0x0000000c0d0e7389 */ /* 0x00006400000c000b */
[----:B01----:R-:W-:Y:S01]  /*18be0*/  ENDCOLLECTIVE ;  /* 0x000000000000791b */ /* 0x003fe20003800000 */
.L_x_1491:
        /* <DEDUP_REMOVED lines=12> */
.L_x_1492:
[----:B------:R-:W-:Y:S02]  /*18cb0*/  IMAD.MOV.U32 R13, RZ, RZ, R18 ;  /* 0x000000ffff0d7224 */ /* 0x000fe400078e0012 */
[----:B------:R-:W-:Y:S02]  /*18cc0*/  IMAD.MOV.U32 R12, RZ, RZ, 0x2 ;  /* 0x00000002ff0c7424 */ /* 0x000fe400078e00ff */
[----:B------:R-:W-:-:S07]  /*18cd0*/  IMAD.MOV.U32 R2, RZ, RZ, R14 ;  /* 0x000000ffff027224 */ /* 0x000fce00078e000e */
[----:B------:R-:W-:Y:S05]  /*18ce0*/  WARPSYNC.COLLECTIVE R15, `(.L_x_1493) ;  /* 0x000000000f087348 */ /* 0x000fea0003c00000 */
[----:B------:R0:W1:Y:S02]  /*18cf0*/  SHFL.IDX P6, R14, R13, R12, R11 ;  /* 0x0000000c0d0e7389 */ /* 0x00006400000c000b */
[----:B01----:R-:W-:Y:S01]  /*18d00*/  ENDCOLLECTIVE ;  /* 0x000000000000791b */ /* 0x003fe20003800000 */
.L_x_1493:
        /* <DEDUP_REMOVED lines=12> */
.L_x_1494:
[----:B------:R-:W-:Y:S02]  /*18dd0*/  IMAD.MOV.U32 R13, RZ, RZ, R18 ;  /* 0x000000ffff0d7224 */ /* 0x000fe400078e0012 */
[----:B------:R-:W-:Y:S02]  /*18de0*/  IMAD.MOV.U32 R12, RZ, RZ, 0x3 ;  /* 0x00000003ff0c7424 */ /* 0x000fe400078e00ff */
[----:B------:R-:W-:-:S07]  /*18df0*/  IMAD.MOV.U32 R2, RZ, RZ, R14 ;  /* 0x000000ffff027224 */ /* 0x000fce00078e000e */
[----:B------:R-:W-:Y:S05]  /*18e00*/  WARPSYNC.COLLECTIVE R15, `(.L_x_1495) ;  /* 0x000000000f087348 */ /* 0x000fea0003c00000 */
[----:B------:R0:W1:Y:S02]  /*18e10*/  SHFL.IDX P6, R14, R13, R12, R11 ;  /* 0x0000000c0d0e7389 */ /* 0x00006400000c000b */
[----:B01----:R-:W-:Y:S01]  /*18e20*/  ENDCOLLECTIVE ;  /* 0x000000000000791b */ /* 0x003fe20003800000 */
.L_x_1495:
        /* <DEDUP_REMOVED lines=12> */
.L_x_1496:
[----:B------:R-:W-:Y:S02]  /*18ef0*/  IMAD.MOV.U32 R13, RZ, RZ, R18 ;  /* 0x000000ffff0d7224 */ /* 0x000fe400078e0012 */
[----:B------:R-:W-:Y:S02]  /*18f00*/  IMAD.MOV.U32 R12, RZ, RZ, 0x4 ;  /* 0x00000004ff0c7424 */ /* 0x000fe400078e00ff */
[----:B------:R-:W-:-:S07]  /*18f10*/  IMAD.MOV.U32 R2, RZ, RZ, R14 ;  /* 0x000000ffff027224 */ /* 0x000fce00078e000e */
[----:B------:R-:W-:Y:S05]  /*18f20*/  WARPSYNC.COLLECTIVE R15, `(.L_x_1497) ;  /* 0x000000000f087348 */ /* 0x000fea0003c00000 */
[----:B------:R0:W1:Y:S02]  /*18f30*/  SHFL.IDX P6, R14, R13, R12, R11 ;  /* 0x0000000c0d0e7389 */ /* 0x00006400000c000b */
[----:B01----:R-:W-:Y:S01]  /*18f40*/  ENDCOLLECTIVE ;  /* 0x000000000000791b */ /* 0x003fe20003800000 */
.L_x_1497:
        /* <DEDUP_REMOVED lines=12> */
.L_x_1498:
[----:B------:R-:W-:Y:S02]  /*19010*/  IMAD.MOV.U32 R13, RZ, RZ, R18 ;  /* 0x000000ffff0d7224 */ /* 0x000fe400078e0012 */
[----:B------:R-:W-:Y:S02]  /*19020*/  IMAD.MOV.U32 R12, RZ, RZ, 0x5 ;  /* 0x00000005ff0c7424 */ /* 0x000fe400078e00ff */
[----:B------:R-:W-:-:S07]  /*19030*/  IMAD.MOV.U32 R2, RZ, RZ, R14 ;  /* 0x000000ffff027224 */ /* 0x000fce00078e000e */
[----:B------:R-:W-:Y:S05]  /*19040*/  WARPSYNC.COLLECTIVE R15, `(.L_x_1499) ;  /* 0x000000000f087348 */ /* 0x000fea0003c00000 */
[----:B------:R0:W1:Y:S02]  /*19050*/  SHFL.IDX P6, R14, R13, R12, R11 ;  /* 0x0000000c0d0e7389 */ /* 0x00006400000c000b */
[----:B01----:R-:W-:Y:S01]  /*19060*/  ENDCOLLECTIVE ;  /* 0x000000000000791b */ /* 0x003fe20003800000 */
.L_x_1499:
        /* <DEDUP_REMOVED lines=12> */
.L_x_1500:
[----:B------:R-:W-:Y:S02]  /*19130*/  IMAD.MOV.U32 R13, RZ, RZ, R18 ;  /* 0x000000ffff0d7224 */ /* 0x000fe400078e0012 */
[----:B------:R-:W-:Y:S02]  /*19140*/  IMAD.MOV.U32 R12, RZ, RZ, 0x6 ;  /* 0x00000006ff0c7424 */ /* 0x000fe400078e00ff */
[----:B------:R-:W-:-:S07]  /*19150*/  IMAD.MOV.U32 R2, RZ, RZ, R14 ;  /* 0x000000ffff027224 */ /* 0x000fce00078e000e */
[----:B------:R-:W-:Y:S05]  /*19160*/  WARPSYNC.COLLECTIVE R15, `(.L_x_1501) ;  /* 0x000000000f087348 */ /* 0x000fea0003c00000 */
[----:B------:R0:W1:Y:S02]  /*19170*/  SHFL.IDX P6, R14, R13, R12, R11 ;  /* 0x0000000c0d0e7389 */ /* 0x00006400000c000b */
[----:B01----:R-:W-:Y:S01]  /*19180*/  ENDCOLLECTIVE ;  /* 0x000000000000791b */ /* 0x003fe20003800000 */
.L_x_1501:
        /* <DEDUP_REMOVED lines=12> */
.L_x_1502:
[----:B------:R-:W-:Y:S02]  /*19250*/  IMAD.MOV.U32 R13, RZ, RZ, R18 ;  /* 0x000000ffff0d7224 */ /* 0x000fe400078e0012 */
[----:B------:R-:W-:Y:S02]  /*19260*/  IMAD.MOV.U32 R12, RZ, RZ, 0x7 ;  /* 0x00000007ff0c7424 */ /* 0x000fe400078e00ff */
[----:B------:R-:W-:-:S07]  /*19270*/  IMAD.MOV.U32 R2, RZ, RZ, R14 ;  /* 0x000000ffff027224 */ /* 0x000fce00078e000e */
[----:B------:R-:W-:Y:S05]  /*19280*/  WARPSYNC.COLLECTIVE R15, `(.L_x_1503) ;  /* 0x000000000f087348 */ /* 0x000fea0003c00000 */
[----:B------:R0:W1:Y:S02]  /*19290*/  SHFL.IDX P6, R14, R13, R12, R11 ;  /* 0x0000000c0d0e7389 */ /* 0x00006400000c000b */
[----:B01----:R-:W-:Y:S01]  /*192a0*/  ENDCOLLECTIVE ;  /* 0x000000000000791b */ /* 0x003fe20003800000 */
.L_x_1503:
        /* <DEDUP_REMOVED lines=11> */
.L_x_1504:
[----:B------:R-:W-:Y:S01]  /*19360*/  IMAD.MOV.U32 R2, RZ, RZ, R14 ;  /* 0x000000ffff027224 */ /* 0x000fe200078e000e */
[----:B------:R-:W-:Y:S06]  /*19370*/  BRA `(.L_x_1505) ;  /* 0xffffffb0001c7947 */ /* 0x000fec000383ffff */
.L_x_1388:
[----:B0-----:R0:W1:Y:S02]  /*19380*/  SYNCS.PHASECHK.TRANS64.TRYWAIT P0, [R0+URZ+0x16860], R3 ;  /* 0x01686003000075a7 */ /* 0x001064000800017f */
[----:B-1----:R-:W-:Y:S05]  /*19390*/  @!P0 NANOSLEEP.SYNCS 0x989680 ;  /* 0x009896800000895d */ /* 0x002fea0003900000 */
[----:B------:R-:W1:Y:S02]  /*193a0*/  @!P0 SYNCS.PHASECHK.TRANS64 P0, [R0+URZ+0x16860], R3 ;  /* 0x01686003000085a7 */ /* 0x000e64000800007f */
[----:B-1----:R-:W-:Y:S05]  /*193b0*/  @!P0 BRA `(.L_x_1388) ;  /* 0xfffffffc00f08947 */ /* 0x002fea000383ffff */
[----:B------:R-:W-:Y:S05]  /*193c0*/  BRA `(.L_x_1506) ;  /* 0xffffffb400307947 */ /* 0x000fea000383ffff */
.L_x_1389:
        /* <DEDUP_REMOVED lines=8> */
.L_x_1508:
[----:B------:R-:W-:Y:S05]  /*19450*/  BSYNC B0 ;  /* 0x0000000000007941 */ /* 0x000fea0003800000 */
.L_x_1507:
[----:B------:R-:W-:Y:S01]  /*19460*/  IMAD.MOV.U32 R13, RZ, RZ, R17 ;  /* 0x000000ffff0d7224 */ /* 0x000fe200078e0011 */
[----:B------:R-:W-:Y:S01]  /*19470*/  ISETP.LT.OR P2, PT, R6, 0x1, P0 ;  /* 0x000000010600780c */ /* 0x000fe20000741670 */
        /* <DEDUP_REMOVED lines=8> */
.L_x_1509:
[----:B------:R-:W-:Y:S02]  /*19500*/  IMAD R4, R4, 0x2, R22 ;  /* 0x0000000204047824 */ /* 0x000fe400078e0216 */
[----:B------:R-:W-:Y:S02]  /*19510*/  IMAD.MOV.U32 R13, RZ, RZ, R18 ;  /* 0x000000ffff0d7224 */ /* 0x000fe400078e0012 */
[----:B------:R-:W-:Y:S01]  /*19520*/  IMAD.MOV.U32 R12, RZ, RZ, 0x1 ;  /* 0x00000001ff0c7424 */ /* 0x000fe200078e00ff */
[----:B------:R-:W-:-:S13]  /*19530*/  IADD3 R2, P1, R14, R5, RZ ;  /* 0x000000050e027210 */ /* 0x000fda0007f3e0ff */
[----:B------:R-:W-:Y:S05]  /*19540*/  WARPSYNC.COLLECTIVE R15, `(.L_x_1510) ;  /* 0x000000000f087348 */ /* 0x000fea0003c00000 */
[----:B------:R0:W1:Y:S02]  /*19550*/  SHFL.IDX P6, R14, R13, R12, R11 ;  /* 0x0000000c0d0e7389 */ /* 0x00006400000c000b */
[----:B01----:R-:W-:Y:S01]  /*19560*/  ENDCOLLECTIVE ;  /* 0x000000000000791b */ /* 0x003fe20003800000 */
.L_x_1510:
        /* <DEDUP_REMOVED lines=11> */
.L_x_1511:
[----:B------:R-:W-:Y:S02]  /*19620*/  IMAD.MOV.U32 R13, RZ, RZ, R18 ;  /* 0x000000ffff0d7224 */ /* 0x000fe400078e0012 */
[----:B------:R-:W-:Y:S02]  /*19630*/  IMAD.MOV.U32 R12, RZ, RZ, 0x2 ;  /* 0x00000002ff0c7424 */ /* 0x000fe400078e00ff */
[----:B------:R-:W-:-:S07]  /*19640*/  IMAD.MOV.U32 R9, RZ, RZ, R14 ;  /* 0x000000ffff097224 */ /* 0x000fce00078e000e */
[----:B------:R-:W-:Y:S05]  /*19650*/  WARPSYNC.COLLECTIVE R15, `(.L_x_1512) ;  /* 0x000000000f087348 */ /* 0x000fea0003c00000 */
[----:B------:R0:W1:Y:S02]  /*19660*/  SHFL.IDX P6, R14, R13, R12, R11 ;  /* 0x0000000c0d0e7389 */ /* 0x00006400000c000b */
[----:B01----:R-:W-:Y:S01]  /*19670*/  ENDCOLLECTIVE ;  /* 0x000000000000791b */ /* 0x003fe20003800000 */
.L_x_1512:
        /* <DEDUP_REMOVED lines=12> */
.L_x_1513:
[----:B------:R-:W-:Y:S02]  /*19740*/  IMAD.MOV.U32 R13, RZ, RZ, R18 ;  /* 0x000000ffff0d7224 */ /* 0x000fe400078e0012 */
[----:B------:R-:W-:Y:S02]  /*19750*/  IMAD.MOV.U32 R12, RZ, RZ, 0x3 ;  /* 0x00000003ff0c7424 */ /* 0x000fe400078e00ff */
[----:B------:R-:W-:-:S07]  /*19760*/  IMAD.MOV.U32 R10, RZ, RZ, R14 ;  /* 0x000000ffff0a7224 */ /* 0x000fce00078e000e */
[----:B------:R-:W-:Y:S05]  /*19770*/  WARPSYNC.COLLECTIVE R15, `(.L_x_1514) ;  /* 0x000000000f087348 */ /* 0x000fea0003c00000 */
[----:B------:R0:W1:Y:S02]  /*19780*/  SHFL.IDX P6, R14, R13, R12, R11 ;  /* 0x0000000c0d0e7389 */ /* 0x00006400000c000b */
[----:B01----:R-:W-:Y:S01]  /*19790*/  ENDCOLLECTIVE ;  /* 0x000000000000791b */ /* 0x003fe20003800000 */
.L_x_1514:
        /* <DEDUP_REMOVED lines=12> */
.L_x_1515:
[----:B------:R-:W-:Y:S02]  /*19860*/  IMAD.MOV.U32 R13, RZ, RZ, R18 ;  /* 0x000000ffff0d7224 */ /* 0x000fe400078e0012 */
[----:B------:R-:W-:Y:S02]  /*19870*/  IMAD.MOV.U32 R12, RZ, RZ, 0x4 ;  /* 0x00000004ff0c7424 */ /* 0x000fe400078e00ff */
[----:B------:R-:W-:-:S07]  /*19880*/  IMAD.MOV.U32 R9, RZ, RZ, R14 ;  /* 0x000000ffff097224 */ /* 0x000fce00078e000e */
[----:B------:R-:W-:Y:S05]  /*19890*/  WARPSYNC.COLLECTIVE R15, `(.L_x_1516) ;  /* 0x000000000f087348 */ /* 0x000fea0003c00000 */
[----:B------:R0:W1:Y:S02]  /*198a0*/  SHFL.IDX P6, R14, R13, R12, R11 ;  /* 0x0000000c0d0e7389 */ /* 0x00006400000c000b */
[----:B01----:R-:W-:Y:S01]  /*198b0*/  ENDCOLLECTIVE ;  /* 0x000000000000791b */ /* 0x003fe20003800000 */
.L_x_1516:
        /* <DEDUP_REMOVED lines=12> */
.L_x_1517:
[----:B------:R-:W-:Y:S02]  /*19980*/  IMAD.MOV.U32 R13, RZ, RZ, R18 ;  /* 0x000000ffff0d7224 */ /* 0x000fe400078e0012 */
[----:B------:R-:W-:Y:S02]  /*19990*/  IMAD.MOV.U32 R12, RZ, RZ, 0x5 ;  /* 0x00000005ff0c7424 */ /* 0x000fe400078e00ff */
[----:B------:R-:W-:-:S07]  /*199a0*/  IMAD.MOV.U32 R10, RZ, RZ, R14 ;  /* 0x000000ffff0a7224 */ /* 0x000fce00078e000e */
[----:B------:R-:W-:Y:S05]  /*199b0*/  WARPSYNC.COLLECTIVE R15, `(.L_x_1518) ;  /* 0x000000000f087348 */ /* 0x000fea0003c00000 */
[----:B------:R0:W1:Y:S02]  /*199c0*/  SHFL.IDX P6, R14, R13, R12, R11 ;  /* 0x0000000c0d0e7389 */ /* 0x00006400000c000b */
[----:B01----:R-:W-:Y:S01]  /*199d0*/  ENDCOLLECTIVE ;  /* 0x000000000000791b */ /* 0x003fe20003800000 */
.L_x_1518:
        /* <DEDUP_REMOVED lines=12> */
.L_x_1519:
[----:B------:R-:W-:Y:S02]  /*19aa0*/  IMAD.MOV.U32 R13, RZ, RZ, R18 ;  /* 0x000000ffff0d7224 */ /* 0x000fe400078e0012 */
[----:B------:R-:W-:Y:S02]  /*19ab0*/  IMAD.MOV.U32 R12, RZ, RZ, 0x6 ;  /* 0x00000006ff0c7424 */ /* 0x000fe400078e00ff */
[----:B------:R-:W-:-:S07]  /*19ac0*/  IMAD.MOV.U32 R9, RZ, RZ, R14 ;  /* 0x000000ffff097224 */ /* 0x000fce00078e000e */
[----:B------:R-:W-:Y:S05]  /*19ad0*/  WARPSYNC.COLLECTIVE R15, `(.L_x_1520) ;  /* 0x000000000f087348 */ /* 0x000fea0003c00000 */
[----:B------:R0:W1:Y:S02]  /*19ae0*/  SHFL.IDX P6, R14, R13, R12, R11 ;  /* 0x0000000c0d0e7389 */ /* 0x00006400000c000b */
[----:B01----:R-:W-:Y:S01]  /*19af0*/  ENDCOLLECTIVE ;  /* 0x000000000000791b */ /* 0x003fe20003800000 */
.L_x_1520:
        /* <DEDUP_REMOVED lines=12> */
.L_x_1521:
[----:B------:R-:W-:Y:S02]  /*19bc0*/  IMAD.MOV.U32 R13, RZ, RZ, R18 ;  /* 0x000000ffff0d7224 */ /* 0x000fe400078e0012 */
[----:B------:R-:W-:Y:S01]  /*19bd0*/  IMAD.MOV.U32 R12, RZ, RZ, 0x7 ;  /* 0x00000007ff0c7424 */ /* 0x000fe200078e00ff */
[----:B------:R-:W-:-:S13]  /*19be0*/  IADD3 R2, P1, R14, R5, RZ ;  /* 0x000000050e027210 */ /* 0x000fda0007f3e0ff */
[----:B------:R-:W-:Y:S05]  /*19bf0*/  WARPSYNC.COLLECTIVE R15, `(.L_x_1522) ;  /* 0x000000000f087348 */ /* 0x000fea0003c00000 */
[----:B------:R0:W1:Y:S02]  /*19c00*/  SHFL.IDX P6, R14, R13, R12, R11 ;  /* 0x0000000c0d0e7389 */ /* 0x00006400000c000b */
[----:B01----:R-:W-:Y:S01]  /*19c10*/  ENDCOLLECTIVE ;  /* 0x000000000000791b */ /* 0x003fe20003800000 */
.L_x_1522:
        /* <DEDUP_REMOVED lines=10> */
.L_x_1523:
[----:B------:R-:W-:Y:S05]  /*19cc0*/  BRA `(.L_x_1524) ;  /* 0xffffffac00e47947 */ /* 0x000fea000383ffff */
.L_x_1394:
        /* <DEDUP_REMOVED lines=8> */
.L_x_1526:
[----:B------:R-:W-:Y:S05]  /*19d50*/  BSYNC B0 ;  /* 0x0000000000007941 */ /* 0x000fea0003800000 */
.L_x_1525:
        /* <DEDUP_REMOVED lines=9> */
.L_x_1527:
[----:B------:R-:W-:Y:S02]  /*19df0*/  ULDC UR4, c[0x0][0xc3c] ;  /* 0x00030f0000047ab9 */ /* 0x000fe40000000800 */
[----:B------:R-:W-:-:S13]  /*19e00*/  ISETP.GE.OR P1, PT, R9, UR4, !P0 ;  /* 0x0000000409007c0c */ /* 0x000fda000c726670 */
[----:B------:R-:W0:Y:S08]  /*19e10*/  @!P1 LDC.64 R2, c[0x0][0xc80] ;  /* 0x00032000ff029b82 */ /* 0x000e300000000a00 */
[----:B------:R-:W1:Y:S01]  /*19e20*/  @!P1 LDC.64 R4, c[0x0][0xc78] ;  /* 0x00031e00ff049b82 */ /* 0x000e620000000a00 */
[----:B------:R-:W-:Y:S01]  /*19e30*/  CS2R R16, SRZ ;  /* 0x0000000000107805 */ /* 0x000fe2000001ff00 */
[----:B------:R-:W-:-:S02]  /*19e40*/  IMAD.MOV.U32 R11, RZ, RZ, RZ ;  /* 0x000000ffff0b7224 */ /* 0x000fc400078e00ff */
[----:B------:R-:W-:Y:S02]  /*19e50*/  IMAD.MOV.U32 R6, RZ, RZ, R14 ;  /* 0x000000ffff067224 */ /* 0x000fe400078e000e */
[----:B0-----:R-:W-:-:S05]  /*19e60*/  @!P1 IMAD.WIDE R2, R9, 0x4, R2 ;  /* 0x0000000409029825 */ /* 0x001fca00078e0202 */
[----:B------:R1:W2:Y:S02]  /*19e70*/  @!P1 LDG.E R7, desc[UR54][R2.64] ;  /* 0x0000003602079981 */ /* 0x0002a4000c1e1900 */
[----:B-1----:R-:W-:-:S05]  /*19e80*/  @!P1 IMAD.WIDE R2, R9, 0x4, R4 ;  /* 0x0000000409029825 */ /* 0x002fca00078e0204 */
[----:B------:R-:W3:Y:S01]  /*19e90*/  @!P1 LDG.E R4, desc[UR54][R2.64] ;  /* 0x0000003602049981 */ /* 0x000ee2000c1e1900 */
[----:B------:R-:W-:Y:S01]  /*19ea0*/  IMAD.MOV.U32 R5, RZ, RZ, RZ ;  /* 0x000000ffff057224 */ /* 0x000fe200078e00ff */
[C---:B------:R-:W-:Y:S02]  /*19eb0*/  ISETP.GE.U32.AND P2, PT, R8.reuse, 0x2, PT ;  /* 0x000000020800780c */ /* 0x040fe40003f46070 */
[C---:B------:R-:W-:Y:S02]  /*19ec0*/  ISETP.GE.U32.AND P3, PT, R8.reuse, 0x4, PT ;  /* 0x000000040800780c */ /* 0x040fe40003f66070 */
[C---:B------:R-:W-:Y:S02]  /*19ed0*/  ISETP.GE.U32.AND P4, PT, R8.reuse, 0x8, PT ;  /* 0x000000080800780c */ /* 0x040fe40003f86070 */
[C---:B------:R-:W-:Y:S01]  /*19ee0*/  ISETP.GE.U32.AND P5, PT, R8.reuse, 0x10, PT ;  /* 0x000000100800780c */ /* 0x040fe20003fa6070 */
[----:B--2---:R-:W-:Y:S02]  /*19ef0*/  @!P1 IMAD.MOV.U32 R17, RZ, RZ, R7 ;  /* 0x000000ffff119224 */ /* 0x004fe400078e0007 */
[----:B---3--:R-:W-:Y:S01]  /*19f00*/  @!P1 IMAD.MOV.U32 R5, RZ, RZ, R4 ;  /* 0x000000ffff059224 */ /* 0x008fe200078e0004 */
[----:B------:R-:W-:-:S03]  /*19f10*/  ISETP.NE.AND P1, PT, R8, RZ, PT ;  /* 0x000000ff0800720c */ /* 0x000fc60003f25270 */
[----:B------:R-:W-:-:S10]  /*19f20*/  IMAD R13, R5, R17, RZ ;  /* 0x00000011050d7224 */ /* 0x000fd400078e02ff */
[----:B------:R-:W-:Y:S05]  /*19f30*/  WARPSYNC.COLLECTIVE R15, `(.L_x_1528) ;  /* 0x000000000f087348 */ /* 0x000fea0003c00000 */
[----:B------:R0:W1:Y:S02]  /*19f40*/  SHFL.UP P6, R14, R13, R12, R11 ;  /* 0x0400000c0d0e7389 */ /* 0x00006400000c000b */
[----:B01----:R-:W-:Y:S01]  /*19f50*/  ENDCOLLECTIVE ;  /* 0x000000000000791b */ /* 0x003fe20003800000 */
.L_x_1528:
[----:B------:R-:W-:Y:S01]  /*19f60*/  IMAD.MOV.U32 R12, RZ, RZ, 0x2 ;  /* 0x00000002ff0c7424 */ /* 0x000fe200078e00ff */
[----:B------:R-:W-:-:S05]  /*19f70*/  SEL R4, R14, RZ, P1 ;  /* 0x000000ff0e047207 */ /* 0x000fca0000800000 */
[----:B------:R-:W-:-:S04]  /*19f80*/  IMAD.IADD R4, R13, 0x1, R4 ;  /* 0x000000010d047824 */ /* 0x000fc800078e0204 */
[----:B------:R-:W-:-:S07]  /*19f90*/  IMAD.MOV.U32 R13, RZ, RZ, R4 ;  /* 0x000000ffff0d7224 */ /* 0x000fce00078e0004 */
[----:B------:R-:W-:Y:S05]  /*19fa0*/  WARPSYNC.COLLECTIVE R15, `(.L_x_1529) ;  /* 0x000000000f087348 */ /* 0x000fea0003c00000 */
[----:B------:R0:W1:Y:S02]  /*19fb0*/  SHFL.UP P6, R14, R13, R12, R11 ;  /* 0x0400000c0d0e7389 */ /* 0x00006400000c000b */
[----:B01----:R-:W-:Y:S01]  /*19fc0*/  ENDCOLLECTIVE ;  /* 0x000000000000791b */ /* 0x003fe20003800000 */
.L_x_1529:
[----:B------:R-:W-:Y:S01]  /*19fd0*/  IMAD.MOV.U32 R12, RZ, RZ, 0x4 ;  /* 0x00000004ff0c7424 */ /* 0x000fe200078e00ff */
[----:B------:R-:W-:-:S05]  /*19fe0*/  SEL R3, R14, RZ, P2 ;  /* 0x000000ff0e037207 */ /* 0x000fca0001000000 */
[----:B------:R-:W-:-:S04]  /*19ff0*/  IMAD.IADD R2, R4, 0x1, R3 ;  /* 0x0000000104027824 */ /* 0x000fc800078e0203 */
[----:B------:R-:W-:-:S07]  /*1a000*/  IMAD.MOV.U32 R13, RZ, RZ, R2 ;  /* 0x000000ffff0d7224 */ /* 0x000fce00078e0002 */
[----:B------:R-:W-:Y:S05]  /*1a010*/  WARPSYNC.COLLECTIVE R15, `(.L_x_1530) ;  /* 0x000000000f087348 */ /* 0x000fea0003c00000 */
[----:B------:R0:W1:Y:S02]  /*1a020*/  SHFL.UP P6, R14, R13, R12, R11 ;  /* 0x0400000c0d0e7389 */ /* 0x00006400000c000b */
[----:B01----:R-:W-:Y:S01]  /*1a030*/  ENDCOLLECTIVE ;  /* 0x000000000000791b */ /* 0x003fe20003800000 */
.L_x_1530:
[----:B------:R-:W-:Y:S01]  /*1a040*/  IMAD.MOV.U32 R12, RZ, RZ, 0x8 ;  /* 0x00000008ff0c7424 */ /* 0x000fe200078e00ff */
[----:B------:R-:W-:-:S05]  /*1a050*/  SEL R3, R14, RZ, P3 ;  /* 0x000000ff0e037207 */ /* 0x000fca0001800000 */
[----:B------:R-:W-:-:S04]  /*1a060*/  IMAD.IADD R3, R2, 0x1, R3 ;  /* 0x0000000102037824 */ /* 0x000fc800078e0203 */
[----:B------:R-:W-:-:S07]  /*1a070*/  IMAD.MOV.U32 R13, RZ, RZ, R3 ;  /* 0x000000ffff0d7224 */ /* 0x000fce00078e0003 */
[----:B------:R-:W-:Y:S05]  /*1a080*/  WARPSYNC.COLLECTIVE R15, `(.L_x_1531) ;  /* 0x000000000f087348 */ /* 0x000fea0003c00000 */
[----:B------:R0:W1:Y:S02]  /*1a090*/  SHFL.UP P6, R14, R13, R12, R11 ;  /* 0x0400000c0d0e7389 */ /* 0x00006400000c000b */
[----:B01----:R-:W-:Y:S01]  /*1a0a0*/  ENDCOLLECTIVE ;  /* 0x000000000000791b */ /* 0x003fe20003800000 */
.L_x_1531:
[----:B------:R-:W-:Y:S01]  /*1a0b0*/  IMAD.MOV.U32 R12, RZ, RZ, 0x10 ;  /* 0x00000010ff0c7424 */ /* 0x000fe200078e00ff */
[----:B------:R-:W-:-:S05]  /*1a0c0*/  SEL R4, R14, RZ, P4 ;  /* 0x000000ff0e047207 */ /* 0x000fca0002000000 */
[----:B------:R-:W-:-:S04]  /*1a0d0*/  IMAD.IADD R4, R3, 0x1, R4 ;  /* 0x0000000103047824 */ /* 0x000fc800078e0204 */
[----:B------:R-:W-:-:S07]  /*1a0e0*/  IMAD.MOV.U32 R13, RZ, RZ, R4 ;  /* 0x000000ffff0d7224 */ /* 0x000fce00078e0004 */
[----:B------:R-:W-:Y:S05]  /*1a0f0*/  WARPSYNC.COLLECTIVE R15, `(.L_x_1532) ;  /* 0x000000000f087348 */ /* 0x000fea0003c00000 */
[----:B------:R0:W1:Y:S02]  /*1a100*/  SHFL.UP P6, R14, R13, R12, R11 ;  /* 0x0400000c0d0e7389 */ /* 0x00006400000c000b */
[----:B01----:R-:W-:Y:S01]  /*1a110*/  ENDCOLLECTIVE ;  /* 0x000000000000791b */ /* 0x003fe20003800000 */
.L_x_1532:
        /* <DEDUP_REMOVED lines=8> */
.L_x_1533:
[----:B------:R-:W-:Y:S05]  /*1a1a0*/  BRA `(.L_x_1534) ;  /* 0xffffffac00f07947 */ /* 0x000fea000383ffff */
.L_x_1397:
[----:B------:R-:W-:Y:S01]  /*1a1b0*/  BSSY B0, `(.L_x_1535) ;  /* 0x0000007000007945 */ /* 0x000fe20003800000 */
[----:B------:R-:W-:Y:S02]  /*1a1c0*/  IMAD.MOV.U32 R12, RZ, RZ, 0x1 ;  /* 0x00000001ff0c7424 */ /* 0x000fe400078e00ff */
[----:B------:R-:W-:Y:S02]  /*1a1d0*/  IMAD.MOV.U32 R11, RZ, RZ, RZ ;  /* 0x000000ffff0b7224 */ /* 0x000fe400078e00ff */
[----:B------:R-:W-:-:S07]  /*1a1e0*/  IMAD.MOV.U32 R15, RZ, RZ, -0x1 ;  /* 0xffffffffff0f7424 */ /* 0x000fce00078e00ff */
[----:B------:R-:W-:Y:S05]  /*1a1f0*/  WARPSYNC.COLLECTIVE R15, `(.L_x_1536) ;  /* 0x000000000f087348 */ /* 0x000fea0003c00000 */
[----:B------:R0:W1:Y:S02]  /*1a200*/  SHFL.UP P6, R14, R13, R12, R11 ;  /* 0x0400000c0d0e7389 */ /* 0x00006400000c000b */
[----:B01----:R-:W-:Y:S01]  /*1a210*/  ENDCOLLECTIVE ;  /* 0x000000000000791b */ /* 0x003fe20003800000 */
.L_x_1536:
[----:B------:R-:W-:Y:S05]  /*1a220*/  BSYNC B0 ;  /* 0x0000000000007941 */ /* 0x000fea0003800000 */
.L_x_1535:
        /* <DEDUP_REMOVED lines=8> */
.L_x_1537:
[----:B------:R-:W-:Y:S01]  /*1a2b0*/  IMAD.MOV.U32 R12, RZ, RZ, 0x4 ;  /* 0x00000004ff0c7424 */ /* 0x000fe200078e00ff */
[----:B------:R-:W-:-:S05]  /*1a2c0*/  SEL R2, R14, RZ, P2 ;  /* 0x000000ff0e027207 */ /* 0x000fca0001000000 */
[----:B------:R-:W-:-:S04]  /*1a2d0*/  IMAD.IADD R2, R13, 0x1, R2 ;  /* 0x000000010d027824 */ /* 0x000fc800078e0202 */
[----:B------:R-:W-:-:S07]  /*1a2e0*/  IMAD.MOV.U32 R13, RZ, RZ, R2 ;  /* 0x000000ffff0d7224 */ /* 0x000fce00078e0002 */
[----:B------:R-:W-:Y:S05]  /*1a2f0*/  WARPSYNC.COLLECTIVE R15, `(.L_x_1538) ;  /* 0x000000000f087348 */ /* 0x000fea0003c00000 */
[----:B------:R0:W1:Y:S02]  /*1a300*/  SHFL.UP P6, R14, R13, R12, R11 ;  /* 0x0400000c0d0e7389 */ /* 0x00006400000c000b */
[----:B01----:R-:W-:Y:S01]  /*1a310*/  ENDCOLLECTIVE ;  /* 0x000000000000791b */ /* 0x003fe20003800000 */
.L_x_1538:
[----:B------:R-:W-:Y:S01]  /*1a320*/  IMAD.MOV.U32 R12, RZ, RZ, 0x8 ;  /* 0x00000008ff0c7424 */ /* 0x000fe200078e00ff */
[----:B------:R-:W-:-:S05]  /*1a330*/  SEL R3, R14, RZ, P3 ;  /* 0x000000ff0e037207 */ /* 0x000fca0001800000 */
[----:B------:R-:W-:-:S04]  /*1a340*/  IMAD.IADD R3, R2, 0x1, R3 ;  /* 0x0000000102037824 */ /* 0x000fc800078e0203 */
[----:B------:R-:W-:-:S07]  /*1a350*/  IMAD.MOV.U32 R13, RZ, RZ, R3 ;  /* 0x000000ffff0d7224 */ /* 0x000fce00078e0003 */
[----:B------:R-:W-:Y:S05]  /*1a360*/  WARPSYNC.COLLECTIVE R15, `(.L_x_1539) ;  /* 0x000000000f087348 */ /* 0x000fea0003c00000 */
[----:B------:R0:W1:Y:S02]  /*1a370*/  SHFL.UP P6, R14, R13, R12, R11 ;  /* 0x0400000c0d0e7389 */ /* 0x00006400000c000b */
[----:B01----:R-:W-:Y:S01]  /*1a380*/  ENDCOLLECTIVE ;  /* 0x000000000000791b */ /* 0x003fe20003800000 */
.L_x_1539:
[----:B------:R-:W-:Y:S01]  /*1a390*/  IMAD.MOV.U32 R12, RZ, RZ, 0x10 ;  /* 0x00000010ff0c7424 */ /* 0x000fe200078e00ff */
[----:B------:R-:W-:-:S05]  /*1a3a0*/  SEL R4, R14, RZ, P4 ;  /* 0x000000ff0e047207 */ /* 0x000fca0002000000 */
[----:B------:R-:W-:-:S04]  /*1a3b0*/  IMAD.IADD R4, R3, 0x1, R4 ;  /* 0x0000000103047824 */ /* 0x000fc800078e0204 */
[----:B------:R-:W-:-:S07]  /*1a3c0*/  IMAD.MOV.U32 R13, RZ, RZ, R4 ;  /* 0x000000ffff0d7224 */ /* 0x000fce00078e0004 */
[----:B------:R-:W-:Y:S05]  /*1a3d0*/  WARPSYNC.COLLECTIVE R15, `(.L_x_1540) ;  /* 0x000000000f087348 */ /* 0x000fea0003c00000 */
[----:B------:R0:W1:Y:S02]  /*1a3e0*/  SHFL.UP P6, R14, R13, R12, R11 ;  /* 0x0400000c0d0e7389 */ /* 0x00006400000c000b */
[----:B01----:R-:W-:Y:S01]  /*1a3f0*/  ENDCOLLECTIVE ;  /* 0x000000000000791b */ /* 0x003fe20003800000 */
.L_x_1540:
        /* <DEDUP_REMOVED lines=8> */
.L_x_1541:
[----:B------:R-:W-:Y:S05]  /*1a480*/  BRA `(.L_x_1542) ;  /* 0xffffffac00dc7947 */ /* 0x000fea000383ffff */
.L_x_1399:
[----:B------:R-:W-:Y:S01]  /*1a490*/  BSSY B0, `(.L_x_1543) ;  /* 0x0000006000007945 */ /* 0x000fe20003800000 */
[----:B------:R-:W-:Y:S01]  /*1a4a0*/  PLOP3.LUT P6, PT, P6, PT, PT, 0x8, 0x0 ;  /* 0x000000000000781c */ /* 0x000fe200037ce170 */
[----:B------:R-:W-:-:S12]  /*1a4b0*/  IMAD.MOV.U32 R15, RZ, RZ, -0x1 ;  /* 0xffffffffff0f7424 */ /* 0x000fd800078e00ff */
[----:B0-----:R-:W-:Y:S05]  /*1a4c0*/  WARPSYNC.COLLECTIVE R15, `(.L_x_1544) ;  /* 0x000000000f087348 */ /* 0x001fea0003c00000 */
[----:B------:R-:W-:Y:S01]  /*1a4d0*/  VOTE.ANY R14, PT, P6 ;  /* 0x00000000000e7806 */ /* 0x000fe200030e0100 */
[----:B0-----:R-:W-:Y:S06]  /*1a4e0*/  ENDCOLLECTIVE ;  /* 0x000000000000791b */ /* 0x001fec0003800000 */
.L_x_1544:
[----:B------:R-:W-:Y:S05]  /*1a4f0*/  BSYNC B0 ;  /* 0x0000000000007941 */ /* 0x000fea0003800000 */
.L_x_1543:
[----:B------:R-:W-:Y:S02]  /*1a500*/  IMAD.MOV.U32 R3, RZ, RZ, R14 ;  /* 0x000000ffff037224 */ /* 0x000fe400078e000e */
[----:B------:R-:W-:Y:S02]  /*1a510*/  IMAD.MOV.U32 R13, RZ, RZ, R17 ;  /* 0x000000ffff0d7224 */ /* 0x000fe400078e0011 */
[----:B------:R-:W0:Y:S01]  /*1a520*/  POPC R7, R3 ;  /* 0x0000000300077309 */ /* 0x000e220000000000 */
[----:B------:R-:W-:Y:S02]  /*1a530*/  IMAD.MOV.U32 R11, RZ, RZ, 0x1f ;  /* 0x0000001fff0b7424 */ /* 0x000fe400078e00ff */
[----:B------:R-:W-:Y:S02]  /*1a540*/  IMAD.MOV.U32 R15, RZ, RZ, -0x1 ;  /* 0xffffffffff0f7424 */ /* 0x000fe400078e00ff */
[----:B0-----:R-:W-:Y:S02]  /*1a550*/  IMAD.MOV.U32 R12, RZ, RZ, R7 ;  /* 0x000000ffff0c7224 */ /* 0x001fe400078e0007 */
[----:B------:R-:W-:-:S07]  /*1a560*/  IMAD.IADD R19, R7, 0x1, R19 ;  /* 0x0000000107137824 */ /* 0x000fce00078e0213 */
[----:B------:R-:W-:Y:S05]  /*1a570*/  WARPSYNC.COLLECTIVE R15, `(.L_x_1545) ;  /* 0x000000000f087348 */ /* 0x000fea0003c00000 */
[----:B------:R0:W1:Y:S02]  /*1a580*/  SHFL.IDX P6, R14, R13, R12, R11 ;  /* 0x0000000c0d0e7389 */ /* 0x00006400000c000b */
[----:B01----:R-:W-:Y:S01]  /*1a590*/  ENDCOLLECTIVE ;  /* 0x000000000000791b */ /* 0x003fe20003800000 */
.L_x_1545:
[----:B------:R-:W-:Y:S02]  /*1a5a0*/  IMAD.MOV.U32 R13, RZ, RZ, R5 ;  /* 0x000000ffff0d7224 */ /* 0x000fe400078e0005 */
[----:B------:R-:W-:-:S07]  /*1a5b0*/  IMAD.MOV.U32 R17, RZ, RZ, R14 ;  /* 0x000000ffff117224 */ /* 0x000fce00078e000e */
[----:B------:R-:W-:Y:S05]  /*1a5c0*/  WARPSYNC.COLLECTIVE R15, `(.L_x_1546) ;  /* 0x000000000f087348 */ /* 0x000fea0003c00000 */
[----:B------:R0:W1:Y:S02]  /*1a5d0*/  SHFL.IDX P6, R14, R13, R12, R11 ;  /* 0x0000000c0d0e7389 */ /* 0x00006400000c000b */
[----:B01----:R-:W-:Y:S01]  /*1a5e0*/  ENDCOLLECTIVE ;  /* 0x000000000000791b */ /* 0x003fe20003800000 */
.L_x_1546:
[----:B------:R-:W-:Y:S01]  /*1a5f0*/  IMAD.MOV.U32 R5, RZ, RZ, R14 ;  /* 0x000000ffff057224 */ /* 0x000fe200078e000e */
[----:B------:R-:W-:Y:S06]  /*1a600*/  BRA `(.L_x_1547) ;  /* 0xffffffac00bc7947 */ /* 0x000fec000383ffff */
.L_x_1401:
[----:B------:R-:W-:Y:S01]  /*1a610*/  BSSY B0, `(.L_x_1548) ;  /* 0x0000007000007945 */ /* 0x000fe20003800000 */
[----:B------:R-:W-:Y:S02]  /*1a620*/  IMAD.MOV.U32 R13, RZ, RZ, R2 ;  /* 0x000000ffff0d7224 */ /* 0x000fe400078e0002 */
[----:B------:R-:W-:Y:S02]  /*1a630*/  IMAD.MOV.U32 R11, RZ, RZ, 0x1f ;  /* 0x0000001fff0b7424 */ /* 0x000fe400078e00ff */
[----:B------:R-:W-:-:S07]  /*1a640*/  IMAD.MOV.U32 R15, RZ, RZ, -0x1 ;  /* 0xffffffffff0f7424 */ /* 0x000fce00078e00ff */
[----:B0123--:R-:W-:Y:S05]  /*1a650*/  WARPSYNC.COLLECTIVE R15, `(.L_x_1549) ;  /* 0x000000000f087348 */ /* 0x00ffea0003c00000 */
[----:B------:R4:W0:Y:S02]  /*1a660*/  SHFL.IDX P6, R14, R13, R12, R11 ;  /* 0x0000000c0d0e7389 */ /* 0x00082400000c000b */
[----:B01234-:R-:W-:Y:S01]  /*1a670*/  ENDCOLLECTIVE ;  /* 0x000000000000791b */ /* 0x01ffe20003800000 */
.L_x_1549:
[----:B------:R-:W-:Y:S05]  /*1a680*/  BSYNC B0 ;  /* 0x0000000000007941 */ /* 0x000fea0003800000 */
.L_x_1548:
[----:B------:R-:W-:Y:S01]  /*1a690*/  IMAD.MOV.U32 R16, RZ, RZ, R14 ;  /* 0x000000ffff107224 */ /* 0x000fe200078e000e */
[----:B------:R-:W-:Y:S06]  /*1a6a0*/  BRA `(.L_x_1400) ;  /* 0xffffffac00ac7947 */ /* 0x000fec000383ffff */
.L_x_1407:
[----:B0-----:R0:W2:Y:S02]  /*1a6b0*/  SYNCS.PHASECHK.TRANS64.TRYWAIT P0, [R4+URZ+0x16820], R0 ;  /* 0x01682000040075a7 */ /* 0x0010a4000800017f */
[----:B--2---:R-:W-:Y:S05]  /*1a6c0*/  @!P0 NANOSLEEP.SYNCS 0x989680 ;  /* 0x009896800000895d */ /* 0x004fea0003900000 */
[----:B------:R-:W2:Y:S02]  /*1a6d0*/  @!P0 SYNCS.PHASECHK.TRANS64 P0, [R4+URZ+0x16820], R0 ;  /* 0x01682000040085a7 */ /* 0x000ea4000800007f */
[----:B--2---:R-:W-:Y:S05]  /*1a6e0*/  @!P0 BRA `(.L_x_1407) ;  /* 0xfffffffc00f08947 */ /* 0x004fea000383ffff */
[----:B------:R-:W-:Y:S05]  /*1a6f0*/  BRA `(.L_x_1550) ;  /* 0xffffffb800047947 */ /* 0x000fea000383ffff */
.L_x_1408:
[----:B------:R-:W2:Y:S01]  /*1a700*/  S2R R2, SR_TID.X ;  /* 0x0000000000027919 */ /* 0x000ea20000002100 */
[----:B------:R-:W-:Y:S01]  /*1a710*/  BSSY B0, `(.L_x_1551) ;  /* 0x000000a000007945 */ /* 0x000fe20003800000 */
[----:B------:R-:W-:Y:S02]  /*1a720*/  IMAD.MOV.U32 R12, RZ, RZ, RZ ;  /* 0x000000ffff0c7224 */ /* 0x000fe400078e00ff */
[----:B------:R-:W-:Y:S02]  /*1a730*/  IMAD.MOV.U32 R11, RZ, RZ, 0x1f ;  /* 0x0000001fff0b7424 */ /* 0x000fe400078e00ff */
[----:B------:R-:W-:Y:S01]  /*1a740*/  IMAD.MOV.U32 R15, RZ, RZ, -0x1 ;  /* 0xffffffffff0f7424 */ /* 0x000fe200078e00ff */
[----:B--2---:R-:W-:-:S04]  /*1a750*/  SHF.R.U32.HI R2, RZ, 0x5, R2 ;  /* 0x00000005ff027819 */ /* 0x004fc80000011602 */
[----:B------:R-:W-:-:S05]  /*1a760*/  LOP3.LUT R2, R2, 0x3, RZ, 0xc0, !PT ;  /* 0x0000000302027812 */ /* 0x000fca00078ec0ff */
[----:B------:R-:W-:-:S07]  /*1a770*/  IMAD.MOV.U32 R13, RZ, RZ, R2 ;  /* 0x000000ffff0d7224 */ /* 0x000fce00078e0002 */
[----:B01----:R-:W-:Y:S05]  /*1a780*/  WARPSYNC.COLLECTIVE R15, `(.L_x_1552) ;  /* 0x000000000f087348 */ /* 0x003fea0003c00000 */
[----:B------:R2:W3:Y:S02]  /*1a790*/  SHFL.IDX P6, R14, R13, R12, R11 ;  /* 0x0000000c0d0e7389 */ /* 0x0004e400000c000b */
[----:B0123--:R-:W-:Y:S01]  /*1a7a0*/  ENDCOLLECTIVE ;  /* 0x000000000000791b */ /* 0x00ffe20003800000 */
.L_x_1552:
[----:B------:R-:W-:Y:S05]  /*1a7b0*/  BSYNC B0 ;  /* 0x0000000000007941 */ /* 0x000fea0003800000 */
.L_x_1551:
[----:B------:R-:W-:Y:S05]  /*1a7c0*/  BRA `(.L_x_1553) ;  /* 0xffffffb400ec7947 */ /* 0x000fea000383ffff */
.L_x_1411:
[----:B------:R-:W-:Y:S01]  /*1a7d0*/  BSSY B1, `(.L_x_1554) ;  /* 0x0000006000017945 */ /* 0x000fe20003800000 */
[----:B------:R-:W-:-:S07]  /*1a7e0*/  IMAD.MOV.U32 R15, RZ, RZ, -0x1 ;  /* 0xffffffffff0f7424 */ /* 0x000fce00078e00ff */
[----:B01----:R-:W-:Y:S05]  /*1a7f0*/  WARPSYNC.COLLECTIVE R15, `(.L_x_1555) ;  /* 0x000000000f0c7348 */ /* 0x003fea0003c00000 */
[----:B------:R-:W-:Y:S02]  /*1a800*/  ELECT P6, UR62, PT ;  /* 0x00000000003e782f */ /* 0x000fe400038c0000 */
[----:B------:R-:W-:Y:S01]  /*1a810*/  MOV R14, UR62 ;  /* 0x0000003e000e7c02 */ /* 0x000fe20008000f00 */
[----:B01----:R-:W-:Y:S10]  /*1a820*/  ENDCOLLECTIVE ;  /* 0x000000000000791b */ /* 0x003ff40003800000 */
.L_x_1555:
[----:B------:R-:W-:Y:S05]  /*1a830*/  BSYNC B1 ;  /* 0x0000000000017941 */ /* 0x000fea0003800000 */
.L_x_1554:
[----:B------:R-:W-:Y:S05]  /*1a840*/  BRA `(.L_x_1556) ;  /* 0xffffffb400e47947 */ /* 0x000fea000383ffff */
.L_x_1413:
[----:B0-----:R0:W2:Y:S02]  /*1a850*/  SYNCS.PHASECHK.TRANS64.TRYWAIT P1, [R5+URZ+0x16840], R0 ;  /* 0x01684000050075a7 */ /* 0x0010a4000802017f */
[----:B--2---:R-:W-:Y:S05]  /*1a860*/  @!P1 NANOSLEEP.SYNCS 0x989680 ;  /* 0x009896800000995d */ /* 0x004fea0003900000 */
[----:B------:R-:W2:Y:S02]  /*1a870*/  @!P1 SYNCS.PHASECHK.TRANS64 P1, [R5+URZ+0x16840], R0 ;  /* 0x01684000050095a7 */ /* 0x000ea4000802007f */
[----:B--2---:R-:W-:Y:S05]  /*1a880*/  @!P1 BRA `(.L_x_1413) ;  /* 0xfffffffc00f09947 */ /* 0x004fea000383ffff */
[----:B------:R-:W-:Y:S05]  /*1a890*/  BRA `(.L_x_1557) ;  /* 0xffffffb800047947 */ /* 0x000fea000383ffff */
.L_x_1415:
[----:B--2---:R2:W3:Y:S02]  /*1a8a0*/  SYNCS.PHASECHK.TRANS64.TRYWAIT P1, [R25+URZ+0x16840], R2 ;  /* 0x01684002190075a7 */ /* 0x0044e4000802017f */
[----:B---3--:R-:W-:Y:S05]  /*1a8b0*/  @!P1 NANOSLEEP.SYNCS 0x989680 ;  /* 0x009896800000995d */ /* 0x008fea0003900000 */
[----:B------:R-:W3:Y:S02]  /*1a8c0*/  @!P1 SYNCS.PHASECHK.TRANS64 P1, [R25+URZ+0x16840], R2 ;  /* 0x01684002190095a7 */ /* 0x000ee4000802007f */
[----:B---3--:R-:W-:Y:S05]  /*1a8d0*/  @!P1 BRA `(.L_x_1415) ;  /* 0xfffffffc00f09947 */ /* 0x008fea000383ffff */
[----:B------:R-:W-:Y:S05]  /*1a8e0*/  BRA `(.L_x_1558) ;  /* 0xffffffb800107947 */ /* 0x000fea000383ffff */
.L_x_1417:
[----:B---3--:R3:W4:Y:S02]  /*1a8f0*/  SYNCS.PHASECHK.TRANS64.TRYWAIT P1, [R5+URZ+0x16860], R0 ;  /* 0x01686000050075a7 */ /* 0x008724000802017f */
[----:B----4-:R-:W-:Y:S05]  /*1a900*/  @!P1 NANOSLEEP.SYNCS 0x989680 ;  /* 0x009896800000995d */ /* 0x010fea0003900000 */
[----:B------:R-:W4:Y:S02]  /*1a910*/  @!P1 SYNCS.PHASECHK.TRANS64 P1, [R5+URZ+0x16860], R0 ;  /* 0x01686000050095a7 */ /* 0x000f24000802007f */
[----:B----4-:R-:W-:Y:S05]  /*1a920*/  @!P1 BRA `(.L_x_1417) ;  /* 0xfffffffc00f09947 */ /* 0x010fea000383ffff */
[----:B------:R-:W-:Y:S05]  /*1a930*/  BRA `(.L_x_1559) ;  /* 0xffffffb8000c7947 */ /* 0x000fea000383ffff */
.L_x_1560:
        /* <DEDUP_REMOVED lines=12> */
.L_x_3170:


//--------------------- .text._ZN7cutlass13device_kernelIN5flash11enable_sm90INS1_16FlashAttnFwdSm90INS1_25CollectiveMainloopFwdSm90ILi2EN4cute5tupleIJNS5_1CILi1EEES8_S8_EEENS6_IJNS7_ILi192EEENS7_ILi128EEENS7_ILi64EEEEEELi64ENS_6half_tEfNS_4arch4Sm90ELb0ELb1ELb0ELb1ELb1ELb1ELb0ELb1ELb1ELb1ELb1ELb0EEENS1_21CollectiveEpilogueFwdINS6_IJSA_SC_SB_EEES9_SE_SG_Li384ELb1ELb1ELb1ELb0EEENS1_36VarlenDynamicPersistentTileSchedulerILi192ELi128ELi384ELi128ELb1ELb1ELb1ELb1ELb0ELb1EEEEEEEEEvNT_6ParamsE --------------------------
	.section	.text._ZN7cutlass13device_kernelIN5flash11enable_sm90INS1_16FlashAttnFwdSm90INS1_25CollectiveMainloopFwdSm90ILi2EN4cute5tupleIJNS5_1CILi1EEES8_S8_EEENS6_IJNS7_ILi192EEENS7_ILi128EEENS7_ILi64EEEEEELi64ENS_6half_tEfNS_4arch4Sm90ELb0ELb1ELb0ELb1ELb1ELb1ELb0ELb1ELb1ELb1ELb1ELb0EEENS1_21CollectiveEpilogueFwdINS6_IJSA_SC_SB_EEES9_SE_SG_Li384ELb1ELb1ELb1ELb0EEENS1_36VarlenDynamicPersistentTileSchedulerILi192ELi128ELi384ELi128ELb1ELb1ELb1ELb1ELb0ELb1EEEEEEEEEvNT_6ParamsE,"ax",@progbits
	.align	128
.text._ZN7cutlass13device_kernelIN5flash11enable_sm90INS1_16FlashAttnFwdSm90INS1_25CollectiveMainloopFwdSm90ILi2EN4cute5tupleIJNS5_1CILi1EEES8_S8_EEENS6_IJNS7_ILi192EEENS7_ILi128EEENS7_ILi64EEEEEELi64ENS_6half_tEfNS_4arch4Sm90ELb0ELb1ELb0ELb1ELb1ELb1ELb0ELb1ELb1ELb1ELb1ELb0EEENS1_21CollectiveEpilogueFwdINS6_IJSA_SC_SB_EEES9_SE_SG_Li384ELb1ELb1ELb1ELb0EEENS1_36VarlenDynamicPersistentTileSchedulerILi192ELi128ELi384ELi128ELb1ELb1ELb1ELb1ELb0ELb1EEEEEEEEEvNT_6ParamsE:
        .type           _ZN7cutlass13device_kernelIN5flash11enable_sm90INS1_16FlashAttnFwdSm90INS1_25CollectiveMainloopFwdSm90ILi2EN4cute5tupleIJNS5_1CILi1EEES8_S8_EEENS6_IJNS7_ILi192EEENS7_ILi128EEENS7_ILi64EEEEEELi64ENS_6half_tEfNS_4arch4Sm90ELb0ELb1ELb0ELb1ELb1ELb1ELb0ELb1ELb1ELb1ELb1ELb0EEENS1_21CollectiveEpilogueFwdINS6_IJSA_SC_SB_EEES9_SE_SG_Li384ELb1ELb1ELb1ELb0EEENS1_36VarlenDynamicPersistentTileSchedulerILi192ELi128ELi384ELi128ELb1ELb1ELb1ELb1ELb0ELb1EEEEEEEEEvNT_6ParamsE,@function
        .size           _ZN7cutlass13device_kernelIN5flash11enable_sm90INS1_16FlashAttnFwdSm90INS1_25CollectiveMainloopFwdSm90ILi2EN4cute5tupleIJNS5_1CILi1EEES8_S8_EEENS6_IJNS7_ILi192EEENS7_ILi128EEENS7_ILi64EEEEEELi64ENS_6half_tEfNS_4arch4Sm90ELb0ELb1ELb0ELb1ELb1ELb1ELb0ELb1ELb1ELb1ELb1ELb0EEENS1_21CollectiveEpilogueFwdINS6_IJSA_SC_SB_EEES9_SE_SG_Li384ELb1ELb1ELb1ELb0EEENS1_36VarlenDynamicPersistentTileSchedulerILi192ELi128ELi384ELi128ELb1ELb1ELb1ELb1ELb0ELb1EEEEEEEEEvNT_6ParamsE,(.L_x_3171 - _ZN7cutlass13device_kernelIN5flash11enable_sm90INS1_16FlashAttnFwdSm90INS1_25CollectiveMainloopFwdSm90ILi2EN4cute5tupleIJNS5_1CILi1EEES8_S8_EEENS6_IJNS7_ILi192EEENS7_ILi128EEENS7_ILi64EEEEEELi64ENS_6half_tEfNS_4arch4Sm90ELb0ELb1ELb0ELb1ELb1ELb1ELb0ELb1ELb1ELb1ELb1ELb0EEENS1_21CollectiveEpilogueFwdINS6_IJSA_SC_SB_EEES9_SE_SG_Li384ELb1ELb1ELb1ELb0EEENS1_36VarlenDynamicPersistentTileSchedulerILi192ELi128ELi384ELi128ELb1ELb1ELb1ELb1ELb0ELb1EEEEEEEEEvNT_6ParamsE)
        .other          _ZN7cutlass13device_kernelIN5flash11enable_sm90INS1_16FlashAttnFwdSm90INS1_25CollectiveMainloopFwdSm90ILi2EN4cute5tupleIJNS5_1CILi1EEES8_S8_EEENS6_IJNS7_ILi192EEENS7_ILi128EEENS7_ILi64EEEEEELi64ENS_6half_tEfNS_4arch4Sm90ELb0ELb1ELb0ELb1ELb1ELb1ELb0ELb1ELb1ELb1ELb1ELb0EEENS1_21CollectiveEpilogueFwdINS6_IJSA_SC_SB_EEES9_SE_SG_Li384ELb1ELb1ELb1ELb0EEENS1_36VarlenDynamicPersistentTileSchedulerILi192ELi128ELi384ELi128ELb1ELb1ELb1ELb1ELb0ELb1EEEEEEEEEvNT_6ParamsE,@"STO_CUDA_ENTRY STV_DEFAULT"
_ZN7cutlass13device_kernelIN5flash11enable_sm90INS1_16FlashAttnFwdSm90INS1_25CollectiveMainloopFwdSm90ILi2EN4cute5tupleIJNS5_1CILi1EEES8_S8_EEENS6_IJNS7_ILi192EEENS7_ILi128EEENS7_ILi64EEEEEELi64ENS_6half_tEfNS_4arch4Sm90ELb0ELb1ELb0ELb1ELb1ELb1ELb0ELb1ELb1ELb1ELb1ELb0EEENS1_21CollectiveEpilogueFwdINS6_IJSA_SC_SB_EEES9_SE_SG_Li384ELb1ELb1ELb1ELb0EEENS1_36VarlenDynamicPersistentTileSchedulerILi192ELi128ELi384ELi128ELb1ELb1ELb1ELb1ELb0ELb1EEEEEEEEEvNT_6ParamsE:
        /* <DEDUP_REMOVED lines=18> */
.L_x_1562:
[----:B------:R-:W-:Y:S05]  /*0120*/  BSYNC B0 ;  /* 0x0000000000007941 */ /* 0x000fea0003800000 */
.L_x_1561:
        /* <DEDUP_REMOVED lines=41> */
.L_x_1563:
        /* <DEDUP_REMOVED lines=22> */
.L_x_1564:
        /* <DEDUP_REMOVED lines=18> */
.L_x_1565:
        /* <DEDUP_REMOVED lines=22> */
.L_x_1566:
        /* <DEDUP_REMOVED lines=22> */
.L_x_1567:
        /* <DEDUP_REMOVED lines=8> */
.L_x_1570:
[----:B------:R-:W-:-:S08]  /*0980*/  NOP ;  /* 0x0000000000007918 */ /* 0x000fd00000000000 */
[----:B------:R-:W0:Y:S02]  /*0990*/  USETMAXREG.TRY_ALLOC.CTAPOOL UP0, 0xa0 ;  /* 0x000000a0000079c8 */ /* 0x000e240008000600 */
[----:B0-----:R-:W-:-:S13]  /*09a0*/  PLOP3.LUT P0, PT, PT, PT, UP0, 0x80, 0x0 ;  /* 0x000000000000781c */ /* 0x001fda0003f0f008 */
[----:B------:R-:W-:Y:S05]  /*09b0*/  @!P0 BRA `(.L_x_1570) ;  /* 0xfffffffc00f08947 */ /* 0x000fea000383ffff */
[----:B------:R-:W0:Y:S01]  /*09c0*/  S2R R0, SR_TID.X ;  /* 0x0000000000007919 */ /* 0x000e220000002100 */
[----:B------:R-:W1:Y:S01]  /*09d0*/  S2UR UR38, SR_CgaCtaId ;  /* 0x00000000002679c3 */ /* 0x000e620000008800 */
[----:B------:R-:W-:Y:S01]  /*09e0*/  UMOV UR4, 0x400 ;  /* 0x0000040000047882 */ /* 0x000fe20000000000 */
[----:B------:R-:W-:-:S06]  /*09f0*/  LOP3.LUT R18, R18, 0xdfffffff, RZ, 0xc0, !PT ;  /* 0xdfffffff12127812 */ /* 0x000fcc00078ec0ff */
[----:B------:R-:W-:Y:S06]  /*0a00*/  BAR.ARV 0x8, 0x200 ;  /* 0x0208000000007b1d */ /* 0x000fec0000002000 */
[----:B-1----:R-:W-:-:S06]  /*0a10*/  ULEA UR4, UR38, UR4, 0x18 ;  /* 0x0000000426047291 */ /* 0x002fcc000f8ec03f */
[----:B------:R-:W-:Y:S01]  /*0a20*/  IMAD.U32 R2, RZ, RZ, UR4 ;  /* 0x00000004ff027e24 */ /* 0x000fe2000f8e00ff */
[----:B0-----:R-:W-:Y:S01]  /*0a30*/  SHF.R.U32.HI R0, RZ, 0x7, R0 ;  /* 0x00000007ff007819 */ /* 0x001fe20000011600 */
[----:B------:R-:W-:-:S03]  /*0a40*/  ULDC UR4, c[0x0][0xc3c] ;  /* 0x00030f0000047ab9 */ /* 0x000fc60000000800 */
[----:B------:R-:W-:-:S13]  /*0a50*/  ISETP.NE.AND P0, PT, R0, 0x1, PT ;  /* 0x000000010000780c */ /* 0x000fda0003f05270 */
[----:B------:R-:W-:Y:S01]  /*0a60*/  @P0 LOP3.LUT R18, R18, 0x20000000, RZ, 0xfc, !PT ;  /* 0x2000000012120812 */ /* 0x000fe200078efcff */
[----:B------:R-:W-:Y:S08]  /*0a70*/  @!P0 BAR.ARV 0x9, 0x100 ;  /* 0x0244000000008b1d */ /* 0x000ff00000002000 */
[----:B------:R-:W-:Y:S06]  /*0a80*/  BAR.SYNC.DEFER_BLOCKING 0x5, 0x200 ;  /* 0x0148000000007b1d */ /* 0x000fec0000010000 */
[----:B------:R-:W0:Y:S02]  /*0a90*/  LDS.128 R32, [R2+0x168d0] ;  /* 0x0168d00002207984 */ /* 0x000e240000000c00 */
[----:B------:R-:W-:Y:S06]  /*0aa0*/  BAR.ARV 0x4, 0x200 ;  /* 0x0108000000007b1d */ /* 0x000fec0000002000 */
[----:B0-----:R-:W-:-:S13]  /*0ab0*/  ISETP.GE.AND P0, PT, R35, UR4, PT ;  /* 0x0000000423007c0c */ /* 0x001fda000bf06270 */
[----:B------:R-:W-:Y:S05]  /*0ac0*/  @P0 BRA `(.L_x_1571) ;  /* 0x000001f000e00947 */ /* 0x000fea0003800000 */
[----:B------:R-:W0:Y:S01]  /*0ad0*/  S2R R0, SR_TID.X ;  /* 0x0000000000007919 */ /* 0x000e220000002100 */
[----:B------:R-:W-:Y:S01]  /*0ae0*/  CS2R R22, SRZ ;  /* 0x0000000000167805 */ /* 0x000fe2000001ff00 */
[----:B------:R-:W-:Y:S01]  /*0af0*/  IMAD.MOV.U32 R154, RZ, RZ, RZ ;  /* 0x000000ffff9a7224 */ /* 0x000fe200078e00ff */
[----:B------:R-:W-:Y:S01]  /*0b00*/  ULOP3.LUT UR39, UR37, 0x1, URZ, 0xfc, !UPT ;  /* 0x0000000125277892 */ /* 0x000fe2000f8efc3f */
[----:B------:R-:W-:Y:S01]  /*0b10*/  UMOV UR36, URZ ;  /* 0x0000003f00247c82 */ /* 0x000fe20008000000 */
[----:B0-----:R-:W-:-:S05]  /*0b20*/  VIADD R13, R0, 0xffffff80 ;  /* 0xffffff80000d7836 */ /* 0x001fca0000000000 */
[----:B------:R-:W-:-:S04]  /*0b30*/  SHF.R.S32.HI R0, RZ, 0x1f, R13 ;  /* 0x0000001fff007819 */ /* 0x000fc8000001140d */
[CC--:B------:R-:W-:Y:S02]  /*0b40*/  LEA.HI R3, R0.reuse, R13.reuse, RZ, 0x7 ;  /* 0x0000000d00037211 */ /* 0x0c0fe400078f38ff */
[CC--:B------:R-:W-:Y:S02]  /*0b50*/  LEA.HI R5, R0.reuse, R13.reuse, RZ, 0x4 ;  /* 0x0000000d00057211 */ /* 0x0c0fe400078f20ff */
[----:B------:R-:W-:Y:S02]  /*0b60*/  LOP3.LUT R4, R3, 0xffffff80, RZ, 0xc0, !PT ;  /* 0xffffff8003047812 */ /* 0x000fe400078ec0ff */
[----:B------:R-:W-:Y:S02]  /*0b70*/  SHF.R.S32.HI R12, RZ, 0x7, R3 ;  /* 0x00000007ff0c7819 */ /* 0x000fe40000011403 */
[----:B------:R-:W-:Y:S01]  /*0b80*/  SHF.R.S32.HI R6, RZ, 0x4, R5 ;  /* 0x00000004ff067819 */ /* 0x000fe20000011405 */
[----:B------:R-:W-:Y:S01]  /*0b90*/  IMAD.IADD R11, R13, 0x1, -R4 ;  /* 0x000000010d0b7824 */ /* 0x000fe200078e0a04 */
[----:B------:R-:W-:-:S02]  /*0ba0*/  LEA.HI R4, R0, R13, RZ, 0x5 ;  /* 0x0000000d00047211 */ /* 0x000fc400078f28ff */
[----:B------:R-:W-:Y:S02]  /*0bb0*/  LOP3.LUT R3, R5, 0x3fffff0, RZ, 0xc0, !PT ;  /* 0x03fffff005037812 */ /* 0x000fe400078ec0ff */
[----:B------:R-:W-:Y:S02]  /*0bc0*/  SHF.R.S32.HI R7, RZ, 0x1f, R11 ;  /* 0x0000001fff077819 */ /* 0x000fe4000001140b */
[----:B------:R-:W-:Y:S01]  /*0bd0*/  SHF.R.S32.HI R14, RZ, 0x5, R4 ;  /* 0x00000005ff0e7819 */ /* 0x000fe20000011404 */
[----:B------:R-:W-:Y:S01]  /*0be0*/  IMAD.HI R4, R12, 0x55555556, RZ ;  /* 0x555555560c047827 */ /* 0x000fe200078e02ff */
[----:B------:R-:W-:Y:S02]  /*0bf0*/  LEA.HI R8, R7, R11, RZ, 0x2 ;  /* 0x0000000b07087211 */ /* 0x000fe400078f10ff */
[----:B------:R-:W-:Y:S01]  /*0c00*/  LEA.HI R5, R5, R6, RZ, 0x1 ;  /* 0x0000000605057211 */ /* 0x000fe200078f08ff */
[----:B------:R-:W-:Y:S01]  /*0c10*/  IMAD.IADD R3, R13, 0x1, -R3 ;  /* 0x000000010d037824 */ /* 0x000fe200078e0a03 */
[----:B------:R-:W-:-:S02]  /*0c20*/  SHF.R.S32.HI R9, RZ, 0x2, R8 ;  /* 0x00000002ff097819 */ /* 0x000fc40000011408 */
[----:B------:R-:W-:Y:S02]  /*0c30*/  SHF.R.S32.HI R10, RZ, 0x1f, R8 ;  /* 0x0000001fff0a7819 */ /* 0x000fe40000011408 */
[----:B------:R-:W-:Y:S02]  /*0c40*/  LEA.HI R7, R7, R11, RZ, 0x5 ;  /* 0x0000000b07077211 */ /* 0x000fe400078f28ff */
[----:B------:R-:W-:Y:S02]  /*0c50*/  LEA.HI R10, R10, R9, RZ, 0x3 ;  /* 0x000000090a0a7211 */ /* 0x000fe400078f18ff */
[----:B------:R-:W-:Y:S02]  /*0c60*/  LOP3.LUT R5, R5, 0x1ffffffe, RZ, 0xc0, !PT ;  /* 0x1ffffffe05057812 */ /* 0x000fe400078ec0ff */
[----:B------:R-:W-:Y:S02]  /*0c70*/  LOP3.LUT R10, R10, 0xfffffff8, RZ, 0xc0, !PT ;  /* 0xfffffff80a0a7812 */ /* 0x000fe400078ec0ff */
[----:B------:R-:W-:Y:S01]  /*0c80*/  LEA.HI R4, R4, R4, RZ, 0x1 ;  /* 0x0000000404047211 */ /* 0x000fe200078f08ff */
[----:B------:R-:W-:Y:S01]  /*0c90*/  IMAD.IADD R5, R6, 0x1, -R5 ;  /* 0x0000000106057824 */ /* 0x000fe200078e0a05 */
[----:B------:R-:W-:Y:S01]  /*0ca0*/  SHF.R.S32.HI R7, RZ, 0x5, R7 ;  /* 0x00000005ff077819 */ /* 0x000fe20000011407 */
[----:B------:R-:W-:Y:S01]  /*0cb0*/  IMAD.IADD R10, R9, 0x1, -R10 ;  /* 0x00000001090a7824 */ /* 0x000fe200078e0a0a */
[----:B------:R-:W-:Y:S01]  /*0cc0*/  LOP3.LUT R8, R8, 0x7ffffffc, RZ, 0xc0, !PT ;  /* 0x7ffffffc08087812 */ /* 0x000fe200078ec0ff */
[----:B------:R-:W-:Y:S01]  /*0cd0*/  IMAD R6, R14, 0x10, R3 ;  /* 0x000000100e067824 */ /* 0x000fe200078e0203 */
[----:B------:R-:W-:Y:S01]  /*0ce0*/  LEA.HI R3, R0, R13, RZ, 0x2 ;  /* 0x0000000d00037211 */ /* 0x000fe200078f10ff */
[----:B------:R-:W-:-:S02]  /*0cf0*/  IMAD R4, R4, -0x3, R12 ;  /* 0xfffffffd04047824 */ /* 0x000fc400078e020c */
[----:B------:R-:W-:Y:S01]  /*0d00*/  IMAD R7, R7, 0x10, R10 ;  /* 0x0000001007077824 */ /* 0x000fe200078e020a */
[----:B------:R-:W-:Y:S01]  /*0d10*/  SHF.R.S32.HI R12, RZ, 0x2, R3 ;  /* 0x00000002ff0c7819 */ /* 0x000fe20000011403 */
[----:B------:R-:W-:Y:S02]  /*0d20*/  IMAD R6, R6, 0x8, R5 ;  /* 0x0000000806067824 */ /* 0x000fe400078e0205 */
[----:B------:R-:W-:Y:S01]  /*0d30*/  IMAD R9, R4, 0x40, R7 ;  /* 0x0000004004097824 */ /* 0x000fe200078e0207 */
[----:B------:R-:W-:Y:S01]  /*0d40*/  LEA.HI R4, R0, R13, RZ, 0x3 ;  /* 0x0000000d00047211 */ /* 0x000fe200078f18ff */
[----:B------:R-:W-:Y:S01]  /*0d50*/  VIADD R7, R12, 0x60 ;  /* 0x000000600c077836 */ /* 0x000fe20000000000 */
[----:B------:R-:W-:Y:S01]  /*0d60*/  SHF.R.S32.HI R0, RZ, 0x1f, R3 ;  /* 0x0000001fff007819 */ /* 0x000fe20000011403 */
[----:B------:R-:W-:Y:S01]  /*0d70*/  IMAD.IADD R8, R11, 0x1, -R8 ;  /* 0x000000010b087824 */ /* 0x000fe200078e0a08 */
[----:B------:R-:W-:Y:S01]  /*0d80*/  LOP3.LUT R3, R3, 0xfffffffc, RZ, 0xc0, !PT ;  /* 0xfffffffc03037812 */ /* 0x000fe200078ec0ff */
[----:B------:R-:W-:Y:S01]  /*0d90*/  STL [R1+0x5c], R9 ;  /* 0x00005c0901007387 */ /* 0x000fe20000100800 */
[----:B------:R-:W-:Y:S01]  /*0da0*/  LEA.HI R0, R0, R12, RZ, 0x3 ;  /* 0x0000000c00007211 */ /* 0x000fe200078f18ff */
[----:B------:R-:W-:Y:S01]  /*0db0*/  IMAD.SHL.U32 R155, R8, 0x2, RZ ;  /* 0x00000002089b7824 */ /* 0x000fe200078e00ff */
[----:B------:R-:W-:Y:S01]  /*0dc0*/  SHF.R.S32.HI R5, RZ, 0x3, R4 ;  /* 0x00000003ff057819 */ /* 0x000fe20000011404 */
[C---:B------:R-:W-:Y:S01]  /*0dd0*/  IMAD.IADD R10, R13.reuse, 0x1, -R3 ;  /* 0x000000010d0a7824 */ /* 0x040fe200078e0a03 */
[----:B------:R-:W-:Y:S01]  /*0de0*/  LOP3.LUT R4, R4, 0xfffffff8, RZ, 0xc0, !PT ;  /* 0xfffffff804047812 */ /* 0x000fe200078ec0ff */
[----:B------:R-:W-:Y:S01]  /*0df0*/  STL [R1+0xc], RZ ;  /* 0x00000cff01007387 */ /* 0x000fe20000100800 */
[----:B------:R-:W-:Y:S01]  /*0e00*/  LOP3.LUT R0, R0, 0xfffffff8, RZ, 0xc0, !PT ;  /* 0xfffffff800007812 */ /* 0x000fe200078ec0ff */
[C---:B------:R-:W-:Y:S01]  /*0e10*/  IMAD.SHL.U32 R152, R10.reuse, 0x4, RZ ;  /* 0x000000040a987824 */ /* 0x040fe200078e00ff */
[----:B------:R-:W-:Y:S01]  /*0e20*/  SHF.R.S32.HI R5, RZ, 0x1f, R7 ;  /* 0x0000001fff057819 */ /* 0x000fe20000011407 */
[----:B------:R-:W-:Y:S01]  /*0e30*/  IMAD.IADD R3, R13, 0x1, -R4 ;  /* 0x000000010d037824 */ /* 0x000fe200078e0a04 */
[----:B------:R-:W-:Y:S01]  /*0e40*/  LEA.HI R3, R10, R10, RZ, 0x1 ;  /* 0x0000000a0a037211 */ /* 0x000fe200078f08ff */
[----:B------:R-:W-:Y:S01]  /*0e50*/  IMAD.IADD R0, R12, 0x1, -R0 ;  /* 0x000000010c007824 */ /* 0x000fe200078e0a00 */
[----:B------:R-:W-:Y:S01]  /*0e60*/  LEA.HI R5, R5, R7, RZ, 0x3 ;  /* 0x0000000705057211 */ /* 0x000fe200078f18ff */
[----:B------:R-:W-:Y:S01]  /*0e70*/  IMAD.SHL.U32 R4, R7, 0x40, RZ ;  /* 0x0000004007047824 */ /* 0x000fe200078e00ff */
[----:B------:R-:W-:Y:S01]  /*0e80*/  LOP3.LUT R3, R3, 0x1ffffffe, RZ, 0xc0, !PT ;  /* 0x1ffffffe03037812 */ /* 0x000fe200078ec0ff */
[----:B------:R-:W-:Y:S01]  /*0e90*/  IMAD.SHL.U32 R16, R10, 0x8, RZ ;  /* 0x000000080a107824 */ /* 0x000fe200078e00ff */
[----:B------:R0:W-:Y:S01]  /*0ea0*/  STL [R1+0x44], R0 ;  /* 0x0000440001007387 */ /* 0x0001e20000100800 */
[----:B------:R-:W-:-:S02]  /*0eb0*/  IMAD.SHL.U32 R5, R5, 0x40, RZ ;  /* 0x0000004005057824 */ /* 0x000fc400078e00ff */
[----:B------:R-:W-:Y:S01]  /*0ec0*/  VIADD R19, R16, 0x20 ;  /* 0x0000002010137836 */ /* 0x000fe20000000000 */
[----:B------:R-:W-:Y:S01]  /*0ed0*/  SHF.R.S32.HI R17, RZ, 0x1f, R16 ;  /* 0x0000001fff117819 */ /* 0x000fe20000011410 */
[----:B------:R-:W-:Y:S01]  /*0ee0*/  IMAD.IADD R3, R10, 0x1, -R3 ;  /* 0x000000010a037824 */ /* 0x000fe200078e0a03 */
[----:B0-----:R-:W-:Y:S02]  /*0ef0*/  LOP3.LUT R0, R4, 0x1c0, RZ, 0xc0, !PT ;  /* 0x000001c004007812 */ /* 0x001fe400078ec0ff */
[----:B------:R-:W-:Y:S01]  /*0f00*/  LOP3.LUT R4, R5, 0xfffffe00, RZ, 0xc0, !PT ;  /* 0xfffffe0005047812 */ /* 0x000fe200078ec0ff */
[----:B------:R-:W-:Y:S01]  /*0f10*/  VIADD R5, R152, 0x10 ;  /* 0x0000001098057836 */ /* 0x000fe20000000000 */
[----:B------:R-:W-:Y:S01]  /*0f20*/  SHF.R.U32.HI R7, RZ, 0x3, R0 ;  /* 0x00000003ff077819 */ /* 0x000fe20000011600 */
[----:B------:R0:W-:Y:S04]  /*0f30*/  STL [R1+0x38], R0 ;  /* 0x0000380001007387 */ /* 0x0001e80000100800 */
[----:B------:R-:W-:Y:S04]  /*0f40*/  STL [R1+0x64], R7 ;  /* 0x0000640701007387 */ /* 0x000fe80000100800 */
[----:B------:R1:W-:Y:S01]  /*0f50*/  STL [R1+0x10], R5 ;  /* 0x0000100501007387 */ /* 0x0003e20000100800 */
[----:B0-----:R-:W-:-:S03]  /*0f60*/  LOP3.LUT R0, R0, 0x38, R16, 0xf8, !PT ;  /* 0x0000003800007812 */ /* 0x001fc600078ef810 */
[----:B------:R0:W-:Y:S01]  /*0f70*/  STL [R1+0x48], R4 ;  /* 0x0000480401007387 */ /* 0x0001e20000100800 */
[----:B-1----:R-:W-:Y:S01]  /*0f80*/  LOP3.LUT R5, R4, R0, R7, 0xf6, !PT ;  /* 0x0000000004057212 */ /* 0x002fe200078ef607 */
[----:B------:R-:W-:Y:S01]  /*0f90*/  IMAD.SHL.U32 R0, R6, 0x8, RZ ;  /* 0x0000000806007824 */ /* 0x000fe200078e00ff */
[----:B0-----:R-:W-:-:S05]  /*0fa0*/  SHF.R.S32.HI R4, RZ, 0x1f, R19 ;  /* 0x0000001fff047819 */ /* 0x001fca0000011413 */
[----:B------:R0:W-:Y:S04]  /*0fb0*/  STL [R1+0x8], R4 ;  /* 0x0000080401007387 */ /* 0x0001e80000100800 */
[----:B------:R1:W-:Y:S01]  /*0fc0*/  STL [R1+0x60], R0 ;  /* 0x0000600001007387 */ /* 0x0003e20000100800 */
[----:B0-----:R-:W-:Y:S02]  /*0fd0*/  IMAD R4, R5, 0x2, R2 ;  /* 0x0000000205047824 */ /* 0x001fe400078e0202 */
[----:B-1----:R-:W-:-:S03]  /*0fe0*/  IMAD R0, R3, 0x8, R9 ;  /* 0x0000000803007824 */ /* 0x002fc600078e0209 */
[----:B------:R0:W-:Y:S04]  /*0ff0*/  STL [R1+0x58], R4 ;  /* 0x0000580401007387 */ /* 0x0001e80000100800 */
[----:B------:R0:W-:Y:S02]  /*1000*/  STL [R1+0x34], R0 ;  /* 0x0000340001007387 */ /* 0x0001e40000100800 */
.L_x_1787:
[----:B------:R-:W-:Y:S05]  /*1010*/  YIELD ;  /* 0x0000000000007946 */ /* 0x000fea0003800000 */
[----:B------:R-:W-:Y:S01]  /*1020*/  ULDC.64 UR4, c[0x0][0xa28] ;  /* 0x00028a0000047ab9 */ /* 0x000fe20000000a00 */
[----:B-123--:R-:W1:Y:S01]  /*1030*/  LDC.64 R6, c[0x0][0xa08] ;  /* 0x00028200ff067b82 */ /* 0x00ee620000000a00 */
[----:B------:R-:W-:Y:S01]  /*1040*/  ISETP.NE.U32.AND P1, PT, RZ, UR4, PT ;  /* 0x00000004ff007c0c */ /* 0x000fe2000bf25070 */
[----:B------:R-:W-:Y:S02]  /*1050*/  IMAD.MOV.U32 R13, RZ, RZ, RZ ;  /* 0x000000ffff0d7224 */ /* 0x000fe400078e00ff */
[----:B------:R-:W-:Y:S01]  /*1060*/  IMAD.MOV.U32 R67, RZ, RZ, RZ ;  /* 0x000000ffff437224 */ /* 0x000fe200078e00ff */
[----:B------:R-:W-:Y:S01]  /*1070*/  ISETP.NE.AND.EX P1, PT, RZ, UR5, PT, P1 ;  /* 0x00000005ff007c0c */ /* 0x000fe2000bf25310 */
[----:B------:R-:W-:-:S02]  /*1080*/  ULDC.64 UR4, c[0x0][0xa18] ;  /* 0x0002860000047ab9 */ /* 0x000fc40000000a00 */
[----:B------:R-:W-:-:S04]  /*1090*/  ISETP.NE.U32.AND P2, PT, RZ, UR4, PT ;  /* 0x00000004ff007c0c */ /* 0x000fc8000bf45070 */
[----:B------:R-:W-:Y:S01]  /*10a0*/  ISETP.NE.AND.EX P2, PT, RZ, UR5, PT, P2 ;  /* 0x00000005ff007c0c */ /* 0x000fe2000bf45320 */
[----:B------:R-:W-:Y:S02]  /*10b0*/  ULDC.64 UR4, c[0x0][0xa08] ;  /* 0x0002820000047ab9 */ /* 0x000fe40000000a00 */
[----:B------:R-:W-:-:S03]  /*10c0*/  ISETP.NE.U32.AND P0, PT, RZ, UR4, PT ;  /* 0x00000004ff007c0c */ /* 0x000fc6000bf05070 */
[----:B0-----:R-:W0:Y:S01]  /*10d0*/  @P1 LDC.64 R4, c[0x0][0xa28] ;  /* 0x00028a00ff041b82 */ /* 0x001e220000000a00 */
[----:B------:R-:W-:Y:S01]  /*10e0*/  ISETP.NE.AND.EX P0, PT, RZ, UR5, PT, P0 ;  /* 0x00000005ff007c0c */ /* 0x000fe2000bf05300 */
[----:B-1----:R-:W-:-:S06]  /*10f0*/  IMAD.WIDE R10, R35, 0x4, R6 ;  /* 0x00000004230a7825 */ /* 0x002fcc00078e0206 */
[----:B------:R-:W1:Y:S01]  /*1100*/  @P2 LDC.64 R8, c[0x0][0xa18] ;  /* 0x00028600ff082b82 */ /* 0x000e620000000a00 */
[----:B------:R-:W-:Y:S02]  /*1110*/  ULDC UR4, c[0x0][0x288] ;  /* 0x0000a20000047ab9 */ /* 0x000fe40000000800 */
[----:B------:R-:W-:Y:S01]  /*1120*/  IMAD.U32 R156, RZ, RZ, UR4 ;  /* 0x00000004ff9c7e24 */ /* 0x000fe2000f8e00ff */
[----:B------:R-:W-:Y:S02]  /*1130*/  ULDC.64 UR4, c[0x0][0x418] ;  /* 0x0001060000047ab9 */ /* 0x000fe40000000a00 */
[----:B------:R2:W5:Y:S01]  /*1140*/  @P0 LDG.E R67, desc[UR42][R10.64] ;  /* 0x0000002a0a430981 */ /* 0x000562000c1e1900 */
[----:B0-----:R-:W-:-:S05]  /*1150*/  @P1 IMAD.WIDE R4, R35, 0x4, R4 ;  /* 0x0000000423041825 */ /* 0x001fca00078e0204 */
[----:B------:R2:W5:Y:S01]  /*1160*/  @P1 LDG.E R13, desc[UR42][R4.64] ;  /* 0x0000002a040d1981 */ /* 0x000562000c1e1900 */
[----:B-1----:R-:W-:-:S05]  /*1170*/  @P2 IMAD.WIDE R6, R35, 0x4, R8 ;  /* 0x0000000423062825 */ /* 0x002fca00078e0208 */
[----:B------:R2:W5:Y:S01]  /*1180*/  @P2 LDG.E R156, desc[UR42][R6.64] ;  /* 0x0000002a069c2981 */ /* 0x000562000c1e1900 */
[----:B------:R-:W-:-:S03]  /*1190*/  UISETP.NE.U32.AND UP0, UPT, UR4, URZ, UPT ;  /* 0x0000003f0400728c */ /* 0x000fc6000bf05070 */
[----:B------:R-:W-:Y:S01]  /*11a0*/  ULDC UR4, c[0x0][0x424] ;  /* 0x0001090000047ab9 */ /* 0x000fe20000000800 */
[----:B------:R-:W-:-:S03]  /*11b0*/  UISETP.NE.AND.EX UP0, UPT, UR5, URZ, UPT, UP0 ;  /* 0x0000003f0500728c */ /* 0x000fc6000bf05300 */
[----:B------:R-:W-:Y:S01]  /*11c0*/  ULDC UR5, c[0x0][0x2f0] ;  /* 0x0000bc0000057ab9 */ /* 0x000fe20000000800 */
[----:B------:R-:W-:-:S04]  /*11d0*/  USEL UR4, UR4, 0x1, UP0 ;  /* 0x0000000104047887 */ /* 0x000fc80008000000 */
[----:B------:R-:W-:-:S03]  /*11e0*/  UIMAD UR4, UR4, UR5, URZ ;  /* 0x00000005040472a4 */ /* 0x000fc6000f8e023f */
[----:B------:R-:W-:Y:S02]  /*11f0*/  ULDC UR5, c[0x0][0x348] ;  /* 0x0000d20000057ab9 */ /* 0x000fe40000000800 */
[----:B------:R-:W-:Y:S02]  /*1200*/  IMAD.U32 R25, RZ, RZ, UR5 ;  /* 0x00000005ff197e24 */ /* 0x000fe4000f8e00ff */
[----:B------:R-:W-:Y:S01]  /*1210*/  IMAD.U32 R30, RZ, RZ, UR4 ;  /* 0x00000004ff1e7e24 */ /* 0x000fe2000f8e00ff */
[----:B--2-4-:R-:W-:Y:S06]  /*1220*/  @P2 BRA `(.L_x_1572) ;  /* 0x0000000000242947 */ /* 0x014fec0003800000 */
        /* <DEDUP_REMOVED lines=9> */
.L_x_1572:
        /* <DEDUP_REMOVED lines=10> */
[----:B------:R-:W0:Y:S02]  /*1360*/  LDC.64 R30, c[0x0][0xa20] ;  /* 0x00028800ff1e7b82 */ /* 0x000e240000000a00 */
[----:B0-----:R-:W-:-:S06]  /*1370*/  IMAD.WIDE R30, R35, 0x4, R30 ;  /* 0x00000004231e7825 */ /* 0x001fcc00078e021e */
[----:B------:R0:W5:Y:S01]  /*1380*/  LDG.E R30, desc[UR42][R30.64] ;  /* 0x0000002a1e1e7981 */ /* 0x000162000c1e1900 */
[----:B------:R-:W-:Y:S05]  /*1390*/  BRA `(.L_x_1574) ;  /* 0x0000000000107947 */ /* 0x000fea0003800000 */
.L_x_1573:
[----:B------:R-:W-:Y:S05]  /*13a0*/  @!P0 BRA `(.L_x_1574) ;  /* 0x00000000000c8947 */ /* 0x000fea0003800000 */
[----:B------:R-:W2:Y:S04]  /*13b0*/  LDG.E R3, desc[UR42][R10.64] ;  /* 0x0000002a0a037981 */ /* 0x000ea8000c1e1900 */
[----:B------:R-:W2:Y:S02]  /*13c0*/  LDG.E R30, desc[UR42][R10.64+0x4] ;  /* 0x0000042a0a1e7981 */ /* 0x000ea4000c1e1900 */
[----:B--2---:R-:W-:-:S07]  /*13d0*/  IMAD.IADD R30, R30, 0x1, -R3 ;  /* 0x000000011e1e7824 */ /* 0x004fce00078e0a03 */
.L_x_1574:
[----:B------:R-:W-:Y:S01]  /*13e0*/  ULDC.64 UR4, c[0x0][0xa10] ;  /* 0x0002840000047ab9 */ /* 0x000fe20000000a00 */
[----:B------:R-:W1:Y:S01]  /*13f0*/  LDC R4, c[0x0][0x448] ;  /* 0x00011200ff047b82 */ /* 0x000e620000000800 */
[----:B------:R-:W-:-:S04]  /*1400*/  ISETP.NE.U32.AND P0, PT, RZ, UR4, PT ;  /* 0x00000004ff007c0c */ /* 0x000fc8000bf05070 */
[----:B------:R-:W-:Y:S01]  /*1410*/  ISETP.NE.AND.EX P0, PT, RZ, UR5, PT, P0 ;  /* 0x00000005ff007c0c */ /* 0x000fe2000bf05300 */
[----:B------:R-:W-:Y:S02]  /*1420*/  ULDC.64 UR4, c[0x0][0xa30] ;  /* 0x00028c0000047ab9 */ /* 0x000fe40000000a00 */
[----:B------:R-:W-:-:S04]  /*1430*/  ISETP.NE.U32.AND P1, PT, RZ, UR4, PT ;  /* 0x00000004ff007c0c */ /* 0x000fc8000bf25070 */
[----:B------:R-:W-:-:S06]  /*1440*/  ISETP.NE.AND.EX P1, PT, RZ, UR5, PT, P1 ;  /* 0x00000005ff007c0c */ /* 0x000fcc000bf25310 */
[----:B------:R-:W2:Y:S08]  /*1450*/  @P0 LDC.64 R6, c[0x0][0xa10] ;  /* 0x00028400ff060b82 */ /* 0x000eb00000000a00 */
[----:B------:R-:W3:Y:S01]  /*1460*/  @P1 LDC.64 R8, c[0x0][0xa30] ;  /* 0x00028c00ff081b82 */ /* 0x000ee20000000a00 */
[----:B--2---:R-:W-:-:S05]  /*1470*/  @P0 IMAD.WIDE R6, R35, 0x4, R6 ;  /* 0x0000000423060825 */ /* 0x004fca00078e0206 */
[----:B------:R-:W2:Y:S04]  /*1480*/  @P0 LDG.E R0, desc[UR42][R6.64] ;  /* 0x0000002a06000981 */ /* 0x000ea8000c1e1900 */
[----:B------:R-:W2:Y:S01]  /*1490*/  @P0 LDG.E R3, desc[UR42][R6.64+0x4] ;  /* 0x0000042a06030981 */ /* 0x000ea2000c1e1900 */
[----:B-----5:R-:W-:Y:S02]  /*14a0*/  IMAD.MOV.U32 R24, RZ, RZ, R30 ;  /* 0x000000ffff187224 */ /* 0x020fe400078e001e */
[----:B---3--:R-:W-:-:S05]  /*14b0*/  @P1 IMAD.WIDE R8, R35, 0x4, R8 ;  /* 0x0000000423081825 */ /* 0x008fca00078e0208 */
[----:B------:R3:W5:Y:S01]  /*14c0*/  @P1 LDG.E R24, desc[UR42][R8.64] ;  /* 0x0000002a08181981 */ /* 0x000762000c1e1900 */
[----:B-1----:R-:W-:Y:S01]  /*14d0*/  ISETP.NE.AND P1, PT, R4, 0x1, PT ;  /* 0x000000010400780c */ /* 0x002fe20003f25270 */
[----:B------:R-:W-:Y:S01]  /*14e0*/  IMAD.IADD R14, R30, 0x1, -R13 ;  /* 0x000000011e0e7824 */ /* 0x000fe200078e0a0d */
[----:B------:R-:W1:Y:S01]  /*14f0*/  LDC.64 R4, c[0x0][0x9e0] ;  /* 0x00027800ff047b82 */ /* 0x000e620000000a00 */
[----:B------:R-:W-:-:S05]  /*1500*/  IMAD R20, R33, 0xc0, RZ ;  /* 0x000000c021147824 */ /* 0x000fca00078e02ff */
[----:B------:R4:W-:Y:S05]  /*1510*/  STL [R1+0x14], R20 ;  /* 0x0000141401007387 */ /* 0x0009ea0000100800 */
[----:B------:R-:W0:Y:S08]  /*1520*/  @P1 LDC R11, c[0x0][0x44c] ;  /* 0x00011300ff0b1b82 */ /* 0x000e300000000800 */
[----:B------:R-:W3:Y:S01]  /*1530*/  @P1 LDC R10, c[0x0][0x450] ;  /* 0x00011400ff0a1b82 */ /* 0x000ee20000000800 */
[----:B-1----:R-:W-:Y:S01]  /*1540*/  ISETP.GE.AND P2, PT, R5, 0x1, PT ;  /* 0x000000010500780c */ /* 0x002fe20003f46270 */
[----:B--2---:R-:W-:-:S02]  /*1550*/  @P0 IMAD.IADD R25, R3, 0x1, -R0 ;  /* 0x0000000103190824 */ /* 0x004fc400078e0a00 */
[----:B------:R-:W-:Y:S02]  /*1560*/  VIADD R0, R20, 0xbf ;  /* 0x000000bf14007836 */ /* 0x000fe40000000000 */
[----:B------:R-:W-:Y:S02]  /*1570*/  IMAD.IADD R15, R14, 0x1, R25 ;  /* 0x000000010e0f7824 */ /* 0x000fe400078e0219 */
[----:B0-----:R-:W-:-:S03]  /*1580*/  @P1 IMAD.HI.U32 R3, R0, R11, RZ ;  /* 0x0000000b00031227 */ /* 0x001fc600078e00ff */
[----:B------:R4:W-:Y:S01]  /*1590*/  STL [R1], R15 ;  /* 0x0000000f01007387 */ /* 0x0009e20000100800 */
[----:B------:R-:W-:Y:S01]  /*15a0*/  IMAD.MOV.U32 R6, RZ, RZ, R0 ;  /* 0x000000ffff067224 */ /* 0x000fe200078e0000 */
[C---:B------:R-:W-:Y:S02]  /*15b0*/  IADD3 R0, R15.reuse, 0x7f, RZ ;  /* 0x0000007f0f007810 */ /* 0x040fe40007ffe0ff */
[----:B---3--:R-:W-:Y:S02]  /*15c0*/  @P1 SHF.R.U32.HI R6, RZ, R10, R3 ;  /* 0x0000000aff061219 */ /* 0x008fe40000011603 */
[----:B------:R-:W-:Y:S02]  /*15d0*/  IADD3 R7, R15, 0x1, -R156 ;  /* 0x000000010f077810 */ /* 0x000fe40007ffe89c */
[----:B------:R-:W-:-:S03]  /*15e0*/  SHF.R.S32.HI R3, RZ, 0x1f, R0 ;  /* 0x0000001fff037819 */ /* 0x000fc60000011400 */
[----:B------:R-:W-:Y:S01]  /*15f0*/  IMAD.IADD R9, R7, 0x1, R6 ;  /* 0x0000000107097824 */ /* 0x000fe200078e0206 */
[----:B------:R-:W-:-:S03]  /*1600*/  LEA.HI R3, R3, R0, RZ, 0x7 ;  /* 0x0000000003037211 */ /* 0x000fc600078f38ff */
[----:B------:R-:W-:Y:S01]  /*1610*/  IMAD.IADD R4, R9, 0x1, R4 ;  /* 0x0000000109047824 */ /* 0x000fe200078e0204 */
[----:B------:R-:W-:Y:S01]  /*1620*/  SHF.R.S32.HI R29, RZ, 0x7, R3 ;  /* 0x00000007ff1d7819 */ /* 0x000fe20000011403 */
[----:B----4-:R-:W-:Y:S06]  /*1630*/  @!P2 BRA `(.L_x_1575) ;  /* 0x000000000048a947 */ /* 0x010fec0003800000 */
        /* <DEDUP_REMOVED lines=11> */
.L_x_1577:
[----:B------:R-:W-:-:S13]  /*16f0*/  ISETP.NE.AND P0, PT, R5, 0x1, PT ;  /* 0x000000010500780c */ /* 0x000fda0003f05270 */
[----:B------:R-:W0:Y:S02]  /*1700*/  @P0 LDC.64 R6, c[0x0][0x9e8] ;  /* 0x00027a00ff060b82 */ /* 0x000e240000000a00 */
[----:B0-----:R-:W-:-:S05]  /*1710*/  @P0 IMAD.HI.U32 R6, R0, R6, RZ ;  /* 0x0000000600060227 */ /* 0x001fca00078e00ff */
[----:B------:R-:W-:-:S07]  /*1720*/  @P0 SHF.R.U32.HI R0, RZ, R7, R6 ;  /* 0x00000007ff000219 */ /* 0x000fce0000011606 */
.L_x_1578:
[----:B------:R-:W-:Y:S05]  /*1730*/  BSYNC B0 ;  /* 0x0000000000007941 */ /* 0x000fea0003800000 */
.L_x_1576:
[----:B------:R-:W-:-:S05]  /*1740*/  IMAD R3, R0, R5, R5 ;  /* 0x0000000500037224 */ /* 0x000fca00078e0205 */
[----:B------:R-:W-:-:S07]  /*1750*/  VIMNMX R4, R4, R3, PT ;  /* 0x0000000304047248 */ /* 0x000fce0003fe0100 */
.L_x_1575:
[----:B------:R-:W0:Y:S01]  /*1760*/  @P1 LDC R0, c[0x0][0x44c] ;  /* 0x00011300ff001b82 */ /* 0x000e220000000800 */
[----:B------:R-:W-:Y:S01]  /*1770*/  VIADD R4, R4, 0x7f ;  /* 0x0000007f04047836 */ /* 0x000fe20000000000 */
[----:B------:R-:W-:Y:S01]  /*1780*/  ULDC UR4, c[0x0][0x9dc] ;  /* 0x0002770000047ab9 */ /* 0x000fe20000000800 */
[----:B------:R-:W-:Y:S02]  /*1790*/  IMAD.MOV.U32 R6, RZ, RZ, R20 ;  /* 0x000000ffff067224 */ /* 0x000fe400078e0014 */
[----:B------:R-:W-:Y:S01]  /*17a0*/  IMAD.IADD R89, R15, 0x1, -R156 ;  /* 0x000000010f597824 */ /* 0x000fe200078e0a9c */
[----:B------:R-:W-:Y:S02]  /*17b0*/  SHF.R.S32.HI R3, RZ, 0x1f, R4 ;  /* 0x0000001fff037819 */ /* 0x000fe40000011404 */
[----:B------:R-:W1:Y:S02]  /*17c0*/  @P1 LDC R7, c[0x0][0x450] ;  /* 0x00011400ff071b82 */ /* 0x000e640000000800 */
[----:B------:R-:W-:Y:S01]  /*17d0*/  LEA.HI R3, R3, R4, RZ, 0x7 ;  /* 0x0000000403037211 */ /* 0x000fe200078f38ff */
[----:B0-----:R-:W-:-:S05]  /*17e0*/  @P1 IMAD.HI.U32 R0, R20, R0, RZ ;  /* 0x0000000014001227 */ /* 0x001fca00078e00ff */
[----:B-1----:R-:W-:Y:S02]  /*17f0*/  @P1 SHF.R.U32.HI R6, RZ, R7, R0 ;  /* 0x00000007ff061219 */ /* 0x002fe40000011600 */
[----:B------:R-:W-:-:S03]  /*1800*/  SHF.R.S32.HI R0, RZ, 0x7, R3 ;  /* 0x00000007ff007819 */ /* 0x000fc60000011403 */
[----:B------:R-:W-:Y:S01]  /*1810*/  IMAD.IADD R3, R89, 0x1, R6 ;  /* 0x0000000159037824 */ /* 0x000fe200078e0206 */
[----:B------:R-:W-:-:S03]  /*1820*/  VIMNMX R8, R29, R0, PT ;  /* 0x000000001d087248 */ /* 0x000fc60003fe0100 */
[----:B------:R-:W-:Y:S01]  /*1830*/  VIADD R0, R3, -UR4 ;  /* 0x8000000403007c36 */ /* 0x000fe20008000000 */
        /* <DEDUP_REMOVED lines=11> */
.L_x_1581:
[----:B------:R-:W-:-:S13]  /*18f0*/  ISETP.NE.AND P0, PT, R5, 0x1, PT ;  /* 0x000000010500780c */ /* 0x000fda0003f05270 */
[----:B------:R-:W0:Y:S02]  /*1900*/  @P0 LDC.64 R6, c[0x0][0x9e8] ;  /* 0x00027a00ff060b82 */ /* 0x000e240000000a00 */
[----:B0-----:R-:W-:-:S05]  /*1910*/  @P0 IMAD.HI.U32 R4, R3, R6, RZ ;  /* 0x0000000603040227 */ /* 0x001fca00078e00ff */
[----:B------:R-:W-:-:S07]  /*1920*/  @P0 SHF.R.U32.HI R3, RZ, R7, R4 ;  /* 0x00000007ff030219 */ /* 0x000fce0000011604 */
.L_x_1582:
[----:B------:R-:W-:Y:S05]  /*1930*/  BSYNC B0 ;  /* 0x0000000000007941 */ /* 0x000fea0003800000 */
.L_x_1580:
[----:B------:R-:W-:-:S05]  /*1940*/  IMAD R3, R3, R5, RZ ;  /* 0x0000000503037224 */ /* 0x000fca00078e02ff */
[----:B------:R-:W-:-:S07]  /*1950*/  VIMNMX R0, R0, R3, !PT ;  /* 0x0000000300007248 */ /* 0x000fce0007fe0100 */
.L_x_1579:
[----:B------:R-:W-:Y:S01]  /*1960*/  SHF.R.S32.HI R3, RZ, 0x1f, R0 ;  /* 0x0000001fff037819 */ /* 0x000fe20000011400 */
[----:B------:R-:W-:Y:S01]  /*1970*/  BSSY B0, `(.L_x_1583) ;  /* 0x000002a000007945 */ /* 0x000fe20003800000 */
[----:B------:R-:W-:Y:S02]  /*1980*/  LOP3.LUT R13, R12, 0xff, RZ, 0xc0, !PT ;  /* 0x000000ff0c0d7812 */ /* 0x000fe400078ec0ff */
[----:B------:R-:W-:Y:S01]  /*1990*/  LEA.HI R3, R3, R0, RZ, 0x7 ;  /* 0x0000000003037211 */ /* 0x000fe200078f38ff */
[----:B------:R-:W-:Y:S01]  /*19a0*/  IMAD.MOV.U32 R0, RZ, RZ, RZ ;  /* 0x000000ffff007224 */ /* 0x000fe200078e00ff */
[----:B------:R-:W-:Y:S01]  /*19b0*/  SHF.R.U32.HI R4, RZ, 0x10, R12 ;  /* 0x00000010ff047819 */ /* 0x000fe2000001160c */
[----:B------:R0:W-:Y:S01]  /*19c0*/  STL [R1+0x54], R13 ;  /* 0x0000540d01007387 */ /* 0x0001e20000100800 */
[----:B------:R-:W-:-:S03]  /*19d0*/  SHF.R.S32.HI R3, RZ, 0x7, R3 ;  /* 0x00000007ff037819 */ /* 0x000fc60000011403 */
[----:B------:R0:W-:Y:S01]  /*19e0*/  STL [R1+0x4c], R4 ;  /* 0x00004c0401007387 */ /* 0x0001e20000100800 */
[----:B------:R-:W-:-:S04]  /*19f0*/  VIMNMX R9, RZ, R3, !PT ;  /* 0x00000003ff097248 */ /* 0x000fc80007fe0100 */
[----:B------:R-:W-:-:S13]  /*1a00*/  ISETP.GT.AND P0, PT, R8, R9, PT ;  /* 0x000000090800720c */ /* 0x000fda0003f04270 */
[----:B0-----:R-:W-:Y:S05]  /*1a10*/  @!P0 BRA `(.L_x_1584) ;  /* 0x00000000007c8947 */ /* 0x001fea0003800000 */
[----:B------:R-:W-:Y:S01]  /*1a20*/  ISETP.NE.AND P0, PT, R4, RZ, PT ;  /* 0x000000ff0400720c */ /* 0x000fe20003f05270 */
[----:B------:R-:W-:-:S03]  /*1a30*/  ULDC UR4, c[0x0][0x9f0] ;  /* 0x00027c0000047ab9 */ /* 0x000fc60000000800 */
[----:B------:R-:W-:-:S04]  /*1a40*/  SEL R11, R4, UR4, P0 ;  /* 0x00000004040b7c07 */ /* 0x000fc80008000000 */
[-C--:B------:R-:W-:Y:S02]  /*1a50*/  IABS R6, R11.reuse ;  /* 0x0000000b00067213 */ /* 0x080fe40000000000 */
[----:B------:R-:W-:Y:S02]  /*1a60*/  IADD3 R0, R11, -0x1, R8 ;  /* 0xffffffff0b007810 */ /* 0x000fe40007ffe008 */
[----:B------:R-:W0:Y:S01]  /*1a70*/  I2F.RP R3, R6 ;  /* 0x0000000600037306 */ /* 0x000e220000209400 */
[----:B------:R-:W-:Y:S02]  /*1a80*/  IABS R12, R11 ;  /* 0x0000000b000c7213 */ /* 0x000fe40000000000 */
[----:B------:R-:W-:-:S05]  /*1a90*/  IMAD.IADD R0, R0, 0x1, -R9 ;  /* 0x0000000100007824 */ /* 0x000fca00078e0a09 */
        /* <DEDUP_REMOVED lines=10> */
[----:B------:R-:W-:-:S04]  /*1b40*/  IMAD.HI.U32 R5, R5, R7, R4 ;  /* 0x0000000705057227 */ /* 0x000fc800078e0004 */
[----:B------:R-:W-:-:S04]  /*1b50*/  IMAD.MOV.U32 R4, RZ, RZ, R10 ;  /* 0x000000ffff047224 */ /* 0x000fc800078e000a */
        /* <DEDUP_REMOVED lines=11> */
.L_x_1584:
[----:B------:R-:W-:Y:S05]  /*1c10*/  BSYNC B0 ;  /* 0x0000000000007941 */ /* 0x000fea0003800000 */
.L_x_1583:
[----:B------:R-:W-:-:S05]  /*1c20*/  IMAD R3, R13, R0, R9 ;  /* 0x000000000d037224 */ /* 0x000fca00078e0209 */
[C---:B------:R-:W-:Y:S01]  /*1c30*/  VIADDMNMX R0, R3.reuse, R0, R8, PT ;  /* 0x0000000003007246 */ /* 0x040fe20003800108 */
[----:B------:R-:W-:-:S04]  /*1c40*/  IMAD R3, R3, 0x80, -R14 ;  /* 0x0000008003037824 */ /* 0x000fc800078e0a0e */
[----:B------:R-:W-:Y:S01]  /*1c50*/  IMAD R0, R0, 0x80, -R14 ;  /* 0x0000008000007824 */ /* 0x000fe200078e0a0e */
[----:B------:R-:W-:-:S04]  /*1c60*/  VIMNMX R3, RZ, R3, !PT ;  /* 0x00000003ff037248 */ /* 0x000fc80007fe0100 */
        /* <DEDUP_REMOVED lines=31> */
.L_x_1587:
[----:B------:R-:W-:Y:S05]  /*1e60*/  BSYNC B6 ;  /* 0x0000000000067941 */ /* 0x000fea0003800000 */
.L_x_1586:
        /* <DEDUP_REMOVED lines=11> */
[----:B------:R-:W-:Y:S01]  /*1f20*/  MOV R10, UR6 ;  /* 0x00000006000a7c02 */ /* 0x000fe20008000f00 */
        /* <DEDUP_REMOVED lines=8> */
.L_x_1589:
[----:B------:R-:W-:Y:S05]  /*1fb0*/  BSYNC B6 ;  /* 0x0000000000067941 */ /* 0x000fea0003800000 */
.L_x_1588:
[----:B------:R-:W-:Y:S01]  /*1fc0*/  ULDC.64 UR4, c[0x0][0x9f8] ;  /* 0x00027e0000047ab9 */ /* 0x000fe20000000a00 */
[----:B------:R-:W2:Y:S01]  /*1fd0*/  LDL R41, [R1+0x44] ;  /* 0x0000440001297983 */ /* 0x000ea20000100800 */
[----:B------:R-:W-:-:S03]  /*1fe0*/  ISETP.NE.U32.AND P0, PT, RZ, UR4, PT ;  /* 0x00000004ff007c0c */ /* 0x000fc6000bf05070 */
[----:B------:R-:W3:Y:S01]  /*1ff0*/  LDL R40, [R1+0x38] ;  /* 0x0000380001287983 */ /* 0x000ee20000100800 */
[----:B------:R-:W-:Y:S01]  /*2000*/  ISETP.NE.AND.EX P0, PT, RZ, UR5, PT, P0 ;  /* 0x00000005ff007c0c */ /* 0x000fe2000bf05300 */
[----:B------:R-:W-:Y:S01]  /*2010*/  IMAD.MOV.U32 R68, RZ, RZ, R35 ;  /* 0x000000ffff447224 */ /* 0x000fe200078e0023 */
[----:B------:R-:W0:Y:S01]  /*2020*/  LDC R37, c[0x0][0x3f4] ;  /* 0x0000fd00ff257b82 */ /* 0x000e220000000800 */
[----:B------:R-:W4:Y:S04]  /*2030*/  LDL R39, [R1+0x64] ;  /* 0x0000640001277983 */ /* 0x000f280000100800 */
[----:B------:R-:W4:Y:S03]  /*2040*/  LDL R36, [R1+0x48] ;  /* 0x0000480001247983 */ /* 0x000f260000100800 */
[----:B------:R-:W1:Y:S01]  /*2050*/  LDC.64 R62, c[0x0][0x408] ;  /* 0x00010200ff3e7b82 */ /* 0x000e620000000a00 */
[----:B------:R-:W0:Y:S07]  /*2060*/  S2R R32, SR_TID.X ;  /* 0x0000000000207919 */ /* 0x000e2e0000002100 */
[----:B------:R-:W0:Y:S02]  /*2070*/  @P0 LDC.64 R4, c[0x0][0x9f8] ;  /* 0x00027e00ff040b82 */ /* 0x000e240000000a00 */
[----:B0-----:R-:W-:-:S06]  /*2080*/  @P0 IMAD.WIDE R4, R35, 0x4, R4 ;  /* 0x0000000423040825 */ /* 0x001fcc00078e0204 */
[----:B------:R-:W0:Y:S01]  /*2090*/  LDC.64 R34, c[0x0][0x3f8] ;  /* 0x0000fe00ff227b82 */ /* 0x000e220000000a00 */
[----:B------:R-:W-:Y:S01]  /*20a0*/  VIADD R42, R32, 0xffffff80 ;  /* 0xffffff80202a7836 */ /* 0x000fe20000000000 */
[----:B------:R1:W4:Y:S01]  /*20b0*/  @P0 LDG.E R68, desc[UR42][R4.64] ;  /* 0x0000002a04440981 */ /* 0x000322000c1e1900 */
[----:B------:R-:W-:Y:S01]  /*20c0*/  ISETP.GE.AND P0, PT, R16, R37, PT ;  /* 0x000000251000720c */ /* 0x000fe20003f06270 */
[----:B------:R-:W-:Y:S01]  /*20d0*/  IMAD.IADD R67, R67, 0x1, R30 ;  /* 0x0000000143437824 */ /* 0x000fe200078e021e */
[----:B------:R-:W-:Y:S01]  /*20e0*/  SHF.R.S32.HI R153, RZ, 0x1f, R152 ;  /* 0x0000001fff997819 */ /* 0x000fe20000011498 */
[----:B------:R-:W-:Y:S01]  /*20f0*/  IMAD.SHL.U32 R58, R37, 0x2, RZ ;  /* 0x00000002253a7824 */ /* 0x000fe200078e00ff */
[--C-:B------:R-:W-:Y:S02]  /*2100*/  SHF.R.S32.HI R38, RZ, 0x1f, R42.reuse ;  /* 0x0000001fff267819 */ /* 0x100fe4000001142a */
[----:B------:R-:W-:Y:S02]  /*2110*/  SHF.R.S32.HI R14, RZ, 0x1f, R42 ;  /* 0x0000001fff0e7819 */ /* 0x000fe4000001142a */
[----:B------:R-:W-:-:S02]  /*2120*/  LEA.HI R38, R38, R42, RZ, 0x2 ;  /* 0x0000002a26267211 */ /* 0x000fc400078f10ff */
[----:B------:R-:W-:Y:S02]  /*2130*/  LEA.HI R14, R14, R42, RZ, 0x2 ;  /* 0x0000002a0e0e7211 */ /* 0x000fe400078f10ff */
[----:B------:R-:W-:Y:S02]  /*2140*/  SHF.R.S32.HI R38, RZ, 0x2, R38 ;  /* 0x00000002ff267819 */ /* 0x000fe40000011426 */
[----:B------:R-:W-:Y:S02]  /*2150*/  LOP3.LUT R14, R14, 0xfffffffc, RZ, 0xc0, !PT ;  /* 0xfffffffc0e0e7812 */ /* 0x000fe400078ec0ff */
[----:B------:R-:W-:Y:S01]  /*2160*/  SHF.R.S32.HI R3, RZ, 0x1f, R38 ;  /* 0x0000001fff037819 */ /* 0x000fe20000011426 */
[----:B-1----:R-:W-:Y:S01]  /*2170*/  IMAD.WIDE.U32 R4, R38, R62, R152 ;  /* 0x0000003e26047225 */ /* 0x002fe200078e0098 */
[----:B------:R-:W-:Y:S02]  /*2180*/  LOP3.LUT R18, R18, 0xfffffffd, RZ, 0xc0, !PT ;  /* 0xfffffffd12127812 */ /* 0x000fe400078ec0ff */
[----:B0-----:R-:W-:Y:S01]  /*2190*/  SHF.L.U64.HI R66, R34, 0x7, R35 ;  /* 0x0000000722427819 */ /* 0x001fe20000010223 */
[----:B------:R-:W-:-:S02]  /*21a0*/  IMAD R0, R3, R34, RZ ;  /* 0x0000002203007224 */ /* 0x000fc400078e02ff */
[----:B------:R-:W-:Y:S02]  /*21b0*/  IMAD.IADD R14, R42, 0x1, -R14 ;  /* 0x000000012a0e7824 */ /* 0x000fe400078e0a0e */
[C---:B------:R-:W-:Y:S02]  /*21c0*/  IMAD R13, R38.reuse, R35, R0 ;  /* 0x00000023260d7224 */ /* 0x040fe400078e0200 */
[----:B------:R-:W-:Y:S01]  /*21d0*/  IMAD R0, R3, R62, RZ ;  /* 0x0000003e03007224 */ /* 0x000fe200078e02ff */
[----:B------:R-:W-:Y:S01]  /*21e0*/  SEL R3, R37, RZ, P0 ;  /* 0x000000ff25037207 */ /* 0x000fe20000000000 */
[----:B------:R-:W-:-:S04]  /*21f0*/  IMAD.WIDE.U32 R6, R38, R34, R152 ;  /* 0x0000002226067225 */ /* 0x000fc800078e0098 */
[----:B------:R-:W-:Y:S02]  /*2200*/  IMAD.IADD R3, R16, 0x1, R3 ;  /* 0x0000000110037824 */ /* 0x000fe400078e0203 */
[C---:B------:R-:W-:Y:S02]  /*2210*/  IMAD R15, R38.reuse, R63, R0 ;  /* 0x0000003f260f7224 */ /* 0x040fe400078e0200 */
[----:B------:R-:W-:Y:S01]  /*2220*/  IMAD.WIDE.U32 R8, R38, R34, R16 ;  /* 0x0000002226087225 */ /* 0x000fe200078e0010 */
[----:B------:R-:W-:-:S03]  /*2230*/  SHF.R.S32.HI R0, RZ, 0x1f, R3 ;  /* 0x0000001fff007819 */ /* 0x000fc60000011403 */
[----:B------:R-:W-:Y:S01]  /*2240*/  IMAD.WIDE.U32 R10, R38, R62, R16 ;  /* 0x0000003e260a7225 */ /* 0x000fe200078e0010 */
[----:B------:R-:W-:-:S03]  /*2250*/  LEA.HI R3, R0, R3, RZ, 0x3 ;  /* 0x0000000300037211 */ /* 0x000fc600078f18ff */
[----:B------:R-:W-:Y:S02]  /*2260*/  IMAD R59, R14, 0x60, R38 ;  /* 0x000000600e3b7824 */ /* 0x000fe400078e0226 */
[----:B------:R-:W-:Y:S02]  /*2270*/  IMAD.IADD R7, R7, 0x1, R13 ;  /* 0x0000000107077824 */ /* 0x000fe400078e020d */
[----:B------:R-:W-:Y:S01]  /*2280*/  IMAD.IADD R9, R13, 0x1, R9 ;  /* 0x000000010d097824 */ /* 0x000fe200078e0209 */
[----:B-----5:R-:W-:Y:S01]  /*2290*/  SHF.R.S32.HI R13, RZ, 0x1f, R24 ;  /* 0x0000001fff0d7819 */ /* 0x020fe20000011418 */
[----:B------:R-:W-:Y:S02]  /*22a0*/  IMAD.IADD R5, R5, 0x1, R15 ;  /* 0x0000000105057824 */ /* 0x000fe400078e020f */
[----:B------:R-:W-:Y:S02]  /*22b0*/  IMAD.IADD R11, R15, 0x1, R11 ;  /* 0x000000010f0b7824 */ /* 0x000fe400078e020b */
[----:B------:R-:W-:-:S02]  /*22c0*/  IMAD R12, R13, R34, RZ ;  /* 0x000000220d0c7224 */ /* 0x000fc400078e02ff */
[----:B------:R-:W-:Y:S01]  /*22d0*/  IMAD.WIDE.U32 R20, R24, R34, R6 ;  /* 0x0000002218147225 */ /* 0x000fe200078e0006 */
[----:B------:R-:W-:-:S03]  /*22e0*/  LOP3.LUT R6, R3, 0xfffffff8, RZ, 0xc0, !PT ;  /* 0xfffffff803067812 */ /* 0x000fc600078ec0ff */
[C---:B------:R-:W-:Y:S02]  /*22f0*/  IMAD R15, R24.reuse, R35, R12 ;  /* 0x00000023180f7224 */ /* 0x040fe400078e020c */
[----:B------:R-:W-:-:S04]  /*2300*/  IMAD.WIDE.U32 R30, R24, R34, R8 ;  /* 0x00000022181e7225 */ /* 0x000fc800078e0008 */
[----:B------:R-:W-:Y:S02]  /*2310*/  IMAD.SHL.U32 R65, R34, 0x80, RZ ;  /* 0x0000008022417824 */ /* 0x000fe400078e00ff */
[----:B------:R-:W-:Y:S01]  /*2320*/  IMAD.WIDE.U32 R34, R24, R62, R4 ;  /* 0x0000003e18227225 */ /* 0x000fe200078e0004 */
[----:B------:R-:W-:-:S03]  /*2330*/  SHF.R.S32.HI R5, RZ, 0x3, R3 ;  /* 0x00000003ff057819 */ /* 0x000fc60000011403 */
[-C--:B------:R-:W-:Y:S02]  /*2340*/  IMAD R13, R13, R62.reuse, RZ ;  /* 0x0000003e0d0d7224 */ /* 0x080fe400078e02ff */
[----:B------:R-:W-:-:S04]  /*2350*/  IMAD.WIDE.U32 R52, R24, R62, R10 ;  /* 0x0000003e18347225 */ /* 0x000fc800078e000a */
[----:B------:R-:W-:Y:S01]  /*2360*/  IMAD R13, R24, R63, R13 ;  /* 0x0000003f180d7224 */ /* 0x000fe200078e020d */
[C---:B------:R-:W-:Y:S01]  /*2370*/  SHF.L.U64.HI R63, R62.reuse, 0x7, R63 ;  /* 0x000000073e3f7819 */ /* 0x040fe2000001023f */
[----:B------:R-:W-:Y:S02]  /*2380*/  IMAD.SHL.U32 R62, R62, 0x80, RZ ;  /* 0x000000803e3e7824 */ /* 0x000fe400078e00ff */
[----:B------:R-:W-:Y:S02]  /*2390*/  IMAD.IADD R55, R21, 0x1, R15 ;  /* 0x0000000115377824 */ /* 0x000fe400078e020f */
[----:B------:R-:W-:Y:S02]  /*23a0*/  IMAD.IADD R54, R15, 0x1, R31 ;  /* 0x000000010f367824 */ /* 0x000fe400078e021f */
[----:B------:R-:W-:Y:S02]  /*23b0*/  IMAD.IADD R7, R13, 0x1, R53 ;  /* 0x000000010d077824 */ /* 0x000fe400078e0235 */
[C---:B--2---:R-:W-:Y:S01]  /*23c0*/  IMAD.SHL.U32 R64, R41.reuse, 0x40, RZ ;  /* 0x0000004029407824 */ /* 0x044fe200078e00ff */
[----:B------:R-:W-:-:S02]  /*23d0*/  LOP3.LUT P1, RZ, R41, 0x4, RZ, 0xc0, !PT ;  /* 0x0000000429ff7812 */ /* 0x000fc4000782c0ff */
[----:B------:R-:W-:Y:S01]  /*23e0*/  SHF.R.U32.HI R41, RZ, 0x7, R32 ;  /* 0x00000007ff297819 */ /* 0x000fe20000011620 */
[----:B------:R-:W-:Y:S01]  /*23f0*/  VIADD R32, R32, 0xffffff80 ;  /* 0xffffff8020207836 */ /* 0x000fe20000000000 */
[----:B------:R-:W-:Y:S02]  /*2400*/  LOP3.LUT R64, R64, 0x1c0, RZ, 0xc0, !PT ;  /* 0x000001c040407812 */ /* 0x000fe400078ec0ff */
[C---:B------:R-:W-:Y:S01]  /*2410*/  ISETP.NE.AND P6, PT, R41.reuse, 0x1, PT ;  /* 0x000000012900780c */ /* 0x040fe20003fc5270 */
[----:B------:R-:W-:Y:S01]  /*2420*/  VIADD R60, R41, 0x8 ;  /* 0x00000008293c7836 */ /* 0x000fe20000000000 */
[----:B------:R-:W-:Y:S02]  /*2430*/  SHF.R.S32.HI R38, RZ, 0x1f, R32 ;  /* 0x0000001fff267819 */ /* 0x000fe40000011420 */
[----:B------:R-:W-:Y:S02]  /*2440*/  SHF.R.U32.HI R61, RZ, 0x3, R64 ;  /* 0x00000003ff3d7819 */ /* 0x000fe40000011640 */
[----:B------:R-:W-:-:S02]  /*2450*/  LOP3.LUT R0, R64, 0x18, R16, 0xf8, !PT ;  /* 0x0000001840007812 */ /* 0x000fc400078ef810 */
[----:B------:R-:W-:Y:S01]  /*2460*/  LEA.HI R38, R38, R32, RZ, 0x5 ;  /* 0x0000002026267211 */ /* 0x000fe200078f28ff */
[----:B------:R-:W-:Y:S01]  /*2470*/  IMAD.IADD R32, R35, 0x1, R13 ;  /* 0x0000000123207824 */ /* 0x000fe200078e020d */
[----:B------:R-:W-:Y:S02]  /*2480*/  LOP3.LUT R0, R0, R61, RZ, 0x3c, !PT ;  /* 0x0000003d00007212 */ /* 0x000fe400078e3cff */
[----:B------:R-:W-:Y:S01]  /*2490*/  SHF.R.S32.HI R38, RZ, 0x5, R38 ;  /* 0x00000005ff267819 */ /* 0x000fe20000011426 */
[----:B------:R-:W-:Y:S05]  /*24a0*/  @!P6 WARPSYNC.ALL ;  /* 0x000000000000e948 */ /* 0x000fea0003800000 */
[----:B------:R-:W-:Y:S01]  /*24b0*/  IMAD R57, R38, 0x200, R0 ;  /* 0x0000020026397824 */ /* 0x000fe200078e0200 */
[--C-:B------:R-:W-:Y:S01]  /*24c0*/  LOP3.LUT R0, R64, 0x38, R3.reuse, 0xf8, !PT ;  /* 0x0000003840007812 */ /* 0x100fe200078ef803 */
[----:B------:R-:W-:Y:S01]  /*24d0*/  ULDC UR4, c[0x0][0x2f4] ;  /* 0x0000bd0000047ab9 */ /* 0x000fe20000000800 */
[----:B---3--:R-:W-:-:S02]  /*24e0*/  LOP3.LUT R4, R40, 0x38, R3, 0xf8, !PT ;  /* 0x0000003828047812 */ /* 0x008fc400078ef803 */
[----:B------:R-:W-:Y:S02]  /*24f0*/  LOP3.LUT R0, R0, R61, RZ, 0x3c, !PT ;  /* 0x0000003d00007212 */ /* 0x000fe400078e3cff */
[----:B----4-:R-:W-:Y:S02]  /*2500*/  LOP3.LUT R8, R4, R39, RZ, 0x3c, !PT ;  /* 0x0000002704087212 */ /* 0x010fe400078e3cff */
[----:B------:R-:W-:Y:S01]  /*2510*/  @P1 LOP3.LUT R18, R18, 0x2, RZ, 0xfc, !PT ;  /* 0x0000000212121812 */ /* 0x000fe200078efcff */
[----:B------:R-:W-:Y:S01]  /*2520*/  IMAD R3, R38, 0x200, R0 ;  /* 0x0000020026037824 */ /* 0x000fe200078e0200 */
[----:B------:R-:W-:Y:S01]  /*2530*/  @!P6 BAR.SYNC.DEFER_BLOCKING 0x9, 0x100 ;  /* 0x024400000000eb1d */ /* 0x000fe20000010000 */
[----:B------:R-:W-:Y:S01]  /*2540*/  ISETP.GE.AND P1, PT, R16, UR4, PT ;  /* 0x0000000410007c0c */ /* 0x000fe2000bf26270 */
[----:B------:R-:W-:Y:S01]  /*2550*/  IMAD.IADD R0, R36, 0x1, R8 ;  /* 0x0000000124007824 */ /* 0x000fe200078e0208 */
[----:B------:R-:W-:Y:S02]  /*2560*/  ISETP.GE.AND P2, PT, R19, UR4, PT ;  /* 0x0000000413007c0c */ /* 0x000fe4000bf46270 */
[----:B------:R-:W-:-:S02]  /*2570*/  SHF.R.S32.HI R4, RZ, 0x1f, R6 ;  /* 0x0000001fff047819 */ /* 0x000fc40000011406 */
[----:B------:R-:W-:-:S09]  /*2580*/  SHF.R.S32.HI R56, RZ, 0x1f, R68 ;  /* 0x0000001fff387819 */ /* 0x000fd20000011444 */
.L_x_1645:
[----:B--2---:R-:W2:Y:S01]  /*2590*/  LDL R37, [R1+0x44] ;  /* 0x0000440001257983 */ /* 0x004ea20000100800 */
[----:B0-----:R-:W0:Y:S01]  /*25a0*/  LDC R73, c[0x0][0x430] ;  /* 0x00010c00ff497b82 */ /* 0x001e220000000800 */
[----:B------:R-:W-:Y:S02]  /*25b0*/  VIADD R27, R27, 0xffffffff ;  /* 0xffffffff1b1b7836 */ /* 0x000fe40000000000 */
[----:B------:R-:W-:Y:S02]  /*25c0*/  IMAD.MOV.U32 R72, RZ, RZ, RZ ;  /* 0x000000ffff487224 */ /* 0x000fe400078e00ff */
[----:B------:R-:W-:-:S03]  /*25d0*/  IMAD R8, R27, 0x80, R59 ;  /* 0x000000801b087824 */ /* 0x000fc600078e023b */
[----:B------:R-:W1:Y:S01]  /*25e0*/  LDC R78, c[0x0][0x3f4] ;  /* 0x0000fd00ff4e7b82 */ /* 0x000e620000000800 */
[----:B------:R-:W-:Y:S01]  /*25f0*/  IMAD.IADD R36, R67, 0x1, R8 ;  /* 0x0000000143247824 */ /* 0x000fe200078e0208 */
[----:B------:R-:W-:-:S03]  /*2600*/  ISETP.GE.AND P3, PT, R8, R25, PT ;  /* 0x000000190800720c */ /* 0x000fc60003f66270 */
[----:B---3--:R-:W-:Y:S01]  /*2610*/  IMAD.MOV.U32 R12, RZ, RZ, R36 ;  /* 0x000000ffff0c7224 */ /* 0x008fe200078e0024 */
[----:B------:R-:W-:Y:S02]  /*2620*/  ISETP.GT.OR P3, PT, R59, 0x7f, P3 ;  /* 0x0000007f3b00780c */ /* 0x000fe40001f64670 */
[----:B0-----:R-:W-:-:S11]  /*2630*/  ISETP.NE.AND P4, PT, R73, 0x1, PT ;  /* 0x000000014900780c */ /* 0x001fd60003f85270 */
[----:B------:R-:W0:Y:S08]  /*2640*/  @!P3 LDC.64 R10, c[0x0][0x428] ;  /* 0x00010a00ff0abb82 */ /* 0x000e300000000a00 */
[----:B------:R-:W3:Y:S08]  /*2650*/  @!P3 LDC.64 R8, c[0x0][0x418] ;  /* 0x00010600ff08bb82 */ /* 0x000ef00000000a00 */
[----:B------:R-:W4:Y:S08]  /*2660*/  @P4 LDC R13, c[0x0][0x434] ;  /* 0x00010d00ff0d4b82 */ /* 0x000f300000000800 */
[----:B------:R-:W1:Y:S01]  /*2670*/  @P4 LDC R14, c[0x0][0x438] ;  /* 0x00010e00ff0e4b82 */ /* 0x000e620000000800 */
[----:B----4-:R-:W-:-:S05]  /*2680*/  @P4 IMAD.HI.U32 R13, R36, R13, RZ ;  /* 0x0000000d240d4227 */ /* 0x010fca00078e00ff */
[----:B-1----:R-:W-:Y:S01]  /*2690*/  @P4 SHF.R.U32.HI R12, RZ, R14, R13 ;  /* 0x0000000eff0c4219 */ /* 0x002fe2000001160d */
[----:B0-----:R-:W-:-:S03]  /*26a0*/  @!P3 IMAD R14, R56, R10, RZ ;  /* 0x0000000a380eb224 */ /* 0x001fc600078e02ff */
[----:B------:R-:W-:Y:S01]  /*26b0*/  @!P3 SHF.R.S32.HI R13, RZ, 0x1f, R12 ;  /* 0x0000001fff0db819 */ /* 0x000fe2000001140c */
[C---:B------:R-:W-:Y:S02]  /*26c0*/  @!P3 IMAD R15, R68.reuse, R11, R14 ;  /* 0x0000000b440fb224 */ /* 0x040fe400078e020e */
[----:B------:R-:W-:-:S04]  /*26d0*/  @!P3 IMAD.WIDE.U32 R10, R68, R10, R12 ;  /* 0x0000000a440ab225 */ /* 0x000fc800078e000c */
[----:B------:R-:W-:Y:S01]  /*26e0*/  @!P3 IMAD.IADD R11, R11, 0x1, R15 ;  /* 0x000000010b0bb824 */ /* 0x000fe200078e020f */
[----:B---3--:R-:W-:-:S04]  /*26f0*/  @!P3 LEA R8, P4, R10, R8, 0x2 ;  /* 0x000000080a08b211 */ /* 0x008fc800078810ff */
[----:B------:R-:W-:-:S05]  /*2700*/  @!P3 LEA.HI.X R9, R10, R9, R11, 0x2, P4 ;  /* 0x000000090a09b211 */ /* 0x000fca00020f140b */
[----:B-----5:R0:W5:Y:S01]  /*2710*/  @!P3 LDG.E R72, desc[UR42][R8.64] ;  /* 0x0000002a0848b981 */ /* 0x020162000c1e1900 */
[----:B------:R-:W-:Y:S01]  /*2720*/  ISETP.GT.AND P3, PT, R27, R28, PT ;  /* 0x0000001c1b00720c */ /* 0x000fe20003f64270 */
[----:B------:R-:W-:Y:S01]  /*2730*/  IMAD R71, R23, 0x2000, R57 ;  /* 0x0000200017477824 */ /* 0x000fe200078e0239 */
[----:B------:R-:W-:Y:S01]  /*2740*/  LOP3.LUT R18, R18, 0xfffffffe, RZ, 0xc0, !PT ;  /* 0xfffffffe12127812 */ /* 0x000fe200078ec0ff */
[----:B------:R-:W-:Y:S01]  /*2750*/  IMAD.MOV R10, RZ, RZ, -R12 ;  /* 0x000000ffff0a7224 */ /* 0x000fe200078e0a0c */
[----:B------:R-:W-:Y:S05]  /*2760*/  YIELD ;  /* 0x0000000000007946 */ /* 0x000fea0003800000 */
[----:B------:R-:W-:Y:S01]  /*2770*/  VIADD R11, R71, 0x20 ;  /* 0x00000020470b7836 */ /* 0x000fe20000000000 */
[----:B------:R-:W-:Y:S01]  /*2780*/  BSSY B0, `(.L_x_1590) ;  /* 0x0000327000007945 */ /* 0x000fe20003800000 */
[----:B------:R-:W-:-:S02]  /*2790*/  IMAD R73, R73, R10, R36 ;  /* 0x0000000a49497224 */ /* 0x000fc400078e0224 */
[----:B------:R-:W-:Y:S02]  /*27a0*/  @P3 LOP3.LUT R18, R18, 0x1, RZ, 0xfc, !PT ;  /* 0x0000000112123812 */ /* 0x000fe400078efcff */
[----:B------:R-:W-:Y:S02]  /*27b0*/  ISETP.GE.AND P3, PT, R78, 0x1, PT ;  /* 0x000000014e00780c */ /* 0x000fe40003f66270 */
[----:B--2---:R-:W-:-:S13]  /*27c0*/  LOP3.LUT P5, RZ, R37, 0x4, RZ, 0xc0, !PT ;  /* 0x0000000425ff7812 */ /* 0x004fda00078ac0ff */
[C---:B------:R-:W-:Y:S02]  /*27d0*/  @P5 VIADD R11, R71.reuse, 0xffffffe0 ;  /* 0xffffffe0470b5836 */ /* 0x040fe40000000000 */
[--C-:B------:R-:W-:Y:S02]  /*27e0*/  IMAD R71, R71, 0x2, R26.reuse ;  /* 0x0000000247477824 */ /* 0x100fe400078e021a */
[----:B------:R-:W-:Y:S01]  /*27f0*/  IMAD R70, R11, 0x2, R26 ;  /* 0x000000020b467824 */ /* 0x000fe200078e021a */
[----:B0-----:R-:W-:Y:S06]  /*2800*/  @!P3 BRA `(.L_x_1591) ;  /* 0x0000002c004cb947 */ /* 0x001fec0003800000 */
[----:B------:R-:W-:Y:S01]  /*2810*/  SHF.R.S32.HI R74, RZ, 0x1f, R73 ;  /* 0x0000001fff4a7819 */ /* 0x000fe20000011449 */
[----:B------:R-:W-:Y:S01]  /*2820*/  ULDC.64 UR4, c[0x0][0x300] ;  /* 0x0000c00000047ab9 */ /* 0x000fe20000000a00 */
[----:B-----5:R-:W-:Y:S01]  /*2830*/  SHF.R.S32.HI R75, RZ, 0x1f, R72 ;  /* 0x0000001fff4b7819 */ /* 0x020fe20000011448 */
[----:B------:R-:W-:-:S04]  /*2840*/  IMAD.WIDE.U32 R8, R73, UR4, RZ ;  /* 0x0000000449087c25 */ /* 0x000fc8000f8e00ff */
[----:B------:R-:W-:Y:S02]  /*2850*/  IMAD R10, R74, UR4, RZ ;  /* 0x000000044a0a7c24 */ /* 0x000fe4000f8e02ff */
[----:B------:R-:W-:Y:S02]  /*2860*/  IMAD R76, R27, -0x80, R25 ;  /* 0xffffff801b4c7824 */ /* 0x000fe400078e0219 */
[----:B------:R-:W-:Y:S01]  /*2870*/  IMAD R11, R73, UR5, R10 ;  /* 0x00000005490b7c24 */ /* 0x000fe2000f8e020a */
[----:B------:R-:W-:Y:S01]  /*2880*/  ULDC.64 UR4, c[0x0][0x310] ;  /* 0x0000c40000047ab9 */ /* 0x000fe20000000a00 */
[----:B------:R-:W-:Y:S01]  /*2890*/  SHF.R.S32.HI R10, RZ, 0x1f, R27 ;  /* 0x0000001fff0a7819 */ /* 0x000fe2000001141b */
[----:B------:R-:W-:Y:S01]  /*28a0*/  IMAD R13, R75, UR4, RZ ;  /* 0x000000044b0d7c24 */ /* 0x000fe2000f8e02ff */
[----:B------:R-:W-:Y:S01]  /*28b0*/  VIMNMX R76, R76, 0x80, PT ;  /* 0x000000804c4c7848 */ /* 0x000fe20003fe0100 */
[----:B------:R-:W-:Y:S02]  /*28c0*/  IMAD.IADD R9, R9, 0x1, R11 ;  /* 0x0000000109097824 */ /* 0x000fe400078e020b */
[----:B------:R-:W-:-:S02]  /*28d0*/  IMAD R13, R72, UR5, R13 ;  /* 0x00000005480d7c24 */ /* 0x000fc4000f8e020d */
[----:B------:R-:W-:Y:S01]  /*28e0*/  IMAD.WIDE.U32 R8, R72, UR4, R8 ;  /* 0x0000000448087c25 */ /* 0x000fe2000f8e0008 */
[----:B------:R-:W-:-:S03]  /*28f0*/  ULDC.64 UR4, c[0x0][0x308] ;  /* 0x0000c20000047ab9 */ /* 0x000fc60000000a00 */
[----:B------:R-:W-:Y:S02]  /*2900*/  IMAD.IADD R9, R9, 0x1, R13 ;  /* 0x0000000109097824 */ /* 0x000fe400078e020d */
[----:B------:R-:W-:Y:S02]  /*2910*/  IMAD R11, R66, R27, RZ ;  /* 0x0000001b420b7224 */ /* 0x000fe400078e02ff */
[----:B------:R-:W-:-:S04]  /*2920*/  IMAD.WIDE.U32 R8, R157, UR4, R8 ;  /* 0x000000049d087c25 */ /* 0x000fc8000f8e0008 */
[----:B------:R-:W-:Y:S01]  /*2930*/  IMAD R83, R157, UR5, R9 ;  /* 0x000000059d537c24 */ /* 0x000fe2000f8e0209 */
[----:B------:R-:W-:Y:S01]  /*2940*/  ULDC.64 UR4, c[0x0][0x2e8] ;  /* 0x0000ba0000047ab9 */ /* 0x000fe20000000a00 */
[----:B------:R-:W-:Y:S01]  /*2950*/  IMAD R9, R63, R27, RZ ;  /* 0x0000001b3f097224 */ /* 0x000fe200078e02ff */
[----:B------:R-:W-:Y:S01]  /*2960*/  LEA R82, P3, R8, UR4, 0x1 ;  /* 0x0000000408527c11 */ /* 0x000fe2000f8608ff */
[----:B------:R-:W-:Y:S01]  /*2970*/  ULDC.U8 UR4, c[0x0][0x410] ;  /* 0x0001040000047ab9 */ /* 0x000fe20000000000 */
[----:B------:R-:W-:Y:S02]  /*2980*/  IMAD R13, R10, R65, R11 ;  /* 0x000000410a0d7224 */ /* 0x000fe400078e020b */
[----:B------:R-:W-:Y:S01]  /*2990*/  LEA.HI.X R83, R8, UR5, R83, 0x1, P3 ;  /* 0x0000000508537c11 */ /* 0x000fe200098f0c53 */
[----:B------:R-:W-:Y:S01]  /*29a0*/  IMAD R69, R10, R62, R9 ;  /* 0x0000003e0a457224 */ /* 0x000fe200078e0209 */
[----:B------:R-:W-:Y:S01]  /*29b0*/  ISETP.NE.AND P3, PT, RZ, UR4, PT ;  /* 0x00000004ff007c0c */ /* 0x000fe2000bf65270 */
[----:B------:R-:W-:-:S04]  /*29c0*/  IMAD.WIDE.U32 R10, R65, R27, RZ ;  /* 0x0000001b410a7225 */ /* 0x000fc800078e00ff */
[----:B------:R-:W-:Y:S01]  /*29d0*/  IMAD.WIDE.U32 R8, R62, R27, RZ ;  /* 0x0000001b3e087225 */ /* 0x000fe200078e00ff */
[----:B------:R-:W-:-:S03]  /*29e0*/  IADD3 R77, R11, R13, RZ ;  /* 0x0000000d0b4d7210 */ /* 0x000fc60007ffe0ff */
[----:B------:R-:W-:-:S04]  /*29f0*/  IMAD.IADD R69, R9, 0x1, R69 ;  /* 0x0000000109457824 */ /* 0x000fc800078e0245 */
[----:B------:R-:W-:Y:S05]  /*2a00*/  @!P3 BRA `(.L_x_1592) ;  /* 0x000000140038b947 */ /* 0x000fea0003800000 */
[----:B------:R0:W5:Y:S01]  /*2a10*/  LDL R81, [R1+0x10] ;  /* 0x0000100001517983 */ /* 0x0001620000100800 */
[----:B------:R-:W1:Y:S01]  /*2a20*/  S2R R12, SR_TID.X ;  /* 0x00000000000c7919 */ /* 0x000e620000002100 */
[----:B------:R-:W-:Y:S01]  /*2a30*/  BSSY B1, `(.L_x_1593) ;  /* 0x0000023000017945 */ /* 0x000fe20003800000 */
[----:B-1----:R-:W-:-:S05]  /*2a40*/  VIADD R37, R12, 0xffffff80 ;  /* 0xffffff800c257836 */ /* 0x002fca0000000000 */
[----:B------:R-:W-:-:S04]  /*2a50*/  SHF.R.S32.HI R12, RZ, 0x1f, R37 ;  /* 0x0000001fff0c7819 */ /* 0x000fc80000011425 */
[----:B------:R-:W-:-:S04]  /*2a60*/  LEA.HI R12, R12, R37, RZ, 0x2 ;  /* 0x000000250c0c7211 */ /* 0x000fc800078f10ff */
[----:B------:R-:W-:-:S04]  /*2a70*/  SHF.R.S32.HI R12, RZ, 0x2, R12 ;  /* 0x00000002ff0c7819 */ /* 0x000fc8000001140c */
[----:B------:R-:W-:Y:S02]  /*2a80*/  ISETP.GE.AND P3, PT, R12, R76, PT ;  /* 0x0000004c0c00720c */ /* 0x000fe40003f66270 */
        /* <DEDUP_REMOVED lines=8> */
[----:B0-----:R-:W-:Y:S06]  /*2b10*/  @P3 BRA `(.L_x_1594) ;  /* 0x0000000000503947 */ /* 0x001fec0003800000 */
[----:B------:R-:W-:Y:S01]  /*2b20*/  IADD3 R13, P4, R20, R10, RZ ;  /* 0x0000000a140d7210 */ /* 0x000fe20007f9e0ff */
[----:B------:R-:W-:Y:S01]  /*2b30*/  ULDC.64 UR4, c[0x0][0x3e8] ;  /* 0x0000fa0000047ab9 */ /* 0x000fe20000000a00 */
[----:B------:R-:W-:Y:S02]  /*2b40*/  CS2R R48, SRZ ;  /* 0x0000000000307805 */ /* 0x000fe4000001ff00 */
[----:B------:R-:W-:Y:S01]  /*2b50*/  CS2R R50, SRZ ;  /* 0x0000000000327805 */ /* 0x000fe2000001ff00 */
[----:B------:R-:W-:Y:S01]  /*2b60*/  IMAD.X R14, R77, 0x1, R55, P4 ;  /* 0x000000014d0e7824 */ /* 0x000fe200020e0637 */
[----:B------:R-:W-:-:S05]  /*2b70*/  IADD3 R15, P4, R34, R8, RZ ;  /* 0x00000008220f7210 */ /* 0x000fca0007f9e0ff */
[----:B------:R-:W-:Y:S01]  /*2b80*/  IMAD.X R44, R69, 0x1, R32, P4 ;  /* 0x00000001452c7824 */ /* 0x000fe200020e0620 */
        /* <DEDUP_REMOVED lines=9> */
[----:B------:R0:W5:Y:S02]  /*2c20*/  @!P4 LDG.E.64 R50, desc[UR42][R14.64] ;  /* 0x0000002a0e32c981 */ /* 0x000164000c1e1b00 */
[----:B-----5:R-:W-:-:S13]  /*2c30*/  ISETP.GE.AND P4, PT, R81, R78, PT ;  /* 0x0000004e5100720c */ /* 0x020fda0003f86270 */
[----:B------:R0:W5:Y:S04]  /*2c40*/  @!P4 LDG.E.64 R44, desc[UR42][R12.64+0x20] ;  /* 0x0000202a0c2cc981 */ /* 0x000168000c1e1b00 */
[----:B------:R0:W5:Y:S02]  /*2c50*/  @!P4 LDG.E.64 R46, desc[UR42][R14.64+0x20] ;  /* 0x0000202a0e2ec981 */ /* 0x000164000c1e1b00 */
.L_x_1594:
[----:B------:R-:W-:Y:S05]  /*2c60*/  BSYNC B1 ;  /* 0x0000000000017941 */ /* 0x000fea0003800000 */
.L_x_1593:
[----:B0-----:R-:W0:Y:S01]  /*2c70*/  S2R R12, SR_TID.X ;  /* 0x00000000000c7919 */ /* 0x001e220000002100 */
[----:B------:R-:W-:Y:S01]  /*2c80*/  BSSY B1, `(.L_x_1595) ;  /* 0x0000026000017945 */ /* 0x000fe20003800000 */
[----:B-----5:R-:W-:Y:S02]  /*2c90*/  IMAD.MOV.U32 R79, RZ, RZ, R44 ;  /* 0x000000ffff4f7224 */ /* 0x020fe400078e002c */
[----:B------:R-:W-:Y:S02]  /*2ca0*/  IMAD.MOV.U32 R80, RZ, RZ, R45 ;  /* 0x000000ffff507224 */ /* 0x000fe400078e002d */
[----:B0-----:R-:W-:-:S05]  /*2cb0*/  VIADD R13, R12, 0xffffff80 ;  /* 0xffffff800c0d7836 */ /* 0x001fca0000000000 */
[----:B------:R-:W-:-:S04]  /*2cc0*/  SHF.R.S32.HI R12, RZ, 0x1f, R13 ;  /* 0x0000001fff0c7819 */ /* 0x000fc8000001140d */
[----:B------:R-:W-:-:S04]  /*2cd0*/  LEA.HI R12, R12, R13, RZ, 0x2 ;  /* 0x0000000d0c0c7211 */ /* 0x000fc800078f10ff */
[----:B------:R-:W-:-:S05]  /*2ce0*/  SHF.R.S32.HI R12, RZ, 0x2, R12 ;  /* 0x00000002ff0c7819 */ /* 0x000fca000001140c */
[----:B------:R-:W-:-:S05]  /*2cf0*/  VIADD R12, R12, 0x60 ;  /* 0x000000600c0c7836 */ /* 0x000fca0000000000 */
[----:B------:R-:W-:-:S13]  /*2d00*/  ISETP.GE.AND P4, PT, R12, R76, PT ;  /* 0x0000004c0c00720c */ /* 0x000fda0003f86270 */
[----:B------:R-:W-:Y:S05]  /*2d10*/  @P4 BRA `(.L_x_1596) ;  /* 0x0000000000704947 */ /* 0x000fea0003800000 */
[----:B------:R-:W0:Y:S01]  /*2d20*/  LDC.64 R12, c[0x0][0x3f8] ;  /* 0x0000fe00ff0c7b82 */ /* 0x000e220000000a00 */
[----:B------:R-:W-:Y:S01]  /*2d30*/  IMAD.MOV.U32 R11, RZ, RZ, R77 ;  /* 0x000000ffff0b7224 */ /* 0x000fe200078e004d */
[----:B------:R-:W-:Y:S01]  /*2d40*/  ULDC.64 UR4, c[0x0][0x3e8] ;  /* 0x0000fa0000047ab9 */ /* 0x000fe20000000a00 */
[----:B------:R-:W-:Y:S01]  /*2d50*/  IMAD.MOV.U32 R9, RZ, RZ, R69 ;  /* 0x000000ffff097224 */ /* 0x000fe200078e0045 */
        /* <DEDUP_REMOVED lines=24> */
.L_x_1596:
[----:B------:R-:W-:Y:S05]  /*2ee0*/  BSYNC B1 ;  /* 0x0000000000017941 */ /* 0x000fea0003800000 */
.L_x_1595:
[----:B0-----:R-:W-:Y:S01]  /*2ef0*/  IMAD.MOV.U32 R8, RZ, RZ, R48 ;  /* 0x000000ffff087224 */ /* 0x001fe200078e0030 */
        /* <DEDUP_REMOVED lines=8> */
[----:B------:R-:W-:Y:S01]  /*2f80*/  PLOP3.LUT P5, PT, PT, PT, UP0, 0x80, 0x0 ;  /* 0x000000000000781c */ /* 0x000fe20003faf008 */
[----:B------:R-:W-:Y:S01]  /*2f90*/  IMAD.MOV.U32 R9, RZ, RZ, R47 ;  /* 0x000000ffff097224 */ /* 0x000fe200078e002f */
[----:B------:R-:W-:Y:S01]  /*2fa0*/  PRMT R97, R10, 0x5410, R11 ;  /* 0x000054100a617816 */ /* 0x000fe2000000000b */
[----:B-----5:R-:W-:Y:S01]  /*2fb0*/  IMAD.MOV.U32 R10, RZ, RZ, R40 ;  /* 0x000000ffff0a7224 */ /* 0x020fe200078e0028 */
[----:B------:R-:W-:Y:S01]  /*2fc0*/  PRMT R87, R8, 0x7610, R87 ;  /* 0x0000761008577816 */ /* 0x000fe20000000057 */
[----:B------:R-:W-:Y:S01]  /*2fd0*/  IMAD.MOV.U32 R8, RZ, RZ, R36 ;  /* 0x000000ffff087224 */ /* 0x000fe200078e0024 */
[----:B------:R-:W-:Y:S01]  /*2fe0*/  PRMT R86, R86, 0x5410, R9 ;  /* 0x0000541056567816 */ /* 0x000fe20000000009 */
[----:B------:R-:W-:-:S02]  /*2ff0*/  IMAD.MOV.U32 R9, RZ, RZ, R37 ;  /* 0x000000ffff097224 */ /* 0x000fc400078e0025 */
[----:B------:R-:W-:-:S03]  /*3000*/  IMAD.MOV.U32 R11, RZ, RZ, R41 ;  /* 0x000000ffff0b7224 */ /* 0x000fc600078e0029 */
[----:B------:R-:W-:Y:S01]  /*3010*/  PRMT R80, R8, 0x5410, R9 ;  /* 0x0000541008507816 */ /* 0x000fe20000000009 */
[----:B------:R-:W-:Y:S01]  /*3020*/  IMAD.MOV.U32 R8, RZ, RZ, R38 ;  /* 0x000000ffff087224 */ /* 0x000fe200078e0026 */
[----:B------:R-:W-:Y:S01]  /*3030*/  PRMT R84, R10, 0x5410, R11 ;  /* 0x000054100a547816 */ /* 0x000fe2000000000b */
[----:B------:R-:W-:Y:S02]  /*3040*/  IMAD.MOV.U32 R9, RZ, RZ, R39 ;  /* 0x000000ffff097224 */ /* 0x000fe400078e0027 */
[----:B------:R-:W-:Y:S02]  /*3050*/  IMAD.MOV.U32 R10, RZ, RZ, R42 ;  /* 0x000000ffff0a7224 */ /* 0x000fe400078e002a */
[----:B------:R-:W-:Y:S01]  /*3060*/  IMAD.MOV.U32 R11, RZ, RZ, R43 ;  /* 0x000000ffff0b7224 */ /* 0x000fe200078e002b */
[----:B------:R-:W-:-:S04]  /*3070*/  PRMT R81, R8, 0x5410, R9 ;  /* 0x0000541008517816 */ /* 0x000fc80000000009 */
[----:B------:R-:W-:Y:S01]  /*3080*/  PRMT R85, R10, 0x5410, R11 ;  /* 0x000054100a557816 */ /* 0x000fe2000000000b */
[----:B------:R-:W-:Y:S06]  /*3090*/  @!P5 BRA `(.L_x_1597) ;  /* 0x000000000004d947 */ /* 0x000fec0003800000 */
[----:B------:R-:W-:Y:S01]  /*30a0*/  BPT.TRAP 0x1 ;  /* 0x000000040000795c */ /* 0x000fe20000300000 */
.L_x_1597:
[----:B------:R-:W2:Y:S01]  /*30b0*/  LDL R8, [R1+0xc] ;  /* 0x00000c0001087983 */ /* 0x000ea20000100800 */
[----:B------:R-:W-:Y:S01]  /*30c0*/  IMAD R69, R23, 0x8, R2 ;  /* 0x0000000817457824 */ /* 0x000fe200078e0202 */
[----:B------:R-:W-:Y:S01]  /*30d0*/  BSSY B1, `(.L_x_1598) ;  /* 0x0000004000017945 */ /* 0x000fe20003800000 */
[----:B--2---:R-:W-:-:S04]  /*30e0*/  SHF.L.U32 R77, R8, 0x1f, RZ ;  /* 0x0000001f084d7819 */ /* 0x004fc800000006ff */
[----:B------:R-:W0:Y:S02]  /*30f0*/  SYNCS.PHASECHK.TRANS64.TRYWAIT P6, [R69+URZ+0x16890], R77 ;  /* 0x0168904d450075a7 */ /* 0x000e2400080c017f */
[----:B0-----:R-:W-:Y:S05]  /*3100*/  @!P6 BRA `(.L_x_1599) ;  /* 0x000001cc0058e947 */ /* 0x001fea0003800000 */
.L_x_1922:
[----:B------:R-:W-:Y:S05]  /*3110*/  BSYNC B1 ;  /* 0x0000000000017941 */ /* 0x000fea0003800000 */
.L_x_1598:
[----:B------:R-:W-:-:S03]  /*3120*/  UMOV UR4, 0xffffffff ;  /* 0xffffffff00047882 */ /* 0x000fc60000000000 */
[----:B------:R-:W-:Y:S05]  /*3130*/  BRA.DIV UR4, `(.L_x_1600) ;  /* 0x000001ce04607947 */ /* 0x000fea000b800000 */
[----:B------:R1:W2:Y:S04]  /*3140*/  SHFL.IDX PT, R79, R83, RZ, 0x1c1f ;  /* 0x001c1fff534f7589 */ /* 0x0002a800000e0000 */
[----:B------:R1:W3:Y:S02]  /*3150*/  SHFL.IDX PT, R14, R82, RZ, 0x1c1f ;  /* 0x001c1fff520e7589 */ /* 0x0002e400000e0000 */
.L_x_1926:
        /* <DEDUP_REMOVED lines=10> */
[----:B------:R-:W-:Y:S01]  /*3200*/  SHF.R.U64 R91, R48, 0x10, R49 ;  /* 0x00000010305b7819 */ /* 0x000fe20000001231 */
[----:B0-----:R-:W-:Y:S01]  /*3210*/  IMAD.MOV.U32 R15, RZ, RZ, R10 ;  /* 0x000000ffff0f7224 */ /* 0x001fe200078e000a */
[--C-:B------:R-:W-:Y:S01]  /*3220*/  SHF.R.U64 R48, R50, 0x10, R51.reuse ;  /* 0x0000001032307819 */ /* 0x100fe20000001233 */
[--C-:B------:R-:W-:Y:S01]  /*3230*/  HADD2.F32 R10, -RZ, R9.reuse.H1_H1 ;  /* 0x30000009ff0a7230 */ /* 0x100fe20000004100 */
[----:B------:R-:W-:Y:S01]  /*3240*/  SHF.R.U32.HI R88, RZ, 0x10, R51 ;  /* 0x00000010ff587819 */ /* 0x000fe20000011633 */
[----:B------:R-:W-:Y:S01]  /*3250*/  HADD2.F32 R9, -RZ, R9.H0_H0 ;  /* 0x20000009ff097230 */ /* 0x000fe20000004100 */
[----:B------:R-:W-:Y:S01]  /*3260*/  SHF.R.U32.HI R90, RZ, 0x10, R49 ;  /* 0x00000010ff5a7819 */ /* 0x000fe20000011631 */
[----:B------:R-:W-:Y:S02]  /*3270*/  HADD2.F32 R51, -RZ, R48.H0_H0 ;  /* 0x20000030ff337230 */ /* 0x000fe40000004100 */
[----:B------:R-:W-:Y:S02]  /*3280*/  HADD2.F32 R48, -RZ, R11.H1_H1 ;  /* 0x3000000bff307230 */ /* 0x000fe40000004100 */
[----:B------:R-:W-:-:S02]  /*3290*/  HADD2.F32 R88, -RZ, R88.H0_H0 ;  /* 0x20000058ff587230 */ /* 0x000fc40000004100 */
[----:B------:R-:W-:Y:S02]  /*32a0*/  HADD2.F32 R11, -RZ, R11.H0_H0 ;  /* 0x2000000bff0b7230 */ /* 0x000fe40000004100 */
[----:B------:R-:W-:Y:S02]  /*32b0*/  HADD2.F32 R49, -RZ, R91.H0_H0 ;  /* 0x2000005bff317230 */ /* 0x000fe40000004100 */
[-C--:B------:R-:W-:Y:S01]  /*32c0*/  FMUL.FTZ R92, R48, R88.reuse ;  /* 0x00000058305c7220 */ /* 0x080fe20000410000 */
[----:B------:R-:W-:Y:S02]  /*32d0*/  HADD2.F32 R50, -RZ, R90.H0_H0 ;  /* 0x2000005aff327230 */ /* 0x000fe40000004100 */
[CC--:B------:R-:W-:Y:S01]  /*32e0*/  FMUL.FTZ R90, R10.reuse, R51.reuse ;  /* 0x000000330a5a7220 */ /* 0x0c0fe20000410000 */
[----:B------:R-:W-:Y:S01]  /*32f0*/  FMUL.FTZ R51, R9, R51 ;  /* 0x0000003309337220 */ /* 0x000fe20000410000 */
[----:B------:R-:W-:Y:S02]  /*3300*/  FMUL.FTZ R95, R11, R88 ;  /* 0x000000580b5f7220 */ /* 0x000fe40000410000 */
[-C--:B------:R-:W-:Y:S01]  /*3310*/  FFMA.FTZ R90, R9, R49.reuse, -R90 ;  /* 0x00000031095a7223 */ /* 0x080fe2000001085a */
[----:B------:R-:W-:Y:S01]  /*3320*/  FFMA.FTZ R91, R10, R49, R51 ;  /* 0x000000310a5b7223 */ /* 0x000fe20000010033 */
[----:B------:R-:W-:-:S02]  /*3330*/  HADD2.F32 R9, -RZ, R8.H1_H1 ;  /* 0x30000008ff097230 */ /* 0x000fc40000004100 */
[-C--:B------:R-:W-:Y:S01]  /*3340*/  FFMA.FTZ R93, R11, R50.reuse, -R92 ;  /* 0x000000320b5d7223 */ /* 0x080fe2000001085c */
[----:B------:R-:W-:Y:S01]  /*3350*/  FFMA.FTZ R94, R48, R50, R95 ;  /* 0x00000032305e7223 */ /* 0x000fe2000001005f */
[----:B------:R-:W-:Y:S02]  /*3360*/  HADD2.F32 R49, -RZ, R97.H0_H0 ;  /* 0x20000061ff317230 */ /* 0x000fe40000004100 */
[----:B------:R-:W-:Y:S02]  /*3370*/  HADD2.F32 R8, -RZ, R8.H0_H0 ;  /* 0x20000008ff087230 */ /* 0x000fe40000004100 */
[----:B------:R-:W-:Y:S02]  /*3380*/  HADD2.F32 R10, -RZ, R15.H1_H1 ;  /* 0x3000000fff0a7230 */ /* 0x000fe40000004100 */
[-C--:B------:R-:W-:Y:S01]  /*3390*/  FMUL.FTZ R51, R9, R49.reuse ;  /* 0x0000003109337220 */ /* 0x080fe20000410000 */
[----:B------:R-:W-:Y:S02]  /*33a0*/  HADD2.F32 R50, -RZ, R97.H1_H1 ;  /* 0x30000061ff327230 */ /* 0x000fe40000004100 */
[----:B------:R-:W-:Y:S01]  /*33b0*/  FMUL.FTZ R88, R8, R49 ;  /* 0x0000003108587220 */ /* 0x000fe20000410000 */
[----:B------:R-:W-:-:S02]  /*33c0*/  HADD2.F32 R15, -RZ, R15.H0_H0 ;  /* 0x2000000fff0f7230 */ /* 0x000fc40000004100 */
[--C-:B------:R-:W-:Y:S02]  /*33d0*/  HADD2.F32 R11, -RZ, R96.reuse.H0_H0 ;  /* 0x20000060ff0b7230 */ /* 0x100fe40000004100 */
[-C--:B------:R-:W-:Y:S01]  /*33e0*/  FMUL.FTZ R92, R10, R50.reuse ;  /* 0x000000320a5c7220 */ /* 0x080fe20000410000 */
        /* <DEDUP_REMOVED lines=10> */
.L_x_1606:
[----:B------:R-:W-:Y:S05]  /*3490*/  BSYNC B3 ;  /* 0x0000000000037941 */ /* 0x000fea0003800000 */
.L_x_1605:
[----:B0-----:R4:W-:Y:S02]  /*34a0*/  ST.E.128 desc[UR42][R12.64], R8 ;  /* 0x000000080c007985 */ /* 0x0019e4000c101d2a */
.L_x_1604:
[----:B------:R-:W-:Y:S05]  /*34b0*/  BSYNC B2 ;  /* 0x0000000000027941 */ /* 0x000fea0003800000 */
.L_x_1603:
[----:B------:R-:W-:Y:S05]  /*34c0*/  @P2 BRA `(.L_x_1602) ;  /* 0x0000000000cc2947 */ /* 0x000fea0003800000 */
[----:B----4-:R-:W2:Y:S04]  /*34d0*/  LDL R8, [R1+0x8] ;  /* 0x0000080001087983 */ /* 0x010ea80000100800 */
[----:B------:R-:W4:Y:S01]  /*34e0*/  LDL R15, [R1+0x10] ;  /* 0x00001000010f7983 */ /* 0x000f220000100800 */
[C---:B---3--:R-:W-:Y:S01]  /*34f0*/  LEA R12, P3, R19.reuse, R14, 0x1 ;  /* 0x0000000e130c7211 */ /* 0x048fe200078608ff */
[----:B------:R-:W-:Y:S03]  /*3500*/  BSSY B2, `(.L_x_1607) ;  /* 0x000002e000027945 */ /* 0x000fe60003800000 */
[----:B--2---:R-:W-:Y:S02]  /*3510*/  LEA.HI.X R13, R19, R79, R8, 0x1, P3 ;  /* 0x0000004f130d7211 */ /* 0x004fe400018f0c08 */
[----:B------:R2:W3:Y:S01]  /*3520*/  LDS.128 R8, [R70+0xe000] ;  /* 0x00e0000046087984 */ /* 0x0004e20000000c00 */
[----:B----4-:R-:W-:-:S13]  /*3530*/  ISETP.GE.AND P3, PT, R15, R78, PT ;  /* 0x0000004e0f00720c */ /* 0x010fda0003f66270 */
[----:B--2---:R-:W-:Y:S05]  /*3540*/  @P3 BRA `(.L_x_1608) ;  /* 0x0000000000a43947 */ /* 0x004fea0003800000 */
[--C-:B------:R-:W-:Y:S01]  /*3550*/  SHF.R.U64 R44, R44, 0x10, R45.reuse ;  /* 0x000000102c2c7819 */ /* 0x100fe2000000122d */
[----:B---3--:R-:W-:Y:S01]  /*3560*/  IMAD.MOV.U32 R14, RZ, RZ, R10 ;  /* 0x000000ffff0e7224 */ /* 0x008fe200078e000a */
[----:B------:R-:W-:Y:S01]  /*3570*/  SHF.R.U32.HI R49, RZ, 0x10, R45 ;  /* 0x00000010ff317819 */ /* 0x000fe2000001162d */
[--C-:B------:R-:W-:Y:S01]  /*3580*/  HADD2.F32 R10, -RZ, R9.reuse.H1_H1 ;  /* 0x30000009ff0a7230 */ /* 0x100fe20000004100 */
[--C-:B------:R-:W-:Y:S01]  /*3590*/  SHF.R.U64 R45, R46, 0x10, R47.reuse ;  /* 0x000000102e2d7819 */ /* 0x100fe2000000122f */
[----:B------:R-:W-:Y:S01]  /*35a0*/  HADD2.F32 R9, -RZ, R9.H0_H0 ;  /* 0x20000009ff097230 */ /* 0x000fe20000004100 */
[----:B------:R-:W-:Y:S01]  /*35b0*/  SHF.R.U32.HI R48, RZ, 0x10, R47 ;  /* 0x00000010ff307819 */ /* 0x000fe2000001162f */
[----:B------:R-:W-:Y:S02]  /*35c0*/  HADD2.F32 R15, -RZ, R11.H1_H1 ;  /* 0x3000000bff0f7230 */ /* 0x000fe40000004100 */
[----:B------:R-:W-:Y:S02]  /*35d0*/  HADD2.F32 R45, -RZ, R45.H0_H0 ;  /* 0x2000002dff2d7230 */ /* 0x000fe40000004100 */
[----:B------:R-:W-:-:S02]  /*35e0*/  HADD2.F32 R48, -RZ, R48.H0_H0 ;  /* 0x20000030ff307230 */ /* 0x000fc40000004100 */
[----:B------:R-:W-:Y:S02]  /*35f0*/  HADD2.F32 R44, -RZ, R44.H0_H0 ;  /* 0x2000002cff2c7230 */ /* 0x000fe40000004100 */
[CC--:B------:R-:W-:Y:S01]  /*3600*/  FMUL.FTZ R50, R10.reuse, R45.reuse ;  /* 0x0000002d0a327220 */ /* 0x0c0fe20000410000 */
[----:B------:R-:W-:Y:S02]  /*3610*/  HADD2.F32 R11, -RZ, R11.H0_H0 ;  /* 0x2000000bff0b7230 */ /* 0x000fe40000004100 */
[----:B------:R-:W-:Y:S01]  /*3620*/  FMUL.FTZ R45, R9, R45 ;  /* 0x0000002d092d7220 */ /* 0x000fe20000410000 */
[----:B------:R-:W-:Y:S02]  /*3630*/  HADD2.F32 R46, -RZ, R49.H0_H0 ;  /* 0x20000031ff2e7230 */ /* 0x000fe40000004100 */
[----:B------:R-:W-:Y:S01]  /*3640*/  FMUL.FTZ R88, R15, R48 ;  /* 0x000000300f587220 */ /* 0x000fe20000410000 */
[----:B------:R-:W-:Y:S01]  /*3650*/  FFMA.FTZ R50, R9, R44, -R50 ;  /* 0x0000002c09327223 */ /* 0x000fe20000010832 */
[C---:B------:R-:W-:Y:S01]  /*3660*/  FMUL.FTZ R48, R11.reuse, R48 ;  /* 0x000000300b307220 */ /* 0x040fe20000410000 */
[----:B------:R-:W-:Y:S01]  /*3670*/  FFMA.FTZ R49, R10, R44, R45 ;  /* 0x0000002c0a317223 */ /* 0x000fe2000001002d */
[----:B------:R-:W-:Y:S01]  /*3680*/  FFMA.FTZ R88, R11, R46, -R88 ;  /* 0x0000002e0b587223 */ /* 0x000fe20000010858 */
[----:B------:R-:W-:-:S02]  /*3690*/  HADD2.F32 R11, -RZ, R87.H1_H1 ;  /* 0x30000057ff0b7230 */ /* 0x000fc40000004100 */
[----:B------:R-:W-:Y:S01]  /*36a0*/  FFMA.FTZ R79, R15, R46, R48 ;  /* 0x0000002e0f4f7223 */ /* 0x000fe20000010030 */
[----:B------:R-:W-:Y:S02]  /*36b0*/  HADD2.F32 R45, -RZ, R86.H1_H1 ;  /* 0x30000056ff2d7230 */ /* 0x000fe40000004100 */
[----:B------:R-:W-:Y:S02]  /*36c0*/  HADD2.F32 R9, -RZ, R8.H1_H1 ;  /* 0x30000008ff097230 */ /* 0x000fe40000004100 */
[----:B------:R-:W-:Y:S02]  /*36d0*/  HADD2.F32 R10, -RZ, R14.H1_H1 ;  /* 0x3000000eff0a7230 */ /* 0x000fe40000004100 */
[----:B------:R-:W-:Y:S02]  /*36e0*/  HADD2.F32 R87, -RZ, R87.H0_H0 ;  /* 0x20000057ff577230 */ /* 0x000fe40000004100 */
[----:B------:R-:W-:Y:S02]  /*36f0*/  HADD2.F32 R8, -RZ, R8.H0_H0 ;  /* 0x20000008ff087230 */ /* 0x000fe40000004100 */
[----:B------:R-:W-:Y:S01]  /*3700*/  FMUL.FTZ R51, R10, R45 ;  /* 0x0000002d0a337220 */ /* 0x000fe20000410000 */
[----:B------:R-:W-:-:S02]  /*3710*/  HADD2.F32 R14, -RZ, R14.H0_H0 ;  /* 0x2000000eff0e7230 */ /* 0x000fc40000004100 */
[CC--:B------:R-:W-:Y:S01]  /*3720*/  FMUL.FTZ R47, R9.reuse, R87.reuse ;  /* 0x00000057092f7220 */ /* 0x0c0fe20000410000 */
[----:B------:R-:W-:Y:S02]  /*3730*/  HADD2.F32 R15, -RZ, R86.H0_H0 ;  /* 0x20000056ff0f7230 */ /* 0x000fe40000004100 */
[----:B------:R-:W-:Y:S01]  /*3740*/  FMUL.FTZ R44, R8, R87 ;  /* 0x00000057082c7220 */ /* 0x000fe20000410000 */
[----:B------:R-:W-:Y:S01]  /*3750*/  FMUL.FTZ R45, R14, R45 ;  /* 0x0000002d0e2d7220 */ /* 0x000fe20000410000 */
[-C--:B------:R-:W-:Y:S02]  /*3760*/  FFMA.FTZ R47, R8, R11.reuse, -R47 ;  /* 0x0000000b082f7223 */ /* 0x080fe4000001082f */
[----:B------:R-:W-:Y:S01]  /*3770*/  FFMA.FTZ R44, R9, R11, R44 ;  /* 0x0000000b092c7223 */ /* 0x000fe2000001002c */
[-C--:B------:R-:W-:Y:S01]  /*3780*/  FFMA.FTZ R51, R14, R15.reuse, -R51 ;  /* 0x0000000f0e337223 */ /* 0x080fe20000010833 */
[----:B------:R-:W-:Y:S01]  /*3790*/  FFMA.FTZ R10, R10, R15, R45 ;  /* 0x0000000f0a0a7223 */ /* 0x000fe2000001002d */
[----:B------:R-:W-:-:S02]  /*37a0*/  F2FP.F16.F32.PACK_AB R9, R49, R50 ;  /* 0x000000323109723e */ /* 0x000fc400000000ff */
[----:B------:R-:W-:Y:S02]  /*37b0*/  F2FP.F16.F32.PACK_AB R11, R79, R88 ;  /* 0x000000584f0b723e */ /* 0x000fe400000000ff */
[----:B------:R-:W-:Y:S02]  /*37c0*/  F2FP.F16.F32.PACK_AB R8, R44, R47 ;  /* 0x0000002f2c08723e */ /* 0x000fe400000000ff */
[----:B------:R-:W-:-:S07]  /*37d0*/  F2FP.F16.F32.PACK_AB R10, R10, R51 ;  /* 0x000000330a0a723e */ /* 0x000fce00000000ff */
.L_x_1608:
[----:B------:R-:W-:Y:S05]  /*37e0*/  BSYNC B2 ;  /* 0x0000000000027941 */ /* 0x000fea0003800000 */
.L_x_1607:
[----:B---3--:R2:W-:Y:S02]  /*37f0*/  ST.E.128 desc[UR42][R12.64], R8 ;  /* 0x000000080c007985 */ /* 0x0085e4000c101d2a */
.L_x_1602:
[----:B------:R-:W-:Y:S05]  /*3800*/  BSYNC B1 ;  /* 0x0000000000017941 */ /* 0x000fea0003800000 */
.L_x_1601:
[----:B------:R-:W-:-:S03]  /*3810*/  UMOV UR4, 0xffffffff ;  /* 0xffffffff00047882 */ /* 0x000fc60000000000 */
[----:B------:R-:W-:Y:S05]  /*3820*/  BRA.DIV UR4, `(.L_x_1609) ;  /* 0x000001c604ec7947 */ /* 0x000fea000b800000 */
[----:B-1----:R-:W1:Y:S04]  /*3830*/  SHFL.IDX PT, R83, R83, 0x1, 0x1c1f ;  /* 0x003c1f0053537f89 */ /* 0x002e6800000e0000 */
[----:B---3--:R3:W0:Y:S02]  /*3840*/  SHFL.IDX PT, R14, R82, 0x1, 0x1c1f ;  /* 0x003c1f00520e7f89 */ /* 0x00862400000e0000 */
.L_x_1930:
[----:B------:R-:W-:Y:S05]  /*3850*/  @P4 BRA `(.L_x_1610) ;  /* 0x0000002000644947 */ /* 0x000fea0003800000 */
[----:B------:R-:W-:Y:S04]  /*3860*/  BSSY B1, `(.L_x_1611) ;  /* 0x0000033000017945 */ /* 0x000fe80003800000 */
[----:B------:R-:W-:Y:S05]  /*3870*/  @P1 BRA `(.L_x_1612) ;  /* 0x0000000000c41947 */ /* 0x000fea0003800000 */
[----:B--2-4-:R2:W4:Y:S01]  /*3880*/  LDS.128 R8, [R71+0x11000] ;  /* 0x0110000047087984 */ /* 0x0145220000000c00 */
[C---:B0-----:R-:W-:Y:S01]  /*3890*/  LEA R12, P3, R16.reuse, R14, 0x1 ;  /* 0x0000000e100c7211 */ /* 0x041fe200078608ff */
[----:B------:R-:W-:Y:S03]  /*38a0*/  BSSY B2, `(.L_x_1613) ;  /* 0x000002d000027945 */ /* 0x000fe60003800000 */
[----:B-1----:R-:W-:Y:S02]  /*38b0*/  LEA.HI.X R13, R16, R83, R17, 0x1, P3 ;  /* 0x00000053100d7211 */ /* 0x002fe400018f0c11 */
[----:B------:R-:W-:-:S13]  /*38c0*/  ISETP.GE.AND P3, PT, R152, R78, PT ;  /* 0x0000004e9800720c */ /* 0x000fda0003f66270 */
[----:B--2---:R-:W-:Y:S05]  /*38d0*/  @P3 BRA `(.L_x_1614) ;  /* 0x0000000000a43947 */ /* 0x004fea0003800000 */
[----:B------:R-:W-:Y:S01]  /*38e0*/  SHF.R.U64 R46, R40, 0x10, R41 ;  /* 0x00000010282e7819 */ /* 0x000fe20000001229 */
[----:B----4-:R-:W-:Y:S01]  /*38f0*/  IMAD.MOV.U32 R15, RZ, RZ, R10 ;  /* 0x000000ffff0f7224 */ /* 0x010fe200078e000a */
        /* <DEDUP_REMOVED lines=12> */
[-C--:B------:R-:W-:Y:S01]  /*39c0*/  FMUL.FTZ R45, R11, R44.reuse ;  /* 0x0000002c0b2d7220 */ /* 0x080fe20000410000 */
[C---:B------:R-:W-:Y:S01]  /*39d0*/  FMUL.FTZ R43, R9.reuse, R43 ;  /* 0x0000002b092b7220 */ /* 0x040fe20000410000 */
[C---:B------:R-:W-:Y:S01]  /*39e0*/  FMUL.FTZ R48, R40.reuse, R44 ;  /* 0x0000002c28307220 */ /* 0x040fe20000410000 */
[-C--:B------:R-:W-:Y:S01]  /*39f0*/  FFMA.FTZ R46, R9, R41.reuse, -R46 ;  /* 0x00000029092e7223 */ /* 0x080fe2000001082e */
[----:B------:R-:W-:Y:S01]  /*3a00*/  FFMA.FTZ R45, R40, R42, R45 ;  /* 0x0000002a282d7223 */ /* 0x000fe2000001002d */
[----:B------:R-:W-:Y:S01]  /*3a10*/  FFMA.FTZ R43, R10, R41, R43 ;  /* 0x000000290a2b7223 */ /* 0x000fe2000001002b */
[----:B------:R-:W-:-:S02]  /*3a20*/  HADD2.F32 R40, -RZ, R85.H0_H0 ;  /* 0x20000055ff287230 */ /* 0x000fc40000004100 */
[----:B------:R-:W-:Y:S01]  /*3a30*/  FFMA.FTZ R48, R11, R42, -R48 ;  /* 0x0000002a0b307223 */ /* 0x000fe20000010830 */
[----:B------:R-:W-:Y:S02]  /*3a40*/  HADD2.F32 R85, -RZ, R85.H1_H1 ;  /* 0x30000055ff557230 */ /* 0x000fe40000004100 */
        /* <DEDUP_REMOVED lines=18> */
.L_x_1614:
[----:B------:R-:W-:Y:S05]  /*3b70*/  BSYNC B2 ;  /* 0x0000000000027941 */ /* 0x000fea0003800000 */
.L_x_1613:
[----:B----4-:R0:W-:Y:S02]  /*3b80*/  ST.E.128 desc[UR42][R12.64], R8 ;  /* 0x000000080c007985 */ /* 0x0101e4000c101d2a */
.L_x_1612:
[----:B------:R-:W-:Y:S05]  /*3b90*/  BSYNC B1 ;  /* 0x0000000000017941 */ /* 0x000fea0003800000 */
.L_x_1611:
[----:B------:R-:W-:Y:S05]  /*3ba0*/  @P2 BRA `(.L_x_1610) ;  /* 0x0000001c00902947 */ /* 0x000fea0003800000 */
[----:B0-2-4-:R-:W1:Y:S04]  /*3bb0*/  LDL R8, [R1+0x8] ;  /* 0x0000080001087983 */ /* 0x015e680000100800 */
[----:B------:R-:W2:Y:S01]  /*3bc0*/  LDL R15, [R1+0x10] ;  /* 0x00001000010f7983 */ /* 0x000ea20000100800 */
[C---:B------:R-:W-:Y:S01]  /*3bd0*/  LEA R12, P3, R19.reuse, R14, 0x1 ;  /* 0x0000000e130c7211 */ /* 0x040fe200078608ff */
[----:B------:R-:W-:Y:S03]  /*3be0*/  BSSY B1, `(.L_x_1615) ;  /* 0x000002e000017945 */ /* 0x000fe60003800000 */
[----:B-1----:R-:W-:Y:S02]  /*3bf0*/  LEA.HI.X R13, R19, R83, R8, 0x1, P3 ;  /* 0x00000053130d7211 */ /* 0x002fe400018f0c08 */
[----:B------:R0:W1:Y:S01]  /*3c00*/  LDS.128 R8, [R70+0x11000] ;  /* 0x0110000046087984 */ /* 0x0000620000000c00 */
[----:B--2---:R-:W-:-:S13]  /*3c10*/  ISETP.GE.AND P3, PT, R15, R78, PT ;  /* 0x0000004e0f00720c */ /* 0x004fda0003f66270 */
[----:B0-----:R-:W-:Y:S05]  /*3c20*/  @P3 BRA `(.L_x_1616) ;  /* 0x0000000000a43947 */ /* 0x001fea0003800000 */
[--C-:B------:R-:W-:Y:S01]  /*3c30*/  SHF.R.U64 R36, R36, 0x10, R37.reuse ;  /* 0x0000001024247819 */ /* 0x100fe20000001225 */
[----:B-1----:R-:W-:Y:S01]  /*3c40*/  IMAD.MOV.U32 R14, RZ, RZ, R10 ;  /* 0x000000ffff0e7224 */ /* 0x002fe200078e000a */
        /* <DEDUP_REMOVED lines=10> */
[C---:B------:R-:W-:Y:S01]  /*3cf0*/  FMUL.FTZ R37, R9.reuse, R37 ;  /* 0x0000002509257220 */ /* 0x040fe20000410000 */
[----:B------:R-:W-:Y:S02]  /*3d00*/  HADD2.F32 R11, -RZ, R11.H0_H0 ;  /* 0x2000000bff0b7230 */ /* 0x000fe40000004100 */
[-C--:B------:R-:W-:Y:S01]  /*3d10*/  FFMA.FTZ R42, R9, R36.reuse, -R42 ;  /* 0x00000024092a7223 */ /* 0x080fe2000001082a */
[----:B------:R-:W-:Y:S01]  /*3d20*/  FFMA.FTZ R39, R10, R36, R37 ;  /* 0x000000240a277223 */ /* 0x000fe20000010025 */
[----:B------:R-:W-:Y:S02]  /*3d30*/  HADD2.F32 R38, -RZ, R41.H0_H0 ;  /* 0x20000029ff267230 */ /* 0x000fe40000004100 */
[----:B------:R-:W-:Y:S01]  /*3d40*/  FMUL.FTZ R44, R15, R40 ;  /* 0x000000280f2c7220 */ /* 0x000fe20000410000 */
[----:B------:R-:W-:-:S02]  /*3d50*/  HADD2.F32 R36, -RZ, R81.H0_H0 ;  /* 0x20000051ff247230 */ /* 0x000fc40000004100 */
[C---:B------:R-:W-:Y:S01]  /*3d60*/  FMUL.FTZ R40, R11.reuse, R40 ;  /* 0x000000280b287220 */ /* 0x040fe20000410000 */
[----:B------:R-:W-:Y:S02]  /*3d70*/  HADD2.F32 R81, -RZ, R81.H1_H1 ;  /* 0x30000051ff517230 */ /* 0x000fe40000004100 */
[-C--:B------:R-:W-:Y:S01]  /*3d80*/  FFMA.FTZ R44, R11, R38.reuse, -R44 ;  /* 0x000000260b2c7223 */ /* 0x080fe2000001082c */
[----:B------:R-:W-:Y:S02]  /*3d90*/  HADD2.F32 R9, -RZ, R8.H1_H1 ;  /* 0x30000008ff097230 */ /* 0x000fe40000004100 */
[----:B------:R-:W-:Y:S01]  /*3da0*/  FFMA.FTZ R43, R15, R38, R40 ;  /* 0x000000260f2b7223 */ /* 0x000fe20000010028 */
[----:B------:R-:W-:Y:S02]  /*3db0*/  HADD2.F32 R10, -RZ, R14.H1_H1 ;  /* 0x3000000eff0a7230 */ /* 0x000fe40000004100 */
[----:B------:R-:W-:Y:S02]  /*3dc0*/  HADD2.F32 R8, -RZ, R8.H0_H0 ;  /* 0x20000008ff087230 */ /* 0x000fe40000004100 */
[----:B------:R-:W-:Y:S01]  /*3dd0*/  FMUL.FTZ R37, R9, R36 ;  /* 0x0000002409257220 */ /* 0x000fe20000410000 */
[----:B------:R-:W-:-:S02]  /*3de0*/  HADD2.F32 R14, -RZ, R14.H0_H0 ;  /* 0x2000000eff0e7230 */ /* 0x000fc40000004100 */
[-C--:B------:R-:W-:Y:S01]  /*3df0*/  FMUL.FTZ R41, R10, R81.reuse ;  /* 0x000000510a297220 */ /* 0x080fe20000410000 */
[--C-:B------:R-:W-:Y:S02]  /*3e00*/  HADD2.F32 R11, -RZ, R80.reuse.H0_H0 ;  /* 0x20000050ff0b7230 */ /* 0x100fe40000004100 */
[----:B------:R-:W-:Y:S01]  /*3e10*/  FMUL.FTZ R36, R8, R36 ;  /* 0x0000002408247220 */ /* 0x000fe20000410000 */
        /* <DEDUP_REMOVED lines=10> */
.L_x_1616:
[----:B------:R-:W-:Y:S05]  /*3ec0*/  BSYNC B1 ;  /* 0x0000000000017941 */ /* 0x000fea0003800000 */
.L_x_1615:
[----:B-1----:R0:W-:Y:S01]  /*3ed0*/  ST.E.128 desc[UR42][R12.64], R8 ;  /* 0x000000080c007985 */ /* 0x0021e2000c101d2a */
[----:B------:R-:W-:Y:S05]  /*3ee0*/  BRA `(.L_x_1610) ;  /* 0x0000001800c07947 */ /* 0x000fea0003800000 */
.L_x_1592:
[----:B------:R-:W0:Y:S01]  /*3ef0*/  S2R R12, SR_TID.X ;  /* 0x00000000000c7919 */ /* 0x000e220000002100 */
[----:B------:R-:W-:Y:S01]  /*3f00*/  CS2R R42, SRZ ;  /* 0x00000000002a7805 */ /* 0x000fe2000001ff00 */
[----:B------:R-:W1:Y:S01]  /*3f10*/  S2R R38, SR_TID.X ;  /* 0x0000000000267919 */ /* 0x000e620000002100 */
[----:B0-----:R-:W-:Y:S02]  /*3f20*/  VIADD R13, R12, 0xffffff80 ;  /* 0xffffff800c0d7836 */ /* 0x001fe40000000000 */
[----:B-1----:R-:W-:-:S03]  /*3f30*/  VIADD R40, R38, 0xffffff80 ;  /* 0xffffff8026287836 */ /* 0x002fc60000000000 */
[----:B------:R-:W-:Y:S02]  /*3f40*/  SHF.R.S32.HI R12, RZ, 0x1f, R13 ;  /* 0x0000001fff0c7819 */ /* 0x000fe4000001140d */
[----:B------:R-:W-:Y:S02]  /*3f50*/  CS2R R38, SRZ ;  /* 0x0000000000267805 */ /* 0x000fe4000001ff00 */
[----:B------:R-:W-:Y:S02]  /*3f60*/  LEA.HI R12, R12, R13, RZ, 0x2 ;  /* 0x0000000d0c0c7211 */ /* 0x000fe400078f10ff */
[----:B------:R-:W-:Y:S02]  /*3f70*/  SHF.R.S32.HI R44, RZ, 0x1f, R40 ;  /* 0x0000001fff2c7819 */ /* 0x000fe40000011428 */
[----:B------:R-:W-:Y:S02]  /*3f80*/  SHF.R.S32.HI R12, RZ, 0x2, R12 ;  /* 0x00000002ff0c7819 */ /* 0x000fe4000001140c */
[----:B------:R-:W-:-:S02]  /*3f90*/  LEA.HI R44, R44, R40, RZ, 0x2 ;  /* 0x000000282c2c7211 */ /* 0x000fc400078f10ff */
[----:B------:R-:W-:Y:S02]  /*3fa0*/  CS2R R40, SRZ ;  /* 0x0000000000287805 */ /* 0x000fe4000001ff00 */
[----:B------:R-:W-:Y:S02]  /*3fb0*/  ISETP.GE.AND P3, PT, R12, R76, PT ;  /* 0x0000004c0c00720c */ /* 0x000fe40003f66270 */
[----:B------:R-:W-:Y:S02]  /*3fc0*/  SHF.R.S32.HI R44, RZ, 0x2, R44 ;  /* 0x00000002ff2c7819 */ /* 0x000fe4000001142c */
[----:B------:R-:W-:-:S03]  /*3fd0*/  ISETP.GE.OR P3, PT, R16, R78, P3 ;  /* 0x0000004e1000720c */ /* 0x000fc60001f66670 */
[----:B------:R-:W-:-:S10]  /*3fe0*/  VIADD R44, R44, 0x60 ;  /* 0x000000602c2c7836 */ /* 0x000fd40000000000 */
[----:B------:R-:W0:Y:S01]  /*3ff0*/  @!P3 LDC.64 R12, c[0x0][0x3e8] ;  /* 0x0000fa00ff0cbb82 */ /* 0x000e220000000a00 */
[----:B------:R-:W-:-:S05]  /*4000*/  @!P3 IADD3 R14, P4, R30, R10, RZ ;  /* 0x0000000a1e0eb210 */ /* 0x000fca0007f9e0ff */
[----:B------:R-:W-:Y:S01]  /*4010*/  @!P3 IMAD.X R15, R77, 0x1, R54, P4 ;  /* 0x000000014d0fb824 */ /* 0x000fe200020e0636 */
[----:B------:R-:W-:-:S05]  /*4020*/  @!P3 IADD3 R36, P4, R52, R8, RZ ;  /* 0x000000083424b210 */ /* 0x000fca0007f9e0ff */
[----:B------:R-:W-:Y:S01]  /*4030*/  @!P3 IMAD.X R37, R69, 0x1, R7, P4 ;  /* 0x000000014525b824 */ /* 0x000fe200020e0607 */
[----:B0-----:R-:W-:-:S04]  /*4040*/  @!P3 LEA R12, P4, R14, R12, 0x1 ;  /* 0x0000000c0e0cb211 */ /* 0x001fc800078808ff */
[----:B------:R-:W-:Y:S02]  /*4050*/  @!P3 LEA.HI.X R13, R14, R13, R15, 0x1, P4 ;  /* 0x0000000d0e0db211 */ /* 0x000fe400020f0c0f */
[----:B------:R-:W0:Y:S01]  /*4060*/  @!P3 LDC.64 R14, c[0x0][0x400] ;  /* 0x00010000ff0ebb82 */ /* 0x000e220000000a00 */
[----:B------:R-:W-:Y:S01]  /*4070*/  BSSY B1, `(.L_x_1617) ;  /* 0x0000022000017945 */ /* 0x000fe20003800000 */
[----:B0-----:R-:W-:-:S04]  /*4080*/  @!P3 LEA R14, P4, R36, R14, 0x1 ;  /* 0x0000000e240eb211 */ /* 0x001fc800078808ff */
[----:B------:R-:W-:Y:S02]  /*4090*/  @!P3 LEA.HI.X R15, R36, R15, R37, 0x1, P4 ;  /* 0x0000000f240fb211 */ /* 0x000fe400020f0c25 */
[----:B------:R-:W-:Y:S02]  /*40a0*/  CS2R R36, SRZ ;  /* 0x0000000000247805 */ /* 0x000fe4000001ff00 */
[----:B------:R-:W-:Y:S02]  /*40b0*/  ISETP.GE.AND P4, PT, R44, R76, PT ;  /* 0x0000004c2c00720c */ /* 0x000fe40003f86270 */
[----:B------:R-:W-:Y:S02]  /*40c0*/  CS2R R46, SRZ ;  /* 0x00000000002e7805 */ /* 0x000fe4000001ff00 */
[----:B------:R-:W-:Y:S01]  /*40d0*/  CS2R R50, SRZ ;  /* 0x0000000000327805 */ /* 0x000fe2000001ff00 */
[----:B------:R0:W5:Y:S01]  /*40e0*/  @!P3 LDG.E.128 R40, desc[UR42][R14.64] ;  /* 0x0000002a0e28b981 */ /* 0x000162000c1e1d00 */
[----:B------:R-:W-:-:S02]  /*40f0*/  ISETP.GE.OR P4, PT, R16, R78, P4 ;  /* 0x0000004e1000720c */ /* 0x000fc40002786670 */
[----:B------:R-:W-:Y:S02]  /*4100*/  CS2R R44, SRZ ;  /* 0x00000000002c7805 */ /* 0x000fe4000001ff00 */
[----:B------:R-:W-:Y:S01]  /*4110*/  CS2R R48, SRZ ;  /* 0x0000000000307805 */ /* 0x000fe2000001ff00 */
[----:B------:R0:W5:Y:S01]  /*4120*/  @!P3 LDG.E.128 R36, desc[UR42][R12.64] ;  /* 0x0000002a0c24b981 */ /* 0x000162000c1e1d00 */
[----:B------:R-:W-:-:S07]  /*4130*/  ISETP.GE.AND P3, PT, R16, R78, PT ;  /* 0x0000004e1000720c */ /* 0x000fce0003f66270 */
[----:B------:R-:W-:Y:S06]  /*4140*/  @P4 BRA `(.L_x_1618) ;  /* 0x0000000000504947 */ /* 0x000fec0003800000 */
[----:B0-----:R-:W0:Y:S01]  /*4150*/  LDC.64 R12, c[0x0][0x3f8] ;  /* 0x0000fe00ff0c7b82 */ /* 0x001e220000000a00 */
        /* <DEDUP_REMOVED lines=19> */
.L_x_1618:
[----:B------:R-:W-:Y:S05]  /*4290*/  BSYNC B1 ;  /* 0x0000000000017941 */ /* 0x000fea0003800000 */
.L_x_1617:
[----:B-----5:R-:W-:Y:S01]  /*42a0*/  IMAD.MOV.U32 R8, RZ, RZ, R46 ;  /* 0x000000ffff087224 */ /* 0x020fe200078e002e */
[----:B------:R-:W-:Y:S01]  /*42b0*/  UISETP.NE.AND UP0, UPT, UR39, 0x3, UPT ;  /* 0x000000032700788c */ /* 0x000fe2000bf05270 */
[----:B------:R-:W-:Y:S02]  /*42c0*/  IMAD.MOV.U32 R9, RZ, RZ, R47 ;  /* 0x000000ffff097224 */ /* 0x000fe400078e002f */
[----:B------:R-:W-:Y:S02]  /*42d0*/  IMAD.MOV.U32 R10, RZ, RZ, R44 ;  /* 0x000000ffff0a7224 */ /* 0x000fe400078e002c */
        /* <DEDUP_REMOVED lines=25> */
[----:B------:R-:W-:-:S02]  /*4470*/  PRMT R94, R94, 0x5410, R9 ;  /* 0x000054105e5e7816 */ /* 0x000fc40000000009 */
[----:B------:R-:W-:Y:S02]  /*4480*/  PRMT R93, R10, 0x7610, R93 ;  /* 0x000076100a5d7816 */ /* 0x000fe4000000005d */
[----:B------:R-:W-:Y:S01]  /*4490*/  PRMT R98, R11, 0x7610, R98 ;  /* 0x000076100b627816 */ /* 0x000fe20000000062 */
[----:B------:R-:W-:Y:S06]  /*44a0*/  @!P5 BRA `(.L_x_1619) ;  /* 0x000000000004d947 */ /* 0x000fec0003800000 */
[----:B------:R-:W-:Y:S01]  /*44b0*/  BPT.TRAP 0x1 ;  /* 0x000000040000795c */ /* 0x000fe20000300000 */
.L_x_1619:
[----:B------:R-:W2:Y:S01]  /*44c0*/  LDL R8, [R1+0xc] ;  /* 0x00000c0001087983 */ /* 0x000ea20000100800 */
[----:B------:R-:W-:Y:S01]  /*44d0*/  IMAD R69, R23, 0x8, R2 ;  /* 0x0000000817457824 */ /* 0x000fe200078e0202 */
[----:B------:R-:W1:Y:S01]  /*44e0*/  LDC R85, c[0x0][0x2f4] ;  /* 0x0000bd00ff557b82 */ /* 0x000e620000000800 */
[----:B------:R-:W-:Y:S01]  /*44f0*/  BSSY B1, `(.L_x_1620) ;  /* 0x0000004000017945 */ /* 0x000fe20003800000 */
[----:B--2---:R-:W-:-:S04]  /*4500*/  SHF.L.U32 R77, R8, 0x1f, RZ ;  /* 0x0000001f084d7819 */ /* 0x004fc800000006ff */
[----:B------:R-:W2:Y:S02]  /*4510*/  SYNCS.PHASECHK.TRANS64.TRYWAIT P4, [R69+URZ+0x16890], R77 ;  /* 0x0168904d450075a7 */ /* 0x000ea4000808017f */
[----:B-12---:R-:W-:Y:S05]  /*4520*/  @!P4 BRA `(.L_x_1621) ;  /* 0x000001b800f4c947 */ /* 0x006fea0003800000 */
.L_x_1931:
[----:B------:R-:W-:Y:S05]  /*4530*/  BSYNC B1 ;  /* 0x0000000000017941 */ /* 0x000fea0003800000 */
.L_x_1620:
[----:B------:R-:W-:Y:S01]  /*4540*/  UMOV UR4, 0xffffffff ;  /* 0xffffffff00047882 */ /* 0x000fe20000000000 */
[----:B------:R-:W-:Y:S02]  /*4550*/  IMAD.IADD R87, R85, 0x1, -R58 ;  /* 0x0000000155577824 */ /* 0x000fe400078e0a3a */
[----:B------:R-:W-:Y:S05]  /*4560*/  BRA.DIV UR4, `(.L_x_1622) ;  /* 0x000001ba04f87947 */ /* 0x000fea000b800000 */
[----:B------:R2:W3:Y:S04]  /*4570*/  SHFL.IDX PT, R81, R83, RZ, 0x1c1f ;  /* 0x001c1fff53517589 */ /* 0x0004e800000e0000 */
[----:B------:R2:W4:Y:S02]  /*4580*/  SHFL.IDX PT, R80, R82, RZ, 0x1c1f ;  /* 0x001c1fff52507589 */ /* 0x00052400000e0000 */
.L_x_1935:
[----:B------:R-:W5:Y:S01]  /*4590*/  S2R R8, SR_TID.X ;  /* 0x0000000000087919 */ /* 0x000f620000002100 */
[----:B------:R-:W-:Y:S01]  /*45a0*/  BSSY B1, `(.L_x_1623) ;  /* 0x0000078000017945 */ /* 0x000fe20003800000 */
[----:B-----5:R-:W-:-:S05]  /*45b0*/  VIADD R9, R8, 0xffffff80 ;  /* 0xffffff8008097836 */ /* 0x020fca0000000000 */
[----:B------:R-:W-:-:S04]  /*45c0*/  SHF.R.S32.HI R8, RZ, 0x1f, R9 ;  /* 0x0000001fff087819 */ /* 0x000fc80000011409 */
[----:B------:R-:W-:-:S04]  /*45d0*/  LEA.HI R8, R8, R9, RZ, 0x2 ;  /* 0x0000000908087211 */ /* 0x000fc800078f10ff */
[----:B------:R-:W-:-:S04]  /*45e0*/  SHF.R.S32.HI R8, RZ, 0x2, R8 ;  /* 0x00000002ff087819 */ /* 0x000fc80000011408 */
[----:B------:R-:W-:-:S13]  /*45f0*/  ISETP.GE.OR P4, PT, R8, R76, P1 ;  /* 0x0000004c0800720c */ /* 0x000fda0000f86670 */
[----:B------:R-:W-:Y:S05]  /*4600*/  @P4 BRA `(.L_x_1624) ;  /* 0x0000000400c44947 */ /* 0x000fea0003800000 */
[----:B------:R-:W5:Y:S01]  /*4610*/  S2R R9, SR_TID.X ;  /* 0x0000000000097919 */ /* 0x000f620000002100 */
[----:B------:R-:W-:Y:S01]  /*4620*/  SEL R8, R58, R87, !P0 ;  /* 0x000000573a087207 */ /* 0x000fe20004000000 */
[----:B------:R-:W-:Y:S01]  /*4630*/  BSSY B2, `(.L_x_1625) ;  /* 0x000006a000027945 */ /* 0x000fe20003800000 */
[----:B----4-:R-:W-:-:S04]  /*4640*/  LEA R78, P4, R6, R80, 0x1 ;  /* 0x00000050064e7211 */ /* 0x010fc800078808ff */
[----:B---3--:R-:W-:Y:S01]  /*4650*/  LEA.HI.X R79, R6, R81, R4, 0x1, P4 ;  /* 0x00000051064f7211 */ /* 0x008fe200020f0c04 */
[----:B-----5:R-:W-:Y:S01]  /*4660*/  VIADD R11, R9, 0xffffff80 ;  /* 0xffffff80090b7836 */ /* 0x020fe20000000000 */
        /* <DEDUP_REMOVED lines=10> */
[----:B------:R-:W-:-:S05]  /*4710*/  LOP3.LUT R8, R8, R61, RZ, 0x3c, !PT ;  /* 0x0000003d08087212 */ /* 0x000fca00078e3cff */
[----:B------:R-:W-:-:S04]  /*4720*/  IMAD R8, R10, 0x200, R8 ;  /* 0x000002000a087824 */ /* 0x000fc800078e0208 */
[----:B------:R-:W-:-:S04]  /*4730*/  IMAD R11, R23, 0x2000, R8 ;  /* 0x00002000170b7824 */ /* 0x000fc800078e0208 */
[----:B0-----:R-:W-:Y:S02]  /*4740*/  IMAD R12, R11, 0x2, R2 ;  /* 0x000000020b0c7824 */ /* 0x001fe400078e0202 */
[----:B------:R-:W0:Y:S04]  /*4750*/  LDS.128 R8, [R9+0xe400] ;  /* 0x00e4000009087984 */ /* 0x000e280000000c00 */
[----:B------:R-:W3:Y:S01]  /*4760*/  LDS.128 R12, [R12+0xe400] ;  /* 0x00e400000c0c7984 */ /* 0x000ee20000000c00 */
[----:B------:R-:W-:Y:S05]  /*4770*/  @P3 BRA `(.L_x_1626) ;  /* 0x0000000400543947 */ /* 0x000fea0003800000 */
[----:B------:R-:W-:Y:S01]  /*4780*/  SHF.R.U64 R36, R36, 0x10, R37 ;  /* 0x0000001024247819 */ /* 0x000fe20000001225 */
[----:B---3--:R-:W-:Y:S01]  /*4790*/  IMAD.MOV.U32 R95, RZ, RZ, R15 ;  /* 0x000000ffff5f7224 */ /* 0x008fe200078e000f */
[----:B------:R-:W-:Y:S01]  /*47a0*/  SHF.R.U32.HI R97, RZ, 0x10, R37 ;  /* 0x00000010ff617819 */ /* 0x000fe20000011625 */
[----:B------:R-:W-:Y:S01]  /*47b0*/  HADD2.F32 R98, -RZ, R98.H0_H0 ;  /* 0x20000062ff627230 */ /* 0x000fe20000004100 */
[----:B------:R-:W-:Y:S01]  /*47c0*/  SHF.R.U64 R37, R38, 0x10, R39 ;  /* 0x0000001026257819 */ /* 0x000fe20000001227 */
[----:B------:R-:W-:Y:S01]  /*47d0*/  HADD2.F32 R96, -RZ, R96.H0_H0 ;  /* 0x20000060ff607230 */ /* 0x000fe20000004100 */
[----:B------:R-:W-:Y:S01]  /*47e0*/  SHF.R.U64 R38, R42, 0x10, R43 ;  /* 0x000000102a267819 */ /* 0x000fe2000000122b */
[----:B------:R-:W-:Y:S01]  /*47f0*/  IMAD.MOV.U32 R42, RZ, RZ, R13 ;  /* 0x000000ffff2a7224 */ /* 0x000fe200078e000d */
[----:B------:R-:W-:Y:S01]  /*4800*/  SHF.R.U32.HI R99, RZ, 0x10, R41 ;  /* 0x00000010ff637819 */ /* 0x000fe20000011629 */
[----:B0-----:R-:W-:Y:S01]  /*4810*/  IMAD.MOV.U32 R13, RZ, RZ, R11 ;  /* 0x000000ffff0d7224 */ /* 0x001fe200078e000b */
[----:B------:R-:W-:Y:S01]  /*4820*/  SHF.R.U64 R40, R40, 0x10, R41 ;  /* 0x0000001028287819 */ /* 0x000fe20000001229 */
[----:B------:R-:W-:Y:S01]  /*4830*/  HADD2.F32 R11, -RZ, R9.H0_H0 ;  /* 0x20000009ff0b7230 */ /* 0x000fe20000004100 */
[----:B------:R-:W-:Y:S01]  /*4840*/  SHF.R.U32.HI R41, RZ, 0x10, R39 ;  /* 0x00000010ff297819 */ /* 0x000fe20000011627 */
[----:B------:R-:W-:Y:S01]  /*4850*/  HADD2.F32 R15, -RZ, R42.H0_H0 ;  /* 0x2000002aff0f7230 */ /* 0x000fe20000004100 */
[----:B------:R-:W-:Y:S01]  /*4860*/  SHF.R.U32.HI R43, RZ, 0x10, R43 ;  /* 0x00000010ff2b7819 */ /* 0x000fe2000001162b */
[----:B------:R-:W-:-:S02]  /*4870*/  IMAD.MOV.U32 R39, RZ, RZ, R12 ;  /* 0x000000ffff277224 */ /* 0x000fc400078e000c */
[----:B------:R-:W-:Y:S02]  /*4880*/  HADD2.F32 R42, -RZ, R42.H1_H1 ;  /* 0x3000002aff2a7230 */ /* 0x000fe40000004100 */
[-C--:B------:R-:W-:Y:S01]  /*4890*/  FMUL.FTZ R100, R15, R98.reuse ;  /* 0x000000620f647220 */ /* 0x080fe20000410000 */
[----:B------:R-:W-:Y:S02]  /*48a0*/  HADD2.F32 R99, -RZ, R99.H0_H0 ;  /* 0x20000063ff637230 */ /* 0x000fe40000004100 */
[C---:B------:R-:W-:Y:S01]  /*48b0*/  FMUL.FTZ R98, R11.reuse, R98 ;  /* 0x000000620b627220 */ /* 0x040fe20000410000 */
[----:B------:R-:W-:Y:S02]  /*48c0*/  HADD2.F32 R12, -RZ, R9.H1_H1 ;  /* 0x30000009ff0c7230 */ /* 0x000fe40000004100 */
[-C--:B------:R-:W-:Y:S01]  /*48d0*/  FFMA.FTZ R9, R11, R96.reuse, -R100 ;  /* 0x000000600b097223 */ /* 0x080fe20000010864 */
[----:B------:R-:W-:Y:S02]  /*48e0*/  HADD2.F32 R97, -RZ, R97.H0_H0 ;  /* 0x20000061ff617230 */ /* 0x000fe40000004100 */
[-C--:B------:R-:W-:Y:S01]  /*48f0*/  FMUL.FTZ R101, R42, R99.reuse ;  /* 0x000000632a657220 */ /* 0x080fe20000410000 */
[----:B------:R-:W-:Y:S01]  /*4900*/  FFMA.FTZ R11, R15, R96, R98 ;  /* 0x000000600f0b7223 */ /* 0x000fe20000010062 */
[----:B------:R-:W-:Y:S01]  /*4910*/  FMUL.FTZ R99, R12, R99 ;  /* 0x000000630c637220 */ /* 0x000fe20000410000 */
[----:B------:R-:W-:-:S02]  /*4920*/  HADD2.F32 R98, -RZ, R94.H1_H1 ;  /* 0x3000005eff627230 */ /* 0x000fc40000004100 */
[-C--:B------:R-:W-:Y:S01]  /*4930*/  FFMA.FTZ R12, R12, R97.reuse, -R101 ;  /* 0x000000610c0c7223 */ /* 0x080fe20000010865 */
[----:B------:R-:W-:Y:S02]  /*4940*/  HADD2.F32 R96, -RZ, R95.H0_H0 ;  /* 0x2000005fff607230 */ /* 0x000fe40000004100 */
[----:B------:R-:W-:Y:S01]  /*4950*/  FFMA.FTZ R42, R42, R97, R99 ;  /* 0x000000612a2a7223 */ /* 0x000fe20000010063 */
[----:B------:R-:W-:Y:S02]  /*4960*/  HADD2.F32 R97, -RZ, R94.H0_H0 ;  /* 0x2000005eff617230 */ /* 0x000fe40000004100 */
[----:B------:R-:W-:Y:S02]  /*4970*/  HADD2.F32 R15, -RZ, R13.H0_H0 ;  /* 0x2000000dff0f7230 */ /* 0x000fe40000004100 */
[----:B------:R-:W-:Y:S01]  /*4980*/  FMUL.FTZ R100, R96, R98 ;  /* 0x0000006260647220 */ /* 0x000fe20000410000 */
[----:B------:R-:W-:Y:S01]  /*4990*/  HADD2.F32 R43, -RZ, R43.H0_H0 ;  /* 0x2000002bff2b7230 */ /* 0x000fe20000004100 */
[----:B------:R-:W-:Y:S01]  /*49a0*/  F2FP.F16.F32.PACK_AB R9, R12, R9 ;  /* 0x000000090c09723e */ /* 0x000fe200000000ff */
[----:B------:R-:W-:-:S02]  /*49b0*/  HADD2.F32 R94, -RZ, R13.H1_H1 ;  /* 0x3000000dff5e7230 */ /* 0x000fc40000004100 */
[C---:B------:R-:W-:Y:S01]  /*49c0*/  FMUL.FTZ R99, R15.reuse, R98 ;  /* 0x000000620f637220 */ /* 0x040fe20000410000 */
[----:B------:R-:W-:Y:S02]  /*49d0*/  HADD2.F32 R95, -RZ, R95.H1_H1 ;  /* 0x3000005fff5f7230 */ /* 0x000fe40000004100 */
[----:B------:R-:W-:Y:S01]  /*49e0*/  FFMA.FTZ R13, R15, R97, -R100 ;  /* 0x000000610f0d7223 */ /* 0x000fe20000010864 */
[----:B------:R-:W-:Y:S02]  /*49f0*/  HADD2.F32 R41, -RZ, R41.H0_H0 ;  /* 0x20000029ff297230 */ /* 0x000fe40000004100 */
[----:B------:R-:W-:Y:S01]  /*4a00*/  FMUL.FTZ R98, R94, R43 ;  /* 0x0000002b5e627220 */ /* 0x000fe20000410000 */
[----:B------:R-:W-:Y:S01]  /*4a10*/  FFMA.FTZ R15, R96, R97, R99 ;  /* 0x00000061600f7223 */ /* 0x000fe20000010063 */
[C---:B------:R-:W-:Y:S01]  /*4a20*/  FMUL.FTZ R101, R95.reuse, R43 ;  /* 0x0000002b5f657220 */ /* 0x040fe20000410000 */
[----:B------:R-:W-:Y:S02]  /*4a30*/  HADD2.F32 R43, -RZ, R39.H1_H1 ;  /* 0x30000027ff2b7230 */ /* 0x000fe40000004100 */
[----:B------:R-:W-:Y:S01]  /*4a40*/  FFMA.FTZ R96, R95, R41, R98 ;  /* 0x000000295f607223 */ /* 0x000fe20000010062 */
[----:B------:R-:W-:-:S02]  /*4a50*/  HADD2.F32 R95, -RZ, R93.H1_H1 ;  /* 0x3000005dff5f7230 */ /* 0x000fc40000004100 */
[----:B------:R-:W-:Y:S01]  /*4a60*/  FFMA.FTZ R94, R94, R41, -R101 ;  /* 0x000000295e5e7223 */ /* 0x000fe20000010865 */
[----:B------:R-:W-:Y:S02]  /*4a70*/  HADD2.F32 R98, -RZ, R40.H0_H0 ;  /* 0x20000028ff627230 */ /* 0x000fe40000004100 */
[----:B------:R-:W-:Y:S01]  /*4a80*/  HADD2.F32 R93, -RZ, R93.H0_H0 ;  /* 0x2000005dff5d7230 */ /* 0x000fe20000004100 */
[----:B------:R-:W-:Y:S01]  /*4a90*/  F2FP.F16.F32.PACK_AB R15, R96, R15 ;  /* 0x0000000f600f723e */ /* 0x000fe200000000ff */
[----:B------:R-:W-:Y:S02]  /*4aa0*/  HADD2.F32 R41, -RZ, R39.H0_H0 ;  /* 0x20000027ff297230 */ /* 0x000fe40000004100 */
[----:B------:R-:W-:Y:S01]  /*4ab0*/  FMUL.FTZ R102, R43, R98 ;  /* 0x000000622b667220 */ /* 0x000fe20000410000 */
[--C-:B------:R-:W-:Y:S01]  /*4ac0*/  HADD2.F32 R40, -RZ, R8.reuse.H0_H0 ;  /* 0x20000008ff287230 */ /* 0x100fe20000004100 */
[----:B------:R-:W-:Y:S01]  /*4ad0*/  F2FP.F16.F32.PACK_AB R94, R94, R13 ;  /* 0x0000000d5e5e723e */ /* 0x000fe200000000ff */
[----:B------:R-:W-:-:S02]  /*4ae0*/  HADD2.F32 R39, -RZ, R8.H1_H1 ;  /* 0x30000008ff277230 */ /* 0x000fc40000004100 */
[-C--:B------:R-:W-:Y:S01]  /*4af0*/  FMUL.FTZ R97, R41, R93.reuse ;  /* 0x0000005d29617220 */ /* 0x080fe20000410000 */
[----:B------:R-:W-:Y:S02]  /*4b00*/  HADD2.F32 R36, -RZ, R36.H0_H0 ;  /* 0x20000024ff247230 */ /* 0x000fe40000004100 */
[C---:B------:R-:W-:Y:S01]  /*4b10*/  FMUL.FTZ R100, R40.reuse, R93 ;  /* 0x0000005d28647220 */ /* 0x040fe20000410000 */
[----:B------:R-:W-:Y:S02]  /*4b20*/  HADD2.F32 R37, -RZ, R37.H0_H0 ;  /* 0x20000025ff257230 */ /* 0x000fe40000004100 */
[----:B------:R-:W-:Y:S01]  /*4b30*/  FMUL.FTZ R98, R39, R98 ;  /* 0x0000006227627220 */ /* 0x000fe20000410000 */
[-C--:B------:R-:W-:Y:S01]  /*4b40*/  FFMA.FTZ R8, R40, R95.reuse, -R97 ;  /* 0x0000005f28087223 */ /* 0x080fe20000010861 */
[----:B------:R-:W-:Y:S01]  /*4b50*/  FFMA.FTZ R100, R41, R95, R100 ;  /* 0x0000005f29647223 */ /* 0x000fe20000010064 */
[-C--:B------:R-:W-:Y:S01]  /*4b60*/  FFMA.FTZ R93, R39, R36.reuse, -R102 ;  /* 0x00000024275d7223 */ /* 0x080fe20000010866 */
[----:B------:R-:W-:Y:S01]  /*4b70*/  FFMA.FTZ R95, R43, R36, R98 ;  /* 0x000000242b5f7223 */ /* 0x000fe20000010062 */
[----:B------:R-:W-:Y:S01]  /*4b80*/  HADD2.F32 R43, -RZ, R38.H0_H0 ;  /* 0x20000026ff2b7230 */ /* 0x000fe20000004100 */
[----:B------:R-:W-:Y:S01]  /*4b90*/  F2FP.F16.F32.PACK_AB R13, R42, R11 ;  /* 0x0000000b2a0d723e */ /* 0x000fe200000000ff */
[----:B------:R-:W-:Y:S01]  /*4ba0*/  HADD2.F32 R38, -RZ, R14.H0_H0 ;  /* 0x2000000eff267230 */ /* 0x000fe20000004100 */
[----:B------:R-:W-:Y:S01]  /*4bb0*/  F2FP.F16.F32.PACK_AB R8, R93, R8 ;  /* 0x000000085d08723e */ /* 0x000fe200000000ff */
[----:B------:R-:W-:Y:S01]  /*4bc0*/  HADD2.F32 R41, -RZ, R92.H0_H0 ;  /* 0x2000005cff297230 */ /* 0x000fe20000004100 */
[----:B------:R-:W-:Y:S01]  /*4bd0*/  F2FP.F16.F32.PACK_AB R12, R95, R100 ;  /* 0x000000645f0c723e */ /* 0x000fe200000000ff */
[----:B------:R-:W-:-:S02]  /*4be0*/  HADD2.F32 R36, -RZ, R10.H0_H0 ;  /* 0x2000000aff247230 */ /* 0x000fc40000004100 */
[----:B------:R-:W-:Y:S02]  /*4bf0*/  HADD2.F32 R14, -RZ, R14.H1_H1 ;  /* 0x3000000eff0e7230 */ /* 0x000fe40000004100 */
[-C--:B------:R-:W-:Y:S01]  /*4c00*/  FMUL.FTZ R97, R38, R41.reuse ;  /* 0x0000002926617220 */ /* 0x080fe20000410000 */
[----:B------:R-:W-:Y:S02]  /*4c10*/  HADD2.F32 R10, -RZ, R10.H1_H1 ;  /* 0x3000000aff0a7230 */ /* 0x000fe40000004100 */
[----:B------:R-:W-:Y:S01]  /*4c20*/  FMUL.FTZ R41, R36, R41 ;  /* 0x0000002924297220 */ /* 0x000fe20000410000 */
[----:B------:R-:W-:Y:S02]  /*4c30*/  HADD2.F32 R39, -RZ, R92.H1_H1 ;  /* 0x3000005cff277230 */ /* 0x000fe40000004100 */
[-C--:B------:R-:W-:Y:S01]  /*4c40*/  FMUL.FTZ R99, R14, R43.reuse ;  /* 0x0000002b0e637220 */ /* 0x080fe20000410000 */
[----:B------:R-:W-:Y:S02]  /*4c50*/  IMAD.MOV.U32 R11, RZ, RZ, R94 ;  /* 0x000000ffff0b7224 */ /* 0x000fe400078e005e */
[----:B------:R-:W-:Y:S01]  /*4c60*/  FMUL.FTZ R43, R10, R43 ;  /* 0x0000002b0a2b7220 */ /* 0x000fe20000410000 */
[-C--:B------:R-:W-:Y:S01]  /*4c70*/  FFMA.FTZ R97, R36, R39.reuse, -R97 ;  /* 0x0000002724617223 */ /* 0x080fe20000010861 */
[----:B------:R-:W-:Y:S01]  /*4c80*/  FFMA.FTZ R41, R38, R39, R41 ;  /* 0x0000002726297223 */ /* 0x000fe20000010029 */
[-C--:B------:R-:W-:Y:S01]  /*4c90*/  FFMA.FTZ R10, R10, R37.reuse, -R99 ;  /* 0x000000250a0a7223 */ /* 0x080fe20000010863 */
[----:B------:R-:W-:-:S04]  /*4ca0*/  FFMA.FTZ R14, R14, R37, R43 ;  /* 0x000000250e0e7223 */ /* 0x000fc8000001002b */
[----:B------:R-:W-:Y:S02]  /*4cb0*/  F2FP.F16.F32.PACK_AB R10, R10, R97 ;  /* 0x000000610a0a723e */ /* 0x000fe400000000ff */
[----:B------:R-:W-:-:S07]  /*4cc0*/  F2FP.F16.F32.PACK_AB R14, R14, R41 ;  /* 0x000000290e0e723e */ /* 0x000fce00000000ff */
.L_x_1626:
[----:B------:R-:W-:Y:S05]  /*4cd0*/  BSYNC B2 ;  /* 0x0000000000027941 */ /* 0x000fea0003800000 */
.L_x_1625:
[----:B------:R-:W-:Y:S01]  /*4ce0*/  ISETP.GE.AND P4, PT, R91, R85, PT ;  /* 0x000000555b00720c */ /* 0x000fe20003f86270 */
[----:B0-----:R0:W-:-:S12]  /*4cf0*/  ST.E.128 desc[UR42][R78.64], R8 ;  /* 0x000000084e007985 */ /* 0x0011d8000c101d2a */
[----:B------:R-:W-:-:S05]  /*4d00*/  @!P4 IMAD.WIDE R80, R91, 0x2, R80 ;  /* 0x000000025b50c825 */ /* 0x000fca00078e0250 */
[----:B---3--:R0:W-:Y:S02]  /*4d10*/  @!P4 ST.E.128 desc[UR42][R80.64], R12 ;  /* 0x0000000c5000c985 */ /* 0x0081e4000c101d2a */
.L_x_1624:
[----:B------:R-:W-:Y:S05]  /*4d20*/  BSYNC B1 ;  /* 0x0000000000017941 */ /* 0x000fea0003800000 */
.L_x_1623:
[----:B------:R-:W-:-:S03]  /*4d30*/  UMOV UR4, 0xffffffff ;  /* 0xffffffff00047882 */ /* 0x000fc60000000000 */
[----:B------:R-:W-:Y:S05]  /*4d40*/  BRA.DIV UR4, `(.L_x_1627) ;  /* 0x000001b6044c7947 */ /* 0x000fea000b800000 */
[----:B--2---:R-:W2:Y:S04]  /*4d50*/  SHFL.IDX PT, R83, R83, 0x1, 0x1c1f ;  /* 0x003c1f0053537f89 */ /* 0x004ea800000e0000 */
[----:B------:R-:W0:Y:S02]  /*4d60*/  SHFL.IDX PT, R82, R82, 0x1, 0x1c1f ;  /* 0x003c1f0052527f89 */ /* 0x000e2400000e0000 */
.L_x_1939:
[----:B0-----:R-:W0:Y:S02]  /*4d70*/  S2R R8, SR_TID.X ;  /* 0x0000000000087919 */ /* 0x001e240000002100 */
[----:B0-----:R-:W-:-:S05]  /*4d80*/  VIADD R9, R8, 0xffffff80 ;  /* 0xffffff8008097836 */ /* 0x001fca0000000000 */
[----:B------:R-:W-:-:S04]  /*4d90*/  SHF.R.S32.HI R8, RZ, 0x1f, R9 ;  /* 0x0000001fff087819 */ /* 0x000fc80000011409 */
[----:B------:R-:W-:-:S04]  /*4da0*/  LEA.HI R8, R8, R9, RZ, 0x2 ;  /* 0x0000000908087211 */ /* 0x000fc800078f10ff */
[----:B------:R-:W-:-:S05]  /*4db0*/  SHF.R.S32.HI R8, RZ, 0x2, R8 ;  /* 0x00000002ff087819 */ /* 0x000fca0000011408 */
[----:B------:R-:W-:-:S05]  /*4dc0*/  VIADD R8, R8, 0x60 ;  /* 0x0000006008087836 */ /* 0x000fca0000000000 */
[----:B------:R-:W-:-:S13]  /*4dd0*/  ISETP.GE.OR P4, PT, R8, R76, P1 ;  /* 0x0000004c0800720c */ /* 0x000fda0000f86670 */
[----:B------:R-:W-:Y:S05]  /*4de0*/  @P4 BRA `(.L_x_1610) ;  /* 0x0000000c00004947 */ /* 0x000fea0003800000 */
[----:B------:R-:W5:Y:S04]  /*4df0*/  LDL R11, [R1+0x38] ;  /* 0x00003800010b7983 */ /* 0x000f680000100800 */
[----:B------:R-:W3:Y:S04]  /*4e00*/  LDL R10, [R1+0x64] ;  /* 0x00006400010a7983 */ /* 0x000ee80000100800 */
[----:B------:R-:W4:Y:S01]  /*4e10*/  LDL R9, [R1+0x48] ;  /* 0x0000480001097983 */ /* 0x000f220000100800 */
[----:B------:R-:W-:Y:S01]  /*4e20*/  SEL R87, R58, R87, !P0 ;  /* 0x000000573a577207 */ /* 0x000fe20004000000 */
[----:B------:R-:W-:Y:S01]  /*4e30*/  BSSY B1, `(.L_x_1628) ;  /* 0x0000068000017945 */ /* 0x000fe20003800000 */
[----:B------:R-:W-:-:S02]  /*4e40*/  LEA R36, P4, R6, R82, 0x1 ;  /* 0x0000005206247211 */ /* 0x000fc400078808ff */
[----:B------:R-:W-:Y:S02]  /*4e50*/  SHF.R.S32.HI R8, RZ, 0x1f, R87 ;  /* 0x0000001fff087819 */ /* 0x000fe40000011457 */
[----:B--2---:R-:W-:Y:S02]  /*4e60*/  LEA.HI.X R37, R6, R83, R4, 0x1, P4 ;  /* 0x0000005306257211 */ /* 0x004fe400020f0c04 */
[----:B------:R-:W-:-:S04]  /*4e70*/  LEA.HI R8, R8, R87, RZ, 0x4 ;  /* 0x0000005708087211 */ /* 0x000fc800078f20ff */
[----:B------:R-:W-:-:S05]  /*4e80*/  LEA.HI.SX32 R8, R8, R5, 0x1c ;  /* 0x0000000508087211 */ /* 0x000fca00078fe2ff */
[----:B------:R-:W-:-:S05]  /*4e90*/  IMAD.SHL.U32 R38, R8, 0x8, RZ ;  /* 0x0000000808267824 */ /* 0x000fca00078e00ff */
[----:B-----5:R-:W-:-:S04]  /*4ea0*/  LOP3.LUT R8, R11, 0x38, R38, 0xf8, !PT ;  /* 0x000000380b087812 */ /* 0x020fc800078ef826 */
[----:B---3--:R-:W-:-:S05]  /*4eb0*/  LOP3.LUT R8, R8, R10, RZ, 0x3c, !PT ;  /* 0x0000000a08087212 */ /* 0x008fca00078e3cff */
[----:B----4-:R-:W-:Y:S02]  /*4ec0*/  IMAD.IADD R8, R9, 0x1, R8 ;  /* 0x0000000109087824 */ /* 0x010fe400078e0208 */
[C---:B------:R-:W-:Y:S02]  /*4ed0*/  IMAD R9, R23.reuse, 0x2000, R0 ;  /* 0x0000200017097824 */ /* 0x040fe400078e0200 */
[----:B------:R-:W-:Y:S02]  /*4ee0*/  IMAD R11, R23, 0x2000, R8 ;  /* 0x00002000170b7824 */ /* 0x000fe400078e0208 */
[--C-:B------:R-:W-:Y:S02]  /*4ef0*/  IMAD R9, R9, 0x2, R2.reuse ;  /* 0x0000000209097824 */ /* 0x100fe400078e0202 */
[----:B------:R-:W-:-:S04]  /*4f00*/  IMAD R12, R11, 0x2, R2 ;  /* 0x000000020b0c7824 */ /* 0x000fc800078e0202 */
[----:B------:R-:W0:Y:S04]  /*4f10*/  LDS.128 R8, [R9+0xe400] ;  /* 0x00e4000009087984 */ /* 0x000e280000000c00 */
[----:B------:R-:W2:Y:S01]  /*4f20*/  LDS.128 R12, [R12+0xe400] ;  /* 0x00e400000c0c7984 */ /* 0x000ea20000000c00 */
[----:B------:R-:W-:Y:S05]  /*4f30*/  @P3 BRA `(.L_x_1629) ;  /* 0x00000004005c3947 */ /* 0x000fea0003800000 */
[----:B0-----:R-:W-:Y:S01]  /*4f40*/  IMAD.MOV.U32 R43, RZ, RZ, R8 ;  /* 0x000000ffff2b7224 */ /* 0x001fe200078e0008 */
[----:B------:R-:W-:Y:S01]  /*4f50*/  SHF.R.U64 R42, R48, 0x10, R49 ;  /* 0x00000010302a7819 */ /* 0x000fe20000001231 */
[----:B--2---:R-:W-:Y:S01]  /*4f60*/  IMAD.MOV.U32 R8, RZ, RZ, R13 ;  /* 0x000000ffff087224 */ /* 0x004fe200078e000d */
[----:B------:R-:W-:Y:S01]  /*4f70*/  SHF.R.U32.HI R48, RZ, 0x10, R49 ;  /* 0x00000010ff307819 */ /* 0x000fe20000011631 */
[----:B------:R-:W-:Y:S01]  /*4f80*/  HADD2.F32 R49, -RZ, R90.H1_H1 ;  /* 0x3000005aff317230 */ /* 0x000fe20000004100 */
[--C-:B------:R-:W-:Y:S01]  /*4f90*/  SHF.R.U64 R41, R44, 0x10, R45.reuse ;  /* 0x000000102c297819 */ /* 0x100fe2000000122d */
[----:B------:R-:W-:Y:S01]  /*4fa0*/  IMAD.MOV.U32 R44, RZ, RZ, R12 ;  /* 0x000000ffff2c7224 */ /* 0x000fe200078e000c */
[----:B------:R-:W-:Y:S01]  /*4fb0*/  SHF.R.U32.HI R79, RZ, 0x10, R45 ;  /* 0x00000010ff4f7819 */ /* 0x000fe2000001162d */
[----:B------:R-:W-:Y:S01]  /*4fc0*/  IMAD.MOV.U32 R45, RZ, RZ, R15 ;  /* 0x000000ffff2d7224 */ /* 0x000fe200078e000f */
[--C-:B------:R-:W-:Y:S01]  /*4fd0*/  SHF.R.U64 R39, R46, 0x10, R47.reuse ;  /* 0x000000102e277819 */ /* 0x100fe2000000122f */
[--C-:B------:R-:W-:Y:S01]  /*4fe0*/  HADD2.F32 R12, -RZ, R8.reuse.H0_H0 ;  /* 0x20000008ff0c7230 */ /* 0x100fe20000004100 */
[----:B------:R-:W-:Y:S01]  /*4ff0*/  SHF.R.U32.HI R78, RZ, 0x10, R47 ;  /* 0x00000010ff4e7819 */ /* 0x000fe2000001162f */
[----:B------:R-:W-:Y:S01]  /*5000*/  HADD2.F32 R15, -RZ, R8.H1_H1 ;  /* 0x30000008ff0f7230 */ /* 0x000fe20000004100 */
[----:B------:R-:W-:Y:S01]  /*5010*/  SHF.R.U64 R40, R50, 0x10, R51 ;  /* 0x0000001032287819 */ /* 0x000fe20000001233 */
[----:B------:R-:W-:Y:S01]  /*5020*/  IMAD.MOV.U32 R13, RZ, RZ, R11 ;  /* 0x000000ffff0d7224 */ /* 0x000fe200078e000b */
[----:B------:R-:W-:Y:S01]  /*5030*/  SHF.R.U32.HI R51, RZ, 0x10, R51 ;  /* 0x00000010ff337819 */ /* 0x000fe20000011633 */
[----:B------:R-:W-:-:S02]  /*5040*/  HADD2.F32 R8, -RZ, R9.H0_H0 ;  /* 0x20000009ff087230 */ /* 0x000fc40000004100 */
[----:B------:R-:W-:Y:S02]  /*5050*/  HADD2.F32 R48, -RZ, R48.H0_H0 ;  /* 0x20000030ff307230 */ /* 0x000fe40000004100 */
[----:B------:R-:W-:Y:S02]  /*5060*/  HADD2.F32 R11, -RZ, R9.H1_H1 ;  /* 0x30000009ff0b7230 */ /* 0x000fe40000004100 */
[-C--:B------:R-:W-:Y:S01]  /*5070*/  FMUL.FTZ R9, R12, R49.reuse ;  /* 0x000000310c097220 */ /* 0x080fe20000410000 */
[----:B------:R-:W-:Y:S02]  /*5080*/  HADD2.F32 R47, -RZ, R90.H0_H0 ;  /* 0x2000005aff2f7230 */ /* 0x000fe40000004100 */
[C---:B------:R-:W-:Y:S01]  /*5090*/  FMUL.FTZ R49, R8.reuse, R49 ;  /* 0x0000003108317220 */ /* 0x040fe20000410000 */
[----:B------:R-:W-:Y:S02]  /*50a0*/  HADD2.F32 R46, -RZ, R79.H0_H0 ;  /* 0x2000004fff2e7230 */ /* 0x000fe40000004100 */
[-C--:B------:R-:W-:Y:S01]  /*50b0*/  FMUL.FTZ R50, R15, R48.reuse ;  /* 0x000000300f327220 */ /* 0x080fe20000410000 */
[C---:B------:R-:W-:Y:S01]  /*50c0*/  FMUL.FTZ R48, R11.reuse, R48 ;  /* 0x000000300b307220 */ /* 0x040fe20000410000 */
[-C--:B------:R-:W-:Y:S01]  /*50d0*/  FFMA.FTZ R8, R8, R47.reuse, -R9 ;  /* 0x0000002f08087223 */ /* 0x080fe20000010809 */
[----:B------:R-:W-:Y:S01]  /*50e0*/  FFMA.FTZ R9, R12, R47, R49 ;  /* 0x0000002f0c097223 */ /* 0x000fe20000010031 */
[-C--:B------:R-:W-:Y:S01]  /*50f0*/  FFMA.FTZ R11, R11, R46.reuse, -R50 ;  /* 0x0000002e0b0b7223 */ /* 0x080fe20000010832 */
[----:B------:R-:W-:Y:S01]  /*5100*/  FFMA.FTZ R12, R15, R46, R48 ;  /* 0x0000002e0f0c7223 */ /* 0x000fe20000010030 */
[----:B------:R-:W-:-:S02]  /*5110*/  HADD2.F32 R49, -RZ, R88.H0_H0 ;  /* 0x20000058ff317230 */ /* 0x000fc40000004100 */
[--C-:B------:R-:W-:Y:S01]  /*5120*/  HADD2.F32 R46, -RZ, R45.reuse.H0_H0 ;  /* 0x2000002dff2e7230 */ /* 0x100fe20000004100 */
[----:B------:R-:W-:Y:S01]  /*5130*/  F2FP.F16.F32.PACK_AB R11, R11, R8 ;  /* 0x000000080b0b723e */ /* 0x000fe200000000ff */
[----:B------:R-:W-:Y:S02]  /*5140*/  HADD2.F32 R45, -RZ, R45.H1_H1 ;  /* 0x3000002dff2d7230 */ /* 0x000fe40000004100 */
[----:B------:R-:W-:Y:S02]  /*5150*/  HADD2.F32 R50, -RZ, R51.H0_H0 ;  /* 0x20000033ff327230 */ /* 0x000fe40000004100 */
[----:B------:R-:W-:Y:S02]  /*5160*/  HADD2.F32 R47, -RZ, R84.H1_H1 ;  /* 0x30000054ff2f7230 */ /* 0x000fe40000004100 */
[----:B------:R-:W-:Y:S02]  /*5170*/  HADD2.F32 R15, -RZ, R13.H0_H0 ;  /* 0x2000000dff0f7230 */ /* 0x000fe40000004100 */
[----:B------:R-:W-:Y:S01]  /*5180*/  FMUL.FTZ R80, R45, R50 ;  /* 0x000000322d507220 */ /* 0x000fe20000410000 */
[----:B------:R-:W-:-:S02]  /*5190*/  HADD2.F32 R48, -RZ, R78.H0_H0 ;  /* 0x2000004eff307230 */ /* 0x000fc40000004100 */
[-C--:B------:R-:W-:Y:S01]  /*51a0*/  FMUL.FTZ R78, R46, R49.reuse ;  /* 0x000000312e4e7220 */ /* 0x080fe20000410000 */
[----:B------:R-:W-:Y:S02]  /*51b0*/  HADD2.F32 R13, -RZ, R13.H1_H1 ;  /* 0x3000000dff0d7230 */ /* 0x000fe40000004100 */
[C---:B------:R-:W-:Y:S01]  /*51c0*/  FMUL.FTZ R49, R15.reuse, R49 ;  /* 0x000000310f317220 */ /* 0x040fe20000410000 */
[----:B------:R-:W-:Y:S02]  /*51d0*/  HADD2.F32 R88, -RZ, R88.H1_H1 ;  /* 0x30000058ff587230 */ /* 0x000fe40000004100 */
[----:B------:R-:W-:Y:S01]  /*51e0*/  FFMA.FTZ R78, R15, R47, -R78 ;  /* 0x0000002f0f4e7223 */ /* 0x000fe2000001084e */
[----:B------:R-:W-:Y:S02]  /*51f0*/  HADD2.F32 R15, -RZ, R44.H0_H0 ;  /* 0x2000002cff0f7230 */ /* 0x000fe40000004100 */
[C---:B------:R-:W-:Y:S01]  /*5200*/  FMUL.FTZ R50, R13.reuse, R50 ;  /* 0x000000320d327220 */ /* 0x040fe20000410000 */
[----:B------:R-:W-:Y:S01]  /*5210*/  FFMA.FTZ R51, R13, R48, -R80 ;  /* 0x000000300d337223 */ /* 0x000fe20000010850 */
[----:B------:R-:W-:-:S02]  /*5220*/  HADD2.F32 R13, -RZ, R43.H0_H0 ;  /* 0x2000002bff0d7230 */ /* 0x000fc40000004100 */
[----:B------:R-:W-:Y:S01]  /*5230*/  FFMA.FTZ R49, R46, R47, R49 ;  /* 0x0000002f2e317223 */ /* 0x000fe20000010031 */
[----:B------:R-:W-:Y:S02]  /*5240*/  HADD2.F32 R42, -RZ, R42.H0_H0 ;  /* 0x2000002aff2a7230 */ /* 0x000fe40000004100 */
[----:B------:R-:W-:Y:S01]  /*5250*/  FFMA.FTZ R80, R45, R48, R50 ;  /* 0x000000302d507223 */ /* 0x000fe20000010032 */
[----:B------:R-:W-:Y:S02]  /*5260*/  HADD2.F32 R44, -RZ, R44.H1_H1 ;  /* 0x3000002cff2c7230 */ /* 0x000fe40000004100 */
[-C--:B------:R-:W-:Y:S01]  /*5270*/  FMUL.FTZ R48, R15, R88.reuse ;  /* 0x000000580f307220 */ /* 0x080fe20000410000 */
[----:B------:R-:W-:Y:S02]  /*5280*/  HADD2.F32 R43, -RZ, R43.H1_H1 ;  /* 0x3000002bff2b7230 */ /* 0x000fe40000004100 */
[----:B------:R-:W-:Y:S01]  /*5290*/  FMUL.FTZ R88, R13, R88 ;  /* 0x000000580d587220 */ /* 0x000fe20000410000 */
[----:B------:R-:W-:-:S02]  /*52a0*/  HADD2.F32 R46, -RZ, R86.H0_H0 ;  /* 0x20000056ff2e7230 */ /* 0x000fc40000004100 */
[CC--:B------:R-:W-:Y:S01]  /*52b0*/  FMUL.FTZ R50, R44.reuse, R42.reuse ;  /* 0x0000002a2c327220 */ /* 0x0c0fe20000410000 */
[----:B------:R-:W-:Y:S02]  /*52c0*/  HADD2.F32 R41, -RZ, R41.H0_H0 ;  /* 0x20000029ff297230 */ /* 0x000fe40000004100 */
[----:B------:R-:W-:Y:S01]  /*52d0*/  FMUL.FTZ R45, R43, R42 ;  /* 0x0000002a2b2d7220 */ /* 0x000fe20000410000 */
[----:B------:R-:W-:Y:S02]  /*52e0*/  HADD2.F32 R86, -RZ, R86.H1_H1 ;  /* 0x30000056ff567230 */ /* 0x000fe40000004100 */
[-C--:B------:R-:W-:Y:S01]  /*52f0*/  FFMA.FTZ R88, R15, R46.reuse, R88 ;  /* 0x0000002e0f587223 */ /* 0x080fe20000010058 */
[----:B------:R-:W-:Y:S01]  /*5300*/  FFMA.FTZ R48, R13, R46, -R48 ;  /* 0x0000002e0d307223 */ /* 0x000fe20000010830 */
[-C--:B------:R-:W-:Y:S01]  /*5310*/  FFMA.FTZ R43, R43, R41.reuse, -R50 ;  /* 0x000000292b2b7223 */ /* 0x080fe20000010832 */
[----:B------:R-:W-:Y:S01]  /*5320*/  FFMA.FTZ R45, R44, R41, R45 ;  /* 0x000000292c2d7223 */ /* 0x000fe2000001002d */
[----:B------:R-:W-:Y:S01]  /*5330*/  HADD2.F32 R15, -RZ, R14.H0_H0 ;  /* 0x2000000eff0f7230 */ /* 0x000fe20000004100 */
[----:B------:R-:W-:Y:S01]  /*5340*/  F2FP.F16.F32.PACK_AB R51, R51, R78 ;  /* 0x0000004e3333723e */ /* 0x000fe200000000ff */
[----:B------:R-:W-:Y:S01]  /*5350*/  HADD2.F32 R41, -RZ, R40.H0_H0 ;  /* 0x20000028ff297230 */ /* 0x000fe20000004100 */
[----:B------:R-:W-:Y:S01]  /*5360*/  F2FP.F16.F32.PACK_AB R8, R43, R48 ;  /* 0x000000302b08723e */ /* 0x000fe200000000ff */
[----:B------:R-:W-:-:S02]  /*5370*/  HADD2.F32 R13, -RZ, R10.H0_H0 ;  /* 0x2000000aff0d7230 */ /* 0x000fc40000004100 */
[-C--:B------:R-:W-:Y:S01]  /*5380*/  FMUL.FTZ R40, R15, R86.reuse ;  /* 0x000000560f287220 */ /* 0x080fe20000410000 */
[----:B------:R-:W-:Y:S02]  /*5390*/  HADD2.F32 R14, -RZ, R14.H1_H1 ;  /* 0x3000000eff0e7230 */ /* 0x000fe40000004100 */
[----:B------:R-:W-:Y:S02]  /*53a0*/  HADD2.F32 R10, -RZ, R10.H1_H1 ;  /* 0x3000000aff0a7230 */ /* 0x000fe40000004100 */
[C---:B------:R-:W-:Y:S01]  /*53b0*/  FMUL.FTZ R86, R13.reuse, R86 ;  /* 0x000000560d567220 */ /* 0x040fe20000410000 */
[----:B------:R-:W-:Y:S02]  /*53c0*/  HADD2.F32 R84, -RZ, R84.H0_H0 ;  /* 0x20000054ff547230 */ /* 0x000fe40000004100 */
[-C--:B------:R-:W-:Y:S01]  /*53d0*/  FMUL.FTZ R47, R14, R41.reuse ;  /* 0x000000290e2f7220 */ /* 0x080fe20000410000 */
[----:B------:R-:W-:Y:S02]  /*53e0*/  HADD2.F32 R39, -RZ, R39.H0_H0 ;  /* 0x20000027ff277230 */ /* 0x000fe40000004100 */
[C---:B------:R-:W-:Y:S01]  /*53f0*/  FMUL.FTZ R41, R10.reuse, R41 ;  /* 0x000000290a297220 */ /* 0x040fe20000410000 */
[-C--:B------:R-:W-:Y:S01]  /*5400*/  FFMA.FTZ R40, R13, R84.reuse, -R40 ;  /* 0x000000540d287223 */ /* 0x080fe20000010828 */
[----:B------:R-:W-:Y:S01]  /*5410*/  FFMA.FTZ R86, R15, R84, R86 ;  /* 0x000000540f567223 */ /* 0x000fe20000010056 */
[-C--:B------:R-:W-:Y:S01]  /*5420*/  FFMA.FTZ R47, R10, R39.reuse, -R47 ;  /* 0x000000270a2f7223 */ /* 0x080fe2000001082f */
[----:B------:R-:W-:Y:S01]  /*5430*/  FFMA.FTZ R41, R14, R39, R41 ;  /* 0x000000270e297223 */ /* 0x000fe20000010029 */
[----:B------:R-:W-:Y:S01]  /*5440*/  F2FP.F16.F32.PACK_AB R13, R12, R9 ;  /* 0x000000090c0d723e */ /* 0x000fe200000000ff */
[----:B------:R-:W-:Y:S01]  /*5450*/  IMAD.MOV.U32 R9, RZ, RZ, R11 ;  /* 0x000000ffff097224 */ /* 0x000fe200078e000b */
[----:B------:R-:W-:-:S02]  /*5460*/  F2FP.F16.F32.PACK_AB R15, R80, R49 ;  /* 0x00000031500f723e */ /* 0x000fc400000000ff */
[----:B------:R-:W-:Y:S02]  /*5470*/  F2FP.F16.F32.PACK_AB R12, R45, R88 ;  /* 0x000000582d0c723e */ /* 0x000fe400000000ff */
[----:B------:R-:W-:Y:S02]  /*5480*/  F2FP.F16.F32.PACK_AB R10, R47, R40 ;  /* 0x000000282f0a723e */ /* 0x000fe400000000ff */
[----:B------:R-:W-:Y:S02]  /*5490*/  F2FP.F16.F32.PACK_AB R14, R41, R86 ;  /* 0x00000056290e723e */ /* 0x000fe400000000ff */
[----:B------:R-:W-:-:S07]  /*54a0*/  MOV R11, R51 ;  /* 0x00000033000b7202 */ /* 0x000fce0000000f00 */
.L_x_1629:
[----:B------:R-:W-:Y:S05]  /*54b0*/  BSYNC B1 ;  /* 0x0000000000017941 */ /* 0x000fea0003800000 */
.L_x_1628:
[----:B------:R-:W-:Y:S01]  /*54c0*/  ISETP.GE.AND P3, PT, R38, R85, PT ;  /* 0x000000552600720c */ /* 0x000fe20003f66270 */
[----:B0-----:R0:W-:Y:S02]  /*54d0*/  ST.E.128 desc[UR42][R36.64], R8 ;  /* 0x0000000824007985 */ /* 0x0011e4000c101d2a */
[----:B0-----:R-:W-:Y:S02]  /*54e0*/  IMAD.MOV.U32 R8, RZ, RZ, R82 ;  /* 0x000000ffff087224 */ /* 0x001fe400078e0052 */
[----:B------:R-:W-:-:S08]  /*54f0*/  IMAD.MOV.U32 R9, RZ, RZ, R83 ;  /* 0x000000ffff097224 */ /* 0x000fd000078e0053 */
[----:B------:R-:W-:Y:S05]  /*5500*/  @P3 BRA `(.L_x_1610) ;  /* 0x0000000400383947 */ /* 0x000fea0003800000 */
[----:B------:R-:W-:-:S05]  /*5510*/  IMAD.WIDE R8, R38, 0x2, R8 ;  /* 0x0000000226087825 */ /* 0x000fca00078e0208 */
[----:B--2---:R0:W-:Y:S01]  /*5520*/  ST.E.128 desc[UR42][R8.64], R12 ;  /* 0x0000000c08007985 */ /* 0x0041e2000c101d2a */
[----:B------:R-:W-:Y:S05]  /*5530*/  BRA `(.L_x_1610) ;  /* 0x00000004002c7947 */ /* 0x000fea0003800000 */
.L_x_1591:
[----:B------:R-:W-:-:S06]  /*5540*/  UISETP.NE.AND UP0, UPT, UR39, 0x3, UPT ;  /* 0x000000032700788c */ /* 0x000fcc000bf05270 */
[----:B------:R-:W-:-:S13]  /*5550*/  PLOP3.LUT P5, PT, PT, PT, UP0, 0x80, 0x0 ;  /* 0x000000000000781c */ /* 0x000fda0003faf008 */
[----:B------:R-:W-:Y:S05]  /*5560*/  @!P5 BRA `(.L_x_1630) ;  /* 0x000000000004d947 */ /* 0x000fea0003800000 */
[----:B------:R-:W-:Y:S01]  /*5570*/  BPT.TRAP 0x1 ;  /* 0x000000040000795c */ /* 0x000fe20000300000 */
.L_x_1630:
[----:B------:R-:W2:Y:S01]  /*5580*/  LDL R8, [R1+0xc] ;  /* 0x00000c0001087983 */ /* 0x000ea20000100800 */
[----:B------:R-:W-:Y:S01]  /*5590*/  IMAD R69, R23, 0x8, R2 ;  /* 0x0000000817457824 */ /* 0x000fe200078e0202 */
[----:B------:R-:W-:Y:S01]  /*55a0*/  BSSY B1, `(.L_x_1631) ;  /* 0x0000005000017945 */ /* 0x000fe20003800000 */
[----:B------:R-:W-:Y:S02]  /*55b0*/  SHF.R.S32.HI R74, RZ, 0x1f, R73 ;  /* 0x0000001fff4a7819 */ /* 0x000fe40000011449 */
[----:B--2---:R-:W-:-:S04]  /*55c0*/  SHF.L.U32 R77, R8, 0x1f, RZ ;  /* 0x0000001f084d7819 */ /* 0x004fc800000006ff */
[----:B------:R-:W0:Y:S02]  /*55d0*/  SYNCS.PHASECHK.TRANS64.TRYWAIT P3, [R69+URZ+0x16890], R77 ;  /* 0x0168904d450075a7 */ /* 0x000e24000806017f */
[----:B0-----:R-:W-:Y:S05]  /*55e0*/  @!P3 BRA `(.L_x_1632) ;  /* 0x000001ac0070b947 */ /* 0x001fea0003800000 */
.L_x_1940:
[----:B------:R-:W-:Y:S05]  /*55f0*/  BSYNC B1 ;  /* 0x0000000000017941 */ /* 0x000fea0003800000 */
.L_x_1631:
[----:B------:R-:W1:Y:S01]  /*5600*/  S2R R12, SR_TID.X ;  /* 0x00000000000c7919 */ /* 0x000e620000002100 */
        /* <DEDUP_REMOVED lines=15> */
[----:B------:R-:W-:Y:S01]  /*5700*/  IMAD.WIDE.U32 R8, R157, UR4, R8 ;  /* 0x000000049d087c25 */ /* 0x000fe2000f8e0008 */
[----:B------:R-:W-:-:S03]  /*5710*/  UMOV UR4, 0xffffffff ;  /* 0xffffffff00047882 */ /* 0x000fc60000000000 */
[----:B------:R-:W-:Y:S01]  /*5720*/  IMAD R37, R157, UR5, R9 ;  /* 0x000000059d257c24 */ /* 0x000fe2000f8e0209 */
[----:B------:R-:W-:Y:S01]  /*5730*/  LEA R36, P3, R8, UR6, 0x1 ;  /* 0x0000000608247c11 */ /* 0x000fe2000f8608ff */
[----:B-1----:R-:W-:-:S03]  /*5740*/  VIADD R14, R12, 0xffffff80 ;  /* 0xffffff800c0e7836 */ /* 0x002fc60000000000 */
[----:B------:R-:W-:Y:S02]  /*5750*/  LEA.HI.X R37, R8, UR7, R37, 0x1, P3 ;  /* 0x0000000708257c11 */ /* 0x000fe400098f0c25 */
[----:B------:R-:W-:-:S04]  /*5760*/  SHF.R.S32.HI R12, RZ, 0x1f, R14 ;  /* 0x0000001fff0c7819 */ /* 0x000fc8000001140e */
[----:B------:R-:W-:-:S04]  /*5770*/  LEA.HI R12, R12, R14, RZ, 0x2 ;  /* 0x0000000e0c0c7211 */ /* 0x000fc800078f10ff */
[----:B------:R-:W-:-:S05]  /*5780*/  SHF.R.S32.HI R12, RZ, 0x2, R12 ;  /* 0x00000002ff0c7819 */ /* 0x000fca000001140c */
[----:B------:R-:W-:-:S05]  /*5790*/  IMAD.IADD R38, R76, 0x1, -R12 ;  /* 0x000000014c267824 */ /* 0x000fca00078e0a0c */
[----:B------:R-:W-:Y:S01]  /*57a0*/  ISETP.GE.AND P3, PT, R38, 0x1, PT ;  /* 0x000000012600780c */ /* 0x000fe20003f66270 */
[----:B------:R-:W-:-:S12]  /*57b0*/  BRA.DIV UR4, `(.L_x_1633) ;  /* 0x000001ae04107947 */ /* 0x000fd8000b800000 */
[----:B------:R1:W2:Y:S04]  /*57c0*/  SHFL.IDX PT, R8, R37, RZ, 0x1c1f ;  /* 0x001c1fff25087589 */ /* 0x0002a800000e0000 */
[----:B------:R1:W3:Y:S02]  /*57d0*/  SHFL.IDX PT, R9, R36, RZ, 0x1c1f ;  /* 0x001c1fff24097589 */ /* 0x0002e400000e0000 */
.L_x_1944:
[----:B------:R-:W-:Y:S04]  /*57e0*/  BSSY B1, `(.L_x_1634) ;  /* 0x000000e000017945 */ /* 0x000fe80003800000 */
[----:B------:R-:W-:Y:S05]  /*57f0*/  @!P3 BRA `(.L_x_1635) ;  /* 0x000000000030b947 */ /* 0x000fea0003800000 */
[----:B------:R-:W4:Y:S01]  /*5800*/  LDL R10, [R1+0x8] ;  /* 0x00000800010a7983 */ /* 0x000f220000100800 */
[----:B------:R-:W-:Y:S02]  /*5810*/  ULDC UR4, c[0x0][0x2f4] ;  /* 0x0000bd0000047ab9 */ /* 0x000fe40000000800 */
[----:B------:R-:W-:-:S13]  /*5820*/  ISETP.GE.AND P3, PT, R16, UR4, PT ;  /* 0x0000000410007c0c */ /* 0x000fda000bf66270 */
[----:B---3--:R-:W-:-:S04]  /*5830*/  @!P3 LEA R14, P4, R16, R9, 0x1 ;  /* 0x00000009100eb211 */ /* 0x008fc800078808ff */
[----:B--2---:R-:W-:Y:S02]  /*5840*/  @!P3 LEA.HI.X R15, R16, R8, R17, 0x1, P4 ;  /* 0x00000008100fb211 */ /* 0x004fe400020f0c11 */
[----:B------:R-:W-:-:S13]  /*5850*/  ISETP.GE.AND P4, PT, R19, UR4, PT ;  /* 0x0000000413007c0c */ /* 0x000fda000bf86270 */
[----:B------:R-:W-:-:S04]  /*5860*/  @!P4 LEA R12, P6, R19, R9, 0x1 ;  /* 0x00000009130cc211 */ /* 0x000fc800078c08ff */
[----:B----4-:R-:W-:Y:S02]  /*5870*/  @!P4 LEA.HI.X R13, R19, R8, R10, 0x1, P6 ;  /* 0x00000008130dc211 */ /* 0x010fe400030f0c0a */
[----:B------:R-:W2:Y:S04]  /*5880*/  @!P3 LDS.128 R8, [R71+0xe000] ;  /* 0x00e000004708b984 */ /* 0x000ea80000000c00 */
[----:B--2---:R-:W-:Y:S04]  /*5890*/  @!P3 ST.E.128 desc[UR42][R14.64], R8 ;  /* 0x000000080e00b985 */ /* 0x004fe8000c101d2a */
[----:B------:R-:W2:Y:S04]  /*58a0*/  @!P4 LDS.128 R8, [R70+0xe000] ;  /* 0x00e000004608c984 */ /* 0x000ea80000000c00 */
[----:B--2---:R4:W-:Y:S02]  /*58b0*/  @!P4 ST.E.128 desc[UR42][R12.64], R8 ;  /* 0x000000080c00c985 */ /* 0x0049e4000c101d2a */
.L_x_1635:
[----:B------:R-:W-:Y:S05]  /*58c0*/  BSYNC B1 ;  /* 0x0000000000017941 */ /* 0x000fea0003800000 */
.L_x_1634:
[----:B------:R-:W-:-:S03]  /*58d0*/  UMOV UR4, 0xffffffff ;  /* 0xffffffff00047882 */ /* 0x000fc60000000000 */
[----:B------:R-:W-:Y:S05]  /*58e0*/  BRA.DIV UR4, `(.L_x_1636) ;  /* 0x000001ae04107947 */ /* 0x000fea000b800000 */
[----:B--2-4-:R2:W4:Y:S04]  /*58f0*/  SHFL.IDX PT, R8, R37, 0x1, 0x1c1f ;  /* 0x003c1f0025087f89 */ /* 0x01452800000e0000 */
[----:B---3--:R2:W3:Y:S02]  /*5900*/  SHFL.IDX PT, R9, R36, 0x1, 0x1c1f ;  /* 0x003c1f0024097f89 */ /* 0x0084e400000e0000 */
.L_x_1948:
[----:B------:R-:W-:-:S13]  /*5910*/  ISETP.GE.AND P3, PT, R38, 0x61, PT ;  /* 0x000000612600780c */ /* 0x000fda0003f66270 */
[----:B------:R-:W-:Y:S05]  /*5920*/  @!P3 BRA `(.L_x_1610) ;  /* 0x000000000030b947 */ /* 0x000fea0003800000 */
[----:B------:R-:W5:Y:S01]  /*5930*/  LDL R10, [R1+0x8] ;  /* 0x00000800010a7983 */ /* 0x000f620000100800 */
[----:B------:R-:W-:Y:S02]  /*5940*/  ULDC UR4, c[0x0][0x2f4] ;  /* 0x0000bd0000047ab9 */ /* 0x000fe40000000800 */
[----:B------:R-:W-:-:S13]  /*5950*/  ISETP.GE.AND P3, PT, R16, UR4, PT ;  /* 0x0000000410007c0c */ /* 0x000fda000bf66270 */
[----:B---3--:R-:W-:-:S04]  /*5960*/  @!P3 LEA R14, P4, R16, R9, 0x1 ;  /* 0x00000009100eb211 */ /* 0x008fc800078808ff */
[----:B----4-:R-:W-:Y:S02]  /*5970*/  @!P3 LEA.HI.X R15, R16, R8, R17, 0x1, P4 ;  /* 0x00000008100fb211 */ /* 0x010fe400020f0c11 */
[----:B------:R-:W-:-:S13]  /*5980*/  ISETP.GE.AND P4, PT, R19, UR4, PT ;  /* 0x0000000413007c0c */ /* 0x000fda000bf86270 */
[----:B------:R-:W-:-:S04]  /*5990*/  @!P4 LEA R12, P6, R19, R9, 0x1 ;  /* 0x00000009130cc211 */ /* 0x000fc800078c08ff */
[----:B-----5:R-:W-:Y:S02]  /*59a0*/  @!P4 LEA.HI.X R13, R19, R8, R10, 0x1, P6 ;  /* 0x00000008130dc211 */ /* 0x020fe400030f0c0a */
[----:B------:R-:W3:Y:S04]  /*59b0*/  @!P3 LDS.128 R8, [R71+0x11000] ;  /* 0x011000004708b984 */ /* 0x000ee80000000c00 */
[----:B---3--:R-:W-:Y:S04]  /*59c0*/  @!P3 ST.E.128 desc[UR42][R14.64], R8 ;  /* 0x000000080e00b985 */ /* 0x008fe8000c101d2a */
[----:B------:R-:W3:Y:S04]  /*59d0*/  @!P4 LDS.128 R8, [R70+0x11000] ;  /* 0x011000004608c984 */ /* 0x000ee80000000c00 */
[----:B---3--:R3:W-:Y:S02]  /*59e0*/  @!P4 ST.E.128 desc[UR42][R12.64], R8 ;  /* 0x000000080c00c985 */ /* 0x0087e4000c101d2a */
.L_x_1610:
[----:B------:R-:W-:Y:S05]  /*59f0*/  BSYNC B0 ;  /* 0x0000000000007941 */ /* 0x000fea0003800000 */
.L_x_1590:
[----:B0-234-:R-:W0:Y:S01]  /*5a00*/  S2R R8, SR_TID.X ;  /* 0x0000000000087919 */ /* 0x01de220000002100 */
[----:B------:R-:W-:Y:S01]  /*5a10*/  @!PT LDS RZ, [RZ] ;  /* 0x00000000fffff984 */ /* 0x000fe20000000800 */
[----:B------:R-:W-:Y:S01]  /*5a20*/  @!PT LDS RZ, [RZ] ;  /* 0x00000000fffff984 */ /* 0x000fe20000000800 */
[----:B------:R-:W-:Y:S01]  /*5a30*/  @!PT LDS RZ, [RZ] ;  /* 0x00000000fffff984 */ /* 0x000fe20000000800 */
[----:B------:R-:W-:Y:S01]  /*5a40*/  @!PT LDS RZ, [RZ] ;  /* 0x00000000fffff984 */ /* 0x000fe20000000800 */
[----:B------:R2:W-:Y:S06]  /*5a50*/  MEMBAR.ALL.CTA ;  /* 0x0000000000007992 */ /* 0x0005ec0000008000 */
[----:B--2---:R-:W2:Y:S01]  /*5a60*/  FENCE.VIEW.ASYNC.S ;  /* 0x00000000000073c6 */ /* 0x004ea20000000000 */
[----:B------:R-:W-:Y:S05]  /*5a70*/  WARPSYNC.ALL ;  /* 0x0000000000007948 */ /* 0x000fea0003800000 */
[----:B------:R-:W-:Y:S01]  /*5a80*/  BSSY B0, `(.L_x_1637) ;  /* 0x0000008000007945 */ /* 0x000fe20003800000 */
[----:B--2---:R2:W-:Y:S01]  /*5a90*/  BAR.SYNC.DEFER_BLOCKING R60, 0x80 ;  /* 0x0002003c0000751d */ /* 0x0045e20000010000 */
[----:B0-----:R-:W-:-:S13]  /*5aa0*/  LOP3.LUT P3, RZ, R8, 0x7f, RZ, 0xc0, !PT ;  /* 0x0000007f08ff7812 */ /* 0x001fda000786c0ff */
[----:B------:R-:W-:-:S05]  /*5ab0*/  @!P3 VIADD R8, R69, 0x168a0 ;  /* 0x000168a04508b836 */ /* 0x000fca0000000000 */
[----:B------:R-:W-:-:S04]  /*5ac0*/  @!P3 PRMT R8, RZ, 0x654, R8 ;  /* 0x00000654ff08b816 */ /* 0x000fc80000000008 */
[----:B------:R2:W-:Y:S01]  /*5ad0*/  @!P3 SYNCS.ARRIVE.TRANS64.RED.A1T0 RZ, [R8+URZ], RZ ;  /* 0x000000ff08ffb9a7 */ /* 0x0005e2000810043f */
[----:B------:R-:W-:Y:S05]  /*5ae0*/  @!P5 BRA `(.L_x_1638) ;  /* 0x000000000004d947 */ /* 0x000fea0003800000 */
[----:B------:R-:W-:Y:S01]  /*5af0*/  BPT.TRAP 0x1 ;  /* 0x000000040000795c */ /* 0x000fe20000300000 */
.L_x_1638:
[----:B------:R-:W-:Y:S05]  /*5b00*/  BSYNC B0 ;  /* 0x0000000000007941 */ /* 0x000fea0003800000 */
.L_x_1637:
[----:B------:R-:W0:Y:S01]  /*5b10*/  SYNCS.PHASECHK.TRANS64.TRYWAIT P4, [R69+URZ+0x168b0], R77 ;  /* 0x0168b04d450075a7 */ /* 0x000e22000808017f */
[----:B------:R-:W-:Y:S01]  /*5b20*/  ULDC UR40, c[0x0][0x2f4] ;  /* 0x0000bd0000287ab9 */ /* 0x000fe20000000800 */
[----:B------:R-:W-:Y:S04]  /*5b30*/  BSSY B0, `(.L_x_1639) ;  /* 0x0000002000007945 */ /* 0x000fe80003800000 */
[----:B0-----:R-:W-:Y:S05]  /*5b40*/  @!P4 BRA `(.L_x_1640) ;  /* 0x000001a800c4c947 */ /* 0x001fea0003800000 */
.L_x_1949:
[----:B------:R-:W-:Y:S05]  /*5b50*/  BSYNC B0 ;  /* 0x0000000000007941 */ /* 0x000fea0003800000 */
.L_x_1639:
[----:B------:R3:W5:Y:S01]  /*5b60*/  LDL R38, [R1+0x8] ;  /* 0x0000080001267983 */ /* 0x0007620000100800 */
[----:B------:R-:W-:Y:S01]  /*5b70*/  ULDC.64 UR4, c[0x0][0x328] ;  /* 0x0000ca0000047ab9 */ /* 0x000fe20000000a00 */
[----:B------:R-:W-:Y:S01]  /*5b80*/  ULDC.64 UR6, c[0x0][0x318] ;  /* 0x0000c60000067ab9 */ /* 0x000fe20000000a00 */
[----:B------:R-:W-:Y:S01]  /*5b90*/  IMAD R74, R74, UR4, RZ ;  /* 0x000000044a4a7c24 */ /* 0x000fe2000f8e02ff */
[----:B------:R-:W4:Y:S01]  /*5ba0*/  S2R R10, SR_TID.X ;  /* 0x00000000000a7919 */ /* 0x000f220000002100 */
[C---:B--2---:R-:W-:Y:S01]  /*5bb0*/  IMAD.WIDE.U32 R8, R73.reuse, UR4, RZ ;  /* 0x0000000449087c25 */ /* 0x044fe2000f8e00ff */
[----:B------:R-:W-:Y:S03]  /*5bc0*/  BSSY B0, `(.L_x_1641) ;  /* 0x0000020000007945 */ /* 0x000fe60003800000 */
        /* <DEDUP_REMOVED lines=10> */
[----:B-1----:R-:W-:-:S04]  /*5c70*/  LEA R36, P4, R8, UR6, 0x1 ;  /* 0x0000000608247c11 */ /* 0x002fc8000f8808ff */
[----:B------:R-:W-:Y:S01]  /*5c80*/  LEA.HI.X R37, R8, UR7, R9, 0x1, P4 ;  /* 0x0000000708257c11 */ /* 0x000fe2000a0f0c09 */
[----:B----4-:R-:W-:Y:S01]  /*5c90*/  VIADD R11, R10, 0xffffff80 ;  /* 0xffffff800a0b7836 */ /* 0x010fe20000000000 */
[----:B------:R3:W1:Y:S04]  /*5ca0*/  SHFL.IDX PT, R12, R36, RZ, 0x1c1f ;  /* 0x001c1fff240c7589 */ /* 0x00066800000e0000 */
[----:B------:R-:W-:Y:S01]  /*5cb0*/  SHF.R.S32.HI R10, RZ, 0x1f, R11 ;  /* 0x0000001fff0a7819 */ /* 0x000fe2000001140b */
[----:B------:R3:W2:Y:S03]  /*5cc0*/  SHFL.IDX PT, R8, R37, RZ, 0x1c1f ;  /* 0x001c1fff25087589 */ /* 0x0006a600000e0000 */
[----:B------:R-:W-:-:S04]  /*5cd0*/  LEA.HI R10, R10, R11, RZ, 0x2 ;  /* 0x0000000b0a0a7211 */ /* 0x000fc800078f10ff */
[----:B------:R-:W-:-:S05]  /*5ce0*/  SHF.R.S32.HI R10, RZ, 0x2, R10 ;  /* 0x00000002ff0a7819 */ /* 0x000fca000001140a */
[----:B------:R-:W-:-:S05]  /*5cf0*/  IMAD.IADD R76, R76, 0x1, -R10 ;  /* 0x000000014c4c7824 */ /* 0x000fca00078e0a0a */
[----:B------:R-:W-:-:S13]  /*5d00*/  ISETP.GE.AND P4, PT, R76, 0x1, PT ;  /* 0x000000014c00780c */ /* 0x000fda0003f86270 */
[----:B-123--:R-:W-:Y:S05]  /*5d10*/  @!P4 BRA `(.L_x_1642) ;  /* 0x000000000028c947 */ /* 0x00efea0003800000 */
[----:B------:R-:W-:-:S13]  /*5d20*/  ISETP.GE.AND P4, PT, R16, UR40, PT ;  /* 0x0000002810007c0c */ /* 0x000fda000bf86270 */
[----:B------:R-:W-:-:S04]  /*5d30*/  @!P4 LEA R14, P5, R16, R12, 0x1 ;  /* 0x0000000c100ec211 */ /* 0x000fc800078a08ff */
[----:B------:R-:W-:Y:S02]  /*5d40*/  @!P4 LEA.HI.X R15, R16, R8, R17, 0x1, P5 ;  /* 0x00000008100fc211 */ /* 0x000fe400028f0c11 */
[----:B------:R-:W-:-:S13]  /*5d50*/  ISETP.GE.AND P5, PT, R19, UR40, PT ;  /* 0x0000002813007c0c */ /* 0x000fda000bfa6270 */
[----:B------:R-:W-:-:S04]  /*5d60*/  @!P5 LEA R12, P6, R19, R12, 0x1 ;  /* 0x0000000c130cd211 */ /* 0x000fc800078c08ff */
[----:B-----5:R-:W-:Y:S02]  /*5d70*/  @!P5 LEA.HI.X R13, R19, R8, R38, 0x1, P6 ;  /* 0x00000008130dd211 */ /* 0x020fe400030f0c26 */
[----:B------:R-:W1:Y:S04]  /*5d80*/  @!P4 LDS.128 R8, [R71] ;  /* 0x000000004708c984 */ /* 0x000e680000000c00 */
[----:B-1----:R-:W-:Y:S04]  /*5d90*/  @!P4 ST.E.128 desc[UR42][R14.64], R8 ;  /* 0x000000080e00c985 */ /* 0x002fe8000c101d2a */
[----:B------:R-:W1:Y:S04]  /*5da0*/  @!P5 LDS.128 R8, [R70] ;  /* 0x000000004608d984 */ /* 0x000e680000000c00 */
[----:B-1----:R1:W-:Y:S02]  /*5db0*/  @!P5 ST.E.128 desc[UR42][R12.64], R8 ;  /* 0x000000080c00d985 */ /* 0x0023e4000c101d2a */
.L_x_1642:
[----:B------:R-:W-:Y:S05]  /*5dc0*/  BSYNC B0 ;  /* 0x0000000000007941 */ /* 0x000fea0003800000 */
.L_x_1641:
[----:B------:R-:W-:Y:S01]  /*5dd0*/  ISETP.GE.AND P4, PT, R76, 0x61, PT ;  /* 0x000000614c00780c */ /* 0x000fe20003f86270 */
[----:B------:R-:W2:Y:S01]  /*5de0*/  SHFL.IDX PT, R37, R37, 0x1, 0x1c1f ;  /* 0x003c1f0025257f89 */ /* 0x000ea200000e0000 */
[----:B------:R-:W-:Y:S03]  /*5df0*/  BSSY B0, `(.L_x_1643) ;  /* 0x000000d000007945 */ /* 0x000fe60003800000 */
[----:B-1----:R1:W3:Y:S08]  /*5e00*/  SHFL.IDX PT, R12, R36, 0x1, 0x1c1f ;  /* 0x003c1f00240c7f89 */ /* 0x0022f000000e0000 */
[----:B-1----:R-:W-:Y:S05]  /*5e10*/  @!P4 BRA `(.L_x_1644) ;  /* 0x000000000028c947 */ /* 0x002fea0003800000 */
[----:B------:R-:W-:-:S13]  /*5e20*/  ISETP.GE.AND P4, PT, R16, UR40, PT ;  /* 0x0000002810007c0c */ /* 0x000fda000bf86270 */
[----:B------:R-:W1:Y:S01]  /*5e30*/  @!P4 LDS.128 R8, [R71+0x3000] ;  /* 0x003000004708c984 */ /* 0x000e620000000c00 */
[----:B---3--:R-:W-:-:S04]  /*5e40*/  @!P4 LEA R14, P5, R16, R12, 0x1 ;  /* 0x0000000c100ec211 */ /* 0x008fc800078a08ff */
[----:B--2---:R-:W-:Y:S02]  /*5e50*/  @!P4 LEA.HI.X R15, R16, R37, R17, 0x1, P5 ;  /* 0x00000025100fc211 */ /* 0x004fe400028f0c11 */
[----:B------:R-:W-:-:S13]  /*5e60*/  ISETP.GE.AND P5, PT, R19, UR40, PT ;  /* 0x0000002813007c0c */ /* 0x000fda000bfa6270 */
[----:B------:R-:W-:-:S04]  /*5e70*/  @!P5 LEA R12, P6, R19, R12, 0x1 ;  /* 0x0000000c130cd211 */ /* 0x000fc800078c08ff */
[----:B-----5:R-:W-:Y:S01]  /*5e80*/  @!P5 LEA.HI.X R13, R19, R37, R38, 0x1, P6 ;  /* 0x00000025130dd211 */ /* 0x020fe200030f0c26 */
[----:B-1----:R-:W-:Y:S04]  /*5e90*/  @!P4 ST.E.128 desc[UR42][R14.64], R8 ;  /* 0x000000080e00c985 */ /* 0x002fe8000c101d2a */
[----:B------:R-:W1:Y:S04]  /*5ea0*/  @!P5 LDS.128 R8, [R70+0x3000] ;  /* 0x003000004608d984 */ /* 0x000e680000000c00 */
[----:B-1----:R1:W-:Y:S02]  /*5eb0*/  @!P5 ST.E.128 desc[UR42][R12.64], R8 ;  /* 0x000000080c00d985 */ /* 0x0023e4000c101d2a */
.L_x_1644:
[----:B------:R-:W-:Y:S05]  /*5ec0*/  BSYNC B0 ;  /* 0x0000000000007941 */ /* 0x000fea0003800000 */
.L_x_1643:
[----:B-1----:R-:W4:Y:S01]  /*5ed0*/  LDL.LU R9, [R1+0xc] ;  /* 0x00000c0001097983 */ /* 0x002f220000300800 */
[----:B0-----:R-:W-:Y:S01]  /*5ee0*/  @!P3 VIADD R69, R69, 0x168c0 ;  /* 0x000168c04545b836 */ /* 0x001fe20000000000 */
[----:B------:R-:W-:Y:S01]  /*5ef0*/  LOP3.LUT P4, RZ, R18, 0x1, RZ, 0xc0, !PT ;  /* 0x0000000112ff7812 */ /* 0x000fe2000788c0ff */
[----:B------:R-:W-:Y:S01]  /*5f00*/  VIADD R23, R23, 0x1 ;  /* 0x0000000117177836 */ /* 0x000fe20000000000 */
        /* <DEDUP_REMOVED lines=10> */
[----:B------:R-:W-:Y:S02]  /*5fb0*/  SEL R8, RZ, 0x1, P3 ;  /* 0x00000001ff087807 */ /* 0x000fe40001800000 */
[----:B------:R-:W-:Y:S02]  /*5fc0*/  SEL R23, R23, RZ, P3 ;  /* 0x000000ff17177207 */ /* 0x000fe40001800000 */
[----:B----4-:R-:W-:-:S05]  /*5fd0*/  LOP3.LUT R9, R9, R8, RZ, 0x3c, !PT ;  /* 0x0000000809097212 */ /* 0x010fca00078e3cff */
[----:B------:R0:W-:Y:S01]  /*5fe0*/  STL [R1+0xc], R9 ;  /* 0x00000c0901007387 */ /* 0x0001e20000100800 */
[----:B------:R-:W-:Y:S05]  /*5ff0*/  @P4 BRA `(.L_x_1645) ;  /* 0xffffffc400644947 */ /* 0x000fea000383ffff */
[----:B0-----:R-:W0:Y:S01]  /*6000*/  S2R R9, SR_TID.X ;  /* 0x0000000000097919 */ /* 0x001e220000002100 */
[----:B------:R-:W-:Y:S02]  /*6010*/  PLOP3.LUT P0, PT, PT, PT, PT, 0x8, 0x0 ;  /* 0x000000000000781c */ /* 0x000fe40003f0e170 */
[----:B0-----:R-:W-:-:S04]  /*6020*/  SHF.R.U32.HI R9, RZ, 0x7, R9 ;  /* 0x00000007ff097819 */ /* 0x001fc80000011609 */
[----:B------:R-:W-:-:S13]  /*6030*/  ISETP.NE.AND P4, PT, R9, 0x1, PT ;  /* 0x000000010900780c */ /* 0x000fda0003f85270 */
[----:B------:R-:W-:Y:S06]  /*6040*/  @!P4 BAR.ARV 0x9, 0x100 ;  /* 0x024400000000cb1d */ /* 0x000fec0000002000 */
.L_x_1585:
[----:B------:R-:W4:Y:S01]  /*6050*/  LDL R10, [R1+0x14] ;  /* 0x00001400010a7983 */ /* 0x000f220000100800 */
[----:B------:R-:W0:Y:S03]  /*6060*/  LDC R0, c[0x0][0x448] ;  /* 0x00011200ff007b82 */ /* 0x000e260000000800 */
[----:B------:R-:W2:Y:S05]  /*6070*/  LDL R5, [R1] ;  /* 0x0000000001057983 */ /* 0x000eaa0000100800 */
[----:B------:R-:W1:Y:S01]  /*6080*/  LDC.64 R6, c[0x0][0x9e0] ;  /* 0x00027800ff067b82 */ /* 0x000e620000000a00 */
[----:B0-----:R-:W-:-:S13]  /*6090*/  ISETP.NE.AND P1, PT, R0, 0x1, PT ;  /* 0x000000010000780c */ /* 0x001fda0003f25270 */
[----:B------:R-:W0:Y:S08]  /*60a0*/  @P1 LDC R3, c[0x0][0x44c] ;  /* 0x00011300ff031b82 */ /* 0x000e300000000800 */
[----:B------:R-:W3:Y:S01]  /*60b0*/  @P1 LDC R4, c[0x0][0x450] ;  /* 0x00011400ff041b82 */ /* 0x000ee20000000800 */
[----:B-1----:R-:W-:Y:S01]  /*60c0*/  ISETP.GE.AND P2, PT, R7, 0x1, PT ;  /* 0x000000010700780c */ /* 0x002fe20003f46270 */
[----:B----4-:R-:W-:-:S04]  /*60d0*/  VIADD R0, R10, 0xbf ;  /* 0x000000bf0a007836 */ /* 0x010fc80000000000 */
[----:B0-----:R-:W-:Y:S01]  /*60e0*/  @P1 IMAD.HI.U32 R3, R0, R3, RZ ;  /* 0x0000000300031227 */ /* 0x001fe200078e00ff */
[----:B--2---:R-:W-:-:S04]  /*60f0*/  IADD3 R5, R5, 0x1, -R156 ;  /* 0x0000000105057810 */ /* 0x004fc80007ffe89c */
[----:B---3--:R-:W-:-:S05]  /*6100*/  @P1 SHF.R.U32.HI R0, RZ, R4, R3 ;  /* 0x00000004ff001219 */ /* 0x008fca0000011603 */
[----:B------:R-:W-:Y:S01]  /*6110*/  IMAD.IADD R5, R5, 0x1, R0 ;  /* 0x0000000105057824 */ /* 0x000fe200078e0200 */
[----:B------:R-:W-:Y:S06]  /*6120*/  @P0 BRA `(.L_x_1646) ;  /* 0x00000000000c0947 */ /* 0x000fec0003800000 */
[----:B------:R-:W0:Y:S01]  /*6130*/  FENCE.VIEW.ASYNC.G ;  /* 0x00000000000073c6 */ /* 0x000e220000000100 */
[----:B------:R-:W-:Y:S05]  /*6140*/  WARPSYNC.ALL ;  /* 0x0000000000007948 */ /* 0x000fea0003800000 */
[----:B0-----:R-:W-:Y:S06]  /*6150*/  BAR.ARV 0xc, 0x200 ;  /* 0x0308000000007b1d */ /* 0x001fec0000002000 */
.L_x_1646:
        /* <DEDUP_REMOVED lines=13> */
.L_x_1649:
[----:B------:R-:W-:-:S13]  /*6230*/  ISETP.NE.AND P0, PT, R7, 0x1, PT ;  /* 0x000000010700780c */ /* 0x000fda0003f05270 */
[----:B------:R-:W0:Y:S02]  /*6240*/  @P0 LDC.64 R4, c[0x0][0x9e8] ;  /* 0x00027a00ff040b82 */ /* 0x000e240000000a00 */
[----:B0-----:R-:W-:-:S05]  /*6250*/  @P0 IMAD.HI.U32 R4, R3, R4, RZ ;  /* 0x0000000403040227 */ /* 0x001fca00078e00ff */
[----:B------:R-:W-:-:S07]  /*6260*/  @P0 SHF.R.U32.HI R3, RZ, R5, R4 ;  /* 0x00000005ff030219 */ /* 0x000fce0000011604 */
.L_x_1650:
[----:B------:R-:W-:Y:S05]  /*6270*/  BSYNC B0 ;  /* 0x0000000000007941 */ /* 0x000fea0003800000 */
.L_x_1648:
[----:B------:R-:W-:-:S05]  /*6280*/  IMAD R3, R3, R7, R7 ;  /* 0x0000000703037224 */ /* 0x000fca00078e0207 */
[----:B------:R-:W-:-:S07]  /*6290*/  VIMNMX R0, R0, R3, PT ;  /* 0x0000000300007248 */ /* 0x000fce0003fe0100 */
.L_x_1647:
[----:B------:R-:W0:Y:S01]  /*62a0*/  @P1 LDC R4, c[0x0][0x44c] ;  /* 0x00011300ff041b82 */ /* 0x000e220000000800 */
[----:B------:R-:W-:Y:S01]  /*62b0*/  VIADD R0, R0, 0x7f ;  /* 0x0000007f00007836 */ /* 0x000fe20000000000 */
[----:B------:R-:W-:-:S04]  /*62c0*/  ULDC UR4, c[0x0][0x9dc] ;  /* 0x0002770000047ab9 */ /* 0x000fc80000000800 */
[----:B------:R-:W-:Y:S02]  /*62d0*/  SHF.R.S32.HI R3, RZ, 0x1f, R0 ;  /* 0x0000001fff037819 */ /* 0x000fe40000011400 */
[----:B------:R-:W1:Y:S02]  /*62e0*/  @P1 LDC R6, c[0x0][0x450] ;  /* 0x00011400ff061b82 */ /* 0x000e640000000800 */
[----:B------:R-:W-:-:S04]  /*62f0*/  LEA.HI R3, R3, R0, RZ, 0x7 ;  /* 0x0000000003037211 */ /* 0x000fc800078f38ff */
[----:B------:R-:W-:-:S04]  /*6300*/  SHF.R.S32.HI R0, RZ, 0x7, R3 ;  /* 0x00000007ff007819 */ /* 0x000fc80000011403 */
[----:B------:R-:W-:Y:S01]  /*6310*/  VIMNMX R29, R29, R0, PT ;  /* 0x000000001d1d7248 */ /* 0x000fe20003fe0100 */
[----:B0-----:R-:W-:-:S04]  /*6320*/  @P1 IMAD.HI.U32 R5, R10, R4, RZ ;  /* 0x000000040a051227 */ /* 0x001fc800078e00ff */
[----:B------:R-:W-:Y:S01]  /*6330*/  IMAD.MOV.U32 R4, RZ, RZ, R10 ;  /* 0x000000ffff047224 */ /* 0x000fe200078e000a */
[----:B-1----:R-:W-:-:S05]  /*6340*/  @P1 SHF.R.U32.HI R4, RZ, R6, R5 ;  /* 0x00000006ff041219 */ /* 0x002fca0000011605 */
[----:B------:R-:W-:-:S04]  /*6350*/  IMAD.IADD R3, R89, 0x1, R4 ;  /* 0x0000000159037824 */ /* 0x000fc800078e0204 */
        /* <DEDUP_REMOVED lines=12> */
.L_x_1653:
[----:B------:R-:W-:-:S13]  /*6420*/  ISETP.NE.AND P0, PT, R7, 0x1, PT ;  /* 0x000000010700780c */ /* 0x000fda0003f05270 */
[----:B------:R-:W0:Y:S02]  /*6430*/  @P0 LDC.64 R4, c[0x0][0x9e8] ;  /* 0x00027a00ff040b82 */ /* 0x000e240000000a00 */
[----:B0-----:R-:W-:-:S05]  /*6440*/  @P0 IMAD.HI.U32 R4, R3, R4, RZ ;  /* 0x0000000403040227 */ /* 0x001fca00078e00ff */
[----:B------:R-:W-:-:S07]  /*6450*/  @P0 SHF.R.U32.HI R3, RZ, R5, R4 ;  /* 0x00000005ff030219 */ /* 0x000fce0000011604 */
.L_x_1654:
[----:B------:R-:W-:Y:S05]  /*6460*/  BSYNC B0 ;  /* 0x0000000000007941 */ /* 0x000fea0003800000 */
.L_x_1652:
[----:B------:R-:W-:-:S05]  /*6470*/  IMAD R3, R3, R7, RZ ;  /* 0x0000000703037224 */ /* 0x000fca00078e02ff */
[----:B------:R-:W-:-:S07]  /*6480*/  VIMNMX R0, R0, R3, !PT ;  /* 0x0000000300007248 */ /* 0x000fce0007fe0100 */
.L_x_1651:
[----:B------:R-:W-:Y:S01]  /*6490*/  SHF.R.S32.HI R3, RZ, 0x1f, R0 ;  /* 0x0000001fff037819 */ /* 0x000fe20000011400 */
[----:B------:R-:W-:Y:S01]  /*64a0*/  BSSY B0, `(.L_x_1655) ;  /* 0x0000027000007945 */ /* 0x000fe20003800000 */
[----:B------:R-:W-:Y:S02]  /*64b0*/  IMAD.MOV.U32 R88, RZ, RZ, RZ ;  /* 0x000000ffff587224 */ /* 0x000fe400078e00ff */
[----:B------:R-:W-:-:S04]  /*64c0*/  LEA.HI R3, R3, R0, RZ, 0x7 ;  /* 0x0000000003037211 */ /* 0x000fc800078f38ff */
[----:B------:R-:W-:-:S04]  /*64d0*/  SHF.R.S32.HI R3, RZ, 0x7, R3 ;  /* 0x00000007ff037819 */ /* 0x000fc80000011403 */
[----:B------:R-:W-:-:S04]  /*64e0*/  VIMNMX R9, RZ, R3, !PT ;  /* 0x00000003ff097248 */ /* 0x000fc80007fe0100 */
[----:B------:R-:W-:-:S13]  /*64f0*/  ISETP.GT.AND P0, PT, R29, R9, PT ;  /* 0x000000091d00720c */ /* 0x000fda0003f04270 */
[----:B------:R-:W-:Y:S05]  /*6500*/  @!P0 BRA `(.L_x_1656) ;  /* 0x0000000000808947 */ /* 0x000fea0003800000 */
[----:B------:R-:W2:Y:S01]  /*6510*/  LDL R4, [R1+0x4c] ;  /* 0x00004c0001047983 */ /* 0x000ea20000100800 */
[----:B------:R-:W-:Y:S01]  /*6520*/  ULDC UR4, c[0x0][0x9f0] ;  /* 0x00027c0000047ab9 */ /* 0x000fe20000000800 */
[----:B--2---:R-:W-:-:S04]  /*6530*/  ISETP.NE.AND P0, PT, R4, RZ, PT ;  /* 0x000000ff0400720c */ /* 0x004fc80003f05270 */
        /* <DEDUP_REMOVED lines=29> */
.L_x_1656:
[----:B------:R-:W-:Y:S05]  /*6710*/  BSYNC B0 ;  /* 0x0000000000007941 */ /* 0x000fea0003800000 */
.L_x_1655:
[----:B------:R-:W2:Y:S01]  /*6720*/  LDL R0, [R1+0x54] ;  /* 0x0000540001007983 */ /* 0x000ea20000100800 */
[----:B------:R-:W-:Y:S02]  /*6730*/  PLOP3.LUT P0, PT, PT, PT, PT, 0x80, 0x0 ;  /* 0x000000000000781c */ /* 0x000fe40003f0f070 */
        /* <DEDUP_REMOVED lines=16> */
[----:B------:R-:W-:Y:S01]  /*6840*/  CS2R R20, SRZ ;  /* 0x0000000000147805 */ /* 0x000fe2000001ff00 */
[----:B--2---:R-:W-:-:S05]  /*6850*/  IMAD R0, R0, R88, R9 ;  /* 0x0000005800007224 */ /* 0x004fca00078e0209 */
[----:B------:R0:W-:Y:S01]  /*6860*/  STL [R1+0x3c], R0 ;  /* 0x00003c0001007387 */ /* 0x0001e20000100800 */
[----:B------:R-:W-:-:S04]  /*6870*/  VIADDMNMX R88, R0, R88, R29, PT ;  /* 0x0000005800587246 */ /* 0x000fc8000380011d */
        /* <DEDUP_REMOVED lines=11> */
.L_x_1952:
[----:B------:R-:W1:Y:S01]  /*6930*/  LDL R3, [R1+0x2c] ;  /* 0x00002c0001037983 */ /* 0x000e620000100800 */
[----:B------:R-:W-:Y:S01]  /*6940*/  BSSY B6, `(.L_x_1659) ;  /* 0x000001b000067945 */ /* 0x000fe20003800000 */
[----:B-1----:R-:W-:-:S05]  /*6950*/  IMAD.HI R0, R3, 0x55555556, RZ ;  /* 0x5555555603007827 */ /* 0x002fca00078e02ff */
        /* <DEDUP_REMOVED lines=12> */
[----:B------:R-:W-:Y:S01]  /*6a20*/  IMAD.U32 R4, RZ, RZ, UR4 ;  /* 0x00000004ff047e24 */ /* 0x000fe2000f8e00ff */
[----:B0-----:R0:W1:Y:S01]  /*6a30*/  LDC.64 R14, c[0x4][R0] ;  /* 0x01000000000e7b82 */ /* 0x0010620000000a00 */
        /* <DEDUP_REMOVED lines=11> */
.L_x_1660:
[----:B------:R-:W-:Y:S05]  /*6af0*/  BSYNC B6 ;  /* 0x0000000000067941 */ /* 0x000fea0003800000 */
.L_x_1659:
        /* <DEDUP_REMOVED lines=8> */
[----:B------:R1:W2:Y:S03]  /*6b80*/  SYNCS.PHASECHK.TRANS64.TRYWAIT P0, [R2+URZ+0x16800], R3 ;  /* 0x01680003020075a7 */ /* 0x0002a6000800017f */
[----:B--2---:R-:W-:Y:S05]  /*6b90*/  @!P0 NANOSLEEP.SYNCS 0x989680 ;  /* 0x009896800000895d */ /* 0x004fea0003900000 */
[----:B------:R-:W2:Y:S01]  /*6ba0*/  @!P0 SYNCS.PHASECHK.TRANS64 P0, [R2+URZ+0x16800], R3 ;  /* 0x01680003020085a7 */ /* 0x000ea2000800007f */
[----:B------:R-:W-:Y:S04]  /*6bb0*/  BSSY B0, `(.L_x_1662) ;  /* 0x0000006000007945 */ /* 0x000fe80003800000 */
[----:B--2---:R-:W-:Y:S05]  /*6bc0*/  @P0 BRA `(.L_x_1663) ;  /* 0x0000000000100947 */ /* 0x004fea0003800000 */
.L_x_1664:
[----:B--2---:R2:W3:Y:S02]  /*6bd0*/  SYNCS.PHASECHK.TRANS64.TRYWAIT P0, [R2+URZ+0x16800], R3 ;  /* 0x01680003020075a7 */ /* 0x0044e4000800017f */
[----:B---3--:R-:W-:Y:S05]  /*6be0*/  @!P0 NANOSLEEP.SYNCS 0x989680 ;  /* 0x009896800000895d */ /* 0x008fea0003900000 */
[----:B------:R-:W3:Y:S02]  /*6bf0*/  @!P0 SYNCS.PHASECHK.TRANS64 P0, [R2+URZ+0x16800], R3 ;  /* 0x01680003020085a7 */ /* 0x000ee4000800007f */
[----:B---3--:R-:W-:Y:S05]  /*6c00*/  @!P0 BRA `(.L_x_1664) ;  /* 0xfffffffc00f08947 */ /* 0x008fea000383ffff */
.L_x_1663:
[----:B------:R-:W-:Y:S05]  /*6c10*/  BSYNC B0 ;  /* 0x0000000000007941 */ /* 0x000fea0003800000 */
.L_x_1662:
[----:B------:R-:W-:Y:S05]  /*6c20*/  BRA `(.L_x_1665) ;  /* 0x0000002c00b47947 */ /* 0x000fea0003800000 */
.L_x_1661:
[----:B------:R-:W-:Y:S01]  /*6c30*/  ISETP.NE.AND P0, PT, R25, RZ, PT ;  /* 0x000000ff1900720c */ /* 0x000fe20003f05270 */
[----:B------:R-:W-:Y:S01]  /*6c40*/  ULDC.64 UR4, c[0x0][0x3f8] ;  /* 0x0000fe0000047ab9 */ /* 0x000fe20000000a00 */
[----:B-----5:R-:W-:Y:S01]  /*6c50*/  SHF.R.S32.HI R0, RZ, 0x1f, R24 ;  /* 0x0000001fff007819 */ /* 0x020fe20000011418 */
[----:B------:R-:W-:Y:S01]  /*6c60*/  ULDC.64 UR6, c[0x0][0x408] ;  /* 0x0001020000067ab9 */ /* 0x000fe20000000a00 */
[----:B------:R-:W-:Y:S01]  /*6c70*/  IMAD.WIDE.U32 R26, R24, UR4, RZ ;  /* 0x00000004181a7c25 */ /* 0x000fe2000f8e00ff */
[----:B------:R-:W-:Y:S03]  /*6c80*/  BSSY B6, `(.L_x_1666) ;  /* 0x0000019000067945 */ /* 0x000fe60003800000 */
[C---:B------:R-:W-:Y:S02]  /*6c90*/  IMAD R3, R0.reuse, UR4, RZ ;  /* 0x0000000400037c24 */ /* 0x040fe4000f8e02ff */
[----:B------:R-:W-:-:S02]  /*6ca0*/  IMAD R5, R0, UR6, RZ ;  /* 0x0000000600057c24 */ /* 0x000fc4000f8e02ff */
[C---:B------:R-:W-:Y:S02]  /*6cb0*/  IMAD R3, R24.reuse, UR5, R3 ;  /* 0x0000000518037c24 */ /* 0x040fe4000f8e0203 */
[C---:B------:R-:W-:Y:S02]  /*6cc0*/  IMAD R5, R24.reuse, UR7, R5 ;  /* 0x0000000718057c24 */ /* 0x040fe4000f8e0205 */
[----:B------:R-:W-:-:S04]  /*6cd0*/  IMAD.WIDE.U32 R24, R24, UR6, RZ ;  /* 0x0000000618187c25 */ /* 0x000fc8000f8e00ff */
[----:B------:R-:W-:Y:S02]  /*6ce0*/  IMAD.IADD R29, R3, 0x1, R27 ;  /* 0x00000001031d7824 */ /* 0x000fe400078e021b */
[----:B------:R-:W-:Y:S01]  /*6cf0*/  IMAD.IADD R31, R5, 0x1, R25 ;  /* 0x00000001051f7824 */ /* 0x000fe200078e0219 */
[----:B------:R-:W-:Y:S06]  /*6d00*/  @!P0 BRA `(.L_x_1667) ;  /* 0x0000000000408947 */ /* 0x000fec0003800000 */
        /* <DEDUP_REMOVED lines=16> */
.L_x_1667:
[----:B------:R-:W-:Y:S05]  /*6e10*/  BSYNC B6 ;  /* 0x0000000000067941 */ /* 0x000fea0003800000 */
.L_x_1666:
[----:B------:R-:W2:Y:S01]  /*6e20*/  LDL R21, [R1+0x14] ;  /* 0x0000140001157983 */ /* 0x000ea20000100800 */
[----:B------:R-:W-:Y:S01]  /*6e30*/  ULDC.U8 UR4, c[0x0][0x410] ;  /* 0x0001040000047ab9 */ /* 0x000fe20000000000 */
[----:B------:R-:W-:Y:S01]  /*6e40*/  BSSY B0, `(.L_x_1668) ;  /* 0x00002c3000007945 */ /* 0x000fe20003800000 */
[----:B------:R-:W-:Y:S01]  /*6e50*/  ISETP.NE.AND P0, PT, RZ, UR4, PT ;  /* 0x00000004ff007c0c */ /* 0x000fe2000bf05270 */
[----:B------:R-:W1:Y:S02]  /*6e60*/  S2R R20, SR_TID.X ;  /* 0x0000000000147919 */ /* 0x000e640000002100 */
[----:B-1----:R-:W-:-:S05]  /*6e70*/  VIADD R42, R20, 0xffffff80 ;  /* 0xffffff80142a7836 */ /* 0x002fca0000000000 */
[----:B------:R-:W-:-:S04]  /*6e80*/  SHF.R.S32.HI R40, RZ, 0x1f, R42 ;  /* 0x0000001fff287819 */ /* 0x000fc8000001142a */
[----:B------:R-:W-:-:S04]  /*6e90*/  LEA.HI R40, R40, R42, RZ, 0x2 ;  /* 0x0000002a28287211 */ /* 0x000fc800078f10ff */
[----:B------:R-:W-:-:S05]  /*6ea0*/  SHF.R.S32.HI R40, RZ, 0x2, R40 ;  /* 0x00000002ff287819 */ /* 0x000fca0000011428 */
[----:B--2---:R-:W-:Y:S01]  /*6eb0*/  IMAD.IADD R39, R40, 0x1, R21 ;  /* 0x0000000128277824 */ /* 0x004fe200078e0215 */
[----:B------:R-:W-:Y:S06]  /*6ec0*/  @!P0 BRA `(.L_x_1669) ;  /* 0x0000001400a48947 */ /* 0x000fec0003800000 */
[----:B------:R-:W2:Y:S01]  /*6ed0*/  LDL R38, [R1+0x10] ;  /* 0x0000100001267983 */ /* 0x000ea20000100800 */
[----:B------:R-:W1:Y:S01]  /*6ee0*/  LDC R21, c[0x0][0x448] ;  /* 0x00011200ff157b82 */ /* 0x000e620000000800 */
[----:B------:R-:W-:Y:S01]  /*6ef0*/  VIADD R28, R20, 0xffffff80 ;  /* 0xffffff80141c7836 */ /* 0x000fe20000000000 */
[----:B------:R-:W-:Y:S01]  /*6f00*/  ULDC.64 UR4, c[0x0][0x3f8] ;  /* 0x0000fe0000047ab9 */ /* 0x000fe20000000a00 */
[----:B------:R-:W-:-:S03]  /*6f10*/  ULDC.64 UR6, c[0x0][0x408] ;  /* 0x0001020000067ab9 */ /* 0x000fc60000000a00 */
[----:B------:R-:W-:Y:S02]  /*6f20*/  SHF.R.S32.HI R20, RZ, 0x1f, R28 ;  /* 0x0000001fff147819 */ /* 0x000fe4000001141c */
[----:B-1----:R-:W-:Y:S02]  /*6f30*/  ISETP.NE.AND P0, PT, R21, 0x1, PT ;  /* 0x000000011500780c */ /* 0x002fe40003f05270 */
[----:B------:R-:W-:-:S11]  /*6f40*/  LEA.HI R20, R20, R28, RZ, 0x2 ;  /* 0x0000001c14147211 */ /* 0x000fd600078f10ff */
[----:B------:R-:W1:Y:S01]  /*6f50*/  @P0 LDC R0, c[0x0][0x44c] ;  /* 0x00011300ff000b82 */ /* 0x000e620000000800 */
[----:B------:R-:W-:-:S07]  /*6f60*/  LOP3.LUT R20, R20, 0xfffffffc, RZ, 0xc0, !PT ;  /* 0xfffffffc14147812 */ /* 0x000fce00078ec0ff */
[----:B------:R-:W3:Y:S01]  /*6f70*/  @P0 LDC R5, c[0x0][0x450] ;  /* 0x00011400ff050b82 */ /* 0x000ee20000000800 */
[----:B------:R-:W-:-:S04]  /*6f80*/  IMAD.IADD R20, R28, 0x1, -R20 ;  /* 0x000000011c147824 */ /* 0x000fc800078e0a14 */
[----:B------:R-:W-:-:S04]  /*6f90*/  IMAD R3, R20, 0x60, R39 ;  /* 0x0000006014037824 */ /* 0x000fc800078e0227 */
[----:B-1----:R-:W-:-:S05]  /*6fa0*/  @P0 IMAD.HI.U32 R0, R3, R0, RZ ;  /* 0x0000000003000227 */ /* 0x002fca00078e00ff */
[----:B---3--:R-:W-:-:S04]  /*6fb0*/  @P0 SHF.R.U32.HI R3, RZ, R5, R0 ;  /* 0x00000005ff030219 */ /* 0x008fc80000011600 */
[----:B------:R-:W-:Y:S01]  /*6fc0*/  SHF.R.S32.HI R0, RZ, 0x1f, R3 ;  /* 0x0000001fff007819 */ /* 0x000fe20000011403 */
[----:B------:R-:W-:Y:S02]  /*6fd0*/  IMAD.MOV.U32 R8, RZ, RZ, R26 ;  /* 0x000000ffff087224 */ /* 0x000fe400078e001a */
[----:B------:R-:W-:Y:S02]  /*6fe0*/  IMAD.MOV.U32 R9, RZ, RZ, R29 ;  /* 0x000000ffff097224 */ /* 0x000fe400078e001d */
[C---:B------:R-:W-:Y:S02]  /*6ff0*/  IMAD R4, R0.reuse, UR4, RZ ;  /* 0x0000000400047c24 */ /* 0x040fe4000f8e02ff */
[----:B------:R-:W-:Y:S02]  /*7000*/  IMAD.MOV.U32 R10, RZ, RZ, R24 ;  /* 0x000000ffff0a7224 */ /* 0x000fe400078e0018 */
[----:B------:R-:W-:Y:S02]  /*7010*/  IMAD.MOV.U32 R11, RZ, RZ, R31 ;  /* 0x000000ffff0b7224 */ /* 0x000fe400078e001f */
[----:B------:R-:W-:-:S02]  /*7020*/  IMAD R0, R0, UR6, RZ ;  /* 0x0000000600007c24 */ /* 0x000fc4000f8e02ff */
[----:B------:R-:W-:-:S04]  /*7030*/  IMAD.WIDE.U32 R8, R3, UR4, R8 ;  /* 0x0000000403087c25 */ /* 0x000fc8000f8e0008 */
[C---:B------:R-:W-:Y:S01]  /*7040*/  IMAD R5, R3.reuse, UR5, R4 ;  /* 0x0000000503057c24 */ /* 0x040fe2000f8e0204 */
[----:B------:R-:W-:Y:S01]  /*7050*/  ULDC.64 UR4, c[0x0][0x3e8] ;  /* 0x0000fa0000047ab9 */ /* 0x000fe20000000a00 */
[----:B------:R-:W-:-:S04]  /*7060*/  IMAD.WIDE.U32 R10, R3, UR6, R10 ;  /* 0x00000006030a7c25 */ /* 0x000fc8000f8e000a */
[----:B------:R-:W-:Y:S01]  /*7070*/  IMAD R3, R3, UR7, R0 ;  /* 0x0000000703037c24 */ /* 0x000fe2000f8e0200 */
[----:B------:R-:W-:Y:S01]  /*7080*/  ULDC.64 UR6, c[0x0][0x400] ;  /* 0x0001000000067ab9 */ /* 0x000fe20000000a00 */
[----:B------:R-:W-:Y:S01]  /*7090*/  IMAD.IADD R5, R9, 0x1, R5 ;  /* 0x0000000109057824 */ /* 0x000fe200078e0205 */
[----:B------:R-:W-:Y:S01]  /*70a0*/  LEA R4, P0, R8, UR4, 0x1 ;  /* 0x0000000408047c11 */ /* 0x000fe2000f8008ff */
[----:B------:R-:W-:Y:S01]  /*70b0*/  IMAD.IADD R3, R11, 0x1, R3 ;  /* 0x000000010b037824 */ /* 0x000fe200078e0203 */
[----:B------:R-:W-:Y:S01]  /*70c0*/  LEA R7, P1, R10, UR6, 0x1 ;  /* 0x000000060a077c11 */ /* 0x000fe2000f8208ff */
[----:B------:R-:W-:Y:S01]  /*70d0*/  UMOV UR4, 0xffffffff ;  /* 0xffffffff00047882 */ /* 0x000fe20000000000 */
[----:B------:R-:W-:Y:S02]  /*70e0*/  LEA.HI.X R6, R8, UR5, R5, 0x1, P0 ;  /* 0x0000000508067c11 */ /* 0x000fe400080f0c05 */
[----:B------:R-:W-:Y:S02]  /*70f0*/  LEA.HI.X R8, R10, UR7, R3, 0x1, P1 ;  /* 0x000000070a087c11 */ /* 0x000fe400088f0c03 */
[----:B--2---:R-:W-:Y:S01]  /*7100*/  SHF.R.S32.HI R31, RZ, 0x1f, R38 ;  /* 0x0000001fff1f7819 */ /* 0x004fe20000011426 */
[----:B------:R-:W-:Y:S06]  /*7110*/  BRA.DIV UR4, `(.L_x_1670) ;  /* 0x0000019604a47947 */ /* 0x000fec000b800000 */
[----:B------:R1:W2:Y:S04]  /*7120*/  SHFL.IDX PT, R3, R6, RZ, 0x1c1f ;  /* 0x001c1fff06037589 */ /* 0x0002a800000e0000 */
[----:B------:R1:W3:Y:S04]  /*7130*/  SHFL.IDX PT, R0, R4, RZ, 0x1c1f ;  /* 0x001c1fff04007589 */ /* 0x0002e800000e0000 */
[----:B------:R1:W4:Y:S04]  /*7140*/  SHFL.IDX PT, R5, R8, RZ, 0x1c1f ;  /* 0x001c1fff08057589 */ /* 0x00032800000e0000 */
[----:B0-----:R1:W0:Y:S02]  /*7150*/  SHFL.IDX PT, R14, R7, RZ, 0x1c1f ;  /* 0x001c1fff070e7589 */ /* 0x00122400000e0000 */
.L_x_1958:
[----:B------:R-:W-:Y:S01]  /*7160*/  IMAD R32, R156, R21, RZ ;  /* 0x000000159c207224 */ /* 0x000fe200078e02ff */
[----:B------:R-:W-:Y:S01]  /*7170*/  BSSY B1, `(.L_x_1671) ;  /* 0x000001d000017945 */ /* 0x000fe20003800000 */
[----:B------:R-:W-:Y:S02]  /*7180*/  CS2R R34, SRZ ;  /* 0x0000000000227805 */ /* 0x000fe4000001ff00 */
[----:B------:R-:W-:Y:S02]  /*7190*/  CS2R R26, SRZ ;  /* 0x00000000001a7805 */ /* 0x000fe4000001ff00 */
[----:B------:R-:W-:Y:S02]  /*71a0*/  CS2R R28, SRZ ;  /* 0x00000000001c7805 */ /* 0x000fe4000001ff00 */
[----:B------:R-:W-:Y:S02]  /*71b0*/  ISETP.GE.AND P0, PT, R39, R32, PT ;  /* 0x000000202700720c */ /* 0x000fe40003f06270 */
[----:B------:R-:W-:-:S11]  /*71c0*/  CS2R R24, SRZ ;  /* 0x0000000000187805 */ /* 0x000fd6000001ff00 */
[----:B------:R-:W-:Y:S05]  /*71d0*/  @P0 BRA `(.L_x_1672) ;  /* 0x0000000000580947 */ /* 0x000fea0003800000 */
[----:B------:R-:W-:Y:S01]  /*71e0*/  ULDC UR4, c[0x0][0x3f4] ;  /* 0x0000fd0000047ab9 */ /* 0x000fe20000000800 */
[----:B---3--:R-:W-:Y:S01]  /*71f0*/  IMAD.MOV.U32 R10, RZ, RZ, R0 ;  /* 0x000000ffff0a7224 */ /* 0x008fe200078e0000 */
[----:B------:R-:W-:Y:S01]  /*7200*/  ISETP.GE.AND P3, PT, R38, UR4, PT ;  /* 0x0000000426007c0c */ /* 0x000fe2000bf66270 */
[----:B--2---:R-:W-:Y:S01]  /*7210*/  IMAD.MOV.U32 R11, RZ, RZ, R3 ;  /* 0x000000ffff0b7224 */ /* 0x004fe200078e0003 */
[----:B------:R-:W-:Y:S01]  /*7220*/  ISETP.GE.AND P2, PT, R152, UR4, PT ;  /* 0x0000000498007c0c */ /* 0x000fe2000bf46270 */
[----:B----4-:R-:W-:Y:S01]  /*7230*/  IMAD.MOV.U32 R15, RZ, RZ, R5 ;  /* 0x000000ffff0f7224 */ /* 0x010fe200078e0005 */
[----:B------:R-:W-:-:S09]  /*7240*/  CS2R R28, SRZ ;  /* 0x00000000001c7805 */ /* 0x000fd2000001ff00 */
[C---:B------:R-:W-:Y:S01]  /*7250*/  @!P3 IMAD.SHL.U32 R37, R38.reuse, 0x2, RZ ;  /* 0x000000022625b824 */ /* 0x040fe200078e00ff */
[----:B------:R-:W-:Y:S02]  /*7260*/  @!P3 SHF.L.U64.HI R26, R38, 0x1, R31 ;  /* 0x00000001261ab819 */ /* 0x000fe4000001021f */
[----:B------:R-:W-:Y:S02]  /*7270*/  CS2R R34, SRZ ;  /* 0x0000000000227805 */ /* 0x000fe4000001ff00 */
[----:B------:R-:W-:Y:S01]  /*7280*/  CS2R R24, SRZ ;  /* 0x0000000000187805 */ /* 0x000fe2000001ff00 */
[----:B------:R-:W-:Y:S01]  /*7290*/  @!P2 IMAD.WIDE R10, R152, 0x2, R10 ;  /* 0x00000002980aa825 */ /* 0x000fe200078e020a */
[-C--:B------:R-:W-:Y:S02]  /*72a0*/  @!P3 IADD3 R20, P0, R0, R37.reuse, RZ ;  /* 0x000000250014b210 */ /* 0x080fe40007f1e0ff */
[----:B0-----:R-:W-:Y:S01]  /*72b0*/  @!P3 IADD3 R36, P1, R14, R37, RZ ;  /* 0x000000250e24b210 */ /* 0x001fe20007f3e0ff */
[----:B------:R-:W-:Y:S01]  /*72c0*/  @!P2 IMAD.WIDE R12, R152, 0x2, R14 ;  /* 0x00000002980ca825 */ /* 0x000fe200078e020e */
[----:B------:R0:W5:Y:S03]  /*72d0*/  @!P2 LD.E.64 R28, desc[UR42][R10.64] ;  /* 0x0000002a0a1ca980 */ /* 0x000166000c101b00 */
[--C-:B------:R-:W-:Y:S01]  /*72e0*/  @!P3 IMAD.X R21, R3, 0x1, R26.reuse, P0 ;  /* 0x000000010315b824 */ /* 0x100fe200000e061a */
[----:B------:R0:W5:Y:S01]  /*72f0*/  @!P2 LD.E.64 R34, desc[UR42][R12.64] ;  /* 0x0000002a0c22a980 */ /* 0x000162000c101b00 */
[----:B------:R-:W-:Y:S01]  /*7300*/  @!P3 IMAD.X R37, R5, 0x1, R26, P1 ;  /* 0x000000010525b824 */ /* 0x000fe200008e061a */
[----:B------:R-:W-:-:S02]  /*7310*/  CS2R R26, SRZ ;  /* 0x00000000001a7805 */ /* 0x000fc4000001ff00 */
[----:B------:R0:W5:Y:S04]  /*7320*/  @!P3 LD.E.64 R24, desc[UR42][R20.64] ;  /* 0x0000002a1418b980 */ /* 0x000168000c101b00 */
[----:B------:R0:W5:Y:S02]  /*7330*/  @!P3 LD.E.64 R26, desc[UR42][R36.64] ;  /* 0x0000002a241ab980 */ /* 0x000164000c101b00 */
.L_x_1672:
[----:B------:R-:W-:Y:S05]  /*7340*/  BSYNC B1 ;  /* 0x0000000000017941 */ /* 0x000fea0003800000 */
.L_x_1671:
[----:B---3-5:R-:W-:Y:S01]  /*7350*/  IMAD.MOV.U32 R0, RZ, RZ, R34 ;  /* 0x000000ffff007224 */ /* 0x028fe200078e0022 */
[----:B------:R-:W-:Y:S01]  /*7360*/  UMOV UR4, 0xffffffff ;  /* 0xffffffff00047882 */ /* 0x000fe20000000000 */
[----:B--2---:R-:W-:Y:S01]  /*7370*/  IMAD.MOV.U32 R3, RZ, RZ, R35 ;  /* 0x000000ffff037224 */ /* 0x004fe200078e0023 */
[----:B0-----:R-:W-:Y:S01]  /*7380*/  CS2R R20, SRZ ;  /* 0x0000000000147805 */ /* 0x001fe2000001ff00 */
[----:B----4-:R-:W-:Y:S01]  /*7390*/  IMAD.MOV.U32 R5, RZ, RZ, R26 ;  /* 0x000000ffff057224 */ /* 0x010fe200078e001a */
[----:B------:R-:W-:Y:S01]  /*73a0*/  PRMT R41, R0, 0x7610, R41 ;  /* 0x0000761000297816 */ /* 0x000fe20000000029 */
[----:B------:R-:W-:Y:S02]  /*73b0*/  IMAD.MOV.U32 R9, RZ, RZ, R27 ;  /* 0x000000ffff097224 */ /* 0x000fe400078e001b */
[----:B------:R-:W-:Y:S01]  /*73c0*/  IMAD.MOV.U32 R0, RZ, RZ, R28 ;  /* 0x000000ffff007224 */ /* 0x000fe200078e001c */
[----:B------:R-:W-:Y:S01]  /*73d0*/  PRMT R47, R3, 0x5410, R5 ;  /* 0x00005410032f7816 */ /* 0x000fe20000000005 */
[----:B------:R-:W-:Y:S01]  /*73e0*/  IMAD.MOV.U32 R3, RZ, RZ, R29 ;  /* 0x000000ffff037224 */ /* 0x000fe200078e001d */
[----:B------:R-:W-:Y:S01]  /*73f0*/  PRMT R36, R36, 0x5410, R9 ;  /* 0x0000541024247816 */ /* 0x000fe20000000009 */
[----:B------:R-:W-:Y:S01]  /*7400*/  IMAD.MOV.U32 R9, RZ, RZ, R25 ;  /* 0x000000ffff097224 */ /* 0x000fe200078e0019 */
[----:B------:R-:W-:-:S02]  /*7410*/  MOV R5, R24 ;  /* 0x0000001800057202 */ /* 0x000fc40000000f00 */
[----:B------:R-:W-:Y:S02]  /*7420*/  PRMT R37, R0, 0x7610, R37 ;  /* 0x0000761000257816 */ /* 0x000fe40000000025 */
[----:B------:R-:W-:Y:S02]  /*7430*/  PRMT R48, R3, 0x5410, R5 ;  /* 0x0000541003307816 */ /* 0x000fe40000000005 */
[----:B------:R-:W-:Y:S01]  /*7440*/  PRMT R36, R9, 0x7610, R36 ;  /* 0x0000761009247816 */ /* 0x000fe20000000024 */
[----:B------:R-:W-:Y:S06]  /*7450*/  BRA.DIV UR4, `(.L_x_1673) ;  /* 0x0000019604447947 */ /* 0x000fec000b800000 */
[----:B------:R0:W2:Y:S04]  /*7460*/  SHFL.IDX PT, R3, R6, 0x1, 0x1c1f ;  /* 0x003c1f0006037f89 */ /* 0x0000a800000e0000 */
[----:B------:R0:W3:Y:S04]  /*7470*/  SHFL.IDX PT, R0, R4, 0x1, 0x1c1f ;  /* 0x003c1f0004007f89 */ /* 0x0000e800000e0000 */
[----:B------:R0:W4:Y:S04]  /*7480*/  SHFL.IDX PT, R5, R8, 0x1, 0x1c1f ;  /* 0x003c1f0008057f89 */ /* 0x00012800000e0000 */
[----:B------:R0:W0:Y:S02]  /*7490*/  SHFL.IDX PT, R14, R7, 0x1, 0x1c1f ;  /* 0x003c1f00070e7f89 */ /* 0x00002400000e0000 */
.L_x_1964:
[----:B------:R-:W-:Y:S01]  /*74a0*/  VIADD R39, R39, 0x60 ;  /* 0x0000006027277836 */ /* 0x000fe20000000000 */
[----:B------:R-:W-:Y:S01]  /*74b0*/  BSSY B1, `(.L_x_1674) ;  /* 0x000001c000017945 */ /* 0x000fe20003800000 */
[----:B------:R-:W-:Y:S02]  /*74c0*/  CS2R R10, SRZ ;  /* 0x00000000000a7805 */ /* 0x000fe4000001ff00 */
[----:B------:R-:W-:Y:S02]  /*74d0*/  CS2R R12, SRZ ;  /* 0x00000000000c7805 */ /* 0x000fe4000001ff00 */
[----:B01----:R-:W-:Y:S02]  /*74e0*/  CS2R R8, SRZ ;  /* 0x0000000000087805 */ /* 0x003fe4000001ff00 */
[----:B------:R-:W-:-:S13]  /*74f0*/  ISETP.GE.AND P0, PT, R39, R32, PT ;  /* 0x000000202700720c */ /* 0x000fda0003f06270 */
        /* <DEDUP_REMOVED lines=10> */
[----:B------:R-:W-:Y:S01]  /*75a0*/  CS2R R20, SRZ ;  /* 0x0000000000147805 */ /* 0x000fe2000001ff00 */
[----:B------:R-:W-:Y:S01]  /*75b0*/  @!P2 IMAD.WIDE R6, R152, 0x2, R6 ;  /* 0x000000029806a825 */ /* 0x000fe200078e0206 */
[-C--:B------:R-:W-:Y:S02]  /*75c0*/  @!P3 IADD3 R38, P0, R0, R9.reuse, RZ ;  /* 0x000000090026b210 */ /* 0x080fe40007f1e0ff */
[----:B------:R-:W-:Y:S02]  /*75d0*/  @!P3 IADD3 R4, P1, R14, R9, RZ ;  /* 0x000000090e04b210 */ /* 0x000fe40007f3e0ff */
[----:B------:R-:W-:Y:S01]  /*75e0*/  CS2R R8, SRZ ;  /* 0x0000000000087805 */ /* 0x000fe2000001ff00 */
[----:B------:R0:W5:Y:S01]  /*75f0*/  @!P2 LD.E.64 R12, desc[UR42][R6.64] ;  /* 0x0000002a060ca980 */ /* 0x000162000c101b00 */
[----:B------:R-:W-:-:S02]  /*7600*/  @!P3 IMAD.X R39, R3, 0x1, R10, P0 ;  /* 0x000000010327b824 */ /* 0x000fc400000e060a */
[----:B------:R-:W-:Y:S01]  /*7610*/  @!P3 IMAD.X R5, R5, 0x1, R10, P1 ;  /* 0x000000010505b824 */ /* 0x000fe200008e060a */
[----:B------:R-:W-:Y:S01]  /*7620*/  CS2R R10, SRZ ;  /* 0x00000000000a7805 */ /* 0x000fe2000001ff00 */
[----:B------:R-:W-:Y:S01]  /*7630*/  @!P2 IMAD.WIDE R14, R152, 0x2, R14 ;  /* 0x00000002980ea825 */ /* 0x000fe200078e020e */
[----:B------:R0:W5:Y:S04]  /*7640*/  @!P3 LD.E.64 R8, desc[UR42][R38.64] ;  /* 0x0000002a2608b980 */ /* 0x000168000c101b00 */
[----:B------:R0:W5:Y:S04]  /*7650*/  @!P2 LD.E.64 R20, desc[UR42][R14.64] ;  /* 0x0000002a0e14a980 */ /* 0x000168000c101b00 */
[----:B------:R0:W5:Y:S02]  /*7660*/  @!P3 LD.E.64 R10, desc[UR42][R4.64] ;  /* 0x0000002a040ab980 */ /* 0x000164000c101b00 */
.L_x_1675:
[----:B------:R-:W-:Y:S05]  /*7670*/  BSYNC B1 ;  /* 0x0000000000017941 */ /* 0x000fea0003800000 */
.L_x_1674:
[----:B0-----:R-:W3:Y:S01]  /*7680*/  LDL R39, [R1+0x44] ;  /* 0x0000440001277983 */ /* 0x001ee20000100800 */
[----:B------:R-:W-:Y:S01]  /*7690*/  ULEA.HI UR4, UR36, UR36, URZ, 0x1 ;  /* 0x0000002424047291 */ /* 0x000fe2000f8f083f */
[----:B------:R-:W-:Y:S01]  /*76a0*/  SHF.R.S32.HI R38, RZ, 0x1f, R42 ;  /* 0x0000001fff267819 */ /* 0x000fe2000001142a */
[----:B-----5:R-:W-:Y:S01]  /*76b0*/  IMAD.MOV.U32 R4, RZ, RZ, R20 ;  /* 0x000000ffff047224 */ /* 0x020fe200078e0014 */
[----:B------:R-:W-:Y:S01]  /*76c0*/  BSSY B1, `(.L_x_1676) ;  /* 0x0000023000017945 */ /* 0x000fe20003800000 */
[----:B------:R-:W-:Y:S01]  /*76d0*/  ULOP3.LUT UR4, UR4, 0xfffffffe, URZ, 0xc0, !UPT ;  /* 0xfffffffe04047892 */ /* 0x000fe2000f8ec03f */
[----:B------:R-:W-:Y:S01]  /*76e0*/  LEA.HI R38, R38, R42, RZ, 0x5 ;  /* 0x0000002a26267211 */ /* 0x000fe200078f28ff */
[----:B------:R-:W-:Y:S01]  /*76f0*/  IMAD R31, R33, -0xc0, R32 ;  /* 0xffffff40211f7824 */ /* 0x000fe200078e0220 */
[----:B------:R-:W-:Y:S01]  /*7700*/  PRMT R33, R4, 0x7610, R33 ;  /* 0x0000761004217816 */ /* 0x000fe20000000021 */
[----:B------:R-:W-:Y:S01]  /*7710*/  UIADD3 UR4, UR36, -UR4, URZ ;  /* 0x8000000424047290 */ /* 0x000fe2000fffe03f */
[----:B------:R-:W-:Y:S01]  /*7720*/  SHF.R.S32.HI R38, RZ, 0x5, R38 ;  /* 0x00000005ff267819 */ /* 0x000fe20000011426 */
[----:B------:R-:W-:Y:S01]  /*7730*/  IMAD.MOV.U32 R4, RZ, RZ, R10 ;  /* 0x000000ffff047224 */ /* 0x000fe200078e000a */
[----:B------:R-:W-:Y:S01]  /*7740*/  VIMNMX R31, R31, 0xc0, PT ;  /* 0x000000c01f1f7848 */ /* 0x000fe20003fe0100 */
[----:B------:R-:W-:-:S02]  /*7750*/  IMAD.MOV.U32 R6, RZ, RZ, R11 ;  /* 0x000000ffff067224 */ /* 0x000fc400078e000b */
[----:B----4-:R-:W-:Y:S01]  /*7760*/  IMAD.U32 R5, RZ, RZ, UR4 ;  /* 0x00000004ff057e24 */ /* 0x010fe2000f8e00ff */
[----:B------:R-:W-:Y:S01]  /*7770*/  ISETP.GE.AND P1, PT, R40, R31, PT ;  /* 0x0000001f2800720c */ /* 0x000fe20003f26270 */
[----:B------:R-:W-:Y:S01]  /*7780*/  IMAD.MOV.U32 R7, RZ, RZ, R12 ;  /* 0x000000ffff077224 */ /* 0x000fe200078e000c */
[----:B------:R-:W-:Y:S01]  /*7790*/  PRMT R14, R4, 0x5410, R6 ;  /* 0x00005410040e7816 */ /* 0x000fe20000000006 */
[----:B------:R-:W-:Y:S01]  /*77a0*/  IMAD.MOV.U32 R4, RZ, RZ, R8 ;  /* 0x000000ffff047224 */ /* 0x000fe200078e0008 */
[----:B------:R-:W-:Y:S01]  /*77b0*/  SHF.L.U32 R5, R5, 0x1f, RZ ;  /* 0x0000001f05057819 */ /* 0x000fe200000006ff */
[----:B------:R-:W-:Y:S01]  /*77c0*/  IMAD.MOV.U32 R6, RZ, RZ, R9 ;  /* 0x000000ffff067224 */ /* 0x000fe200078e0009 */
[----:B------:R-:W-:Y:S02]  /*77d0*/  PRMT R33, R33, 0x5410, R7 ;  /* 0x0000541021217816 */ /* 0x000fe40000000007 */
[----:B------:R-:W0:Y:S01]  /*77e0*/  SYNCS.PHASECHK.TRANS64.TRYWAIT P0, [R2+URZ+0x16800], R5 ;  /* 0x01680005020075a7 */ /* 0x000e22000800017f */
[----:B------:R-:W-:Y:S01]  /*77f0*/  PRMT R15, R4, 0x7610, R15 ;  /* 0x00007610040f7816 */ /* 0x000fe2000000000f */
[C---:B---3--:R-:W-:Y:S01]  /*7800*/  IMAD.SHL.U32 R0, R39.reuse, 0x40, RZ ;  /* 0x0000004027007824 */ /* 0x048fe200078e00ff */
[----:B------:R-:W-:-:S04]  /*7810*/  LOP3.LUT P2, RZ, R39, 0x4, RZ, 0xc0, !PT ;  /* 0x0000000427ff7812 */ /* 0x000fc8000784c0ff */
[----:B--2---:R-:W-:-:S04]  /*7820*/  LOP3.LUT R3, R0, 0x1c0, RZ, 0xc0, !PT ;  /* 0x000001c000037812 */ /* 0x004fc800078ec0ff */
[----:B------:R-:W-:Y:S02]  /*7830*/  LOP3.LUT R0, R3, 0x18, R16, 0xf8, !PT ;  /* 0x0000001803007812 */ /* 0x000fe400078ef810 */
[----:B------:R-:W-:-:S04]  /*7840*/  SHF.R.U32.HI R3, RZ, 0x3, R3 ;  /* 0x00000003ff037819 */ /* 0x000fc80000011603 */
[----:B------:R-:W-:Y:S01]  /*7850*/  LOP3.LUT R0, R0, R3, RZ, 0x3c, !PT ;  /* 0x0000000300007212 */ /* 0x000fe200078e3cff */
[----:B------:R-:W-:-:S05]  /*7860*/  IMAD.MOV.U32 R3, RZ, RZ, R21 ;  /* 0x000000ffff037224 */ /* 0x000fca00078e0015 */
[----:B------:R-:W-:Y:S01]  /*7870*/  PRMT R32, R3, 0x7610, R32 ;  /* 0x0000761003207816 */ /* 0x000fe20000000020 */
[----:B------:R-:W-:Y:S02]  /*7880*/  IMAD R3, R38, 0x200, R0 ;  /* 0x0000020026037824 */ /* 0x000fe400078e0200 */
[----:B------:R-:W-:Y:S02]  /*7890*/  IMAD.MOV.U32 R0, RZ, RZ, R13 ;  /* 0x000000ffff007224 */ /* 0x000fe400078e000d */
[----:B------:R-:W-:-:S03]  /*78a0*/  IMAD R3, R3, 0x2, R2 ;  /* 0x0000000203037824 */ /* 0x000fc600078e0202 */
[----:B------:R-:W-:Y:S01]  /*78b0*/  PRMT R32, R32, 0x5410, R0 ;  /* 0x0000541020207816 */ /* 0x000fe20000000000 */
[C---:B------:R-:W-:Y:S02]  /*78c0*/  VIADD R4, R3.reuse, 0x8400 ;  /* 0x0000840003047836 */ /* 0x040fe40000000000 */
[----:B------:R-:W-:Y:S01]  /*78d0*/  VIADD R0, R3, 0x8440 ;  /* 0x0000844003007836 */ /* 0x000fe20000000000 */
[----:B0-----:R-:W-:Y:S06]  /*78e0*/  @!P0 BRA `(.L_x_1677) ;  /* 0x0000019000908947 */ /* 0x001fec0003800000 */
.L_x_1965:
[----:B------:R-:W-:Y:S05]  /*78f0*/  BSYNC B1 ;  /* 0x0000000000017941 */ /* 0x000fea0003800000 */
.L_x_1676:
[----:B------:R-:W-:Y:S01]  /*7900*/  BSSY B1, `(.L_x_1678) ;  /* 0x0000060000017945 */ /* 0x000fe20003800000 */
[----:B------:R-:W-:Y:S01]  /*7910*/  PRMT R15, R15, 0x5410, R6 ;  /* 0x000054100f0f7816 */ /* 0x000fe20000000006 */
[----:B------:R-:W-:Y:S02]  /*7920*/  @P2 VIADD R0, R4, 0xffffffc0 ;  /* 0xffffffc004002836 */ /* 0x000fe40000000000 */
[----:B------:R-:W-:Y:S05]  /*7930*/  @P1 BRA `(.L_x_1679) ;  /* 0x0000000400701947 */ /* 0x000fea0003800000 */
[----:B------:R-:W2:Y:S01]  /*7940*/  LDL R7, [R1+0x10] ;  /* 0x0000100001077983 */ /* 0x000ea20000100800 */
[----:B0-----:R-:W0:Y:S01]  /*7950*/  LDC R5, c[0x0][0x3f4] ;  /* 0x0000fd00ff057b82 */ /* 0x001e220000000800 */
[----:B------:R-:W-:Y:S01]  /*7960*/  BSSY B2, `(.L_x_1680) ;  /* 0x000002e000027945 */ /* 0x000fe20003800000 */
[-C--:B0-----:R-:W-:Y:S02]  /*7970*/  ISETP.GE.AND P0, PT, R152, R5.reuse, PT ;  /* 0x000000059800720c */ /* 0x081fe40003f06270 */
[----:B--2---:R-:W-:-:S11]  /*7980*/  ISETP.GE.AND P1, PT, R7, R5, PT ;  /* 0x000000050700720c */ /* 0x004fd60003f26270 */
[----:B------:R-:W-:Y:S05]  /*7990*/  @P0 BRA `(.L_x_1681) ;  /* 0x0000000000a80947 */ /* 0x000fea0003800000 */
[----:B------:R-:W0:Y:S01]  /*79a0*/  LDS.128 R4, [R3+0x8400] ;  /* 0x0084000003047984 */ /* 0x000e220000000c00 */
[----:B------:R-:W-:Y:S01]  /*79b0*/  SHF.R.U32.HI R40, RZ, 0x10, R35 ;  /* 0x00000010ff287819 */ /* 0x000fe20000011623 */
[----:B------:R-:W-:Y:S01]  /*79c0*/  HADD2.F32 R39, -RZ, R41.H0_H0 ;  /* 0x20000029ff277230 */ /* 0x000fe20000004100 */
[----:B------:R-:W-:Y:S01]  /*79d0*/  SHF.R.U32.HI R38, RZ, 0x10, R29 ;  /* 0x00000010ff267819 */ /* 0x000fe2000001161d */
[----:B------:R-:W-:Y:S01]  /*79e0*/  HADD2.F32 R37, -RZ, R37.H0_H0 ;  /* 0x20000025ff257230 */ /* 0x000fe20000004100 */
[----:B------:R-:W-:Y:S01]  /*79f0*/  SHF.R.U64 R45, R34, 0x10, R35 ;  /* 0x00000010222d7819 */ /* 0x000fe20000001223 */
[----:B------:R-:W-:Y:S01]  /*7a00*/  HADD2.F32 R40, -RZ, R40.H0_H0 ;  /* 0x20000028ff287230 */ /* 0x000fe20000004100 */
[----:B------:R-:W-:Y:S01]  /*7a10*/  SHF.R.U64 R46, R28, 0x10, R29 ;  /* 0x000000101c2e7819 */ /* 0x000fe2000000121d */
[----:B------:R-:W-:Y:S02]  /*7a20*/  HADD2.F32 R38, -RZ, R38.H0_H0 ;  /* 0x20000026ff267230 */ /* 0x000fe40000004100 */
[----:B0-----:R-:W-:-:S02]  /*7a30*/  HADD2.F32 R34, -RZ, R7.H0_H0 ;  /* 0x20000007ff227230 */ /* 0x001fc40000004100 */
[----:B------:R-:W-:Y:S02]  /*7a40*/  HADD2.F32 R35, -RZ, R7.H1_H1 ;  /* 0x30000007ff237230 */ /* 0x000fe40000004100 */
[--C-:B------:R-:W-:Y:S02]  /*7a50*/  HADD2.F32 R7, -RZ, R4.reuse.H0_H0 ;  /* 0x20000004ff077230 */ /* 0x100fe40000004100 */
[----:B------:R-:W-:Y:S02]  /*7a60*/  HADD2.F32 R4, -RZ, R4.H1_H1 ;  /* 0x30000004ff047230 */ /* 0x000fe40000004100 */
[C---:B------:R-:W-:Y:S01]  /*7a70*/  FMUL.FTZ R41, R35.reuse, R40 ;  /* 0x0000002823297220 */ /* 0x040fe20000410000 */
[----:B------:R-:W-:Y:S01]  /*7a80*/  FMUL.FTZ R35, R35, R38 ;  /* 0x0000002623237220 */ /* 0x000fe20000410000 */
[--C-:B------:R-:W-:Y:S02]  /*7a90*/  HADD2.F32 R28, -RZ, R6.reuse.H0_H0 ;  /* 0x20000006ff1c7230 */ /* 0x100fe40000004100 */
[----:B------:R-:W-:Y:S01]  /*7aa0*/  FMUL.FTZ R42, R4, R39 ;  /* 0x00000027042a7220 */ /* 0x000fe20000410000 */
[----:B------:R-:W-:-:S02]  /*7ab0*/  HADD2.F32 R29, -RZ, R6.H1_H1 ;  /* 0x30000006ff1d7230 */ /* 0x000fc40000004100 */
[C---:B------:R-:W-:Y:S01]  /*7ac0*/  FFMA.FTZ R43, R34.reuse, R38, -R41 ;  /* 0x00000026222b7223 */ /* 0x040fe20000010829 */
[--C-:B------:R-:W-:Y:S02]  /*7ad0*/  HADD2.F32 R6, -RZ, R5.reuse.H0_H0 ;  /* 0x20000005ff067230 */ /* 0x100fe40000004100 */
[----:B------:R-:W-:Y:S01]  /*7ae0*/  FFMA.FTZ R44, R34, R40, R35 ;  /* 0x00000028222c7223 */ /* 0x000fe20000010023 */
[-C--:B------:R-:W-:Y:S01]  /*7af0*/  FMUL.FTZ R38, R4, R37.reuse ;  /* 0x0000002504267220 */ /* 0x080fe20000410000 */
[C---:B------:R-:W-:Y:S01]  /*7b00*/  FFMA.FTZ R42, R7.reuse, R37, -R42 ;  /* 0x00000025072a7223 */ /* 0x040fe2000001082a */
[----:B------:R-:W-:Y:S02]  /*7b10*/  HADD2.F32 R5, -RZ, R5.H1_H1 ;  /* 0x30000005ff057230 */ /* 0x000fe40000004100 */
[----:B------:R-:W-:Y:S02]  /*7b20*/  HADD2.F32 R37, -RZ, R47.H0_H0 ;  /* 0x2000002fff257230 */ /* 0x000fe40000004100 */
[----:B------:R-:W-:Y:S01]  /*7b30*/  FFMA.FTZ R39, R7, R39, R38 ;  /* 0x0000002707277223 */ /* 0x000fe20000010026 */
[----:B------:R-:W-:-:S02]  /*7b40*/  HADD2.F32 R34, -RZ, R48.H0_H0 ;  /* 0x20000030ff227230 */ /* 0x000fc40000004100 */
[----:B------:R-:W-:Y:S02]  /*7b50*/  HADD2.F32 R35, -RZ, R45.H0_H0 ;  /* 0x2000002dff237230 */ /* 0x000fe40000004100 */
[C---:B------:R-:W-:Y:S01]  /*7b60*/  FMUL.FTZ R41, R29.reuse, R37 ;  /* 0x000000251d297220 */ /* 0x040fe20000410000 */
[----:B------:R-:W-:Y:S02]  /*7b70*/  HADD2.F32 R4, -RZ, R46.H0_H0 ;  /* 0x2000002eff047230 */ /* 0x000fe40000004100 */
[-C--:B------:R-:W-:Y:S01]  /*7b80*/  FMUL.FTZ R40, R29, R34.reuse ;  /* 0x000000221d287220 */ /* 0x080fe20000410000 */
[C---:B------:R-:W-:Y:S01]  /*7b90*/  FMUL.FTZ R7, R5.reuse, R35 ;  /* 0x0000002305077220 */ /* 0x040fe20000410000 */
[C---:B------:R-:W-:Y:S01]  /*7ba0*/  FFMA.FTZ R41, R28.reuse, R34, -R41 ;  /* 0x000000221c297223 */ /* 0x040fe20000010829 */
[-C--:B------:R-:W-:Y:S01]  /*7bb0*/  FMUL.FTZ R38, R5, R4.reuse ;  /* 0x0000000405267220 */ /* 0x080fe20000410000 */
[----:B------:R-:W-:Y:S01]  /*7bc0*/  FFMA.FTZ R40, R28, R37, R40 ;  /* 0x000000251c287223 */ /* 0x000fe20000010028 */
[----:B------:R-:W-:Y:S01]  /*7bd0*/  FFMA.FTZ R5, R6, R4, -R7 ;  /* 0x0000000406057223 */ /* 0x000fe20000010807 */
[----:B------:R-:W-:Y:S01]  /*7be0*/  F2FP.F16.F32.PACK_AB R7, R44, R43 ;  /* 0x0000002b2c07723e */ /* 0x000fe200000000ff */
[----:B------:R-:W-:Y:S01]  /*7bf0*/  FFMA.FTZ R38, R6, R35, R38 ;  /* 0x0000002306267223 */ /* 0x000fe20000010026 */
[----:B------:R-:W-:-:S02]  /*7c00*/  F2FP.F16.F32.PACK_AB R4, R39, R42 ;  /* 0x0000002a2704723e */ /* 0x000fc400000000ff */
[----:B------:R-:W-:Y:S02]  /*7c10*/  F2FP.F16.F32.PACK_AB R6, R40, R41 ;  /* 0x000000292806723e */ /* 0x000fe400000000ff */
[----:B------:R-:W-:-:S05]  /*7c20*/  F2FP.F16.F32.PACK_AB R5, R38, R5 ;  /* 0x000000052605723e */ /* 0x000fca00000000ff */
[----:B------:R0:W-:Y:S02]  /*7c30*/  STS.128 [R3+0x8400], R4 ;  /* 0x0084000403007388 */ /* 0x0001e40000000c00 */
.L_x_1681:
[----:B------:R-:W-:Y:S05]  /*7c40*/  BSYNC B2 ;  /* 0x0000000000027941 */ /* 0x000fea0003800000 */
.L_x_1680:
[----:B------:R-:W-:Y:S05]  /*7c50*/  @P1 BRA `(.L_x_1679) ;  /* 0x0000000000a81947 */ /* 0x000fea0003800000 */
[----:B0-----:R-:W0:Y:S01]  /*7c60*/  LDS.128 R4, [R0] ;  /* 0x0000000000047984 */ /* 0x001e220000000c00 */
[----:B------:R-:W-:Y:S01]  /*7c70*/  SHF.R.U32.HI R29, RZ, 0x10, R25 ;  /* 0x00000010ff1d7819 */ /* 0x000fe20000011619 */
[----:B------:R-:W-:Y:S01]  /*7c80*/  HADD2.F32 R28, -RZ, R48.H1_H1 ;  /* 0x30000030ff1c7230 */ /* 0x000fe20000004100 */
[--C-:B------:R-:W-:Y:S01]  /*7c90*/  SHF.R.U32.HI R35, RZ, 0x10, R27.reuse ;  /* 0x00000010ff237819 */ /* 0x100fe2000001161b */
[----:B------:R-:W-:Y:S01]  /*7ca0*/  HADD2.F32 R34, -RZ, R47.H1_H1 ;  /* 0x3000002fff227230 */ /* 0x000fe20000004100 */
[----:B------:R-:W-:Y:S01]  /*7cb0*/  SHF.R.U64 R39, R26, 0x10, R27 ;  /* 0x000000101a277819 */ /* 0x000fe2000000121b */
[----:B------:R-:W-:Y:S01]  /*7cc0*/  HADD2.F32 R29, -RZ, R29.H0_H0 ;  /* 0x2000001dff1d7230 */ /* 0x000fe20000004100 */
[----:B------:R-:W-:Y:S01]  /*7cd0*/  SHF.R.U64 R41, R24, 0x10, R25 ;  /* 0x0000001018297819 */ /* 0x000fe20000001219 */
[----:B------:R-:W-:Y:S02]  /*7ce0*/  HADD2.F32 R35, -RZ, R35.H0_H0 ;  /* 0x20000023ff237230 */ /* 0x000fe40000004100 */
[----:B0-----:R-:W-:-:S02]  /*7cf0*/  HADD2.F32 R27, -RZ, R7.H1_H1 ;  /* 0x30000007ff1b7230 */ /* 0x001fc40000004100 */
[----:B------:R-:W-:Y:S02]  /*7d00*/  HADD2.F32 R26, -RZ, R7.H0_H0 ;  /* 0x20000007ff1a7230 */ /* 0x000fe40000004100 */
[--C-:B------:R-:W-:Y:S02]  /*7d10*/  HADD2.F32 R7, -RZ, R4.reuse.H0_H0 ;  /* 0x20000004ff077230 */ /* 0x100fe40000004100 */
[C---:B------:R-:W-:Y:S01]  /*7d20*/  FMUL.FTZ R40, R27.reuse, R29 ;  /* 0x0000001d1b287220 */ /* 0x040fe20000410000 */
[----:B------:R-:W-:Y:S02]  /*7d30*/  HADD2.F32 R4, -RZ, R4.H1_H1 ;  /* 0x30000004ff047230 */ /* 0x000fe40000004100 */
[-C--:B------:R-:W-:Y:S01]  /*7d40*/  FMUL.FTZ R37, R27, R35.reuse ;  /* 0x000000231b257220 */ /* 0x080fe20000410000 */
[--C-:B------:R-:W-:Y:S02]  /*7d50*/  HADD2.F32 R24, -RZ, R6.reuse.H0_H0 ;  /* 0x20000006ff187230 */ /* 0x100fe40000004100 */
[----:B------:R-:W-:Y:S01]  /*7d60*/  FFMA.FTZ R42, R26, R35, R40 ;  /* 0x000000231a2a7223 */ /* 0x000fe20000010028 */
[----:B------:R-:W-:-:S02]  /*7d70*/  HADD2.F32 R25, -RZ, R6.H1_H1 ;  /* 0x30000006ff197230 */ /* 0x000fc40000004100 */
[----:B------:R-:W-:Y:S01]  /*7d80*/  FMUL.FTZ R38, R4, R34 ;  /* 0x0000002204267220 */ /* 0x000fe20000410000 */
[--C-:B------:R-:W-:Y:S02]  /*7d90*/  HADD2.F32 R27, -RZ, R36.reuse.H1_H1 ;  /* 0x30000024ff1b7230 */ /* 0x100fe40000004100 */
[----:B------:R-:W-:Y:S01]  /*7da0*/  FFMA.FTZ R37, R26, R29, -R37 ;  /* 0x0000001d1a257223 */ /* 0x000fe20000010825 */
[--C-:B------:R-:W-:Y:S02]  /*7db0*/  HADD2.F32 R6, -RZ, R5.reuse.H0_H0 ;  /* 0x20000005ff067230 */ /* 0x100fe40000004100 */
[-C--:B------:R-:W-:Y:S01]  /*7dc0*/  FMUL.FTZ R40, R4, R28.reuse ;  /* 0x0000001c04287220 */ /* 0x080fe20000410000 */
[----:B------:R-:W-:Y:S02]  /*7dd0*/  HADD2.F32 R36, -RZ, R36.H0_H0 ;  /* 0x20000024ff247230 */ /* 0x000fe40000004100 */
[----:B------:R-:W-:Y:S01]  /*7de0*/  FFMA.FTZ R38, R7, R28, -R38 ;  /* 0x0000001c07267223 */ /* 0x000fe20000010826 */
[----:B------:R-:W-:-:S02]  /*7df0*/  HADD2.F32 R5, -RZ, R5.H1_H1 ;  /* 0x30000005ff057230 */ /* 0x000fc40000004100 */
[----:B------:R-:W-:Y:S01]  /*7e00*/  FFMA.FTZ R29, R7, R34, R40 ;  /* 0x00000022071d7223 */ /* 0x000fe20000010028 */
[----:B------:R-:W-:Y:S02]  /*7e10*/  HADD2.F32 R26, -RZ, R39.H0_H0 ;  /* 0x20000027ff1a7230 */ /* 0x000fe40000004100 */
[CC--:B------:R-:W-:Y:S01]  /*7e20*/  FMUL.FTZ R35, R25.reuse, R27.reuse ;  /* 0x0000001b19237220 */ /* 0x0c0fe20000410000 */
[----:B------:R-:W-:Y:S02]  /*7e30*/  HADD2.F32 R4, -RZ, R41.H0_H0 ;  /* 0x20000029ff047230 */ /* 0x000fe40000004100 */
[----:B------:R-:W-:Y:S01]  /*7e40*/  FMUL.FTZ R28, R25, R36 ;  /* 0x00000024191c7220 */ /* 0x000fe20000410000 */
        /* <DEDUP_REMOVED lines=10> */
[----:B------:R1:W-:Y:S02]  /*7ef0*/  STS.128 [R0], R4 ;  /* 0x0000000400007388 */ /* 0x0003e40000000c00 */
.L_x_1679:
[----:B------:R-:W-:Y:S05]  /*7f00*/  BSYNC B1 ;  /* 0x0000000000017941 */ /* 0x000fea0003800000 */
.L_x_1678:
[----:B01----:R-:W0:Y:S02]  /*7f10*/  S2R R4, SR_TID.X ;  /* 0x0000000000047919 */ /* 0x003e240000002100 */
[----:B0-----:R-:W-:-:S05]  /*7f20*/  VIADD R5, R4, 0xffffff80 ;  /* 0xffffff8004057836 */ /* 0x001fca0000000000 */
[----:B------:R-:W-:-:S04]  /*7f30*/  SHF.R.S32.HI R4, RZ, 0x1f, R5 ;  /* 0x0000001fff047819 */ /* 0x000fc80000011405 */
[----:B------:R-:W-:-:S04]  /*7f40*/  LEA.HI R4, R4, R5, RZ, 0x2 ;  /* 0x0000000504047211 */ /* 0x000fc800078f10ff */
[----:B------:R-:W-:-:S05]  /*7f50*/  SHF.R.S32.HI R4, RZ, 0x2, R4 ;  /* 0x00000002ff047819 */ /* 0x000fca0000011404 */
[----:B------:R-:W-:-:S05]  /*7f60*/  VIADD R4, R4, 0x60 ;  /* 0x0000006004047836 */ /* 0x000fca0000000000 */
[----:B------:R-:W-:-:S13]  /*7f70*/  ISETP.GE.AND P0, PT, R4, R31, PT ;  /* 0x0000001f0400720c */ /* 0x000fda0003f06270 */
[----:B------:R-:W-:Y:S05]  /*7f80*/  @P0 BRA `(.L_x_1682) ;  /* 0x0000001800b80947 */ /* 0x000fea0003800000 */
[----:B------:R-:W2:Y:S01]  /*7f90*/  LDL R4, [R1+0x10] ;  /* 0x0000100001047983 */ /* 0x000ea20000100800 */
[----:B------:R-:W0:Y:S01]  /*7fa0*/  LDC R5, c[0x0][0x3f4] ;  /* 0x0000fd00ff057b82 */ /* 0x000e220000000800 */
[----:B------:R-:W-:Y:S01]  /*7fb0*/  BSSY B1, `(.L_x_1683) ;  /* 0x000002e000017945 */ /* 0x000fe20003800000 */
[-C--:B0-----:R-:W-:Y:S02]  /*7fc0*/  ISETP.GE.AND P0, PT, R152, R5.reuse, PT ;  /* 0x000000059800720c */ /* 0x081fe40003f06270 */
[----:B--2---:R-:W-:-:S11]  /*7fd0*/  ISETP.GE.AND P1, PT, R4, R5, PT ;  /* 0x000000050400720c */ /* 0x004fd60003f26270 */
[----:B------:R-:W-:Y:S05]  /*7fe0*/  @P0 BRA `(.L_x_1684) ;  /* 0x0000000000a80947 */ /* 0x000fea0003800000 */
[----:B------:R-:W0:Y:S01]  /*7ff0*/  LDS.128 R4, [R3+0xb400] ;  /* 0x00b4000003047984 */ /* 0x000e220000000c00 */
[----:B------:R-:W-:Y:S01]  /*8000*/  SHF.R.U32.HI R26, RZ, 0x10, R21 ;  /* 0x00000010ff1a7819 */ /* 0x000fe20000011615 */
[--C-:B------:R-:W-:Y:S01]  /*8010*/  HADD2.F32 R24, -RZ, R33.reuse.H1_H1 ;  /* 0x30000021ff187230 */ /* 0x100fe20000004100 */
[----:B------:R-:W-:Y:S01]  /*8020*/  SHF.R.U32.HI R25, RZ, 0x10, R13 ;  /* 0x00000010ff197819 */ /* 0x000fe2000001160d */
[----:B------:R-:W-:Y:S01]  /*8030*/  HADD2.F32 R33, -RZ, R33.H0_H0 ;  /* 0x20000021ff217230 */ /* 0x000fe20000004100 */
[----:B------:R-:W-:Y:S01]  /*8040*/  SHF.R.U64 R29, R20, 0x10, R21 ;  /* 0x00000010141d7819 */ /* 0x000fe20000001215 */
[----:B------:R-:W-:Y:S01]  /*8050*/  HADD2.F32 R26, -RZ, R26.H0_H0 ;  /* 0x2000001aff1a7230 */ /* 0x000fe20000004100 */
[----:B------:R-:W-:Y:S01]  /*8060*/  SHF.R.U64 R31, R12, 0x10, R13 ;  /* 0x000000100c1f7819 */ /* 0x000fe2000000120d */
[----:B------:R-:W-:Y:S02]  /*8070*/  HADD2.F32 R25, -RZ, R25.H0_H0 ;  /* 0x20000019ff197230 */ /* 0x000fe40000004100 */
[----:B0-----:R-:W-:-:S02]  /*8080*/  HADD2.F32 R21, -RZ, R7.H1_H1 ;  /* 0x30000007ff157230 */ /* 0x001fc40000004100 */
[----:B------:R-:W-:Y:S02]  /*8090*/  HADD2.F32 R20, -RZ, R7.H0_H0 ;  /* 0x20000007ff147230 */ /* 0x000fe40000004100 */
[--C-:B------:R-:W-:Y:S02]  /*80a0*/  HADD2.F32 R7, -RZ, R4.reuse.H0_H0 ;  /* 0x20000004ff077230 */ /* 0x100fe40000004100 */
[CC--:B------:R-:W-:Y:S01]  /*80b0*/  FMUL.FTZ R27, R21.reuse, R26.reuse ;  /* 0x0000001a151b7220 */ /* 0x0c0fe20000410000 */
[----:B------:R-:W-:Y:S01]  /*80c0*/  FMUL.FTZ R21, R21, R25 ;  /* 0x0000001915157220 */ /* 0x000fe20000410000 */
[----:B------:R-:W-:Y:S02]  /*80d0*/  HADD2.F32 R4, -RZ, R4.H1_H1 ;  /* 0x30000004ff047230 */ /* 0x000fe40000004100 */
[--C-:B------:R-:W-:Y:S02]  /*80e0*/  HADD2.F32 R12, -RZ, R6.reuse.H0_H0 ;  /* 0x20000006ff0c7230 */ /* 0x100fe40000004100 */
[----:B------:R-:W-:Y:S01]  /*80f0*/  FFMA.FTZ R34, R20, R26, R21 ;  /* 0x0000001a14227223 */ /* 0x000fe20000010015 */
[----:B------:R-:W-:-:S02]  /*8100*/  HADD2.F32 R13, -RZ, R6.H1_H1 ;  /* 0x30000006ff0d7230 */ /* 0x000fc40000004100 */
[----:B------:R-:W-:Y:S01]  /*8110*/  FMUL.FTZ R28, R4, R33 ;  /* 0x00000021041c7220 */ /* 0x000fe20000410000 */
[--C-:B------:R-:W-:Y:S02]  /*8120*/  HADD2.F32 R21, -RZ, R32.reuse.H0_H0 ;  /* 0x20000020ff157230 */ /* 0x100fe40000004100 */
[----:B------:R-:W-:Y:S01]  /*8130*/  FFMA.FTZ R27, R20, R25, -R27 ;  /* 0x00000019141b7223 */ /* 0x000fe2000001081b */
[--C-:B------:R-:W-:Y:S02]  /*8140*/  HADD2.F32 R6, -RZ, R5.reuse.H0_H0 ;  /* 0x20000005ff067230 */ /* 0x100fe40000004100 */
[-C--:B------:R-:W-:Y:S01]  /*8150*/  FMUL.FTZ R26, R4, R24.reuse ;  /* 0x00000018041a7220 */ /* 0x080fe20000410000 */
[----:B------:R-:W-:Y:S02]  /*8160*/  HADD2.F32 R32, -RZ, R32.H1_H1 ;  /* 0x30000020ff207230 */ /* 0x000fe40000004100 */
        /* <DEDUP_REMOVED lines=18> */
.L_x_1684:
[----:B------:R-:W-:Y:S05]  /*8290*/  BSYNC B1 ;  /* 0x0000000000017941 */ /* 0x000fea0003800000 */
.L_x_1683:
[----:B------:R-:W-:Y:S05]  /*82a0*/  @P1 BRA `(.L_x_1682) ;  /* 0x0000001400f01947 */ /* 0x000fea0003800000 */
[----:B0-----:R-:W0:Y:S01]  /*82b0*/  LDS.128 R4, [R0+0x3000] ;  /* 0x0030000000047984 */ /* 0x001e220000000c00 */
[----:B------:R-:W-:Y:S01]  /*82c0*/  SHF.R.U32.HI R20, RZ, 0x10, R11 ;  /* 0x00000010ff147819 */ /* 0x000fe2000001160b */
[--C-:B------:R-:W-:Y:S01]  /*82d0*/  HADD2.F32 R13, -RZ, R14.reuse.H0_H0 ;  /* 0x2000000eff0d7230 */ /* 0x100fe20000004100 */
[----:B------:R-:W-:Y:S01]  /*82e0*/  SHF.R.U32.HI R12, RZ, 0x10, R9 ;  /* 0x00000010ff0c7819 */ /* 0x000fe20000011609 */
[----:B------:R-:W-:Y:S01]  /*82f0*/  HADD2.F32 R14, -RZ, R14.H1_H1 ;  /* 0x3000000eff0e7230 */ /* 0x000fe20000004100 */
[----:B------:R-:W-:Y:S01]  /*8300*/  SHF.R.U64 R25, R10, 0x10, R11 ;  /* 0x000000100a197819 */ /* 0x000fe2000000120b */
[----:B------:R-:W-:Y:S01]  /*8310*/  HADD2.F32 R20, -RZ, R20.H0_H0 ;  /* 0x20000014ff147230 */ /* 0x000fe20000004100 */
[----:B------:R-:W-:Y:S01]  /*8320*/  SHF.R.U64 R26, R8, 0x10, R9 ;  /* 0x00000010081a7819 */ /* 0x000fe20000001209 */
[----:B------:R-:W-:Y:S02]  /*8330*/  HADD2.F32 R12, -RZ, R12.H0_H0 ;  /* 0x2000000cff0c7230 */ /* 0x000fe40000004100 */
[----:B------:R-:W-:-:S02]  /*8340*/  HADD2.F32 R11, -RZ, R15.H0_H0 ;  /* 0x2000000fff0b7230 */ /* 0x000fc40000004100 */
[----:B------:R-:W-:Y:S02]  /*8350*/  HADD2.F32 R15, -RZ, R15.H1_H1 ;  /* 0x3000000fff0f7230 */ /* 0x000fe40000004100 */
[--C-:B0-----:R-:W-:Y:S02]  /*8360*/  HADD2.F32 R10, -RZ, R7.reuse.H1_H1 ;  /* 0x30000007ff0a7230 */ /* 0x101fe40000004100 */
[--C-:B------:R-:W-:Y:S02]  /*8370*/  HADD2.F32 R3, -RZ, R4.reuse.H0_H0 ;  /* 0x20000004ff037230 */ /* 0x100fe40000004100 */
[----:B------:R-:W-:Y:S02]  /*8380*/  HADD2.F32 R9, -RZ, R7.H0_H0 ;  /* 0x20000007ff097230 */ /* 0x000fe40000004100 */
[C---:B------:R-:W-:Y:S01]  /*8390*/  FMUL.FTZ R24, R10.reuse, R20 ;  /* 0x000000140a187220 */ /* 0x040fe20000410000 */
[----:B------:R-:W-:Y:S02]  /*83a0*/  HADD2.F32 R4, -RZ, R4.H1_H1 ;  /* 0x30000004ff047230 */ /* 0x000fe40000004100 */
[----:B------:R-:W-:Y:S01]  /*83b0*/  FMUL.FTZ R21, R10, R12 ;  /* 0x0000000c0a157220 */ /* 0x000fe20000410000 */
[----:B------:R-:W-:-:S02]  /*83c0*/  HADD2.F32 R7, -RZ, R6.H0_H0 ;  /* 0x20000006ff077230 */ /* 0x000fc40000004100 */
[C---:B------:R-:W-:Y:S01]  /*83d0*/  FFMA.FTZ R24, R9.reuse, R12, -R24 ;  /* 0x0000000c09187223 */ /* 0x040fe20000010818 */
[----:B------:R-:W-:Y:S02]  /*83e0*/  HADD2.F32 R8, -RZ, R6.H1_H1 ;  /* 0x30000006ff087230 */ /* 0x000fe40000004100 */
[C---:B------:R-:W-:Y:S01]  /*83f0*/  FMUL.FTZ R10, R4.reuse, R13 ;  /* 0x0000000d040a7220 */ /* 0x040fe20000410000 */
[--C-:B------:R-:W-:Y:S02]  /*8400*/  HADD2.F32 R6, -RZ, R5.reuse.H0_H0 ;  /* 0x20000005ff067230 */ /* 0x100fe40000004100 */
[----:B------:R-:W-:Y:S01]  /*8410*/  FFMA.FTZ R21, R9, R20, R21 ;  /* 0x0000001409157223 */ /* 0x000fe20000010015 */
[-C--:B------:R-:W-:Y:S01]  /*8420*/  FMUL.FTZ R12, R4, R11.reuse ;  /* 0x0000000b040c7220 */ /* 0x080fe20000410000 */
[----:B------:R-:W-:Y:S02]  /*8430*/  HADD2.F32 R5, -RZ, R5.H1_H1 ;  /* 0x30000005ff057230 */ /* 0x000fe40000004100 */
[----:B------:R-:W-:Y:S01]  /*8440*/  FFMA.FTZ R10, R3, R11, -R10 ;  /* 0x0000000b030a7223 */ /* 0x000fe2000001080a */
[----:B------:R-:W-:-:S02]  /*8450*/  HADD2.F32 R9, -RZ, R25.H0_H0 ;  /* 0x20000019ff097230 */ /* 0x000fc40000004100 */
[----:B------:R-:W-:Y:S01]  /*8460*/  FFMA.FTZ R3, R3, R13, R12 ;  /* 0x0000000d03037223 */ /* 0x000fe2000001000c */
[----:B------:R-:W-:Y:S02]  /*8470*/  HADD2.F32 R4, -RZ, R26.H0_H0 ;  /* 0x2000001aff047230 */ /* 0x000fe40000004100 */
[C---:B------:R-:W-:Y:S01]  /*8480*/  FMUL.FTZ R12, R8.reuse, R14 ;  /* 0x0000000e080c7220 */ /* 0x040fe20000410000 */
[----:B------:R-:W-:Y:S01]  /*8490*/  FMUL.FTZ R13, R8, R15 ;  /* 0x0000000f080d7220 */ /* 0x000fe20000410000 */
[C---:B------:R-:W-:Y:S01]  /*84a0*/  FMUL.FTZ R11, R5.reuse, R9 ;  /* 0x00000009050b7220 */ /* 0x040fe20000410000 */
[----:B------:R-:W-:Y:S01]  /*84b0*/  FMUL.FTZ R8, R5, R4 ;  /* 0x0000000405087220 */ /* 0x000fe20000410000 */
[C---:B------:R-:W-:Y:S01]  /*84c0*/  FFMA.FTZ R12, R7.reuse, R15, -R12 ;  /* 0x0000000f070c7223 */ /* 0x040fe2000001080c */
[----:B------:R-:W-:Y:S01]  /*84d0*/  FFMA.FTZ R13, R7, R14, R13 ;  /* 0x0000000e070d7223 */ /* 0x000fe2000001000d */
[C---:B------:R-:W-:Y:S01]  /*84e0*/  FFMA.FTZ R5, R6.reuse, R4, -R11 ;  /* 0x0000000406057223 */ /* 0x040fe2000001080b */
[----:B------:R-:W-:Y:S01]  /*84f0*/  FFMA.FTZ R8, R6, R9, R8 ;  /* 0x0000000906087223 */ /* 0x000fe20000010008 */
[----:B------:R-:W-:-:S02]  /*8500*/  F2FP.F16.F32.PACK_AB R7, R21, R24 ;  /* 0x000000181507723e */ /* 0x000fc400000000ff */
[----:B------:R-:W-:Y:S02]  /*8510*/  F2FP.F16.F32.PACK_AB R6, R13, R12 ;  /* 0x0000000c0d06723e */ /* 0x000fe400000000ff */
[----:B------:R-:W-:Y:S02]  /*8520*/  F2FP.F16.F32.PACK_AB R4, R3, R10 ;  /* 0x0000000a0304723e */ /* 0x000fe400000000ff */
[----:B------:R-:W-:-:S05]  /*8530*/  F2FP.F16.F32.PACK_AB R5, R8, R5 ;  /* 0x000000050805723e */ /* 0x000fca00000000ff */
[----:B------:R1:W-:Y:S01]  /*8540*/  STS.128 [R0+0x3000], R4 ;  /* 0x0030000400007388 */ /* 0x0003e20000000c00 */
[----:B------:R-:W-:Y:S05]  /*8550*/  BRA `(.L_x_1682) ;  /* 0x0000001400447947 */ /* 0x000fea0003800000 */
.L_x_1669:
[----:B------:R-:W1:Y:S01]  /*8560*/  S2R R0, SR_TID.X ;  /* 0x0000000000007919 */ /* 0x000e620000002100 */
[----:B------:R-:W2:Y:S01]  /*8570*/  LDC R21, c[0x0][0x448] ;  /* 0x00011200ff157b82 */ /* 0x000ea20000000800 */
[----:B------:R-:W-:Y:S01]  /*8580*/  ULDC.64 UR4, c[0x0][0x3f8] ;  /* 0x0000fe0000047ab9 */ /* 0x000fe20000000a00 */
[----:B------:R-:W-:Y:S01]  /*8590*/  ULDC.64 UR6, c[0x0][0x408] ;  /* 0x0001020000067ab9 */ /* 0x000fe20000000a00 */
[----:B------:R-:W-:Y:S02]  /*85a0*/  IMAD.MOV.U32 R4, RZ, RZ, R26 ;  /* 0x000000ffff047224 */ /* 0x000fe400078e001a */
[----:B------:R-:W-:Y:S02]  /*85b0*/  IMAD.MOV.U32 R6, RZ, RZ, R24 ;  /* 0x000000ffff067224 */ /* 0x000fe400078e0018 */
[----:B------:R-:W-:Y:S01]  /*85c0*/  IMAD.MOV.U32 R7, RZ, RZ, R31 ;  /* 0x000000ffff077224 */ /* 0x000fe200078e001f */
[----:B--2---:R-:W-:Y:S01]  /*85d0*/  ISETP.NE.AND P0, PT, R21, 0x1, PT ;  /* 0x000000011500780c */ /* 0x004fe20003f05270 */
[----:B-1----:R-:W-:-:S05]  /*85e0*/  VIADD R0, R0, 0xffffff80 ;  /* 0xffffff8000007836 */ /* 0x002fca0000000000 */
[----:B------:R-:W-:-:S07]  /*85f0*/  SHF.R.S32.HI R3, RZ, 0x1f, R0 ;  /* 0x0000001fff037819 */ /* 0x000fce0000011400 */
[----:B------:R-:W1:Y:S01]  /*8600*/  @P0 LDC R5, c[0x0][0x450] ;  /* 0x00011400ff050b82 */ /* 0x000e620000000800 */
[----:B------:R-:W-:-:S04]  /*8610*/  LEA.HI R3, R3, R0, RZ, 0x2 ;  /* 0x0000000003037211 */ /* 0x000fc800078f10ff */
[----:B------:R-:W-:-:S05]  /*8620*/  LOP3.LUT R3, R3, 0xfffffffc, RZ, 0xc0, !PT ;  /* 0xfffffffc03037812 */ /* 0x000fca00078ec0ff */
[----:B------:R-:W-:Y:S02]  /*8630*/  IMAD.IADD R3, R0, 0x1, -R3 ;  /* 0x0000000100037824 */ /* 0x000fe400078e0a03 */
[----:B------:R-:W2:Y:S02]  /*8640*/  @P0 LDC R0, c[0x0][0x44c] ;  /* 0x00011300ff000b82 */ /* 0x000ea40000000800 */
[----:B------:R-:W-:-:S04]  /*8650*/  IMAD R3, R3, 0x60, R39 ;  /* 0x0000006003037824 */ /* 0x000fc800078e0227 */
[----:B--2---:R-:W-:-:S05]  /*8660*/  @P0 IMAD.HI.U32 R0, R3, R0, RZ ;  /* 0x0000000003000227 */ /* 0x004fca00078e00ff */
[----:B-1----:R-:W-:Y:S01]  /*8670*/  @P0 SHF.R.U32.HI R3, RZ, R5, R0 ;  /* 0x00000005ff030219 */ /* 0x002fe20000011600 */
[----:B------:R-:W-:-:S03]  /*8680*/  IMAD.MOV.U32 R5, RZ, RZ, R29 ;  /* 0x000000ffff057224 */ /* 0x000fc600078e001d */
[----:B------:R-:W-:Y:S01]  /*8690*/  SHF.R.S32.HI R0, RZ, 0x1f, R3 ;  /* 0x0000001fff007819 */ /* 0x000fe20000011403 */
[----:B------:R-:W-:-:S04]  /*86a0*/  IMAD.WIDE.U32 R4, R3, UR4, R4 ;  /* 0x0000000403047c25 */ /* 0x000fc8000f8e0004 */
[C---:B------:R-:W-:Y:S02]  /*86b0*/  IMAD R8, R0.reuse, UR4, RZ ;  /* 0x0000000400087c24 */ /* 0x040fe4000f8e02ff */
[----:B------:R-:W-:Y:S02]  /*86c0*/  IMAD R0, R0, UR6, RZ ;  /* 0x0000000600007c24 */ /* 0x000fe4000f8e02ff */
[C---:B------:R-:W-:Y:S01]  /*86d0*/  IMAD R9, R3.reuse, UR5, R8 ;  /* 0x0000000503097c24 */ /* 0x040fe2000f8e0208 */
[----:B------:R-:W-:Y:S01]  /*86e0*/  ULDC.64 UR4, c[0x0][0x3e8] ;  /* 0x0000fa0000047ab9 */ /* 0x000fe20000000a00 */
[C---:B------:R-:W-:Y:S01]  /*86f0*/  IMAD.WIDE.U32 R6, R3.reuse, UR6, R6 ;  /* 0x0000000603067c25 */ /* 0x040fe2000f8e0006 */
[----:B------:R-:W-:Y:S01]  /*8700*/  LEA R25, P0, R4, UR4, 0x1 ;  /* 0x0000000404197c11 */ /* 0x000fe2000f8008ff */
[----:B------:R-:W-:Y:S02]  /*8710*/  UMOV UR4, 0xffffffff ;  /* 0xffffffff00047882 */ /* 0x000fe40000000000 */
[----:B------:R-:W-:Y:S01]  /*8720*/  IMAD R3, R3, UR7, R0 ;  /* 0x0000000703037c24 */ /* 0x000fe2000f8e0200 */
[----:B------:R-:W-:Y:S01]  /*8730*/  ULDC.64 UR6, c[0x0][0x400] ;  /* 0x0001000000067ab9 */ /* 0x000fe20000000a00 */
[----:B------:R-:W-:Y:S01]  /*8740*/  IMAD.IADD R5, R5, 0x1, R9 ;  /* 0x0000000105057824 */ /* 0x000fe200078e0209 */
[----:B------:R-:W-:Y:S01]  /*8750*/  LEA R27, P1, R6, UR6, 0x1 ;  /* 0x00000006061b7c11 */ /* 0x000fe2000f8208ff */
[----:B------:R-:W-:-:S03]  /*8760*/  IMAD.IADD R3, R7, 0x1, R3 ;  /* 0x0000000107037824 */ /* 0x000fc600078e0203 */
[----:B------:R-:W-:Y:S02]  /*8770*/  LEA.HI.X R26, R4, UR5, R5, 0x1, P0 ;  /* 0x00000005041a7c11 */ /* 0x000fe400080f0c05 */
[----:B------:R-:W-:Y:S01]  /*8780*/  LEA.HI.X R24, R6, UR7, R3, 0x1, P1 ;  /* 0x0000000706187c11 */ /* 0x000fe200088f0c03 */
[----:B------:R-:W-:Y:S06]  /*8790*/  BRA.DIV UR4, `(.L_x_1685) ;  /* 0x0000018204f87947 */ /* 0x000fec000b800000 */
[----:B------:R-:W1:Y:S01]  /*87a0*/  LDC R41, c[0x0][0x3f4] ;  /* 0x0000fd00ff297b82 */ /* 0x000e620000000800 */
[----:B------:R-:W2:Y:S01]  /*87b0*/  SHFL.IDX PT, R3, R25, RZ, 0x1c1f ;  /* 0x001c1fff19037589 */ /* 0x000ea200000e0000 */
[----:B------:R-:W-:-:S03]  /*87c0*/  IMAD R32, R156, R21, RZ ;  /* 0x000000159c207224 */ /* 0x000fc600078e02ff */
[----:B------:R-:W3:Y:S04]  /*87d0*/  SHFL.IDX PT, R0, R26, RZ, 0x1c1f ;  /* 0x001c1fff1a007589 */ /* 0x000ee800000e0000 */
[----:B0-----:R-:W0:Y:S04]  /*87e0*/  SHFL.IDX PT, R14, R27, RZ, 0x1c1f ;  /* 0x001c1fff1b0e7589 */ /* 0x001e2800000e0000 */
[----:B------:R-:W4:Y:S01]  /*87f0*/  SHFL.IDX PT, R4, R24, RZ, 0x1c1f ;  /* 0x001c1fff18047589 */ /* 0x000f2200000e0000 */
[----:B-1----:R-:W-:-:S04]  /*8800*/  ISETP.GE.AND P0, PT, R16, R41, PT ;  /* 0x000000291000720c */ /* 0x002fc80003f06270 */
[----:B------:R-:W-:-:S13]  /*8810*/  ISETP.GE.OR P1, PT, R39, R32, P0 ;  /* 0x000000202700720c */ /* 0x000fda0000726670 */
[C---:B------:R-:W-:Y:S01]  /*8820*/  @!P1 IMAD.SHL.U32 R5, R16.reuse, 0x2, RZ ;  /* 0x0000000210059824 */ /* 0x040fe200078e00ff */
[----:B------:R-:W-:-:S04]  /*8830*/  @!P1 SHF.L.U64.HI R21, R16, 0x1, R17 ;  /* 0x0000000110159819 */ /* 0x000fc80000010211 */
[----:B--2---:R-:W-:-:S05]  /*8840*/  @!P1 IADD3 R6, P2, R3, R5, RZ ;  /* 0x0000000503069210 */ /* 0x004fca0007f5e0ff */
[----:B---3--:R-:W-:-:S05]  /*8850*/  @!P1 IMAD.X R7, R0, 0x1, R21, P2 ;  /* 0x0000000100079824 */ /* 0x008fca00010e0615 */
[----:B------:R-:W2:Y:S01]  /*8860*/  @!P1 LD.E.128 R8, desc[UR42][R6.64] ;  /* 0x0000002a06089980 */ /* 0x000ea2000c101d00 */
[----:B0-----:R-:W-:-:S05]  /*8870*/  @!P1 IADD3 R14, P2, R14, R5, RZ ;  /* 0x000000050e0e9210 */ /* 0x001fca0007f5e0ff */
[----:B----4-:R-:W-:-:S04]  /*8880*/  @!P1 IMAD.X R3, R4, 0x1, R21, P2 ;  /* 0x0000000104039824 */ /* 0x010fc800010e0615 */
[----:B------:R-:W-:-:S05]  /*8890*/  @!P1 IMAD.MOV.U32 R15, RZ, RZ, R3 ;  /* 0x000000ffff0f9224 */ /* 0x000fca00078e0003 */
[----:B------:R0:W3:Y:S01]  /*88a0*/  @!P1 LD.E.128 R4, desc[UR42][R14.64] ;  /* 0x0000002a0e049980 */ /* 0x0000e2000c101d00 */
[----:B------:R-:W-:Y:S02]  /*88b0*/  CS2R R34, SRZ ;  /* 0x0000000000227805 */ /* 0x000fe4000001ff00 */
[----:B------:R-:W-:Y:S02]  /*88c0*/  CS2R R28, SRZ ;  /* 0x00000000001c7805 */ /* 0x000fe4000001ff00 */
[----:B------:R-:W-:Y:S01]  /*88d0*/  CS2R R20, SRZ ;  /* 0x0000000000147805 */ /* 0x000fe2000001ff00 */
[----:B------:R-:W1:Y:S01]  /*88e0*/  SHFL.IDX PT, R24, R24, 0x1, 0x1c1f ;  /* 0x003c1f0018187f89 */ /* 0x000e6200000e0000 */
[----:B------:R-:W-:-:S03]  /*88f0*/  CS2R R36, SRZ ;  /* 0x0000000000247805 */ /* 0x000fc6000001ff00 */
[----:B0-----:R0:W4:Y:S01]  /*8900*/  SHFL.IDX PT, R14, R27, 0x1, 0x1c1f ;  /* 0x003c1f001b0e7f89 */ /* 0x00112200000e0000 */
[----:B--2---:R-:W-:Y:S02]  /*8910*/  @!P1 IMAD.MOV.U32 R35, RZ, RZ, R9 ;  /* 0x000000ffff239224 */ /* 0x004fe400078e0009 */
[----:B------:R-:W-:Y:S02]  /*8920*/  @!P1 IMAD.MOV.U32 R34, RZ, RZ, R8 ;  /* 0x000000ffff229224 */ /* 0x000fe400078e0008 */
[----:B------:R-:W-:Y:S01]  /*8930*/  @!P1 IMAD.MOV.U32 R36, RZ, RZ, R10 ;  /* 0x000000ffff249224 */ /* 0x000fe200078e000a */
[----:B------:R-:W-:Y:S01]  /*8940*/  MOV R3, R35 ;  /* 0x0000002300037202 */ /* 0x000fe20000000f00 */
[----:B------:R-:W-:Y:S02]  /*8950*/  IMAD.MOV.U32 R0, RZ, RZ, R34 ;  /* 0x000000ffff007224 */ /* 0x000fe400078e0022 */
[----:B------:R-:W-:Y:S01]  /*8960*/  @!P1 IMAD.MOV.U32 R37, RZ, RZ, R11 ;  /* 0x000000ffff259224 */ /* 0x000fe200078e000b */
[----:B------:R-:W-:Y:S01]  /*8970*/  PRMT R43, R3, 0x7610, R43 ;  /* 0x00007610032b7816 */ /* 0x000fe2000000002b */
[----:B------:R-:W-:Y:S01]  /*8980*/  IMAD.MOV.U32 R8, RZ, RZ, R36 ;  /* 0x000000ffff087224 */ /* 0x000fe200078e0024 */
[----:B------:R-:W-:Y:S01]  /*8990*/  PRMT R42, R0, 0x7610, R42 ;  /* 0x00007610002a7816 */ /* 0x000fe2000000002a */
[----:B------:R0:W2:Y:S01]  /*89a0*/  SHFL.IDX PT, R3, R25, 0x1, 0x1c1f ;  /* 0x003c1f0019037f89 */ /* 0x0000a200000e0000 */
[----:B------:R-:W-:-:S02]  /*89b0*/  IMAD.MOV.U32 R9, RZ, RZ, R37 ;  /* 0x000000ffff097224 */ /* 0x000fc400078e0025 */
[----:B---3--:R-:W-:Y:S01]  /*89c0*/  @!P1 IMAD.MOV.U32 R28, RZ, RZ, R4 ;  /* 0x000000ffff1c9224 */ /* 0x008fe200078e0004 */
[----:B------:R0:W3:Y:S01]  /*89d0*/  SHFL.IDX PT, R0, R26, 0x1, 0x1c1f ;  /* 0x003c1f001a007f89 */ /* 0x0000e200000e0000 */
[----:B------:R-:W-:Y:S01]  /*89e0*/  @!P1 IMAD.MOV.U32 R29, RZ, RZ, R5 ;  /* 0x000000ffff1d9224 */ /* 0x000fe200078e0005 */
[----:B------:R-:W-:Y:S01]  /*89f0*/  PRMT R31, R8, 0x5410, R9 ;  /* 0x00005410081f7816 */ /* 0x000fe20000000009 */
[----:B------:R-:W-:Y:S02]  /*8a00*/  @!P1 IMAD.MOV.U32 R20, RZ, RZ, R6 ;  /* 0x000000ffff149224 */ /* 0x000fe400078e0006 */
[----:B------:R-:W-:Y:S02]  /*8a10*/  @!P1 IMAD.MOV.U32 R21, RZ, RZ, R7 ;  /* 0x000000ffff159224 */ /* 0x000fe400078e0007 */
[----:B------:R-:W-:Y:S02]  /*8a20*/  IMAD.MOV.U32 R4, RZ, RZ, R28 ;  /* 0x000000ffff047224 */ /* 0x000fe400078e001c */
[----:B------:R-:W-:-:S02]  /*8a30*/  IMAD.MOV.U32 R5, RZ, RZ, R29 ;  /* 0x000000ffff057224 */ /* 0x000fc400078e001d */
[----:B------:R-:W-:Y:S02]  /*8a40*/  IMAD.MOV.U32 R6, RZ, RZ, R20 ;  /* 0x000000ffff067224 */ /* 0x000fe400078e0014 */
[----:B------:R-:W-:Y:S01]  /*8a50*/  IMAD.MOV.U32 R7, RZ, RZ, R21 ;  /* 0x000000ffff077224 */ /* 0x000fe200078e0015 */
[----:B------:R-:W-:Y:S02]  /*8a60*/  PRMT R45, R5, 0x7610, R45 ;  /* 0x00007610052d7816 */ /* 0x000fe4000000002d */
[----:B------:R-:W-:Y:S02]  /*8a70*/  PRMT R56, R4, 0x5410, R6 ;  /* 0x0000541004387816 */ /* 0x000fe40000000006 */
[----:B------:R-:W-:Y:S02]  /*8a80*/  CS2R R4, SRZ ;  /* 0x0000000000047805 */ /* 0x000fe4000001ff00 */
[----:B012-4-:R-:W-:-:S07]  /*8a90*/  PRMT R42, R42, 0x5410, R7 ;  /* 0x000054102a2a7816 */ /* 0x017fce0000000007 */
.L_x_1975:
[----:B------:R-:W-:Y:S01]  /*8aa0*/  VIADD R39, R39, 0x60 ;  /* 0x0000006027277836 */ /* 0x000fe20000000000 */
[----:B------:R-:W-:Y:S01]  /*8ab0*/  BSSY B1, `(.L_x_1686) ;  /* 0x0000012000017945 */ /* 0x000fe20003800000 */
[----:B------:R-:W-:Y:S02]  /*8ac0*/  CS2R R6, SRZ ;  /* 0x0000000000067805 */ /* 0x000fe4000001ff00 */
[----:B------:R-:W-:Y:S02]  /*8ad0*/  CS2R R8, SRZ ;  /* 0x0000000000087805 */ /* 0x000fe4000001ff00 */
[----:B------:R-:W-:Y:S02]  /*8ae0*/  CS2R R10, SRZ ;  /* 0x00000000000a7805 */ /* 0x000fe4000001ff00 */
[----:B------:R-:W-:-:S13]  /*8af0*/  ISETP.GE.AND P1, PT, R39, R32, PT ;  /* 0x000000202700720c */ /* 0x000fda0003f26270 */
[----:B------:R-:W-:Y:S05]  /*8b00*/  @P1 BRA `(.L_x_1687) ;  /* 0x0000000000301947 */ /* 0x000fea0003800000 */
[----:B------:R-:W-:Y:S02]  /*8b10*/  CS2R R6, SRZ ;  /* 0x0000000000067805 */ /* 0x000fe4000001ff00 */
[----:B------:R-:W-:Y:S02]  /*8b20*/  CS2R R8, SRZ ;  /* 0x0000000000087805 */ /* 0x000fe4000001ff00 */
[----:B------:R-:W-:Y:S01]  /*8b30*/  CS2R R10, SRZ ;  /* 0x00000000000a7805 */ /* 0x000fe2000001ff00 */
[----:B------:R-:W-:Y:S06]  /*8b40*/  @P0 BRA `(.L_x_1687) ;  /* 0x0000000000200947 */ /* 0x000fec0003800000 */
[C---:B------:R-:W-:Y:S01]  /*8b50*/  IMAD.SHL.U32 R4, R16.reuse, 0x2, RZ ;  /* 0x0000000210047824 */ /* 0x040fe200078e00ff */
[----:B------:R-:W-:-:S04]  /*8b60*/  SHF.L.U64.HI R5, R16, 0x1, R17 ;  /* 0x0000000110057819 */ /* 0x000fc80000010211 */
[-C--:B------:R-:W-:Y:S02]  /*8b70*/  IADD3 R8, P1, R3, R4.reuse, RZ ;  /* 0x0000000403087210 */ /* 0x080fe40007f3e0ff */
[----:B------:R-:W-:-:S03]  /*8b80*/  IADD3 R4, P2, R14, R4, RZ ;  /* 0x000000040e047210 */ /* 0x000fc60007f5e0ff */
[--C-:B---3--:R-:W-:Y:S02]  /*8b90*/  IMAD.X R9, R0, 0x1, R5.reuse, P1 ;  /* 0x0000000100097824 */ /* 0x108fe400008e0605 */
[----:B------:R-:W-:-:S04]  /*8ba0*/  IMAD.X R5, R24, 0x1, R5, P2 ;  /* 0x0000000118057824 */ /* 0x000fc800010e0605 */
[----:B------:R-:W5:Y:S04]  /*8bb0*/  LD.E.128 R8, desc[UR42][R8.64] ;  /* 0x0000002a08087980 */ /* 0x000f68000c101d00 */
[----:B------:R-:W5:Y:S02]  /*8bc0*/  LD.E.128 R4, desc[UR42][R4.64] ;  /* 0x0000002a04047980 */ /* 0x000f64000c101d00 */
.L_x_1687:
[----:B------:R-:W-:Y:S05]  /*8bd0*/  BSYNC B1 ;  /* 0x0000000000017941 */ /* 0x000fea0003800000 */
.L_x_1686:
[----:B------:R-:W-:Y:S01]  /*8be0*/  ULEA.HI UR4, UR36, UR36, URZ, 0x1 ;  /* 0x0000002424047291 */ /* 0x000fe2000f8f083f */
[----:B---3--:R-:W0:Y:S01]  /*8bf0*/  S2R R0, SR_TID.X ;  /* 0x0000000000007919 */ /* 0x008e220000002100 */
[----:B------:R-:W-:Y:S01]  /*8c00*/  IMAD R32, R33, -0xc0, R32 ;  /* 0xffffff4021207824 */ /* 0x000fe200078e0220 */
[----:B------:R-:W-:Y:S01]  /*8c10*/  BSSY B1, `(.L_x_1688) ;  /* 0x000001e000017945 */ /* 0x000fe20003800000 */
[----:B------:R-:W-:Y:S01]  /*8c20*/  ULOP3.LUT UR4, UR4, 0xfffffffe, URZ, 0xc0, !UPT ;  /* 0xfffffffe04047892 */ /* 0x000fe2000f8ec03f */
[----:B-----5:R-:W-:Y:S02]  /*8c30*/  IMAD.MOV.U32 R12, RZ, RZ, R5 ;  /* 0x000000ffff0c7224 */ /* 0x020fe400078e0005 */
[----:B------:R-:W-:Y:S01]  /*8c40*/  VIMNMX R32, R32, 0xc0, PT ;  /* 0x000000c020207848 */ /* 0x000fe20003fe0100 */
[----:B------:R-:W-:Y:S02]  /*8c50*/  UIADD3 UR4, UR36, -UR4, URZ ;  /* 0x8000000424047290 */ /* 0x000fe4000fffe03f */
[----:B------:R-:W-:Y:S01]  /*8c60*/  PRMT R39, R12, 0x7610, R39 ;  /* 0x000076100c277816 */ /* 0x000fe20000000027 */
[----:B------:R-:W-:-:S03]  /*8c70*/  IMAD.MOV.U32 R12, RZ, RZ, R7 ;  /* 0x000000ffff0c7224 */ /* 0x000fc600078e0007 */
[----:B------:R-:W-:-:S05]  /*8c80*/  IMAD.U32 R3, RZ, RZ, UR4 ;  /* 0x00000004ff037e24 */ /* 0x000fca000f8e00ff */
[----:B------:R-:W-:-:S04]  /*8c90*/  SHF.L.U32 R3, R3, 0x1f, RZ ;  /* 0x0000001f03037819 */ /* 0x000fc800000006ff */
[----:B------:R-:W1:Y:S01]  /*8ca0*/  SYNCS.PHASECHK.TRANS64.TRYWAIT P1, [R2+URZ+0x16800], R3 ;  /* 0x01680003020075a7 */ /* 0x000e62000802017f */
[----:B0-----:R-:W-:-:S05]  /*8cb0*/  VIADD R0, R0, 0xffffff80 ;  /* 0xffffff8000007836 */ /* 0x001fca0000000000 */
[--C-:B------:R-:W-:Y:S02]  /*8cc0*/  SHF.R.S32.HI R13, RZ, 0x1f, R0.reuse ;  /* 0x0000001fff0d7819 */ /* 0x100fe40000011400 */
[----:B------:R-:W-:Y:S02]  /*8cd0*/  SHF.R.S32.HI R14, RZ, 0x1f, R0 ;  /* 0x0000001fff0e7819 */ /* 0x000fe40000011400 */
[-C--:B------:R-:W-:Y:S02]  /*8ce0*/  LEA.HI R13, R13, R0.reuse, RZ, 0x2 ;  /* 0x000000000d0d7211 */ /* 0x080fe400078f10ff */
[----:B------:R-:W-:Y:S01]  /*8cf0*/  LEA.HI R14, R14, R0, RZ, 0x2 ;  /* 0x000000000e0e7211 */ /* 0x000fe200078f10ff */
[----:B------:R-:W-:Y:S01]  /*8d00*/  IMAD.MOV.U32 R0, RZ, RZ, R4 ;  /* 0x000000ffff007224 */ /* 0x000fe200078e0004 */
[----:B------:R-:W-:Y:S02]  /*8d10*/  SHF.R.S32.HI R13, RZ, 0x2, R13 ;  /* 0x00000002ff0d7819 */ /* 0x000fe4000001140d */
[----:B------:R-:W-:-:S02]  /*8d20*/  SHF.R.S32.HI R14, RZ, 0x2, R14 ;  /* 0x00000002ff0e7819 */ /* 0x000fc4000001140e */
[----:B------:R-:W-:Y:S01]  /*8d30*/  PRMT R38, R38, 0x5410, R0 ;  /* 0x0000541026267816 */ /* 0x000fe20000000000 */
[----:B------:R-:W-:Y:S01]  /*8d40*/  VIADD R13, R13, 0x60 ;  /* 0x000000600d0d7836 */ /* 0x000fe20000000000 */
[-C--:B------:R-:W-:Y:S01]  /*8d50*/  ISETP.GE.OR P2, PT, R14, R32.reuse, P0 ;  /* 0x000000200e00720c */ /* 0x080fe20000746670 */
[----:B------:R-:W-:Y:S02]  /*8d60*/  IMAD.MOV.U32 R0, RZ, RZ, R6 ;  /* 0x000000ffff007224 */ /* 0x000fe400078e0006 */
[----:B------:R-:W-:Y:S01]  /*8d70*/  IMAD.MOV.U32 R14, RZ, RZ, R9 ;  /* 0x000000ffff0e7224 */ /* 0x000fe200078e0009 */
[----:B------:R-:W-:Y:S01]  /*8d80*/  ISETP.GE.OR P0, PT, R13, R32, P0 ;  /* 0x000000200d00720c */ /* 0x000fe20000706670 */
[----:B------:R-:W-:Y:S01]  /*8d90*/  IMAD.MOV.U32 R13, RZ, RZ, R8 ;  /* 0x000000ffff0d7224 */ /* 0x000fe200078e0008 */
[----:B------:R-:W-:Y:S01]  /*8da0*/  PRMT R33, R0, 0x5410, R12 ;  /* 0x0000541000217816 */ /* 0x000fe2000000000c */
[----:B------:R-:W-:Y:S01]  /*8db0*/  IMAD.IADD R32, R16, 0x1, R41 ;  /* 0x0000000110207824 */ /* 0x000fe200078e0229 */
[----:B------:R-:W-:-:S02]  /*8dc0*/  PRMT R39, R39, 0x5410, R14 ;  /* 0x0000541027277816 */ /* 0x000fc4000000000e */
[----:B------:R-:W-:Y:S01]  /*8dd0*/  PRMT R38, R13, 0x7610, R38 ;  /* 0x000076100d267816 */ /* 0x000fe20000000026 */
[----:B-1----:R-:W-:Y:S06]  /*8de0*/  @!P1 BRA `(.L_x_1689) ;  /* 0x0000018000cc9947 */ /* 0x002fec0003800000 */
.L_x_1976:
[----:B------:R-:W-:Y:S05]  /*8df0*/  BSYNC B1 ;  /* 0x0000000000017941 */ /* 0x000fea0003800000 */
.L_x_1688:
[----:B------:R-:W-:Y:S01]  /*8e00*/  BSSY B1, `(.L_x_1690) ;  /* 0x0000069000017945 */ /* 0x000fe20003800000 */
[----:B------:R-:W-:Y:S01]  /*8e10*/  IMAD.MOV.U32 R0, RZ, RZ, R10 ;  /* 0x000000ffff007224 */ /* 0x000fe200078e000a */
[----:B------:R-:W-:Y:S01]  /*8e20*/  LOP3.LUT R32, R32, 0x38, RZ, 0xc0, !PT ;  /* 0x0000003820207812 */ /* 0x000fe200078ec0ff */
[----:B0-----:R-:W-:Y:S01]  /*8e30*/  IMAD.MOV.U32 R3, RZ, RZ, R11 ;  /* 0x000000ffff037224 */ /* 0x001fe200078e000b */
[----:B------:R-:W-:Y:S06]  /*8e40*/  @P2 BRA `(.L_x_1691) ;  /* 0x0000000400902947 */ /* 0x000fec0003800000 */
[----:B------:R-:W2:Y:S01]  /*8e50*/  LDL R12, [R1+0x44] ;  /* 0x00004400010c7983 */ /* 0x000ea20000100800 */
[----:B------:R-:W0:Y:S02]  /*8e60*/  S2R R13, SR_TID.X ;  /* 0x00000000000d7919 */ /* 0x000e240000002100 */
[----:B0-----:R-:W-:-:S05]  /*8e70*/  VIADD R13, R13, 0xffffff80 ;  /* 0xffffff800d0d7836 */ /* 0x001fca0000000000 */
[----:B------:R-:W-:-:S04]  /*8e80*/  SHF.R.S32.HI R26, RZ, 0x1f, R13 ;  /* 0x0000001fff1a7819 */ /* 0x000fc8000001140d */
[----:B------:R-:W-:-:S04]  /*8e90*/  LEA.HI R26, R26, R13, RZ, 0x5 ;  /* 0x0000000d1a1a7211 */ /* 0x000fc800078f28ff */
[----:B------:R-:W-:Y:S01]  /*8ea0*/  SHF.R.S32.HI R26, RZ, 0x5, R26 ;  /* 0x00000005ff1a7819 */ /* 0x000fe2000001141a */
[----:B------:R-:W-:Y:S01]  /*8eb0*/  HADD2.F32 R45, -RZ, R45.H0_H0 ;  /* 0x2000002dff2d7230 */ /* 0x000fe20000004100 */
[----:B------:R-:W-:Y:S02]  /*8ec0*/  SHF.R.U64 R55, R34, 0x10, R35 ;  /* 0x0000001022377819 */ /* 0x000fe40000001223 */
[----:B------:R-:W-:Y:S01]  /*8ed0*/  SHF.R.U32.HI R44, RZ, 0x10, R29 ;  /* 0x00000010ff2c7819 */ /* 0x000fe2000001161d */
[----:B------:R-:W-:Y:S01]  /*8ee0*/  HADD2.F32 R43, -RZ, R43.H0_H0 ;  /* 0x2000002bff2b7230 */ /* 0x000fe20000004100 */
[----:B------:R-:W-:Y:S02]  /*8ef0*/  SHF.R.U64 R51, R20, 0x10, R21 ;  /* 0x0000001014337819 */ /* 0x000fe40000001215 */
[----:B------:R-:W-:Y:S01]  /*8f00*/  SHF.R.U32.HI R46, RZ, 0x10, R35 ;  /* 0x00000010ff2e7819 */ /* 0x000fe20000011623 */
[----:B------:R-:W-:Y:S01]  /*8f10*/  HADD2.F32 R44, -RZ, R44.H0_H0 ;  /* 0x2000002cff2c7230 */ /* 0x000fe20000004100 */
[----:B------:R-:W-:-:S02]  /*8f20*/  SHF.R.U64 R54, R36, 0x10, R37 ;  /* 0x0000001024367819 */ /* 0x000fc40000001225 */
[----:B------:R-:W-:Y:S02]  /*8f30*/  SHF.R.U32.HI R50, RZ, 0x10, R21 ;  /* 0x00000010ff327819 */ /* 0x000fe40000011615 */
[----:B------:R-:W-:Y:S02]  /*8f40*/  SHF.R.U64 R53, R28, 0x10, R29 ;  /* 0x000000101c357819 */ /* 0x000fe4000000121d */
[----:B------:R-:W-:Y:S01]  /*8f50*/  SHF.R.U32.HI R52, RZ, 0x10, R37 ;  /* 0x00000010ff347819 */ /* 0x000fe20000011625 */
        /* <DEDUP_REMOVED lines=8> */
[--C-:B------:R-:W-:Y:S02]  /*8fe0*/  IMAD R41, R41, 0x2, R2.reuse ;  /* 0x0000000229297824 */ /* 0x100fe400078e0202 */
[----:B------:R-:W-:-:S03]  /*8ff0*/  IMAD R40, R13, 0x2, R2 ;  /* 0x000000020d287824 */ /* 0x000fc600078e0202 */
[----:B------:R-:W0:Y:S04]  /*9000*/  LDS.128 R24, [R41+0x8400] ;  /* 0x0084000029187984 */ /* 0x000e280000000c00 */
[----:B------:R-:W1:Y:S01]  /*9010*/  LDS.128 R12, [R40+0x8400] ;  /* 0x00840000280c7984 */ /* 0x000e620000000c00 */
[--C-:B0-----:R-:W-:Y:S02]  /*9020*/  HADD2.F32 R34, -RZ, R25.reuse.H0_H0 ;  /* 0x20000019ff227230 */ /* 0x101fe40000004100 */
[----:B------:R-:W-:Y:S02]  /*9030*/  HADD2.F32 R35, -RZ, R25.H1_H1 ;  /* 0x30000019ff237230 */ /* 0x000fe40000004100 */
[----:B-1----:R-:W-:Y:S02]  /*9040*/  HADD2.F32 R20, -RZ, R13.H0_H0 ;  /* 0x2000000dff147230 */ /* 0x002fe40000004100 */
[C---:B------:R-:W-:Y:S01]  /*9050*/  FMUL.FTZ R47, R34.reuse, R45 ;  /* 0x0000002d222f7220 */ /* 0x040fe20000410000 */
[----:B------:R-:W-:Y:S01]  /*9060*/  FMUL.FTZ R49, R34, R43 ;  /* 0x0000002b22317220 */ /* 0x000fe20000410000 */
[----:B------:R-:W-:-:S02]  /*9070*/  HADD2.F32 R34, -RZ, R46.H0_H0 ;  /* 0x2000002eff227230 */ /* 0x000fc40000004100 */
[C---:B------:R-:W-:Y:S01]  /*9080*/  FFMA.FTZ R48, R20.reuse, R43, -R47 ;  /* 0x0000002b14307223 */ /* 0x040fe2000001082f */
[----:B------:R-:W-:Y:S02]  /*9090*/  HADD2.F32 R21, -RZ, R13.H1_H1 ;  /* 0x3000000dff157230 */ /* 0x000fe40000004100 */
[C---:B------:R-:W-:Y:S01]  /*90a0*/  FMUL.FTZ R46, R35.reuse, R44 ;  /* 0x0000002c232e7220 */ /* 0x040fe20000410000 */
[----:B------:R-:W-:Y:S02]  /*90b0*/  HADD2.F32 R36, -RZ, R27.H0_H0 ;  /* 0x2000001bff247230 */ /* 0x000fe40000004100 */
[----:B------:R-:W-:Y:S02]  /*90c0*/  HADD2.F32 R47, -RZ, R42.H1_H1 ;  /* 0x3000002aff2f7230 */ /* 0x000fe40000004100 */
[----:B------:R-:W-:Y:S02]  /*90d0*/  HADD2.F32 R43, -RZ, R31.H1_H1 ;  /* 0x3000001fff2b7230 */ /* 0x000fe40000004100 */
[----:B------:R-:W-:Y:S01]  /*90e0*/  FFMA.FTZ R49, R20, R45, R49 ;  /* 0x0000002d14317223 */ /* 0x000fe20000010031 */
[----:B------:R-:W-:Y:S01]  /*90f0*/  FMUL.FTZ R20, R35, R34 ;  /* 0x0000002223147220 */ /* 0x000fe20000410000 */
[----:B------:R-:W-:-:S02]  /*9100*/  HADD2.F32 R28, -RZ, R15.H0_H0 ;  /* 0x2000000fff1c7230 */ /* 0x000fc40000004100 */
[C---:B------:R-:W-:Y:S01]  /*9110*/  FFMA.FTZ R35, R21.reuse, R34, -R46 ;  /* 0x0000002215237223 */ /* 0x040fe2000001082e */
[C---:B------:R-:W-:Y:S01]  /*9120*/  FMUL.FTZ R45, R36.reuse, R47 ;  /* 0x0000002f242d7220 */ /* 0x040fe20000410000 */
[----:B------:R-:W-:Y:S02]  /*9130*/  HADD2.F32 R37, -RZ, R27.H1_H1 ;  /* 0x3000001bff257230 */ /* 0x000fe40000004100 */
[-C--:B------:R-:W-:Y:S01]  /*9140*/  FMUL.FTZ R36, R36, R43.reuse ;  /* 0x0000002b24247220 */ /* 0x080fe20000410000 */
[----:B------:R-:W-:Y:S02]  /*9150*/  HADD2.F32 R46, -RZ, R50.H0_H0 ;  /* 0x20000032ff2e7230 */ /* 0x000fe40000004100 */
[----:B------:R-:W-:Y:S01]  /*9160*/  FFMA.FTZ R44, R21, R44, R20 ;  /* 0x0000002c152c7223 */ /* 0x000fe20000010014 */
[----:B------:R-:W-:Y:S02]  /*9170*/  HADD2.F32 R29, -RZ, R15.H1_H1 ;  /* 0x3000000fff1d7230 */ /* 0x000fe40000004100 */
[----:B------:R-:W-:Y:S01]  /*9180*/  FFMA.FTZ R45, R28, R43, -R45 ;  /* 0x0000002b1c2d7223 */ /* 0x000fe2000001082d */
[----:B------:R-:W-:-:S02]  /*9190*/  HADD2.F32 R20, -RZ, R52.H0_H0 ;  /* 0x20000034ff147230 */ /* 0x000fc40000004100 */
[----:B------:R-:W-:Y:S01]  /*91a0*/  FFMA.FTZ R47, R28, R47, R36 ;  /* 0x0000002f1c2f7223 */ /* 0x000fe20000010024 */
[----:B------:R-:W-:Y:S02]  /*91b0*/  HADD2.F32 R25, -RZ, R24.H0_H0 ;  /* 0x20000018ff197230 */ /* 0x000fe40000004100 */
[C---:B------:R-:W-:Y:S01]  /*91c0*/  FMUL.FTZ R34, R37.reuse, R46 ;  /* 0x0000002e25227220 */ /* 0x040fe20000410000 */
[----:B------:R-:W-:Y:S02]  /*91d0*/  HADD2.F32 R28, -RZ, R56.H0_H0 ;  /* 0x20000038ff1c7230 */ /* 0x000fe40000004100 */
[----:B------:R-:W-:Y:S02]  /*91e0*/  HADD2.F32 R42, -RZ, R42.H0_H0 ;  /* 0x2000002aff2a7230 */ /* 0x000fe40000004100 */
[-C--:B------:R-:W-:Y:S01]  /*91f0*/  FMUL.FTZ R52, R37, R20.reuse ;  /* 0x0000001425347220 */ /* 0x080fe20000410000 */
[----:B------:R-:W-:Y:S02]  /*9200*/  HADD2.F32 R13, -RZ, R12.H0_H0 ;  /* 0x2000000cff0d7230 */ /* 0x000fe40000004100 */
[----:B------:R-:W-:Y:S01]  /*9210*/  FFMA.FTZ R50, R29, R20, -R34 ;  /* 0x000000141d327223 */ /* 0x000fe20000010822 */
[----:B------:R-:W-:-:S02]  /*9220*/  HADD2.F32 R27, -RZ, R26.H0_H0 ;  /* 0x2000001aff1b7230 */ /* 0x000fc40000004100 */
[C---:B------:R-:W-:Y:S01]  /*9230*/  FMUL.FTZ R36, R25.reuse, R28 ;  /* 0x0000001c19247220 */ /* 0x040fe20000410000 */
[----:B------:R-:W-:Y:S02]  /*9240*/  HADD2.F32 R34, -RZ, R56.H1_H1 ;  /* 0x30000038ff227230 */ /* 0x000fe40000004100 */
[----:B------:R-:W-:Y:S01]  /*9250*/  FMUL.FTZ R25, R25, R42 ;  /* 0x0000002a19197220 */ /* 0x000fe20000410000 */
[----:B------:R-:W-:Y:S02]  /*9260*/  HADD2.F32 R20, -RZ, R31.H0_H0 ;  /* 0x2000001fff147230 */ /* 0x000fe40000004100 */
[----:B------:R-:W-:Y:S01]  /*9270*/  FFMA.FTZ R52, R29, R46, R52 ;  /* 0x0000002e1d347223 */ /* 0x000fe20000010034 */
[----:B------:R-:W-:Y:S01]  /*9280*/  FFMA.FTZ R36, R13, R42, -R36 ;  /* 0x0000002a0d247223 */ /* 0x000fe20000010824 */
[----:B------:R-:W-:Y:S02]  /*9290*/  HADD2.F32 R15, -RZ, R14.H0_H0 ;  /* 0x2000000eff0f7230 */ /* 0x000fe40000004100 */
[----:B------:R-:W-:Y:S01]  /*92a0*/  FMUL.FTZ R46, R27, R34 ;  /* 0x000000221b2e7220 */ /* 0x000fe20000410000 */
[----:B------:R-:W-:Y:S01]  /*92b0*/  FFMA.FTZ R28, R13, R28, R25 ;  /* 0x0000001c0d1c7223 */ /* 0x000fe20000010019 */
[----:B------:R-:W-:Y:S01]  /*92c0*/  FMUL.FTZ R42, R27, R20 ;  /* 0x000000141b2a7220 */ /* 0x000fe20000410000 */
[----:B------:R-:W-:-:S02]  /*92d0*/  HADD2.F32 R24, -RZ, R24.H1_H1 ;  /* 0x30000018ff187230 */ /* 0x000fc40000004100 */
[----:B------:R-:W-:Y:S02]  /*92e0*/  HADD2.F32 R26, -RZ, R26.H1_H1 ;  /* 0x3000001aff1a7230 */ /* 0x000fe40000004100 */
[----:B------:R-:W-:Y:S02]  /*92f0*/  HADD2.F32 R25, -RZ, R53.H0_H0 ;  /* 0x20000035ff197230 */ /* 0x000fe40000004100 */
[----:B------:R-:W-:Y:S02]  /*9300*/  HADD2.F32 R27, -RZ, R51.H0_H0 ;  /* 0x20000033ff1b7230 */ /* 0x000fe40000004100 */
[----:B------:R-:W-:Y:S02]  /*9310*/  HADD2.F32 R13, -RZ, R55.H0_H0 ;  /* 0x20000037ff0d7230 */ /* 0x000fe40000004100 */
[----:B------:R-:W-:Y:S02]  /*9320*/  HADD2.F32 R21, -RZ, R54.H0_H0 ;  /* 0x20000036ff157230 */ /* 0x000fe40000004100 */
[----:B------:R-:W-:Y:S01]  /*9330*/  FFMA.FTZ R46, R15, R20, -R46 ;  /* 0x000000140f2e7223 */ /* 0x000fe2000001082e */
[----:B------:R-:W-:-:S02]  /*9340*/  HADD2.F32 R12, -RZ, R12.H1_H1 ;  /* 0x3000000cff0c7230 */ /* 0x000fc40000004100 */
[----:B------:R-:W-:Y:S01]  /*9350*/  FFMA.FTZ R42, R15, R34, R42 ;  /* 0x000000220f2a7223 */ /* 0x000fe2000001002a */
[----:B------:R-:W-:Y:S02]  /*9360*/  HADD2.F32 R14, -RZ, R14.H1_H1 ;  /* 0x3000000eff0e7230 */ /* 0x000fe40000004100 */
[----:B------:R-:W-:Y:S01]  /*9370*/  FMUL.FTZ R15, R24, R25 ;  /* 0x00000019180f7220 */ /* 0x000fe20000410000 */
[----:B------:R-:W-:Y:S01]  /*9380*/  FMUL.FTZ R37, R26, R27 ;  /* 0x0000001b1a257220 */ /* 0x000fe20000410000 */
[----:B------:R-:W-:Y:S01]  /*9390*/  FMUL.FTZ R24, R24, R13 ;  /* 0x0000000d18187220 */ /* 0x000fe20000410000 */
[----:B------:R-:W-:Y:S01]  /*93a0*/  FMUL.FTZ R26, R26, R21 ;  /* 0x000000151a1a7220 */ /* 0x000fe20000410000 */
[----:B------:R-:W-:Y:S01]  /*93b0*/  FFMA.FTZ R29, R12, R13, -R15 ;  /* 0x0000000d0c1d7223 */ /* 0x000fe2000001080f */
[----:B------:R-:W-:Y:S01]  /*93c0*/  FFMA.FTZ R37, R14, R21, -R37 ;  /* 0x000000150e257223 */ /* 0x000fe20000010825 */
        /* <DEDUP_REMOVED lines=12> */
.L_x_1691:
[----:B------:R-:W-:Y:S05]  /*9490*/  BSYNC B1 ;  /* 0x0000000000017941 */ /* 0x000fea0003800000 */
.L_x_1690:
[----:B------:R-:W-:Y:S01]  /*94a0*/  PRMT R34, R0, 0x5410, R3 ;  /* 0x0000541000227816 */ /* 0x000fe20000000003 */
[----:B------:R-:W-:Y:S06]  /*94b0*/  @P0 BRA `(.L_x_1682) ;  /* 0x00000004006c0947 */ /* 0x000fec0003800000 */
[----:B0-----:R-:W2:Y:S04]  /*94c0*/  LDL R13, [R1+0x38] ;  /* 0x00003800010d7983 */ /* 0x001ea80000100800 */
[----:B------:R-:W2:Y:S04]  /*94d0*/  LDL R12, [R1+0x64] ;  /* 0x00006400010c7983 */ /* 0x000ea80000100800 */
[----:B------:R-:W3:Y:S04]  /*94e0*/  LDL R20, [R1+0x48] ;  /* 0x0000480001147983 */ /* 0x000ee80000100800 */
[----:B------:R-:W4:Y:S01]  /*94f0*/  LDL R43, [R1+0x58] ;  /* 0x00005800012b7983 */ /* 0x000f220000100800 */
[----:B------:R-:W-:-:S02]  /*9500*/  SHF.R.U64 R41, R10, 0x10, R11 ;  /* 0x000000100a297819 */ /* 0x000fc4000000120b */
[----:B------:R-:W-:Y:S01]  /*9510*/  SHF.R.U32.HI R36, RZ, 0x10, R11 ;  /* 0x00000010ff247819 */ /* 0x000fe2000001160b */
[--C-:B------:R-:W-:Y:S01]  /*9520*/  HADD2.F32 R11, -RZ, R39.reuse.H1_H1 ;  /* 0x30000027ff0b7230 */ /* 0x100fe20000004100 */
[----:B------:R-:W-:Y:S01]  /*9530*/  SHF.R.U64 R42, R8, 0x10, R9 ;  /* 0x00000010082a7819 */ /* 0x000fe20000001209 */
[----:B------:R-:W-:Y:S01]  /*9540*/  HADD2.F32 R39, -RZ, R39.H0_H0 ;  /* 0x20000027ff277230 */ /* 0x000fe20000004100 */
[----:B------:R-:W-:Y:S02]  /*9550*/  SHF.R.U64 R40, R4, 0x10, R5 ;  /* 0x0000001004287819 */ /* 0x000fe40000001205 */
[----:B------:R-:W-:Y:S02]  /*9560*/  SHF.R.U32.HI R28, RZ, 0x10, R9 ;  /* 0x00000010ff1c7819 */ /* 0x000fe40000011609 */
[--C-:B------:R-:W-:Y:S02]  /*9570*/  SHF.R.U64 R37, R6, 0x10, R7.reuse ;  /* 0x0000001006257819 */ /* 0x100fe40000001207 */
[----:B------:R-:W-:-:S02]  /*9580*/  SHF.R.U32.HI R35, RZ, 0x10, R7 ;  /* 0x00000010ff237819 */ /* 0x000fc40000011607 */
[----:B--2---:R-:W-:-:S05]  /*9590*/  LOP3.LUT R32, R12, R32, R13, 0x1e, !PT ;  /* 0x000000200c207212 */ /* 0x004fca00078e1e0d */
[----:B---3--:R-:W-:Y:S01]  /*95a0*/  IMAD.IADD R3, R20, 0x1, R32 ;  /* 0x0000000114037824 */ /* 0x008fe200078e0220 */
[----:B------:R-:W-:Y:S01]  /*95b0*/  SHF.R.U32.HI R20, RZ, 0x10, R5 ;  /* 0x00000010ff147819 */ /* 0x000fe20000011605 */
[----:B----4-:R-:W0:Y:S02]  /*95c0*/  LDS.128 R12, [R43+0x8400] ;  /* 0x008400002b0c7984 */ /* 0x010e240000000c00 */
[----:B------:R-:W-:Y:S02]  /*95d0*/  IMAD R3, R3, 0x2, R2 ;  /* 0x0000000203037824 */ /* 0x000fe400078e0202 */
[----:B------:R-:W-:-:S03]  /*95e0*/  HADD2.F32 R20, -RZ, R20.H0_H0 ;  /* 0x20000014ff147230 */ /* 0x000fc60000004100 */
[----:B------:R-:W1:Y:S01]  /*95f0*/  LDS.128 R24, [R3+0x8400] ;  /* 0x0084000003187984 */ /* 0x000e620000000c00 */
[--C-:B0-----:R-:W-:Y:S02]  /*9600*/  HADD2.F32 R4, -RZ, R13.reuse.H0_H0 ;  /* 0x2000000dff047230 */ /* 0x101fe40000004100 */
[----:B------:R-:W-:Y:S02]  /*9610*/  HADD2.F32 R13, -RZ, R13.H1_H1 ;  /* 0x3000000dff0d7230 */ /* 0x000fe40000004100 */
[----:B------:R-:W-:Y:S02]  /*9620*/  HADD2.F32 R0, -RZ, R12.H0_H0 ;  /* 0x2000000cff007230 */ /* 0x000fe40000004100 */
[--C-:B-1----:R-:W-:Y:S02]  /*9630*/  HADD2.F32 R8, -RZ, R25.reuse.H0_H0 ;  /* 0x20000019ff087230 */ /* 0x102fe40000004100 */
[----:B------:R-:W-:Y:S02]  /*9640*/  HADD2.F32 R25, -RZ, R25.H1_H1 ;  /* 0x30000019ff197230 */ /* 0x000fe40000004100 */
[----:B------:R-:W-:-:S02]  /*9650*/  HADD2.F32 R7, -RZ, R24.H0_H0 ;  /* 0x20000018ff077230 */ /* 0x000fc40000004100 */
[C---:B------:R-:W-:Y:S01]  /*9660*/  FMUL.FTZ R21, R8.reuse, R39 ;  /* 0x0000002708157220 */ /* 0x040fe20000410000 */
[-C--:B------:R-:W-:Y:S01]  /*9670*/  FMUL.FTZ R31, R8, R11.reuse ;  /* 0x0000000b081f7220 */ /* 0x080fe20000410000 */
[----:B------:R-:W-:Y:S02]  /*9680*/  HADD2.F32 R8, -RZ, R28.H0_H0 ;  /* 0x2000001cff087230 */ /* 0x000fe40000004100 */
[C---:B------:R-:W-:Y:S01]  /*9690*/  FMUL.FTZ R28, R25.reuse, R20 ;  /* 0x00000014191c7220 */ /* 0x040fe20000410000 */
[C---:B------:R-:W-:Y:S01]  /*96a0*/  FFMA.FTZ R29, R4.reuse, R11, -R21 ;  /* 0x0000000b041d7223 */ /* 0x040fe20000010815 */
[--C-:B------:R-:W-:Y:S02]  /*96b0*/  HADD2.F32 R11, -RZ, R38.reuse.H1_H1 ;  /* 0x30000026ff0b7230 */ /* 0x100fe40000004100 */
[----:B------:R-:W-:Y:S01]  /*96c0*/  FFMA.FTZ R31, R4, R39, R31 ;  /* 0x00000027041f7223 */ /* 0x000fe2000001001f */
[----:B------:R-:W-:Y:S02]  /*96d0*/  HADD2.F32 R38, -RZ, R38.H0_H0 ;  /* 0x20000026ff267230 */ /* 0x000fe40000004100 */
[-C--:B------:R-:W-:Y:S01]  /*96e0*/  FMUL.FTZ R4, R25, R8.reuse ;  /* 0x0000000819047220 */ /* 0x080fe20000410000 */
[----:B------:R-:W-:Y:S01]  /*96f0*/  FFMA.FTZ R32, R13, R8, -R28 ;  /* 0x000000080d207223 */ /* 0x000fe2000001081c */
[----:B------:R-:W-:-:S02]  /*9700*/  HADD2.F32 R9, -RZ, R26.H0_H0 ;  /* 0x2000001aff097230 */ /* 0x000fc40000004100 */
[CC--:B------:R-:W-:Y:S01]  /*9710*/  FMUL.FTZ R21, R7.reuse, R11.reuse ;  /* 0x0000000b07157220 */ /* 0x0c0fe20000410000 */
[----:B------:R-:W-:Y:S02]  /*9720*/  HADD2.F32 R8, -RZ, R33.H0_H0 ;  /* 0x20000021ff087230 */ /* 0x000fe40000004100 */
[----:B------:R-:W-:Y:S01]  /*9730*/  FMUL.FTZ R28, R7, R38 ;  /* 0x00000026071c7220 */ /* 0x000fe20000410000 */
[----:B------:R-:W-:Y:S01]  /*9740*/  FFMA.FTZ R20, R13, R20, R4 ;  /* 0x000000140d147223 */ /* 0x000fe20000010004 */
[----:B------:R-:W-:Y:S02]  /*9750*/  HADD2.F32 R5, -RZ, R14.H0_H0 ;  /* 0x2000000eff057230 */ /* 0x000fe40000004100 */
[C---:B------:R-:W-:Y:S01]  /*9760*/  FFMA.FTZ R21, R0.reuse, R38, -R21 ;  /* 0x0000002600157223 */ /* 0x040fe20000010815 */
[----:B------:R-:W-:Y:S02]  /*9770*/  HADD2.F32 R4, -RZ, R34.H0_H0 ;  /* 0x20000022ff047230 */ /* 0x000fe40000004100 */
[----:B------:R-:W-:Y:S01]  /*9780*/  FFMA.FTZ R28, R0, R11, R28 ;  /* 0x0000000b001c7223 */ /* 0x000fe2000001001c */
[----:B------:R-:W-:Y:S01]  /*9790*/  FMUL.FTZ R0, R9, R8 ;  /* 0x0000000809007220 */ /* 0x000fe20000410000 */
[----:B------:R-:W-:-:S02]  /*97a0*/  HADD2.F32 R10, -RZ, R27.H0_H0 ;  /* 0x2000001bff0a7230 */ /* 0x000fc40000004100 */
[----:B------:R-:W-:Y:S02]  /*97b0*/  HADD2.F32 R7, -RZ, R34.H1_H1 ;  /* 0x30000022ff077230 */ /* 0x000fe40000004100 */
[-C--:B------:R-:W-:Y:S01]  /*97c0*/  FFMA.FTZ R25, R5, R4.reuse, -R0 ;  /* 0x0000000405197223 */ /* 0x080fe20000010800 */
[----:B------:R-:W-:Y:S02]  /*97d0*/  HADD2.F32 R33, -RZ, R33.H1_H1 ;  /* 0x30000021ff217230 */ /* 0x000fe40000004100 */
[----:B------:R-:W-:Y:S01]  /*97e0*/  FMUL.FTZ R34, R9, R4 ;  /* 0x0000000409227220 */ /* 0x000fe20000410000 */
[----:B------:R-:W-:Y:S02]  /*97f0*/  HADD2.F32 R6, -RZ, R15.H0_H0 ;  /* 0x2000000fff067230 */ /* 0x000fe40000004100 */
[----:B------:R-:W-:Y:S02]  /*9800*/  HADD2.F32 R0, -RZ, R36.H0_H0 ;  /* 0x20000024ff007230 */ /* 0x000fe40000004100 */
[----:B------:R-:W-:Y:S01]  /*9810*/  FMUL.FTZ R9, R10, R33 ;  /* 0x000000210a097220 */ /* 0x000fe20000410000 */
[----:B------:R-:W-:-:S02]  /*9820*/  HADD2.F32 R27, -RZ, R27.H1_H1 ;  /* 0x3000001bff1b7230 */ /* 0x000fc40000004100 */
[-C--:B------:R-:W-:Y:S01]  /*9830*/  FMUL.FTZ R36, R10, R7.reuse ;  /* 0x000000070a247220 */ /* 0x080fe20000410000 */
[----:B------:R-:W-:Y:S02]  /*9840*/  HADD2.F32 R4, -RZ, R35.H0_H0 ;  /* 0x20000023ff047230 */ /* 0x000fe40000004100 */
[----:B------:R-:W-:Y:S01]  /*9850*/  FFMA.FTZ R10, R5, R8, R34 ;  /* 0x00000008050a7223 */ /* 0x000fe20000010022 */
[----:B------:R-:W-:Y:S02]  /*9860*/  HADD2.F32 R15, -RZ, R15.H1_H1 ;  /* 0x3000000fff0f7230 */ /* 0x000fe40000004100 */
[C---:B------:R-:W-:Y:S01]  /*9870*/  FFMA.FTZ R8, R6.reuse, R7, -R9 ;  /* 0x0000000706087223 */ /* 0x040fe20000010809 */
[----:B------:R-:W-:Y:S01]  /*9880*/  FFMA.FTZ R36, R6, R33, R36 ;  /* 0x0000002106247223 */ /* 0x000fe20000010024 */
[----:B------:R-:W-:Y:S02]  /*9890*/  HADD2.F32 R24, -RZ, R24.H1_H1 ;  /* 0x30000018ff187230 */ /* 0x000fe40000004100 */
[----:B------:R-:W-:Y:S01]  /*98a0*/  FMUL.FTZ R34, R27, R4 ;  /* 0x000000041b227220 */ /* 0x000fe20000410000 */
[----:B------:R-:W-:-:S02]  /*98b0*/  HADD2.F32 R26, -RZ, R26.H1_H1 ;  /* 0x3000001aff1a7230 */ /* 0x000fc40000004100 */
[-C--:B------:R-:W-:Y:S01]  /*98c0*/  FMUL.FTZ R6, R27, R0.reuse ;  /* 0x000000001b067220 */ /* 0x080fe20000410000 */
[----:B------:R-:W-:Y:S02]  /*98d0*/  HADD2.F32 R9, -RZ, R40.H0_H0 ;  /* 0x20000028ff097230 */ /* 0x000fe40000004100 */
[C---:B------:R-:W-:Y:S01]  /*98e0*/  FFMA.FTZ R27, R15.reuse, R0, -R34 ;  /* 0x000000000f1b7223 */ /* 0x040fe20000010822 */
[----:B------:R-:W-:Y:S02]  /*98f0*/  HADD2.F32 R11, -RZ, R37.H0_H0 ;  /* 0x20000025ff0b7230 */ /* 0x000fe40000004100 */
[----:B------:R-:W-:Y:S01]  /*9900*/  FFMA.FTZ R33, R15, R4, R6 ;  /* 0x000000040f217223 */ /* 0x000fe20000010006 */
[----:B------:R-:W-:Y:S02]  /*9910*/  HADD2.F32 R5, -RZ, R42.H0_H0 ;  /* 0x2000002aff057230 */ /* 0x000fe40000004100 */
[----:B------:R-:W-:Y:S01]  /*9920*/  FMUL.FTZ R13, R24, R9 ;  /* 0x00000009180d7220 */ /* 0x000fe20000410000 */
[----:B------:R-:W-:-:S02]  /*9930*/  HADD2.F32 R7, -RZ, R41.H0_H0 ;  /* 0x20000029ff077230 */ /* 0x000fc40000004100 */
[----:B------:R-:W-:Y:S01]  /*9940*/  FMUL.FTZ R15, R26, R11 ;  /* 0x0000000b1a0f7220 */ /* 0x000fe20000410000 */
[----:B------:R-:W-:Y:S02]  /*9950*/  HADD2.F32 R12, -RZ, R12.H1_H1 ;  /* 0x3000000cff0c7230 */ /* 0x000fe40000004100 */
[----:B------:R-:W-:Y:S01]  /*9960*/  FMUL.FTZ R24, R24, R5 ;  /* 0x0000000518187220 */ /* 0x000fe20000410000 */
[----:B------:R-:W-:Y:S02]  /*9970*/  HADD2.F32 R14, -RZ, R14.H1_H1 ;  /* 0x3000000eff0e7230 */ /* 0x000fe40000004100 */
        /* <DEDUP_REMOVED lines=8> */
[----:B------:R-:W-:Y:S02]  /*9a00*/  F2FP.F16.F32.PACK_AB R6, R6, R25 ;  /* 0x000000190606723e */ /* 0x000fe400000000ff */
[----:B------:R-:W-:Y:S02]  /*9a10*/  F2FP.F16.F32.PACK_AB R11, R33, R36 ;  /* 0x00000024210b723e */ /* 0x000fe400000000ff */
[----:B------:R-:W-:Y:S01]  /*9a20*/  F2FP.F16.F32.PACK_AB R9, R20, R31 ;  /* 0x0000001f1409723e */ /* 0x000fe200000000ff */
[----:B------:R2:W-:Y:S01]  /*9a30*/  STS.128 [R43+0x8400], R4 ;  /* 0x008400042b007388 */ /* 0x0005e20000000c00 */
[----:B------:R-:W-:-:S02]  /*9a40*/  F2FP.F16.F32.PACK_AB R8, R13, R28 ;  /* 0x0000001c0d08723e */ /* 0x000fc400000000ff */
[----:B------:R-:W-:-:S05]  /*9a50*/  F2FP.F16.F32.PACK_AB R10, R15, R10 ;  /* 0x0000000a0f0a723e */ /* 0x000fca00000000ff */
[----:B------:R2:W-:Y:S02]  /*9a60*/  STS.128 [R3+0x8400], R8 ;  /* 0x0084000803007388 */ /* 0x0005e40000000c00 */
.L_x_1682:
[----:B------:R-:W-:Y:S05]  /*9a70*/  BSYNC B0 ;  /* 0x0000000000007941 */ /* 0x000fea0003800000 */
.L_x_1668:
[----:B------:R-:W-:Y:S01]  /*9a80*/  @!PT LDS RZ, [RZ] ;  /* 0x00000000fffff984 */ /* 0x000fe20000000800 */
[----:B------:R-:W-:Y:S01]  /*9a90*/  @!PT LDS RZ, [RZ] ;  /* 0x00000000fffff984 */ /* 0x000fe20000000800 */
[----:B------:R-:W-:Y:S01]  /*9aa0*/  @!PT LDS RZ, [RZ] ;  /* 0x00000000fffff984 */ /* 0x000fe20000000800 */
[----:B------:R-:W-:Y:S01]  /*9ab0*/  @!PT LDS RZ, [RZ] ;  /* 0x00000000fffff984 */ /* 0x000fe20000000800 */
[----:B------:R3:W-:Y:S06]  /*9ac0*/  MEMBAR.ALL.CTA ;  /* 0x0000000000007992 */ /* 0x0007ec0000008000 */
[----:B---3--:R-:W3:Y:S01]  /*9ad0*/  FENCE.VIEW.ASYNC.S ;  /* 0x00000000000073c6 */ /* 0x008ee20000000000 */
[----:B------:R-:W-:Y:S05]  /*9ae0*/  WARPSYNC.ALL ;  /* 0x0000000000007948 */ /* 0x000fea0003800000 */
[----:B---3--:R-:W-:Y:S06]  /*9af0*/  BAR.SYNC.DEFER_BLOCKING 0xd, 0x180 ;  /* 0x0346000000007b1d */ /* 0x008fec0000010000 */
.L_x_1665:
[----:B-1----:R-:W-:-:S05]  /*9b00*/  IMAD.U32 R0, RZ, RZ, UR39 ;  /* 0x00000027ff007e24 */ /* 0x002fca000f8e00ff */
[----:B------:R-:W-:-:S13]  /*9b10*/  ISETP.NE.AND P0, PT, R0, 0x3, PT ;  /* 0x000000030000780c */ /* 0x000fda0003f05270 */
[----:B------:R-:W-:Y:S05]  /*9b20*/  @!P0 BRA `(.L_x_1692) ;  /* 0x0000000000048947 */ /* 0x000fea0003800000 */
[----:B------:R-:W-:Y:S01]  /*9b30*/  BPT.TRAP 0x1 ;  /* 0x000000040000795c */ /* 0x000fe20000300000 */
.L_x_1692:
[----:B0-----:R-:W-:Y:S01]  /*9b40*/  IMAD R12, R22, 0x8, R2 ;  /* 0x00000008160c7824 */ /* 0x001fe200078e0202 */
[----:B--2---:R-:W-:-:S04]  /*9b50*/  SHF.L.U32 R3, R154, 0x1f, RZ ;  /* 0x0000001f9a037819 */ /* 0x004fc800000006ff */
[----:B------:R0:W1:Y:S01]  /*9b60*/  SYNCS.PHASECHK.TRANS64.TRYWAIT P1, [R12+URZ+0x16830], R3 ;  /* 0x016830030c0075a7 */ /* 0x000062000802017f */
[----:B------:R-:W-:Y:S05]  /*9b70*/  @!P0 BRA `(.L_x_1693) ;  /* 0x0000000000048947 */ /* 0x000fea0003800000 */
[----:B------:R-:W-:Y:S01]  /*9b80*/  BPT.TRAP 0x1 ;  /* 0x000000040000795c */ /* 0x000fe20000300000 */
.L_x_1693:
[----:B------:R-:W-:Y:S01]  /*9b90*/  VIADD R0, R2, 0xe400 ;  /* 0x0000e40002007836 */ /* 0x000fe20000000000 */
[----:B------:R-:W-:Y:S01]  /*9ba0*/  LOP3.LUT R8, R30, 0x10000, RZ, 0xfc, !PT ;  /* 0x000100001e087812 */ /* 0x000fe200078efcff */
[----:B------:R-:W-:-:S03]  /*9bb0*/  IMAD.MOV.U32 R9, RZ, RZ, 0x40000040 ;  /* 0x40000040ff097424 */ /* 0x000fc600078e00ff */
[----:B------:R-:W-:-:S04]  /*9bc0*/  SHF.R.U32.HI R0, RZ, 0x4, R0 ;  /* 0x00000004ff007819 */ /* 0x000fc80000011600 */
[----:B------:R-:W-:-:S04]  /*9bd0*/  LOP3.LUT R0, R0, 0x3fff, RZ, 0xc0, !PT ;  /* 0x00003fff00007812 */ /* 0x000fc800078ec0ff */
[----:B------:R-:W-:-:S05]  /*9be0*/  LOP3.LUT R0, R0, 0x10000, RZ, 0xfc, !PT ;  /* 0x0001000000007812 */ /* 0x000fca00078efcff */
[----:B------:R2:W-:Y:S01]  /*9bf0*/  STL [R1+0x30], R0 ;  /* 0x0000300001007387 */ /* 0x0005e20000100800 */
[----:B-1----:R-:W-:Y:S05]  /*9c00*/  @P1 BRA `(.L_x_1694) ;  /* 0x0000000000081947 */ /* 0x002fea0003800000 */
[----:B------:R-:W1:Y:S02]  /*9c10*/  SYNCS.PHASECHK.TRANS64.TRYWAIT P1, [R12+URZ+0x16830], R3 ;  /* 0x016830030c0075a7 */ /* 0x000e64000802017f */
[----:B-1----:R-:W-:Y:S05]  /*9c20*/  @!P1 BRA `(.L_x_1695) ;  /* 0x0000017400509947 */ /* 0x002fea0003800000 */
.L_x_1694:
[----:B--2---:R-:W2:Y:S01]  /*9c30*/  LDL R0, [R1+0x30] ;  /* 0x0000300001007983 */ /* 0x004ea20000100800 */
[----:B------:R-:W-:Y:S01]  /*9c40*/  IMAD.MOV.U32 R5, RZ, RZ, 0x40000040 ;  /* 0x40000040ff057424 */ /* 0x000fe200078e00ff */
[----:B------:R-:W-:Y:S05]  /*9c50*/  WARPSYNC.ALL ;  /* 0x0000000000007948 */ /* 0x000fea0003800000 */
[C---:B------:R-:W-:Y:S01]  /*9c60*/  R2UR UR4, R8.reuse ;  /* 0x00000000080472ca */ /* 0x040fe200000e0000 */
[----:B-----5:R-:W-:Y:S01]  /*9c70*/  WARPGROUP.ARRIVE ;  /* 0x00000000000079c5 */ /* 0x020fe20000000000 */
[----:B------:R-:W-:Y:S01]  /*9c80*/  R2UR UR5, R9 ;  /* 0x00000000090572ca */ /* 0x000fe200000e0000 */
[----:B------:R-:W-:Y:S01]  /*9c90*/  VIADD R20, R8, 0x2 ;  /* 0x0000000208147836 */ /* 0x000fe20000000000 */
[----:B------:R-:W-:Y:S01]  /*9ca0*/  R2UR UR7, R5 ;  /* 0x00000000050772ca */ /* 0x000fe200000e0000 */
[----:B------:R-:W-:-:S02]  /*9cb0*/  IMAD.MOV.U32 R21, RZ, RZ, 0x40000040 ;  /* 0x40000040ff157424 */ /* 0x000fc400078e00ff */
[----:B------:R-:W-:Y:S02]  /*9cc0*/  IMAD.MOV.U32 R7, RZ, RZ, 0x40000040 ;  /* 0x40000040ff077424 */ /* 0x000fe400078e00ff */
[C---:B------:R-:W-:Y:S01]  /*9cd0*/  VIADD R10, R8.reuse, 0x4 ;  /* 0x00000004080a7836 */ /* 0x040fe20000000000 */
[----:B------:R3:W-:Y:S01]  /*9ce0*/  STL.64 [R1+0x20], R20 ;  /* 0x0000201401007387 */ /* 0x0007e20000100a00 */
[----:B------:R-:W-:Y:S02]  /*9cf0*/  IMAD.MOV.U32 R11, RZ, RZ, 0x40000040 ;  /* 0x40000040ff0b7424 */ /* 0x000fe400078e00ff */
[----:B------:R-:W-:Y:S02]  /*9d00*/  VIADD R14, R8, 0x6 ;  /* 0x00000006080e7836 */ /* 0x000fe40000000000 */
[----:B------:R-:W-:Y:S01]  /*9d10*/  IMAD.MOV.U32 R15, RZ, RZ, 0x40000040 ;  /* 0x40000040ff0f7424 */ /* 0x000fe200078e00ff */
[----:B------:R3:W-:Y:S01]  /*9d20*/  STL.64 [R1+0x18], R10 ;  /* 0x0000180a01007387 */ /* 0x0007e20000100a00 */
[----:B------:R-:W-:Y:S01]  /*9d30*/  IMAD.MOV.U32 R5, RZ, RZ, 0x40000040 ;  /* 0x40000040ff057424 */ /* 0x000fe200078e00ff */
[----:B--2---:R-:W-:-:S04]  /*9d40*/  LEA R4, R22, R0, 0xa ;  /* 0x0000000016047211 */ /* 0x004fc800078e50ff */
[C---:B------:R-:W-:Y:S01]  /*9d50*/  R2UR UR6, R4.reuse ;  /* 0x00000000040672ca */ /* 0x040fe200000e0000 */
[----:B------:R-:W-:-:S12]  /*9d60*/  VIADD R6, R4, 0x2 ;  /* 0x0000000204067836 */ /* 0x000fd80000000000 */
[----:B------:R-:W-:Y:S01]  /*9d70*/  HGMMA.64x128x16.F32 R24, gdesc[UR4], RZ, !UPT, gsb0 ;  /* 0x01e00000041879f0 */ /* 0x000fe2000c0008ff */
[----:B------:R-:W-:Y:S02]  /*9d80*/  R2UR UR4, R20 ;  /* 0x00000000140472ca */ /* 0x000fe400000e0000 */
[----:B------:R-:W-:Y:S02]  /*9d90*/  R2UR UR5, R21 ;  /* 0x00000000150572ca */ /* 0x000fe400000e0000 */
[----:B------:R-:W-:Y:S01]  /*9da0*/  R2UR UR6, R6 ;  /* 0x00000000060672ca */ /* 0x000fe200000e0000 */
[C---:B------:R-:W-:Y:S01]  /*9db0*/  VIADD R6, R4.reuse, 0x4 ;  /* 0x0000000404067836 */ /* 0x040fe20000000000 */
[----:B------:R-:W-:Y:S01]  /*9dc0*/  R2UR UR7, R7 ;  /* 0x00000000070772ca */ /* 0x000fe200000e0000 */
[----:B------:R-:W-:Y:S02]  /*9dd0*/  IMAD.MOV.U32 R7, RZ, RZ, 0x40000040 ;  /* 0x40000040ff077424 */ /* 0x000fe400078e00ff */
[----:B------:R-:W-:Y:S01]  /*9de0*/  VIADD R4, R4, 0x6 ;  /* 0x0000000604047836 */ /* 0x000fe20000000000 */
[----:B------:R-:W-:-:S02]  /*9df0*/  WARPGROUP.DEPBAR.LE gsb0, 0x0 ;  /* 0x00008000000079c5 */ /* 0x000fc40000010000 */
        /* <DEDUP_REMOVED lines=17> */
[----:B---3--:R-:W-:Y:S05]  /*9f10*/  @!P0 BRA `(.L_x_1696) ;  /* 0x0000000000048947 */ /* 0x008fea0003800000 */
[----:B------:R-:W-:Y:S01]  /*9f20*/  BPT.TRAP 0x1 ;  /* 0x000000040000795c */ /* 0x000fe20000300000 */
.L_x_1696:
[----:B------:R-:W2:Y:S01]  /*9f30*/  LDL R4, [R1+0x34] ;  /* 0x0000340001047983 */ /* 0x000ea20000100800 */
[----:B------:R-:W3:Y:S03]  /*9f40*/  LDC R92, c[0x0][0x448] ;  /* 0x00011200ff5c7b82 */ /* 0x000ee60000000800 */
[----:B------:R-:W2:Y:S04]  /*9f50*/  LDL R91, [R1+0x14] ;  /* 0x00001400015b7983 */ /* 0x000ea80000100800 */
[----:B------:R-:W4:Y:S01]  /*9f60*/  LDL R93, [R1] ;  /* 0x00000000015d7983 */ /* 0x000f220000100800 */
[----:B------:R-:W5:Y:S01]  /*9f70*/  LDC.64 R10, c[0x0][0x9e0] ;  /* 0x00027800ff0a7b82 */ /* 0x000f620000000a00 */
[----:B------:R-:W-:Y:S01]  /*9f80*/  LOP3.LUT R18, R18, 0xfffffff7, RZ, 0xc0, !PT ;  /* 0xfffffff712127812 */ /* 0x000fe200078ec0ff */
[----:B------:R-:W-:Y:S01]  /*9f90*/  IMAD.U32 R5, RZ, RZ, UR38 ;  /* 0x00000026ff057e24 */ /* 0x000fe2000f8e00ff */
[----:B------:R-:W-:Y:S01]  /*9fa0*/  ULDC UR29, c[0x0][0x9dc] ;  /* 0x00027700001d7ab9 */ /* 0x000fe20000000800 */
[----:B---3--:R-:W-:-:S13]  /*9fb0*/  ISETP.NE.AND P1, PT, R92, 0x1, PT ;  /* 0x000000015c00780c */ /* 0x008fda0003f25270 */
[----:B------:R-:W3:Y:S08]  /*9fc0*/  @P1 LDC R0, c[0x0][0x44c] ;  /* 0x00011300ff001b82 */ /* 0x000ef00000000800 */
[----:B01----:R-:W0:Y:S01]  /*9fd0*/  @P1 LDC R3, c[0x0][0x450] ;  /* 0x00011400ff031b82 */ /* 0x003e220000000800 */
[----:B------:R-:W-:Y:S01]  /*9fe0*/  @P1 LOP3.LUT R18, R18, 0x8, RZ, 0xfc, !PT ;  /* 0x0000000812121812 */ /* 0x000fe200078efcff */
[----:B------:R-:W-:-:S03]  /*9ff0*/  ULOP3.LUT UR4, URZ, UR29, URZ, 0x33, !UPT ;  /* 0x0000001d3f047292 */ /* 0x000fc6000f8e333f */
[----:B------:R-:W-:Y:S01]  /*a000*/  LOP3.LUT R18, R18, 0xfffffffb, RZ, 0xc0, !PT ;  /* 0xfffffffb12127812 */ /* 0x000fe200078ec0ff */
[----:B--2---:R-:W-:-:S04]  /*a010*/  IMAD.IADD R13, R4, 0x1, R91 ;  /* 0x00000001040d7824 */ /* 0x004fc800078e025b */
[----:B---3--:R-:W-:-:S05]  /*a020*/  @P1 IMAD.HI.U32 R0, R13, R0, RZ ;  /* 0x000000000d001227 */ /* 0x008fca00078e00ff */
[----:B0-----:R-:W-:Y:S01]  /*a030*/  @P1 SHF.R.U32.HI R13, RZ, R3, R0 ;  /* 0x00000003ff0d1219 */ /* 0x001fe20000011600 */
[----:B------:R-:W-:-:S04]  /*a040*/  IMAD.MOV.U32 R3, RZ, RZ, -0x80 ;  /* 0xffffff80ff037424 */ /* 0x000fc800078e00ff */
[----:B------:R-:W0:Y:S01]  /*a050*/  SHFL.IDX PT, R21, R13, RZ, 0x1c1f ;  /* 0x001c1fff0d157589 */ /* 0x000e2200000e0000 */
[----:B------:R-:W-:Y:S01]  /*a060*/  IMAD R90, R88, R3, 0x80 ;  /* 0x00000080585a7424 */ /* 0x000fe200078e0203 */
[----:B-----5:R-:W-:Y:S01]  /*a070*/  ISETP.GE.AND P1, PT, R11, 0x1, PT ;  /* 0x000000010b00780c */ /* 0x020fe20003f26270 */
[----:B------:R-:W-:-:S03]  /*a080*/  VIADD R0, R12, 0x16840 ;  /* 0x000168400c007836 */ /* 0x000fc60000000000 */
[----:B------:R-:W-:-:S04]  /*a090*/  IADD3 R3, -R155, 0x1, R90 ;  /* 0x000000019b037810 */ /* 0x000fc80007ffe15a */
[----:B----4-:R-:W-:Y:S02]  /*a0a0*/  IADD3 R3, -R156, R3, R93 ;  /* 0x000000039c037210 */ /* 0x010fe40007ffe15d */
[----:B------:R-:W-:Y:S02]  /*a0b0*/  PRMT R0, R5, 0x654, R0 ;  /* 0x0000065405007816 */ /* 0x000fe40000000000 */
[----:B------:R-:W-:Y:S01]  /*a0c0*/  IADD3 R20, -R155, R93, R90 ;  /* 0x0000005d9b147210 */ /* 0x000fe20007ffe15a */
[C---:B------:R-:W-:Y:S01]  /*a0d0*/  IMAD.IADD R7, R3.reuse, 0x1, R10 ;  /* 0x0000000103077824 */ /* 0x040fe200078e020a */
[----:B------:R1:W-:Y:S01]  /*a0e0*/  SYNCS.ARRIVE.TRANS64.RED.A1T0 RZ, [R0+URZ], RZ ;  /* 0x000000ff00ff79a7 */ /* 0x0003e2000810043f */
[----:B------:R-:W-:Y:S01]  /*a0f0*/  VIADD R12, R3, UR4 ;  /* 0x00000004030c7c36 */ /* 0x000fe20008000000 */
[----:B------:R-:W-:Y:S02]  /*a100*/  @P1 LOP3.LUT R18, R18, 0x4, RZ, 0xfc, !PT ;  /* 0x0000000412121812 */ /* 0x000fe400078efcff */
[----:B-1----:R-:W-:Y:S01]  /*a110*/  LEA R0, R88, 0xffffff80, 0x7 ;  /* 0xffffff8058007811 */ /* 0x002fe200078e38ff */
[----:B0-----:R-:W-:Y:S01]  /*a120*/  IMAD.IADD R3, R12, 0x1, R21 ;  /* 0x000000010c037824 */ /* 0x001fe200078e0215 */
[----:B------:R-:W-:Y:S01]  /*a130*/  VIADDMNMX R6, R21, R7, R20, PT ;  /* 0x0000000715067246 */ /* 0x000fe20003800114 */
[----:B------:R-:W-:Y:S06]  /*a140*/  @!P1 BRA `(.L_x_1697) ;  /* 0x0000000000509947 */ /* 0x000fec0003800000 */
[----:B------:R-:W-:Y:S01]  /*a150*/  IADD3 R21, -R156, R93, R21 ;  /* 0x0000005d9c157210 */ /* 0x000fe20007ffe115 */
[----:B------:R-:W-:Y:S03]  /*a160*/  BSSY B0, `(.L_x_1698) ;  /* 0x000000e000007945 */ /* 0x000fe60003800000 */
[----:B------:R-:W-:-:S13]  /*a170*/  ISETP.GT.AND P1, PT, R21, -0x1, PT ;  /* 0xffffffff1500780c */ /* 0x000fda0003f24270 */
        /* <DEDUP_REMOVED lines=8> */
.L_x_1699:
[----:B------:R-:W-:-:S13]  /*a200*/  ISETP.NE.AND P1, PT, R11, 0x1, PT ;  /* 0x000000010b00780c */ /* 0x000fda0003f25270 */
[----:B------:R-:W0:Y:S02]  /*a210*/  @P1 LDC.64 R4, c[0x0][0x9e8] ;  /* 0x00027a00ff041b82 */ /* 0x000e240000000a00 */
[----:B0-----:R-:W-:-:S05]  /*a220*/  @P1 IMAD.HI.U32 R4, R21, R4, RZ ;  /* 0x0000000415041227 */ /* 0x001fca00078e00ff */
[----:B------:R-:W-:-:S07]  /*a230*/  @P1 SHF.R.U32.HI R21, RZ, R5, R4 ;  /* 0x00000005ff151219 */ /* 0x000fce0000011604 */
.L_x_1700:
[----:B------:R-:W-:Y:S05]  /*a240*/  BSYNC B0 ;  /* 0x0000000000007941 */ /* 0x000fea0003800000 */
.L_x_1698:
[----:B------:R-:W-:-:S04]  /*a250*/  IMAD R4, R21, R11, -R0 ;  /* 0x0000000b15047224 */ /* 0x000fc800078e0a00 */
[----:B------:R-:W-:-:S05]  /*a260*/  IMAD.IADD R4, R4, 0x1, -R155 ;  /* 0x0000000104047824 */ /* 0x000fca00078e0a9b */
[----:B------:R-:W-:Y:S02]  /*a270*/  VIMNMX R3, R3, R4, !PT ;  /* 0x0000000403037248 */ /* 0x000fe40007fe0100 */
[----:B------:R-:W-:-:S07]  /*a280*/  VIADDMNMX R6, R4, R11, R6, PT ;  /* 0x0000000b04067246 */ /* 0x000fce0003800106 */
.L_x_1697:
[C---:B------:R-:W-:Y:S02]  /*a290*/  ISETP.GE.AND P1, PT, R90.reuse, 0x2, PT ;  /* 0x000000025a00780c */ /* 0x040fe40003f26270 */
[C---:B------:R-:W-:Y:S02]  /*a2a0*/  ISETP.GE.AND P6, PT, R90.reuse, 0x9, PT ;  /* 0x000000095a00780c */ /* 0x040fe40003fc6270 */
[----:B------:R-:W-:Y:S02]  /*a2b0*/  ISETP.GT.AND P2, PT, R3, 0x1, !P1 ;  /* 0x000000010300780c */ /* 0x000fe40004f44270 */
[----:B------:R-:W-:Y:S02]  /*a2c0*/  ISETP.GE.AND P3, PT, R90, 0xa, PT ;  /* 0x0000000a5a00780c */ /* 0x000fe40003f66270 */
[----:B------:R-:W-:Y:S02]  /*a2d0*/  ISETP.LT.OR P2, PT, R6, 0x2, P2 ;  /* 0x000000020600780c */ /* 0x000fe40001741670 */
[----:B------:R-:W-:-:S02]  /*a2e0*/  LOP3.LUT R18, R18, 0xfffffffe, RZ, 0xc0, !PT ;  /* 0xfffffffe12127812 */ /* 0x000fc400078ec0ff */
[----:B------:R-:W-:Y:S02]  /*a2f0*/  FSEL R25, R25, -INF , !P2 ;  /* 0xff80000019197808 */ /* 0x000fe40005000000 */
[----:B------:R-:W-:Y:S02]  /*a300*/  ISETP.GT.AND P2, PT, R3, 0x8, !P6 ;  /* 0x000000080300780c */ /* 0x000fe40007744270 */
[----:B------:R-:W-:Y:S02]  /*a310*/  ISETP.GE.AND P5, PT, R90, 0x1, PT ;  /* 0x000000015a00780c */ /* 0x000fe40003fa6270 */
[----:B------:R-:W-:Y:S02]  /*a320*/  ISETP.LT.OR P2, PT, R6, 0x9, P2 ;  /* 0x000000090600780c */ /* 0x000fe40001741670 */
[----:B------:R-:W-:Y:S02]  /*a330*/  @P3 LOP3.LUT R18, R18, 0x1, RZ, 0xfc, !PT ;  /* 0x0000000112123812 */ /* 0x000fe400078efcff */
[----:B------:R-:W-:-:S02]  /*a340*/  FSEL R28, R28, -INF , !P2 ;  /* 0xff8000001c1c7808 */ /* 0x000fc40005000000 */
[----:B------:R-:W-:Y:S02]  /*a350*/  ISETP.GT.AND P2, PT, R3, 0x9, !P3 ;  /* 0x000000090300780c */ /* 0x000fe40005f44270 */
        /* <DEDUP_REMOVED lines=161> */
[----:B------:R-:W-:-:S04]  /*ad70*/  ISETP.GT.AND P4, PT, R3, RZ, !P5 ;  /* 0x000000ff0300720c */ /* 0x000fc80006f84270 */
[----:B------:R-:W-:-:S04]  /*ad80*/  ISETP.LT.OR P4, PT, R6, 0x1, P4 ;  /* 0x000000010600780c */ /* 0x000fc80002781670 */
[----:B------:R-:W-:Y:S02]  /*ad90*/  FSEL R24, R24, -INF , !P4 ;  /* 0xff80000018187808 */ /* 0x000fe40006000000 */
[----:B------:R-:W-:-:S13]  /*ada0*/  ISETP.GE.AND P4, PT, R90, 0x7a, PT ;  /* 0x0000007a5a00780c */ /* 0x000fda0003f86270 */
[----:B------:R-:W-:Y:S02]  /*adb0*/  @P4 LOP3.LUT R18, R18, 0x10000000, RZ, 0xfc, !PT ;  /* 0x1000000012124812 */ /* 0x000fe400078efcff */
[----:B------:R-:W-:Y:S02]  /*adc0*/  ISETP.GT.AND P4, PT, R3, 0x79, !P4 ;  /* 0x000000790300780c */ /* 0x000fe40006784270 */
[----:B------:R-:W0:Y:S02]  /*add0*/  SHFL.IDX PT, R3, R13, 0x1, 0x1c1f ;  /* 0x003c1f000d037f89 */ /* 0x000e2400000e0000 */
[----:B------:R-:W-:-:S04]  /*ade0*/  ISETP.LT.OR P4, PT, R6, 0x7a, P4 ;  /* 0x0000007a0600780c */ /* 0x000fc80002781670 */
[----:B------:R-:W-:Y:S02]  /*adf0*/  FSEL R85, R85, -INF , !P4 ;  /* 0xff80000055557808 */ /* 0x000fe40006000000 */
[----:B------:R-:W-:Y:S02]  /*ae00*/  ISETP.GE.AND P4, PT, R11, 0x1, PT ;  /* 0x000000010b00780c */ /* 0x000fe40003f86270 */
[----:B0-----:R-:W-:Y:S01]  /*ae10*/  VIADDMNMX R20, R3, R7, R20, PT ;  /* 0x0000000703147246 */ /* 0x001fe20003800114 */
[----:B------:R-:W-:-:S10]  /*ae20*/  IMAD.IADD R12, R12, 0x1, R3 ;  /* 0x000000010c0c7824 */ /* 0x000fd400078e0203 */
[----:B------:R-:W-:Y:S05]  /*ae30*/  @!P4 BRA `(.L_x_1701) ;  /* 0x000000000050c947 */ /* 0x000fea0003800000 */
        /* <DEDUP_REMOVED lines=11> */
.L_x_1703:
[----:B------:R-:W-:-:S13]  /*aef0*/  ISETP.NE.AND P4, PT, R11, 0x1, PT ;  /* 0x000000010b00780c */ /* 0x000fda0003f85270 */
[----:B------:R-:W0:Y:S02]  /*af00*/  @P4 LDC.64 R4, c[0x0][0x9e8] ;  /* 0x00027a00ff044b82 */ /* 0x000e240000000a00 */
[----:B0-----:R-:W-:-:S05]  /*af10*/  @P4 IMAD.HI.U32 R4, R3, R4, RZ ;  /* 0x0000000403044227 */ /* 0x001fca00078e00ff */
[----:B------:R-:W-:-:S07]  /*af20*/  @P4 SHF.R.U32.HI R3, RZ, R5, R4 ;  /* 0x00000005ff034219 */ /* 0x000fce0000011604 */
.L_x_1704:
[----:B------:R-:W-:Y:S05]  /*af30*/  BSYNC B0 ;  /* 0x0000000000007941 */ /* 0x000fea0003800000 */
.L_x_1702:
[----:B------:R-:W-:-:S04]  /*af40*/  IMAD R0, R3, R11, -R0 ;  /* 0x0000000b03007224 */ /* 0x000fc800078e0a00 */
[----:B------:R-:W-:-:S05]  /*af50*/  IMAD.IADD R3, R0, 0x1, -R155 ;  /* 0x0000000100037824 */ /* 0x000fca00078e0a9b */
[----:B------:R-:W-:Y:S02]  /*af60*/  VIMNMX R12, R12, R3, !PT ;  /* 0x000000030c0c7248 */ /* 0x000fe40007fe0100 */
[----:B------:R-:W-:-:S07]  /*af70*/  VIADDMNMX R20, R3, R11, R20, PT ;  /* 0x0000000b03147246 */ /* 0x000fce0003800114 */
.L_x_1701:
[C---:B------:R-:W-:Y:S01]  /*af80*/  ISETP.GT.AND P1, PT, R12.reuse, 0x1, !P1 ;  /* 0x000000010c00780c */ /* 0x040fe20004f24270 */
[----:B------:R-:W-:Y:S01]  /*af90*/  ULDC UR30, c[0x0][0x988] ;  /* 0x00026200001e7ab9 */ /* 0x000fe20000000800 */
[----:B------:R-:W-:Y:S02]  /*afa0*/  ISETP.GT.AND P6, PT, R12, 0x8, !P6 ;  /* 0x000000080c00780c */ /* 0x000fe400077c4270 */
[C---:B------:R-:W-:Y:S02]  /*afb0*/  ISETP.LT.OR P1, PT, R20.reuse, 0x2, P1 ;  /* 0x000000021400780c */ /* 0x040fe40000f21670 */
[----:B------:R-:W-:Y:S02]  /*afc0*/  ISETP.LT.OR P6, PT, R20, 0x9, P6 ;  /* 0x000000091400780c */ /* 0x000fe400037c1670 */
[----:B------:R-:W-:Y:S02]  /*afd0*/  FSEL R27, R27, -INF , !P1 ;  /* 0xff8000001b1b7808 */ /* 0x000fe40004800000 */
[----:B------:R-:W-:-:S02]  /*afe0*/  LOP3.LUT P1, RZ, R18, 0x1, RZ, 0xc0, !PT ;  /* 0x0000000112ff7812 */ /* 0x000fc4000782c0ff */
[----:B------:R-:W-:Y:S02]  /*aff0*/  FSEL R30, R30, -INF , !P6 ;  /* 0xff8000001e1e7808 */ /* 0x000fe40007000000 */
[----:B------:R-:W-:Y:S02]  /*b000*/  ISETP.GT.AND P1, PT, R12, 0x9, !P1 ;  /* 0x000000090c00780c */ /* 0x000fe40004f24270 */
[----:B------:R-:W-:Y:S02]  /*b010*/  LOP3.LUT P6, RZ, R18, 0x4000000, RZ, 0xc0, !PT ;  /* 0x0400000012ff7812 */ /* 0x000fe400078cc0ff */
[----:B------:R-:W-:Y:S02]  /*b020*/  ISETP.LT.OR P1, PT, R20, 0xa, P1 ;  /* 0x0000000a1400780c */ /* 0x000fe40000f21670 */
[----:B------:R-:W-:Y:S02]  /*b030*/  LOP3.LUT P4, RZ, R18, 0x2000000, RZ, 0xc0, !PT ;  /* 0x0200000012ff7812 */ /* 0x000fe4000788c0ff */
        /* <DEDUP_REMOVED lines=19> */
[----:B------:R-:W-:Y:S02]  /*b170*/  LOP3.LUT P6, RZ, R18, 0x8000, RZ, 0xc0, !PT ;  /* 0x0000800012ff7812 */ /* 0x000fe400078cc0ff */
[----:B------:R-:W-:Y:S02]  /*b180*/  ISETP.GT.AND P1, PT, R12, 0x19, !P1 ;  /* 0x000000190c00780c */ /* 0x000fe40004f24270 */
[----:B------:R-:W-:Y:S02]  /*b190*/  FMNMX.FTZ R0, R40, R3, !PT ;  /* 0x0000000328007209 */ /* 0x000fe40007810000 */
[----:B------:R-:W-:Y:S02]  /*b1a0*/  ISETP.LT.OR P1, PT, R20, 0x1a, P1 ;  /* 0x0000001a1400780c */ /* 0x000fe40000f21670 */
[----:B------:R-:W-:Y:S02]  /*b1b0*/  FMNMX.FTZ R3, R41, R0, !PT ;  /* 0x0000000029037209 */ /* 0x000fe40007810000 */
[----:B------:R-:W-:-:S02]  /*b1c0*/  FSEL R39, R39, -INF , !P1 ;  /* 0xff80000027277808 */ /* 0x000fc40004800000 */
[C---:B------:R-:W-:Y:S02]  /*b1d0*/  LOP3.LUT P1, RZ, R18.reuse, 0x800000, RZ, 0xc0, !PT ;  /* 0x0080000012ff7812 */ /* 0x040fe4000782c0ff */
[----:B------:R-:W-:Y:S02]  /*b1e0*/  LOP3.LUT P4, RZ, R18, 0x4000, RZ, 0xc0, !PT ;  /* 0x0000400012ff7812 */ /* 0x000fe4000788c0ff */
[----:B------:R-:W-:Y:S02]  /*b1f0*/  ISETP.GT.AND P1, PT, R12, 0x20, !P1 ;  /* 0x000000200c00780c */ /* 0x000fe40004f24270 */
[----:B------:R-:W-:Y:S02]  /*b200*/  FMNMX.FTZ R0, R44, R3, !PT ;  /* 0x000000032c007209 */ /* 0x000fe40007810000 */
[----:B------:R-:W-:Y:S02]  /*b210*/  ISETP.LT.OR P1, PT, R20, 0x21, P1 ;  /* 0x000000211400780c */ /* 0x000fe40000f21670 */
[----:B------:R-:W-:-:S02]  /*b220*/  FMNMX.FTZ R3, R45, R0, !PT ;  /* 0x000000002d037209 */ /* 0x000fc40007810000 */
[----:B------:R-:W-:Y:S02]  /*b230*/  FSEL R42, R42, -INF , !P1 ;  /* 0xff8000002a2a7808 */ /* 0x000fe40004800000 */
[----:B------:R-:W-:Y:S02]  /*b240*/  LOP3.LUT P1, RZ, R18, 0x400000, RZ, 0xc0, !PT ;  /* 0x0040000012ff7812 */ /* 0x000fe4000782c0ff */
[----:B------:R-:W-:Y:S02]  /*b250*/  FMNMX.FTZ R0, R48, R3, !PT ;  /* 0x0000000330007209 */ /* 0x000fe40007810000 */
[----:B------:R-:W-:Y:S02]  /*b260*/  ISETP.GT.AND P1, PT, R12, 0x21, !P1 ;  /* 0x000000210c00780c */ /* 0x000fe40004f24270 */
[----:B------:R-:W-:Y:S02]  /*b270*/  FMNMX.FTZ R3, R49, R0, !PT ;  /* 0x0000000031037209 */ /* 0x000fe40007810000 */
        /* <DEDUP_REMOVED lines=43> */
[C---:B------:R-:W-:Y:S01]  /*b530*/  ISETP.GT.AND P5, PT, R12.reuse, RZ, !P5 ;  /* 0x000000ff0c00720c */ /* 0x040fe20006fa4270 */
[----:B------:R-:W0:Y:S01]  /*b540*/  SHFL.BFLY PT, R3, R0, 0x2, 0x1f ;  /* 0x0c401f0000037f89 */ /* 0x000e2200000e0000 */
[----:B------:R-:W-:Y:S02]  /*b550*/  FSEL R55, R55, -INF , !P1 ;  /* 0xff80000037377808 */ /* 0x000fe40004800000 */
[----:B------:R-:W-:Y:S02]  /*b560*/  ISETP.GT.AND P1, PT, R12, 0x40, !P6 ;  /* 0x000000400c00780c */ /* 0x000fe40007724270 */
[C---:B------:R-:W-:Y:S02]  /*b570*/  ISETP.LT.OR P5, PT, R20.reuse, 0x1, P5 ;  /* 0x000000011400780c */ /* 0x040fe40002fa1670 */
[----:B------:R-:W-:Y:S02]  /*b580*/  ISETP.LT.OR P1, PT, R20, 0x41, P1 ;  /* 0x000000411400780c */ /* 0x000fe40000f21670 */
[----:B------:R-:W-:-:S02]  /*b590*/  FSEL R26, R26, -INF , !P5 ;  /* 0xff8000001a1a7808 */ /* 0x000fc40006800000 */
[----:B------:R-:W-:Y:S02]  /*b5a0*/  FSEL R58, R58, -INF , !P1 ;  /* 0xff8000003a3a7808 */ /* 0x000fe40004800000 */
[----:B------:R-:W-:Y:S02]  /*b5b0*/  ISETP.GT.AND P1, PT, R12, 0x41, !P4 ;  /* 0x000000410c00780c */ /* 0x000fe40006724270 */
[----:B------:R-:W-:Y:S02]  /*b5c0*/  LOP3.LUT P6, RZ, R18, 0x10, RZ, 0xc0, !PT ;  /* 0x0000001012ff7812 */ /* 0x000fe400078cc0ff */
[----:B------:R-:W-:Y:S02]  /*b5d0*/  ISETP.LT.OR P1, PT, R20, 0x42, P1 ;  /* 0x000000421400780c */ /* 0x000fe40000f21670 */
[----:B------:R-:W-:Y:S02]  /*b5e0*/  FMNMX.FTZ R13, R26, R27, !PT ;  /* 0x0000001b1a0d7209 */ /* 0x000fe40007810000 */
[----:B------:R-:W-:-:S02]  /*b5f0*/  FSEL R59, R59, -INF , !P1 ;  /* 0xff8000003b3b7808 */ /* 0x000fc40004800000 */
[----:B------:R-:W-:Y:S02]  /*b600*/  LOP3.LUT P1, RZ, R18, 0x2000, RZ, 0xc0, !PT ;  /* 0x0000200012ff7812 */ /* 0x000fe4000782c0ff */
[----:B0-----:R-:W-:Y:S02]  /*b610*/  FMNMX.FTZ R5, R0, R3, !PT ;  /* 0x0000000300057209 */ /* 0x001fe40007810000 */
[----:B------:R-:W-:Y:S02]  /*b620*/  ISETP.GT.AND P1, PT, R12, 0x48, !P1 ;  /* 0x000000480c00780c */ /* 0x000fe40004f24270 */
[----:B------:R-:W-:Y:S01]  /*b630*/  FMNMX.FTZ R0, R30, R13, !PT ;  /* 0x0000000d1e007209 */ /* 0x000fe20007810000 */
[----:B------:R-:W0:Y:S01]  /*b640*/  SHFL.BFLY PT, R4, R5, 0x1, 0x1f ;  /* 0x0c201f0005047f89 */ /* 0x000e2200000e0000 */
[----:B------:R-:W-:Y:S02]  /*b650*/  ISETP.LT.OR P1, PT, R20, 0x49, P1 ;  /* 0x000000491400780c */ /* 0x000fe40000f21670 */
[----:B------:R-:W-:-:S02]  /*b660*/  FMNMX.FTZ R13, R31, R0, !PT ;  /* 0x000000001f0d7209 */ /* 0x000fc40007810000 */
[----:B------:R-:W-:Y:S02]  /*b670*/  FSEL R62, R62, -INF , !P1 ;  /* 0xff8000003e3e7808 */ /* 0x000fe40004800000 */
[C---:B------:R-:W-:Y:S02]  /*b680*/  LOP3.LUT P1, RZ, R18.reuse, 0x1000, RZ, 0xc0, !PT ;  /* 0x0000100012ff7812 */ /* 0x040fe4000782c0ff */
[----:B------:R-:W-:Y:S02]  /*b690*/  LOP3.LUT P4, RZ, R18, 0x2, RZ, 0xc0, !PT ;  /* 0x0000000212ff7812 */ /* 0x000fe4000788c0ff */
        /* <DEDUP_REMOVED lines=8> */
[----:B0-----:R-:W-:-:S02]  /*b720*/  FMNMX.FTZ R3, R5, R4, !PT ;  /* 0x0000000405037209 */ /* 0x001fc40007810000 */
[----:B------:R-:W-:Y:S02]  /*b730*/  ISETP.LT.OR P1, PT, R20, 0x51, P1 ;  /* 0x000000511400780c */ /* 0x000fe40000f21670 */
[----:B------:R-:W-:Y:S01]  /*b740*/  FMNMX.FTZ R21, R39, R0, !PT ;  /* 0x0000000027157209 */ /* 0x000fe20007810000 */
[----:B------:R-:W-:Y:S01]  /*b750*/  FMUL.FTZ R4, R3, UR30 ;  /* 0x0000001e03047c20 */ /* 0x000fe20008410000 */
[----:B------:R-:W-:Y:S02]  /*b760*/  FSEL R66, R66, -INF , !P1 ;  /* 0xff80000042427808 */ /* 0x000fe40004800000 */
[----:B------:R-:W-:Y:S02]  /*b770*/  LOP3.LUT P1, RZ, R18, 0x400, RZ, 0xc0, !PT ;  /* 0x0000040012ff7812 */ /* 0x000fe4000782c0ff */
[----:B------:R-:W-:Y:S02]  /*b780*/  FMNMX.FTZ R0, R42, R21, !PT ;  /* 0x000000152a007209 */ /* 0x000fe40007810000 */
[----:B------:R-:W-:-:S02]  /*b790*/  ISETP.GT.AND P1, PT, R12, 0x51, !P1 ;  /* 0x000000510c00780c */ /* 0x000fc40004f24270 */
[----:B------:R-:W-:Y:S02]  /*b7a0*/  ISETP.GT.AND P2, PT, R12, 0x71, !P2 ;  /* 0x000000710c00780c */ /* 0x000fe40005744270 */
[----:B------:R-:W-:Y:S02]  /*b7b0*/  ISETP.LT.OR P1, PT, R20, 0x52, P1 ;  /* 0x000000521400780c */ /* 0x000fe40000f21670 */
[----:B------:R-:W-:Y:S02]  /*b7c0*/  ISETP.GT.AND P3, PT, R12, 0x78, !P3 ;  /* 0x000000780c00780c */ /* 0x000fe40005f64270 */
[----:B------:R-:W-:Y:S02]  /*b7d0*/  FSEL R67, R67, -INF , !P1 ;  /* 0xff80000043437808 */ /* 0x000fe40004800000 */
[----:B------:R-:W-:Y:S02]  /*b7e0*/  LOP3.LUT P1, RZ, R18, 0x200, RZ, 0xc0, !PT ;  /* 0x0000020012ff7812 */ /* 0x000fe4000782c0ff */
[----:B------:R-:W-:-:S02]  /*b7f0*/  ISETP.LT.OR P2, PT, R20, 0x72, P2 ;  /* 0x000000721400780c */ /* 0x000fc40001741670 */
[----:B------:R-:W-:Y:S02]  /*b800*/  ISETP.GT.AND P1, PT, R12, 0x58, !P1 ;  /* 0x000000580c00780c */ /* 0x000fe40004f24270 */
[C---:B------:R-:W-:Y:S02]  /*b810*/  ISETP.LT.OR P3, PT, R20.reuse, 0x79, P3 ;  /* 0x000000791400780c */ /* 0x040fe40001f61670 */
[----:B------:R-:W-:Y:S02]  /*b820*/  ISETP.LT.OR P1, PT, R20, 0x59, P1 ;  /* 0x000000591400780c */ /* 0x000fe40000f21670 */
[----:B------:R-:W-:Y:S02]  /*b830*/  FSEL R83, R83, -INF , !P2 ;  /* 0xff80000053537808 */ /* 0x000fe40005000000 */
[----:B------:R-:W-:Y:S02]  /*b840*/  FSEL R70, R70, -INF , !P1 ;  /* 0xff80000046467808 */ /* 0x000fe40004800000 */
[----:B------:R-:W-:-:S02]  /*b850*/  LOP3.LUT P1, RZ, R18, 0x100, RZ, 0xc0, !PT ;  /* 0x0000010012ff7812 */ /* 0x000fc4000782c0ff */
[----:B------:R-:W-:Y:S02]  /*b860*/  FSEL R86, R86, -INF , !P3 ;  /* 0xff80000056567808 */ /* 0x000fe40005800000 */
        /* <DEDUP_REMOVED lines=15> */
[----:B------:R-:W-:-:S04]  /*b960*/  ISETP.GT.AND P1, PT, R12, 0x69, !P6 ;  /* 0x000000690c00780c */ /* 0x000fc80007724270 */
[----:B------:R-:W-:-:S04]  /*b970*/  ISETP.LT.OR P1, PT, R20, 0x6a, P1 ;  /* 0x0000006a1400780c */ /* 0x000fc80000f21670 */
[----:B------:R-:W-:Y:S02]  /*b980*/  FSEL R79, R79, -INF , !P1 ;  /* 0xff8000004f4f7808 */ /* 0x000fe40004800000 */
[----:B------:R-:W-:Y:S02]  /*b990*/  ISETP.GT.AND P1, PT, R12, 0x70, !P4 ;  /* 0x000000700c00780c */ /* 0x000fe40006724270 */
[----:B------:R-:W-:Y:S02]  /*b9a0*/  LOP3.LUT P4, RZ, R18, 0x10000000, RZ, 0xc0, !PT ;  /* 0x1000000012ff7812 */ /* 0x000fe4000788c0ff */
[----:B------:R-:W-:-:S04]  /*b9b0*/  ISETP.LT.OR P1, PT, R20, 0x71, P1 ;  /* 0x000000711400780c */ /* 0x000fc80000f21670 */
[----:B------:R-:W-:Y:S02]  /*b9c0*/  FSEL R82, R82, -INF , !P1 ;  /* 0xff80000052527808 */ /* 0x000fe40004800000 */
[----:B------:R-:W-:-:S04]  /*b9d0*/  FSETP.NEU.FTZ.AND P1, PT, R3, -INF , PT ;  /* 0xff8000000300780b */ /* 0x000fc80003f3d000 */
[----:B------:R-:W-:Y:S02]  /*b9e0*/  FSEL R4, R4, RZ, P1 ;  /* 0x000000ff04047208 */ /* 0x000fe40000800000 */
[----:B------:R-:W-:Y:S02]  /*b9f0*/  ISETP.GT.AND P1, PT, R12, 0x79, !P4 ;  /* 0x000000790c00780c */ /* 0x000fe40006724270 */
[----:B------:R-:W-:Y:S01]  /*ba00*/  ISETP.NE.AND P4, PT, R92, 0x1, PT ;  /* 0x000000015c00780c */ /* 0x000fe20003f85270 */
[--C-:B------:R-:W-:Y:S01]  /*ba10*/  FFMA.FTZ R5, R25, UR30, -R4.reuse ;  /* 0x0000001e19057c23 */ /* 0x100fe20008010804 */
[----:B------:R-:W-:Y:S01]  /*ba20*/  FMNMX.FTZ R25, R43, R0, !PT ;  /* 0x000000002b197209 */ /* 0x000fe20007810000 */
[--C-:B------:R-:W-:Y:S01]  /*ba30*/  FFMA.FTZ R7, R29, UR30, -R4.reuse ;  /* 0x0000001e1d077c23 */ /* 0x100fe20008010804 */
[--C-:B------:R-:W-:Y:S01]  /*ba40*/  FFMA.FTZ R33, R33, UR30, -R4.reuse ;  /* 0x0000001e21217c23 */ /* 0x100fe20008010804 */
[--C-:B------:R-:W-:Y:S01]  /*ba50*/  FFMA.FTZ R37, R37, UR30, -R4.reuse ;  /* 0x0000001e25257c23 */ /* 0x100fe20008010804 */
[----:B------:R-:W-:Y:S01]  /*ba60*/  FMNMX.FTZ R0, R46, R25, !PT ;  /* 0x000000192e007209 */ /* 0x000fe20007810000 */
[--C-:B------:R-:W-:Y:S01]  /*ba70*/  FFMA.FTZ R41, R41, UR30, -R4.reuse ;  /* 0x0000001e29297c23 */ /* 0x100fe20008010804 */
[----:B------:R0:W-:Y:S01]  /*ba80*/  MUFU.EX2 R13, R33 ;  /* 0x00000021000d7308 */ /* 0x0001e20000000800 */
[--C-:B------:R-:W-:Y:S01]  /*ba90*/  FFMA.FTZ R45, R45, UR30, -R4.reuse ;  /* 0x0000001e2d2d7c23 */ /* 0x100fe20008010804 */
[----:B------:R-:W-:Y:S01]  /*baa0*/  FMNMX.FTZ R25, R47, R0, !PT ;  /* 0x000000002f197209 */ /* 0x000fe20007810000 */
[--C-:B------:R-:W-:Y:S01]  /*bab0*/  FFMA.FTZ R6, R57, UR30, -R4.reuse ;  /* 0x0000001e39067c23 */ /* 0x100fe20008010804 */
[----:B------:R-:W-:Y:S01]  /*bac0*/  ISETP.LT.OR P1, PT, R20, 0x7a, P1 ;  /* 0x0000007a1400780c */ /* 0x000fe20000f21670 */
[--C-:B------:R-:W-:Y:S01]  /*bad0*/  FFMA.FTZ R53, R53, UR30, -R4.reuse ;  /* 0x0000001e35357c23 */ /* 0x100fe20008010804 */
[----:B------:R-:W-:Y:S01]  /*bae0*/  FMNMX.FTZ R0, R50, R25, !PT ;  /* 0x0000001932007209 */ /* 0x000fe20007810000 */
[--C-:B------:R-:W-:Y:S01]  /*baf0*/  FFMA.FTZ R148, R24, UR30, -R4.reuse ;  /* 0x0000001e18947c23 */ /* 0x100fe20008010804 */
[----:B------:R1:W-:Y:S01]  /*bb00*/  MUFU.EX2 R21, R37 ;  /* 0x0000002500157308 */ /* 0x0003e20000000800 */
[----:B------:R-:W-:Y:S01]  /*bb10*/  FSEL R87, R87, -INF , !P1 ;  /* 0xff80000057577808 */ /* 0x000fe20004800000 */
[--C-:B------:R-:W-:Y:S01]  /*bb20*/  FFMA.FTZ R150, R28, UR30, -R4.reuse ;  /* 0x0000001e1c967c23 */ /* 0x100fe20008010804 */
[----:B------:R-:W-:Y:S01]  /*bb30*/  FMNMX.FTZ R29, R51, R0, !PT ;  /* 0x00000000331d7209 */ /* 0x000fe20007810000 */
[--C-:B------:R-:W-:Y:S01]  /*bb40*/  FFMA.FTZ R49, R49, UR30, -R4.reuse ;  /* 0x0000001e31317c23 */ /* 0x100fe20008010804 */
[--C-:B------:R-:W-:Y:S01]  /*bb50*/  FFMA.FTZ R144, R32, UR30, -R4.reuse ;  /* 0x0000001e20907c23 */ /* 0x100fe20008010804 */
[--C-:B------:R-:W-:Y:S01]  /*bb60*/  FFMA.FTZ R146, R36, UR30, -R4.reuse ;  /* 0x0000001e24927c23 */ /* 0x100fe20008010804 */
[----:B------:R-:W-:Y:S01]  /*bb70*/  FMNMX.FTZ R0, R54, R29, !PT ;  /* 0x0000001d36007209 */ /* 0x000fe20007810000 */
[----:B------:R2:W-:Y:S01]  /*bb80*/  MUFU.EX2 R25, R41 ;  /* 0x0000002900197308 */ /* 0x0005e20000000800 */
        /* <DEDUP_REMOVED lines=10> */
[----:B0-----:R-:W-:Y:S01]  /*bc30*/  FMNMX.FTZ R33, R59, R0, !PT ;  /* 0x000000003b217209 */ /* 0x001fe20007810000 */
[--C-:B------:R-:W-:Y:S01]  /*bc40*/  FFMA.FTZ R130, R68, UR30, -R4.reuse ;  /* 0x0000001e44827c23 */ /* 0x100fe20008010804 */
[--C-:B------:R-:W-:Y:S01]  /*bc50*/  FFMA.FTZ R124, R72, UR30, -R4.reuse ;  /* 0x0000001e487c7c23 */ /* 0x100fe20008010804 */
[--C-:B------:R-:W-:Y:S01]  /*bc60*/  FFMA.FTZ R126, R76, UR30, -R4.reuse ;  /* 0x0000001e4c7e7c23 */ /* 0x100fe20008010804 */
[----:B------:R-:W-:Y:S01]  /*bc70*/  FMNMX.FTZ R0, R62, R33, !PT ;  /* 0x000000213e007209 */ /* 0x000fe20007810000 */
[----:B------:R-:W-:Y:S01]  /*bc80*/  MUFU.EX2 R29, R45 ;  /* 0x0000002d001d7308 */ /* 0x000fe20000000800 */
[--C-:B------:R-:W-:Y:S01]  /*bc90*/  FFMA.FTZ R120, R80, UR30, -R4.reuse ;  /* 0x0000001e50787c23 */ /* 0x100fe20008010804 */
[----:B------:R-:W-:Y:S01]  /*bca0*/  FFMA.FTZ R122, R84, UR30, -R4 ;  /* 0x0000001e547a7c23 */ /* 0x000fe20008010804 */
[----:B------:R-:W-:-:S04]  /*bcb0*/  FMNMX.FTZ R33, R63, R0, !PT ;  /* 0x000000003f217209 */ /* 0x000fc80007810000 */
[----:B------:R-:W-:Y:S01]  /*bcc0*/  FMNMX.FTZ R0, R66, R33, !PT ;  /* 0x0000002142007209 */ /* 0x000fe20007810000 */
[----:B------:R-:W0:Y:S03]  /*bcd0*/  MUFU.EX2 R5, R5 ;  /* 0x0000000500057308 */ /* 0x000e260000000800 */
[----:B-1----:R-:W-:-:S04]  /*bce0*/  FMNMX.FTZ R37, R67, R0, !PT ;  /* 0x0000000043257209 */ /* 0x002fc80007810000 */
[----:B------:R-:W-:Y:S01]  /*bcf0*/  FMNMX.FTZ R0, R70, R37, !PT ;  /* 0x0000002546007209 */ /* 0x000fe20007810000 */
[----:B------:R-:W1:Y:S03]  /*bd00*/  MUFU.EX2 R150, R150 ;  /* 0x0000009600967308 */ /* 0x000e660000000800 */
[----:B------:R-:W-:-:S04]  /*bd10*/  FMNMX.FTZ R37, R71, R0, !PT ;  /* 0x0000000047257209 */ /* 0x000fc80007810000 */
[----:B------:R-:W-:Y:S01]  /*bd20*/  FMNMX.FTZ R0, R74, R37, !PT ;  /* 0x000000254a007209 */ /* 0x000fe20007810000 */
[----:B------:R-:W3:Y:S03]  /*bd30*/  MUFU.EX2 R7, R7 ;  /* 0x0000000700077308 */ /* 0x000ee60000000800 */
[----:B--2---:R-:W-:-:S04]  /*bd40*/  FMNMX.FTZ R41, R75, R0, !PT ;  /* 0x000000004b297209 */ /* 0x004fc80007810000 */
[----:B------:R-:W-:Y:S01]  /*bd50*/  FMNMX.FTZ R0, R78, R41, !PT ;  /* 0x000000294e007209 */ /* 0x000fe20007810000 */
[----:B------:R2:W-:Y:S03]  /*bd60*/  MUFU.EX2 R37, R53 ;  /* 0x0000003500257308 */ /* 0x0005e60000000800 */
[----:B------:R-:W-:-:S04]  /*bd70*/  FMNMX.FTZ R41, R79, R0, !PT ;  /* 0x000000004f297209 */ /* 0x000fc80007810000 */
[----:B------:R-:W-:Y:S01]  /*bd80*/  FMNMX.FTZ R0, R82, R41, !PT ;  /* 0x0000002952007209 */ /* 0x000fe20007810000 */
[----:B------:R4:W-:Y:S01]  /*bd90*/  MUFU.EX2 R33, R49 ;  /* 0x0000003100217308 */ /* 0x0009e20000000800 */
[----:B--2---:R-:W-:Y:S02]  /*bda0*/  FFMA.FTZ R53, R69, UR30, -R4 ;  /* 0x0000001e45357c23 */ /* 0x004fe40008010804 */
[----:B------:R-:W-:-:S04]  /*bdb0*/  FMNMX.FTZ R45, R83, R0, !PT ;  /* 0x00000000532d7209 */ /* 0x000fc80007810000 */
[----:B------:R-:W-:Y:S01]  /*bdc0*/  FMNMX.FTZ R0, R86, R45, !PT ;  /* 0x0000002d56007209 */ /* 0x000fe20007810000 */
[----:B------:R2:W-:Y:S01]  /*bdd0*/  MUFU.EX2 R41, R6 ;  /* 0x0000000600297308 */ /* 0x0005e20000000800 */
[--C-:B------:R-:W-:Y:S01]  /*bde0*/  FFMA.FTZ R45, R61, UR30, -R4.reuse ;  /* 0x0000001e3d2d7c23 */ /* 0x100fe20008010804 */
[--C-:B----4-:R-:W-:Y:S01]  /*bdf0*/  FFMA.FTZ R49, R65, UR30, -R4.reuse ;  /* 0x0000001e41317c23 */ /* 0x110fe20008010804 */
[----:B------:R-:W-:Y:S01]  /*be00*/  FMNMX.FTZ R0, R87, R0, !PT ;  /* 0x0000000057007209 */ /* 0x000fe20007810000 */
[--C-:B------:R-:W-:Y:S01]  /*be10*/  FFMA.FTZ R61, R77, UR30, -R4.reuse ;  /* 0x0000001e4d3d7c23 */ /* 0x100fe20008010804 */
[----:B------:R-:W-:-:S03]  /*be20*/  FFMA.FTZ R65, R81, UR30, -R4 ;  /* 0x0000001e51417c23 */ /* 0x000fc60008010804 */
[----:B------:R-:W2:Y:S01]  /*be30*/  SHFL.BFLY PT, R57, R0, 0x2, 0x1f ;  /* 0x0c401f0000397f89 */ /* 0x000ea200000e0000 */
[----:B------:R-:W4:Y:S08]  /*be40*/  MUFU.EX2 R144, R144 ;  /* 0x0000009000907308 */ /* 0x000f300000000800 */
[----:B------:R-:W5:Y:S08]  /*be50*/  MUFU.EX2 R146, R146 ;  /* 0x0000009200927308 */ /* 0x000f700000000800 */
[----:B------:R-:W-:Y:S01]  /*be60*/  MUFU.EX2 R140, R140 ;  /* 0x0000008c008c7308 */ /* 0x000fe20000000800 */
[----:B--2---:R-:W-:Y:S01]  /*be70*/  FMNMX.FTZ R6, R0, R57, !PT ;  /* 0x0000003900067209 */ /* 0x004fe20007810000 */
[----:B------:R-:W-:-:S06]  /*be80*/  FFMA.FTZ R57, R73, UR30, -R4 ;  /* 0x0000001e49397c23 */ /* 0x000fcc0008010804 */
[----:B------:R-:W-:Y:S01]  /*be90*/  MUFU.EX2 R142, R142 ;  /* 0x0000008e008e7308 */ /* 0x000fe20000000800 */
[----:B------:R-:W2:Y:S07]  /*bea0*/  SHFL.BFLY PT, R69, R6, 0x1, 0x1f ;  /* 0x0c201f0006457f89 */ /* 0x000eae00000e0000 */
[----:B------:R-:W-:Y:S08]  /*beb0*/  MUFU.EX2 R136, R136 ;  /* 0x0000008800887308 */ /* 0x000ff00000000800 */
[----:B------:R-:W-:Y:S08]  /*bec0*/  MUFU.EX2 R138, R138 ;  /* 0x0000008a008a7308 */ /* 0x000ff00000000800 */
[----:B------:R-:W-:Y:S01]  /*bed0*/  MUFU.EX2 R132, R132 ;  /* 0x0000008400847308 */ /* 0x000fe20000000800 */
[----:B--2---:R-:W-:Y:S01]  /*bee0*/  FMNMX.FTZ R0, R6, R69, !PT ;  /* 0x0000004506007209 */ /* 0x004fe20007810000 */
[----:B------:R-:W-:-:S03]  /*bef0*/  FFMA.FTZ R69, R85, UR30, -R4 ;  /* 0x0000001e55457c23 */ /* 0x000fc60008010804 */
[C---:B------:R-:W-:Y:S01]  /*bf00*/  FSETP.NEU.FTZ.AND P1, PT, R0.reuse, -INF , PT ;  /* 0xff8000000000780b */ /* 0x040fe20003f3d000 */
[----:B------:R-:W-:Y:S02]  /*bf10*/  FMUL.FTZ R6, R0, UR30 ;  /* 0x0000001e00067c20 */ /* 0x000fe40008410000 */
[----:B------:R-:W-:Y:S03]  /*bf20*/  MUFU.EX2 R134, R134 ;  /* 0x0000008600867308 */ /* 0x000fe60000000800 */
[----:B------:R-:W-:-:S05]  /*bf30*/  FSEL R6, R6, RZ, P1 ;  /* 0x000000ff06067208 */ /* 0x000fca0000800000 */
[----:B------:R-:W-:Y:S01]  /*bf40*/  MUFU.EX2 R45, R45 ;  /* 0x0000002d002d7308 */ /* 0x000fe20000000800 */
[--C-:B------:R-:W-:Y:S01]  /*bf50*/  FFMA.FTZ R149, R26, UR30, -R6.reuse ;  /* 0x0000001e1a957c23 */ /* 0x100fe20008010806 */
[--C-:B------:R-:W-:Y:S01]  /*bf60*/  FFMA.FTZ R4, R27, UR30, -R6.reuse ;  /* 0x0000001e1b047c23 */ /* 0x100fe20008010806 */
[--C-:B------:R-:W-:Y:S01]  /*bf70*/  FFMA.FTZ R151, R30, UR30, -R6.reuse ;  /* 0x0000001e1e977c23 */ /* 0x100fe20008010806 */
[----:B0-----:R-:W-:Y:S01]  /*bf80*/  FADD.FTZ R27, R148, R5 ;  /* 0x00000005941b7221 */ /* 0x001fe20000010000 */
[--C-:B------:R-:W-:Y:S01]  /*bf90*/  FFMA.FTZ R12, R31, UR30, -R6.reuse ;  /* 0x0000001e1f0c7c23 */ /* 0x100fe20008010806 */
[--C-:B------:R-:W-:Y:S01]  /*bfa0*/  FFMA.FTZ R145, R34, UR30, -R6.reuse ;  /* 0x0000001e22917c23 */ /* 0x100fe20008010806 */
[--C-:B------:R-:W-:Y:S01]  /*bfb0*/  FFMA.FTZ R20, R35, UR30, -R6.reuse ;  /* 0x0000001e23147c23 */ /* 0x100fe20008010806 */
[----:B------:R-:W-:Y:S01]  /*bfc0*/  MUFU.EX2 R149, R149 ;  /* 0x0000009500957308 */ /* 0x000fe20000000800 */
[----:B-1----:R-:W-:Y:S01]  /*bfd0*/  FADD.FTZ R34, R150, R27 ;  /* 0x0000001b96227221 */ /* 0x002fe20000010000 */
[--C-:B------:R-:W-:Y:S01]  /*bfe0*/  FFMA.FTZ R147, R38, UR30, -R6.reuse ;  /* 0x0000001e26937c23 */ /* 0x100fe20008010806 */
[--C-:B------:R-:W-:Y:S01]  /*bff0*/  FFMA.FTZ R24, R39, UR30, -R6.reuse ;  /* 0x0000001e27187c23 */ /* 0x100fe20008010806 */
[----:B------:R-:W-:Y:S01]  /*c000*/  FFMA.FTZ R141, R42, UR30, -R6 ;  /* 0x0000001e2a8d7c23 */ /* 0x000fe20008010806 */
[----:B---3--:R-:W-:Y:S01]  /*c010*/  FADD.FTZ R27, R7, R34 ;  /* 0x00000022071b7221 */ /* 0x008fe20000010000 */
[----:B------:R-:W0:Y:S01]  /*c020*/  @P4 LDC R35, c[0x0][0x44c] ;  /* 0x00011300ff234b82 */ /* 0x000e220000000800 */
[--C-:B------:R-:W-:Y:S01]  /*c030*/  FFMA.FTZ R26, R43, UR30, -R6.reuse ;  /* 0x0000001e2b1a7c23 */ /* 0x100fe20008010806 */
[----:B------:R-:W1:Y:S01]  /*c040*/  MUFU.EX2 R4, R4 ;  /* 0x0000000400047308 */ /* 0x000e620000000800 */
[----:B----4-:R-:W-:Y:S01]  /*c050*/  FADD.FTZ R36, R144, R27 ;  /* 0x0000001b90247221 */ /* 0x010fe20000010000 */
[--C-:B------:R-:W-:Y:S01]  /*c060*/  FFMA.FTZ R143, R46, UR30, -R6.reuse ;  /* 0x0000001e2e8f7c23 */ /* 0x100fe20008010806 */
[--C-:B------:R-:W-:Y:S01]  /*c070*/  FFMA.FTZ R28, R47, UR30, -R6.reuse ;  /* 0x0000001e2f1c7c23 */ /* 0x100fe20008010806 */
[----:B------:R-:W-:Y:S01]  /*c080*/  FFMA.FTZ R137, R50, UR30, -R6 ;  /* 0x0000001e32897c23 */ /* 0x000fe20008010806 */
[----:B------:R-:W-:Y:S01]  /*c090*/  FADD.FTZ R27, R13, R36 ;  /* 0x000000240d1b7221 */ /* 0x000fe20000010000 */
[----:B------:R-:W2:Y:S01]  /*c0a0*/  @P4 LDC R46, c[0x0][0x450] ;  /* 0x00011400ff2e4b82 */ /* 0x000ea20000000800 */
[--C-:B------:R-:W-:Y:S01]  /*c0b0*/  FFMA.FTZ R30, R51, UR30, -R6.reuse ;  /* 0x0000001e331e7c23 */ /* 0x100fe20008010806 */
[----:B------:R-:W3:Y:S01]  /*c0c0*/  MUFU.EX2 R151, R151 ;  /* 0x0000009700977308 */ /* 0x000ee20000000800 */
[----:B-----5:R-:W-:Y:S01]  /*c0d0*/  FADD.FTZ R36, R146, R27 ;  /* 0x0000001b92247221 */ /* 0x020fe20000010000 */
[--C-:B------:R-:W-:Y:S01]  /*c0e0*/  FFMA.FTZ R139, R54, UR30, -R6.reuse ;  /* 0x0000001e368b7c23 */ /* 0x100fe20008010806 */
[----:B------:R-:W-:Y:S01]  /*c0f0*/  FFMA.FTZ R32, R55, UR30, -R6 ;  /* 0x0000001e37207c23 */ /* 0x000fe20008010806 */
[----:B------:R-:W-:-:S02]  /*c100*/  IMAD.MOV.U32 R42, RZ, RZ, R91 ;  /* 0x000000ffff2a7224 */ /* 0x000fc400078e005b */
[----:B------:R-:W-:Y:S01]  /*c110*/  FADD.FTZ R31, R21, R36 ;  /* 0x00000024151f7221 */ /* 0x000fe20000010000 */
[--C-:B------:R-:W-:Y:S01]  /*c120*/  FFMA.FTZ R133, R58, UR30, -R6.reuse ;  /* 0x0000001e3a857c23 */ /* 0x100fe20008010806 */
[----:B------:R-:W-:Y:S01]  /*c130*/  FFMA.FTZ R34, R59, UR30, -R6 ;  /* 0x0000001e3b227c23 */ /* 0x000fe20008010806 */
[----:B------:R-:W4:Y:S01]  /*c140*/  MUFU.EX2 R12, R12 ;  /* 0x0000000c000c7308 */ /* 0x000f220000000800 */
[----:B-1----:R-:W-:Y:S01]  /*c150*/  FADD.FTZ R38, R149, R4 ;  /* 0x0000000495267221 */ /* 0x002fe20000010000 */
[----:B------:R-:W-:Y:S01]  /*c160*/  FADD.FTZ R40, R140, R31 ;  /* 0x0000001f8c287221 */ /* 0x000fe20000010000 */
[--C-:B------:R-:W-:Y:S01]  /*c170*/  FFMA.FTZ R135, R62, UR30, -R6.reuse ;  /* 0x0000001e3e877c23 */ /* 0x100fe20008010806 */
[--C-:B------:R-:W-:Y:S01]  /*c180*/  FFMA.FTZ R36, R63, UR30, -R6.reuse ;  /* 0x0000001e3f247c23 */ /* 0x100fe20008010806 */
[----:B------:R-:W-:Y:S01]  /*c190*/  FFMA.FTZ R129, R66, UR30, -R6 ;  /* 0x0000001e42817c23 */ /* 0x000fe20008010806 */
[----:B------:R-:W-:Y:S01]  /*c1a0*/  FADD.FTZ R31, R25, R40 ;  /* 0x00000028191f7221 */ /* 0x000fe20000010000 */
[----:B0-----:R-:W-:Y:S01]  /*c1b0*/  @P4 IMAD.HI.U32 R35, R91, R35, RZ ;  /* 0x000000235b234227 */ /* 0x001fe200078e00ff */
[----:B------:R-:W0:Y:S03]  /*c1c0*/  MUFU.EX2 R145, R145 ;  /* 0x0000009100917308 */ /* 0x000e260000000800 */
[----:B---3--:R-:W-:Y:S01]  /*c1d0*/  FADD.FTZ R27, R151, R38 ;  /* 0x00000026971b7221 */ /* 0x008fe20000010000 */
[--C-:B------:R-:W-:Y:S01]  /*c1e0*/  FFMA.FTZ R131, R70, UR30, -R6.reuse ;  /* 0x0000001e46837c23 */ /* 0x100fe20008010806 */
[--C-:B------:R-:W-:Y:S01]  /*c1f0*/  FFMA.FTZ R125, R74, UR30, -R6.reuse ;  /* 0x0000001e4a7d7c23 */ /* 0x100fe20008010806 */
[--C-:B------:R-:W-:Y:S01]  /*c200*/  FFMA.FTZ R75, R75, UR30, -R6.reuse ;  /* 0x0000001e4b4b7c23 */ /* 0x100fe20008010806 */
[--C-:B------:R-:W-:Y:S01]  /*c210*/  FFMA.FTZ R127, R78, UR30, -R6.reuse ;  /* 0x0000001e4e7f7c23 */ /* 0x100fe20008010806 */
[----:B--2---:R-:W-:Y:S01]  /*c220*/  @P4 SHF.R.U32.HI R42, RZ, R46, R35 ;  /* 0x0000002eff2a4219 */ /* 0x004fe20000011623 */
[--C-:B------:R-:W-:Y:S01]  /*c230*/  FFMA.FTZ R82, R82, UR30, -R6.reuse ;  /* 0x0000001e52527c23 */ /* 0x100fe20008010806 */
[----:B------:R-:W1:Y:S01]  /*c240*/  MUFU.EX2 R20, R20 ;  /* 0x0000001400147308 */ /* 0x000e620000000800 */
[----:B----4-:R-:W-:Y:S01]  /*c250*/  FADD.FTZ R38, R12, R27 ;  /* 0x0000001b0c267221 */ /* 0x010fe20000010000 */
[--C-:B------:R-:W-:Y:S01]  /*c260*/  FFMA.FTZ R83, R83, UR30, -R6.reuse ;  /* 0x0000001e53537c23 */ /* 0x100fe20008010806 */
[--C-:B------:R-:W-:Y:S01]  /*c270*/  FFMA.FTZ R86, R86, UR30, -R6.reuse ;  /* 0x0000001e56567c23 */ /* 0x100fe20008010806 */
[----:B------:R-:W-:Y:S01]  /*c280*/  FFMA.FTZ R87, R87, UR30, -R6 ;  /* 0x0000001e57577c23 */ /* 0x000fe20008010806 */
[----:B------:R-:W-:Y:S01]  /*c290*/  F2FP.F16.F32.PACK_AB R148, R5, R148 ;  /* 0x000000940594723e */ /* 0x000fe200000000ff */
[----:B------:R-:W-:Y:S01]  /*c2a0*/  IMAD.IADD R89, R89, 0x1, R42 ;  /* 0x0000000159597824 */ /* 0x000fe200078e022a */
[----:B------:R-:W-:Y:S01]  /*c2b0*/  F2FP.F16.F32.PACK_AB R150, R7, R150 ;  /* 0x000000960796723e */ /* 0x000fe200000000ff */
[----:B------:R-:W2:Y:S01]  /*c2c0*/  MUFU.EX2 R147, R147 ;  /* 0x0000009300937308 */ /* 0x000ea20000000800 */
[----:B0-----:R-:W-:Y:S01]  /*c2d0*/  FADD.FTZ R27, R145, R38 ;  /* 0x00000026911b7221 */ /* 0x001fe20000010000 */
[----:B------:R-:W-:Y:S01]  /*c2e0*/  FADD.FTZ R38, R142, R31 ;  /* 0x0000001f8e267221 */ /* 0x000fe20000010000 */
[----:B------:R-:W-:Y:S01]  /*c2f0*/  ISETP.GE.AND P4, PT, R11, 0x1, PT ;  /* 0x000000010b00780c */ /* 0x000fe20003f86270 */
[----:B------:R-:W-:Y:S01]  /*c300*/  IMAD.IADD R10, R89, 0x1, R10 ;  /* 0x00000001590a7824 */ /* 0x000fe200078e020a */
[----:B------:R-:W-:Y:S01]  /*c310*/  F2FP.F16.F32.PACK_AB R149, R4, R149 ;  /* 0x000000950495723e */ /* 0x000fe200000000ff */
[----:B------:R-:W-:Y:S01]  /*c320*/  FADD.FTZ R31, R29, R38 ;  /* 0x000000261d1f7221 */ /* 0x000fe20000010000 */
[----:B------:R-:W-:Y:S01]  /*c330*/  FFMA.FTZ R38, R67, UR30, -R6 ;  /* 0x0000001e43267c23 */ /* 0x000fe20008010806 */
        /* <DEDUP_REMOVED lines=11> */
[----:B------:R-:W-:Y:S01]  /*c3f0*/  F2FP.F16.F32.PACK_AB R136, R33, R136 ;  /* 0x000000882188723e */ /* 0x000fe200000000ff */
[C---:B------:R-:W-:Y:S01]  /*c400*/  FADD.FTZ R31, R37.reuse, R46 ;  /* 0x0000002e251f7221 */ /* 0x040fe20000010000 */
[----:B------:R-:W-:Y:S01]  /*c410*/  F2FP.F16.F32.PACK_AB R138, R37, R138 ;  /* 0x0000008a258a723e */ /* 0x000fe200000000ff */
[----:B------:R-:W2:Y:S01]  /*c420*/  MUFU.EX2 R26, R26 ;  /* 0x0000001a001a7308 */ /* 0x000ea20000000800 */
[----:B0-----:R-:W-:Y:S01]  /*c430*/  FADD.FTZ R40, R24, R27 ;  /* 0x0000001b18287221 */ /* 0x001fe20000010000 */
[----:B------:R-:W-:-:S02]  /*c440*/  F2FP.F16.F32.PACK_AB R151, R12, R151 ;  /* 0x000000970c97723e */ /* 0x000fc400000000ff */
[----:B------:R-:W-:Y:S02]  /*c450*/  F2FP.F16.F32.PACK_AB R145, R20, R145 ;  /* 0x000000911491723e */ /* 0x000fe400000000ff */
[----:B------:R-:W-:Y:S02]  /*c460*/  F2FP.F16.F32.PACK_AB R147, R24, R147 ;  /* 0x000000931893723e */ /* 0x000fe400000000ff */
[----:B------:R-:W0:Y:S01]  /*c470*/  MUFU.EX2 R143, R143 ;  /* 0x0000008f008f7308 */ /* 0x000e220000000800 */
[----:B-1----:R-:W-:Y:S01]  /*c480*/  FADD.FTZ R27, R141, R40 ;  /* 0x000000288d1b7221 */ /* 0x002fe20000010000 */
[----:B------:R-:W-:-:S06]  /*c490*/  FFMA.FTZ R40, R71, UR30, -R6 ;  /* 0x0000001e47287c23 */ /* 0x000fcc0008010806 */
[----:B------:R-:W1:Y:S01]  /*c4a0*/  MUFU.EX2 R28, R28 ;  /* 0x0000001c001c7308 */ /* 0x000e620000000800 */
[C---:B--2---:R-:W-:Y:S01]  /*c4b0*/  FADD.FTZ R44, R26.reuse, R27 ;  /* 0x0000001b1a2c7221 */ /* 0x044fe20000010000 */
[----:B------:R-:W-:-:S06]  /*c4c0*/  F2FP.F16.F32.PACK_AB R141, R26, R141 ;  /* 0x0000008d1a8d723e */ /* 0x000fcc00000000ff */
[----:B------:R-:W2:Y:S01]  /*c4d0*/  MUFU.EX2 R137, R137 ;  /* 0x0000008900897308 */ /* 0x000ea20000000800 */
[----:B0-----:R-:W-:Y:S01]  /*c4e0*/  FADD.FTZ R27, R143, R44 ;  /* 0x0000002c8f1b7221 */ /* 0x001fe20000010000 */
[----:B------:R-:W-:Y:S01]  /*c4f0*/  FADD.FTZ R44, R132, R31 ;  /* 0x0000001f842c7221 */ /* 0x000fe20000010000 */
[----:B------:R-:W-:-:S03]  /*c500*/  F2FP.F16.F32.PACK_AB R132, R41, R132 ;  /* 0x000000842984723e */ /* 0x000fc600000000ff */
[----:B------:R-:W-:Y:S01]  /*c510*/  FADD.FTZ R31, R41, R44 ;  /* 0x0000002c291f7221 */ /* 0x000fe20000010000 */
[----:B------:R-:W-:Y:S01]  /*c520*/  FFMA.FTZ R44, R79, UR30, -R6 ;  /* 0x0000001e4f2c7c23 */ /* 0x000fe20008010806 */
[----:B------:R-:W0:Y:S01]  /*c530*/  MUFU.EX2 R30, R30 ;  /* 0x0000001e001e7308 */ /* 0x000e220000000800 */
[----:B-1----:R-:W-:Y:S01]  /*c540*/  FADD.FTZ R46, R28, R27 ;  /* 0x0000001b1c2e7221 */ /* 0x002fe20000010000 */
[----:B------:R-:W-:Y:S01]  /*c550*/  FADD.FTZ R48, R134, R31 ;  /* 0x0000001f86307221 */ /* 0x000fe20000010000 */
[C---:B------:R-:W-:Y:S02]  /*c560*/  F2FP.F16.F32.PACK_AB R134, R45.reuse, R134 ;  /* 0x000000862d86723e */ /* 0x040fe400000000ff */
[----:B------:R-:W-:Y:S01]  /*c570*/  F2FP.F16.F32.PACK_AB R143, R28, R143 ;  /* 0x0000008f1c8f723e */ /* 0x000fe200000000ff */
[----:B------:R-:W-:Y:S02]  /*c580*/  FADD.FTZ R31, R45, R48 ;  /* 0x000000302d1f7221 */ /* 0x000fe40000010000 */
        /* <DEDUP_REMOVED lines=73> */
[----:B-1----:R-:W-:Y:S01]  /*ca20*/  FADD.FTZ R6, R122, R7 ;  /* 0x000000077a067221 */ /* 0x002fe20000010000 */
[C---:B--2---:R-:W-:Y:S01]  /*ca30*/  FADD.FTZ R5, R87.reuse, R4 ;  /* 0x0000000457057221 */ /* 0x044fe20000010000 */
[----:B------:R-:W-:Y:S01]  /*ca40*/  F2FP.F16.F32.PACK_AB R123, R87, R86 ;  /* 0x00000056577b723e */ /* 0x000fe200000000ff */
[----:B------:R-:W-:Y:S02]  /*ca50*/  VIADD R4, R88, 0xfffffffe ;  /* 0xfffffffe58047836 */ /* 0x000fe40000000000 */
[C---:B0-----:R-:W-:Y:S01]  /*ca60*/  FADD.FTZ R6, R69.reuse, R6 ;  /* 0x0000000645067221 */ /* 0x041fe20000010000 */
[----:B------:R-:W-:Y:S01]  /*ca70*/  F2FP.F16.F32.PACK_AB R122, R69, R122 ;  /* 0x0000007a457a723e */ /* 0x000fe200000000ff */
        /* <DEDUP_REMOVED lines=12> */
.L_x_1707:
[----:B------:R-:W-:-:S13]  /*cb40*/  ISETP.NE.AND P1, PT, R11, 0x1, PT ;  /* 0x000000010b00780c */ /* 0x000fda0003f25270 */
[----:B------:R-:W0:Y:S02]  /*cb50*/  @P1 LDC.64 R12, c[0x0][0x9e8] ;  /* 0x00027a00ff0c1b82 */ /* 0x000e240000000a00 */
[----:B0-----:R-:W-:-:S05]  /*cb60*/  @P1 IMAD.HI.U32 R12, R7, R12, RZ ;  /* 0x0000000c070c1227 */ /* 0x001fca00078e00ff */
[----:B------:R-:W-:-:S07]  /*cb70*/  @P1 SHF.R.U32.HI R7, RZ, R13, R12 ;  /* 0x0000000dff071219 */ /* 0x000fce000001160c */
.L_x_1708:
[----:B------:R-:W-:Y:S05]  /*cb80*/  BSYNC B0 ;  /* 0x0000000000007941 */ /* 0x000fea0003800000 */
.L_x_1706:
[----:B------:R-:W-:-:S05]  /*cb90*/  IMAD R7, R7, R11, R11 ;  /* 0x0000000b07077224 */ /* 0x000fca00078e020b */
[----:B------:R-:W-:-:S07]  /*cba0*/  VIMNMX R10, R10, R7, PT ;  /* 0x000000070a0a7248 */ /* 0x000fce0003fe0100 */
.L_x_1705:
[----:B------:R-:W2:Y:S01]  /*cbb0*/  LDL R11, [R1+0x3c] ;  /* 0x00003c00010b7983 */ /* 0x000ea20000100800 */
[----:B------:R-:W-:Y:S01]  /*cbc0*/  SHF.R.S32.HI R7, RZ, 0x1f, R10 ;  /* 0x0000001fff077819 */ /* 0x000fe2000001140a */
[----:B------:R-:W-:Y:S01]  /*cbd0*/  ULDC UR5, c[0x0][0x9e4] ;  /* 0x0002790000057ab9 */ /* 0x000fe20000000800 */
[----:B------:R-:W-:Y:S01]  /*cbe0*/  ULDC UR4, c[0x0][0x9e4] ;  /* 0x0002790000047ab9 */ /* 0x000fe20000000800 */
[----:B------:R-:W-:Y:S01]  /*cbf0*/  ULDC UR9, c[0x0][0x9dc] ;  /* 0x0002770000097ab9 */ /* 0x000fe20000000800 */
[----:B------:R-:W-:Y:S01]  /*cc00*/  LEA.HI R7, R7, R10, RZ, 0x7 ;  /* 0x0000000a07077211 */ /* 0x000fe200078f38ff */
[----:B------:R-:W-:Y:S01]  /*cc10*/  ULDC UR11, c[0x0][0x9dc] ;  /* 0x00027700000b7ab9 */ /* 0x000fe20000000800 */
[----:B------:R-:W-:Y:S01]  /*cc20*/  ULDC UR6, c[0x0][0x988] ;  /* 0x0002620000067ab9 */ /* 0x000fe20000000800 */
[----:B------:R-:W-:Y:S01]  /*cc30*/  ULDC UR7, c[0x0][0x988] ;  /* 0x0002620000077ab9 */ /* 0x000fe20000000800 */
[----:B------:R-:W-:Y:S01]  /*cc40*/  SHF.R.S32.HI R7, RZ, 0x7, R7 ;  /* 0x00000007ff077819 */ /* 0x000fe20000011407 */
[----:B------:R-:W-:Y:S01]  /*cc50*/  ULDC UR8, c[0x0][0x988] ;  /* 0x0002620000087ab9 */ /* 0x000fe20000000800 */
[----:B------:R-:W-:Y:S01]  /*cc60*/  ULDC UR28, c[0x0][0x9e0] ;  /* 0x00027800001c7ab9 */ /* 0x000fe20000000800 */
[----:B------:R-:W-:Y:S01]  /*cc70*/  ULDC UR10, c[0x0][0x9e0] ;  /* 0x00027800000a7ab9 */ /* 0x000fe20000000800 */
        /* <DEDUP_REMOVED lines=16> */
[----:B--2---:R-:W-:-:S04]  /*cd80*/  VIMNMX R11, R11, R7, !PT ;  /* 0x000000070b0b7248 */ /* 0x004fc80007fe0100 */
[----:B------:R-:W-:Y:S01]  /*cd90*/  ISETP.GE.AND P1, PT, R4, R11, PT ;  /* 0x0000000b0400720c */ /* 0x000fe20003f26270 */
[----:B------:R0:W-:-:S12]  /*cda0*/  STL [R1+0x28], R11 ;  /* 0x0000280b01007387 */ /* 0x0001d80000100800 */
[----:B0-----:R-:W-:Y:S05]  /*cdb0*/  @!P1 BRA `(.L_x_1709) ;  /* 0x0000003000309947 */ /* 0x001fea0003800000 */
[----:B------:R-:W-:-:S07]  /*cdc0*/  IMAD.MOV.U32 R119, RZ, RZ, RZ ;  /* 0x000000ffff777224 */ /* 0x000fce00078e00ff */
.L_x_1729:
[----:B------:R-:W2:Y:S01]  /*cdd0*/  LDL R10, [R1+0x2c] ;  /* 0x00002c00010a7983 */ /* 0x000ea20000100800 */
[----:B------:R-:W-:Y:S01]  /*cde0*/  VIADD R7, R22, 0x1 ;  /* 0x0000000116077836 */ /* 0x000fe20000000000 */
[----:B------:R-:W-:Y:S05]  /*cdf0*/  YIELD ;  /* 0x0000000000007946 */ /* 0x000fea0003800000 */
[----:B------:R-:W-:-:S04]  /*ce00*/  ISETP.NE.AND P2, PT, R7, 0x2, PT ;  /* 0x000000020700780c */ /* 0x000fc80003f45270 */
[----:B------:R-:W-:Y:S02]  /*ce10*/  SEL R11, RZ, 0x1, P2 ;  /* 0x00000001ff0b7807 */ /* 0x000fe40001000000 */
[----:B------:R-:W-:Y:S02]  /*ce20*/  SEL R7, R7, RZ, P2 ;  /* 0x000000ff07077207 */ /* 0x000fe40001000000 */
[----:B------:R-:W-:Y:S02]  /*ce30*/  LOP3.LUT R20, R154, R11, RZ, 0x3c, !PT ;  /* 0x0000000b9a147212 */ /* 0x000fe400078e3cff */
[----:B--2---:R-:W-:-:S13]  /*ce40*/  ISETP.NE.AND P1, PT, R10, RZ, PT ;  /* 0x000000ff0a00720c */ /* 0x004fda0003f25270 */
[----:B------:R-:W-:Y:S05]  /*ce50*/  @P1 BRA `(.L_x_1710) ;  /* 0x0000000000301947 */ /* 0x000fea0003800000 */
[----:B------:R-:W-:Y:S05]  /*ce60*/  @!P0 BRA `(.L_x_1711) ;  /* 0x0000000000048947 */ /* 0x000fea0003800000 */
[----:B------:R-:W-:Y:S01]  /*ce70*/  BPT.TRAP 0x1 ;  /* 0x000000040000795c */ /* 0x000fe20000300000 */
.L_x_1711:
[----:B------:R-:W-:Y:S01]  /*ce80*/  IMAD R11, R7, 0x8, R2 ;  /* 0x00000008070b7824 */ /* 0x000fe200078e0202 */
[----:B------:R-:W-:-:S04]  /*ce90*/  SHF.L.U32 R10, R20, 0x1f, RZ ;  /* 0x0000001f140a7819 */ /* 0x000fc800000006ff */
[----:B------:R0:W1:Y:S01]  /*cea0*/  SYNCS.PHASECHK.TRANS64.TRYWAIT P2, [R11+URZ+0x16830], R10 ;  /* 0x0168300a0b0075a7 */ /* 0x000062000804017f */
[----:B------:R-:W-:Y:S05]  /*ceb0*/  @!P0 BRA `(.L_x_1712) ;  /* 0x0000000000048947 */ /* 0x000fea0003800000 */
[----:B------:R-:W-:Y:S01]  /*cec0*/  BPT.TRAP 0x1 ;  /* 0x000000040000795c */ /* 0x000fe20000300000 */
.L_x_1712:
[----:B------:R-:W-:Y:S04]  /*ced0*/  BSSY B0, `(.L_x_1710) ;  /* 0x0000004000007945 */ /* 0x000fe80003800000 */
[----:B-1----:R-:W-:Y:S05]  /*cee0*/  @P2 BRA `(.L_x_1713) ;  /* 0x0000000000082947 */ /* 0x002fea0003800000 */
[----:B------:R-:W1:Y:S02]  /*cef0*/  SYNCS.PHASECHK.TRANS64.TRYWAIT P2, [R11+URZ+0x16830], R10 ;  /* 0x0168300a0b0075a7 */ /* 0x000e64000804017f */
[----:B-1----:R-:W-:Y:S05]  /*cf00*/  @!P2 BRA `(.L_x_1714) ;  /* 0x0000014000aca947 */ /* 0x002fea0003800000 */
.L_x_1713:
[----:B------:R-:W-:Y:S05]  /*cf10*/  BSYNC B0 ;  /* 0x0000000000007941 */ /* 0x000fea0003800000 */
.L_x_1710:
[----:B------:R-:W2:Y:S01]  /*cf20*/  LDL R12, [R1+0x30] ;  /* 0x00003000010c7983 */ /* 0x000ea20000100800 */
[----:B01----:R-:W0:Y:S01]  /*cf30*/  S2R R10, SR_TID.X ;  /* 0x00000000000a7919 */ /* 0x003e220000002100 */
[----:B------:R-:W-:Y:S01]  /*cf40*/  IMAD.MOV.U32 R11, RZ, RZ, 0x40000040 ;  /* 0x40000040ff0b7424 */ /* 0x000fe200078e00ff */
[----:B------:R-:W-:Y:S05]  /*cf50*/  WARPSYNC.ALL ;  /* 0x0000000000007948 */ /* 0x000fea0003800000 */
[----:B------:R-:W-:Y:S02]  /*cf60*/  R2UR UR23, R11 ;  /* 0x000000000b1772ca */ /* 0x000fe400000e0000 */
[----:B0-----:R-:W-:-:S05]  /*cf70*/  SHF.R.U32.HI R10, RZ, 0x7, R10 ;  /* 0x00000007ff0a7819 */ /* 0x001fca000001160a */
[----:B------:R-:W-:Y:S02]  /*cf80*/  VIADD R21, R10, 0x8 ;  /* 0x000000080a157836 */ /* 0x000fe40000000000 */
[----:B------:R-:W-:-:S05]  /*cf90*/  IMAD.MOV.U32 R13, RZ, RZ, 0x40000040 ;  /* 0x40000040ff0d7424 */ /* 0x000fca00078e00ff */
[----:B------:R-:W-:Y:S01]  /*cfa0*/  R2UR UR19, R13 ;  /* 0x000000000d1372ca */ /* 0x000fe200000e0000 */
[----:B------:R-:W-:Y:S01]  /*cfb0*/  IMAD.MOV.U32 R25, RZ, RZ, 0x40000040 ;  /* 0x40000040ff197424 */ /* 0x000fe200078e00ff */
[----:B------:R-:W-:Y:S02]  /*cfc0*/  R2UR UR12, R8 ;  /* 0x00000000080c72ca */ /* 0x000fe400000e0000 */
[----:B------:R-:W-:Y:S02]  /*cfd0*/  R2UR UR13, R9 ;  /* 0x00000000090d72ca */ /* 0x000fe400000e0000 */
[C---:B------:R-:W-:Y:S02]  /*cfe0*/  R2UR UR15, R25.reuse ;  /* 0x00000000190f72ca */ /* 0x040fe400000e0000 */
[----:B------:R-:W-:Y:S01]  /*cff0*/  R2UR UR27, R25 ;  /* 0x00000000191b72ca */ /* 0x000fe200000e0000 */
[----:B------:R0:W-:Y:S01]  /*d000*/  BAR.SYNC.DEFER_BLOCKING R21, 0x100 ;  /* 0x000400150000751d */ /* 0x0001e20000010000 */
[----:B--2---:R-:W-:-:S04]  /*d010*/  IMAD R24, R7, 0x400, R12 ;  /* 0x0000040007187824 */ /* 0x004fc800078e020c */
[----:B------:R-:W-:-:S05]  /*d020*/  VIADD R10, R24, 0x4 ;  /* 0x00000004180a7836 */ /* 0x000fca0000000000 */
[----:B------:R-:W-:Y:S02]  /*d030*/  R2UR UR22, R10 ;  /* 0x000000000a1672ca */ /* 0x000fe400000e0000 */
[----:B------:R-:W2:Y:S01]  /*d040*/  LDL.64 R10, [R1+0x20] ;  /* 0x00002000010a7983 */ /* 0x000ea20000100a00 */
[----:B------:R-:W-:-:S05]  /*d050*/  VIADD R12, R24, 0x2 ;  /* 0x00000002180c7836 */ /* 0x000fca0000000000 */
[----:B------:R-:W-:Y:S02]  /*d060*/  R2UR UR18, R12 ;  /* 0x000000000c1272ca */ /* 0x000fe400000e0000 */
[----:B------:R-:W3:Y:S01]  /*d070*/  LDL.64 R12, [R1+0x18] ;  /* 0x00001800010c7983 */ /* 0x000ee20000100a00 */
[C---:B------:R-:W-:Y:S01]  /*d080*/  R2UR UR14, R24.reuse ;  /* 0x00000000180e72ca */ /* 0x040fe200000e0000 */
[----:B------:R-:W-:-:S05]  /*d090*/  VIADD R24, R24, 0x6 ;  /* 0x0000000618187836 */ /* 0x000fca0000000000 */
[----:B------:R-:W-:Y:S02]  /*d0a0*/  R2UR UR26, R24 ;  /* 0x00000000181a72ca */ /* 0x000fe400000e0000 */
[----:B------:R-:W-:-:S06]  /*d0b0*/  WARPGROUP.ARRIVE ;  /* 0x00000000000079c5 */ /* 0x000fcc0000000000 */
[----:B------:R-:W-:Y:S03]  /*d0c0*/  HGMMA.64x128x16.F32 R24, gdesc[UR12], RZ, !UPT, gsb0 ;  /* 0x01e000000c1879f0 */ /* 0x000fe6000c0008ff */
[----:B------:R-:W-:Y:S02]  /*d0d0*/  WARPGROUP.DEPBAR.LE gsb0, 0x0 ;  /* 0x00008000000079c5 */ /* 0x000fe40000010000 */
[----:B------:R-:W-:Y:S01]  /*d0e0*/  WARPGROUP.ARRIVE ;  /* 0x00000000000079c5 */ /* 0x000fe20000000000 */
[----:B--2---:R-:W-:Y:S02]  /*d0f0*/  R2UR UR16, R10 ;  /* 0x000000000a1072ca */ /* 0x004fe400000e0000 */
[----:B------:R-:W-:-:S13]  /*d100*/  R2UR UR17, R11 ;  /* 0x000000000b1172ca */ /* 0x000fda00000e0000 */
[----:B------:R-:W-:Y:S01]  /*d110*/  HGMMA.64x128x16.F32 R24, gdesc[UR16], R24, gsb0 ;  /* 0x01e00000101879f0 */ /* 0x000fe20008000818 */
[----:B---3--:R-:W-:Y:S02]  /*d120*/  R2UR UR20, R12 ;  /* 0x000000000c1472ca */ /* 0x008fe400000e0000 */
        /* <DEDUP_REMOVED lines=13> */
.L_x_1716:
[----:B------:R-:W-:Y:S02]  /*d200*/  SHF.L.U32 R10, R154, 0x1f, RZ ;  /* 0x0000001f9a0a7819 */ /* 0x000fe400000006ff */
[----:B------:R-:W-:-:S04]  /*d210*/  LEA R11, R22, R2, 0x3 ;  /* 0x00000002160b7211 */ /* 0x000fc800078e18ff */
[----:B------:R0:W1:Y:S01]  /*d220*/  SYNCS.PHASECHK.TRANS64.TRYWAIT P1, [R11+URZ+0x16850], R10 ;  /* 0x0168500a0b0075a7 */ /* 0x000062000802017f */
[----:B------:R-:W-:Y:S05]  /*d230*/  @!P0 BRA `(.L_x_1717) ;  /* 0x0000000000048947 */ /* 0x000fea0003800000 */
[----:B------:R-:W-:Y:S01]  /*d240*/  BPT.TRAP 0x1 ;  /* 0x000000040000795c */ /* 0x000fe20000300000 */
.L_x_1717:
[----:B-1----:R-:W-:Y:S05]  /*d250*/  @P1 BRA `(.L_x_1715) ;  /* 0x0000000000081947 */ /* 0x002fea0003800000 */
[----:B------:R-:W1:Y:S02]  /*d260*/  SYNCS.PHASECHK.TRANS64.TRYWAIT P1, [R11+URZ+0x16850], R10 ;  /* 0x0168500a0b0075a7 */ /* 0x000e64000802017f */
[----:B-1----:R-:W-:Y:S05]  /*d270*/  @!P1 BRA `(.L_x_1718) ;  /* 0x0000013c00e49947 */ /* 0x002fea0003800000 */
.L_x_1715:
[----:B01----:R-:W-:Y:S01]  /*d280*/  VIADD R10, R2, 0x400 ;  /* 0x00000400020a7836 */ /* 0x003fe20000000000 */
[----:B------:R-:W-:Y:S05]  /*d290*/  WARPSYNC.ALL ;  /* 0x0000000000007948 */ /* 0x000fea0003800000 */
[----:B------:R-:W-:Y:S01]  /*d2a0*/  SHF.R.U32.HI R10, RZ, 0x4, R10 ;  /* 0x00000004ff0a7819 */ /* 0x000fe2000001160a */
[----:B------:R-:W-:Y:S01]  /*d2b0*/  IMAD.MOV.U32 R11, RZ, RZ, 0x40000040 ;  /* 0x40000040ff0b7424 */ /* 0x000fe200078e00ff */
[----:B------:R-:W-:Y:S01]  /*d2c0*/  WARPGROUP.ARRIVE ;  /* 0x00000000000079c5 */ /* 0x000fe20000000000 */
[----:B------:R-:W-:Y:S01]  /*d2d0*/  IMAD.MOV.U32 R13, RZ, RZ, 0x40000040 ;  /* 0x40000040ff0d7424 */ /* 0x000fe200078e00ff */
[----:B------:R-:W-:-:S04]  /*d2e0*/  LOP3.LUT R10, R10, 0x3fff, RZ, 0xc0, !PT ;  /* 0x00003fff0a0a7812 */ /* 0x000fc800078ec0ff */
[----:B------:R-:W0:Y:S01]  /*d2f0*/  S2R R154, SR_TID.X ;  /* 0x00000000009a7919 */ /* 0x000e220000002100 */
[----:B------:R-:W-:Y:S01]  /*d300*/  R2UR UR15, R11 ;  /* 0x000000000b0f72ca */ /* 0x000fe200000e0000 */
[----:B------:R-:W-:Y:S02]  /*d310*/  IMAD.MOV.U32 R11, RZ, RZ, 0x40000040 ;  /* 0x40000040ff0b7424 */ /* 0x000fe400078e00ff */
[----:B------:R-:W-:-:S04]  /*d320*/  IMAD R10, R22, 0x400, R10 ;  /* 0x00000400160a7824 */ /* 0x000fc800078e020a */
[C---:B------:R-:W-:Y:S01]  /*d330*/  VIADD R12, R10.reuse, 0x80 ;  /* 0x000000800a0c7836 */ /* 0x040fe20000000000 */
[----:B------:R-:W-:-:S13]  /*d340*/  R2UR UR14, R10 ;  /* 0x000000000a0e72ca */ /* 0x000fda00000e0000 */
[----:B------:R-:W-:Y:S01]  /*d350*/  HGMMA.64x64x16.F32 R88, R148, gdesc[UR12].tnspB, R88, gsb0 ;  /* 0x40e0000c94587df0 */ /* 0x000fe20008000858 */
[----:B------:R-:W-:Y:S01]  /*d360*/  R2UR UR14, R12 ;  /* 0x000000000c0e72ca */ /* 0x000fe200000e0000 */
[----:B------:R-:W-:Y:S01]  /*d370*/  VIADD R12, R10, 0x100 ;  /* 0x000001000a0c7836 */ /* 0x000fe20000000000 */
[----:B------:R-:W-:Y:S01]  /*d380*/  R2UR UR15, R13 ;  /* 0x000000000d0f72ca */ /* 0x000fe200000e0000 */
[----:B------:R-:W-:Y:S01]  /*d390*/  IMAD.MOV.U32 R13, RZ, RZ, 0x40000040 ;  /* 0x40000040ff0d7424 */ /* 0x000fe200078e00ff */
[----:B0-----:R-:W-:Y:S02]  /*d3a0*/  SHF.R.U32.HI R21, RZ, 0x7, R154 ;  /* 0x00000007ff157819 */ /* 0x001fe4000001169a */
[----:B------:R-:W-:Y:S01]  /*d3b0*/  ISETP.GE.U32.AND P1, PT, R154, 0x180, PT ;  /* 0x000001809a00780c */ /* 0x000fe20003f26070 */
        /* <DEDUP_REMOVED lines=27> */
[----:B------:R-:W-:Y:S02]  /*d570*/  IMAD.MOV.U32 R13, RZ, RZ, 0x40000040 ;  /* 0x40000040ff0d7424 */ /* 0x000fe400078e00ff */
        /* <DEDUP_REMOVED lines=9> */
[----:B------:R-:W-:Y:S01]  /*d610*/  R2UR UR14, R10 ;  /* 0x000000000a0e72ca */ /* 0x000fe200000e0000 */
[----:B------:R-:W-:Y:S01]  /*d620*/  VIADD R10, R21, 0x9 ;  /* 0x00000009150a7836 */ /* 0x000fe20000000000 */
[----:B------:R-:W-:-:S04]  /*d630*/  R2UR UR15, R11 ;  /* 0x000000000b0f72ca */ /* 0x000fc800000e0000 */
[----:B------:R-:W-:Y:S01]  /*d640*/  SEL R10, R10, 0x9, !P1 ;  /* 0x000000090a0a7807 */ /* 0x000fe20004800000 */
[----:B------:R-:W-:Y:S02]  /*d650*/  WARPGROUP.DEPBAR.LE gsb0, 0x0 ;  /* 0x00008000000079c5 */ /* 0x000fe40000010000 */
[----:B------:R-:W-:-:S06]  /*d660*/  WARPGROUP.ARRIVE ;  /* 0x00000000000079c5 */ /* 0x000fcc0000000000 */
[----:B------:R-:W-:Y:S03]  /*d670*/  HGMMA.64x64x16.F32 R88, R120, gdesc[UR12].tnspB, R88, gsb0 ;  /* 0x40e0000c78587df0 */ /* 0x000fe60008000858 */
[----:B------:R-:W-:Y:S02]  /*d680*/  WARPGROUP.DEPBAR.LE gsb0, 0x0 ;  /* 0x00008000000079c5 */ /* 0x000fe40000010000 */
[----:B------:R0:W-:Y:S06]  /*d690*/  BAR.ARV R10, 0x100 ;  /* 0x0004000a0000751d */ /* 0x0001ec0000002000 */
[----:B------:R-:W-:Y:S05]  /*d6a0*/  @!P0 BRA `(.L_x_1719) ;  /* 0x0000000000048947 */ /* 0x000fea0003800000 */
[----:B------:R-:W-:Y:S01]  /*d6b0*/  BPT.TRAP 0x1 ;  /* 0x000000040000795c */ /* 0x000fe20000300000 */
.L_x_1719:
[----:B------:R-:W2:Y:S01]  /*d6c0*/  LDL R13, [R1+0x14] ;  /* 0x00001400010d7983 */ /* 0x000ea20000100800 */
[----:B0-----:R-:W0:Y:S03]  /*d6d0*/  LDC R10, c[0x0][0x448] ;  /* 0x00011200ff0a7b82 */ /* 0x001e260000000800 */
[----:B------:R-:W2:Y:S04]  /*d6e0*/  LDL R12, [R1+0x34] ;  /* 0x00003400010c7983 */ /* 0x000ea80000100800 */
[----:B------:R-:W3:Y:S01]  /*d6f0*/  LDL R125, [R1] ;  /* 0x00000000017d7983 */ /* 0x000ee20000100800 */
[----:B0-----:R-:W-:-:S13]  /*d700*/  ISETP.NE.AND P1, PT, R10, 0x1, PT ;  /* 0x000000010a00780c */ /* 0x001fda0003f25270 */
[----:B------:R-:W0:Y:S08]  /*d710*/  @P1 LDC R11, c[0x0][0x44c] ;  /* 0x00011300ff0b1b82 */ /* 0x000e300000000800 */
[----:B------:R-:W1:Y:S01]  /*d720*/  @P1 LDC R10, c[0x0][0x450] ;  /* 0x00011400ff0a1b82 */ /* 0x000e620000000800 */
[----:B------:R-:W-:Y:S01]  /*d730*/  LOP3.LUT P3, RZ, R18, 0x4, RZ, 0xc0, !PT ;  /* 0x0000000412ff7812 */ /* 0x000fe2000786c0ff */
[----:B------:R-:W-:-:S02]  /*d740*/  UMOV UR29, UR9 ;  /* 0x00000009001d7c82 */ /* 0x000fc40008000000 */
[----:B------:R-:W-:Y:S01]  /*d750*/  ULOP3.LUT UR12, URZ, UR29, URZ, 0x33, !UPT ;  /* 0x0000001d3f0c7292 */ /* 0x000fe2000f8e333f */
[----:B--2---:R-:W-:-:S04]  /*d760*/  IMAD.IADD R122, R12, 0x1, R13 ;  /* 0x000000010c7a7824 */ /* 0x004fc800078e020d */
[----:B0-----:R-:W-:-:S05]  /*d770*/  @P1 IMAD.HI.U32 R11, R122, R11, RZ ;  /* 0x0000000b7a0b1227 */ /* 0x001fca00078e00ff */
[----:B-1----:R-:W-:Y:S01]  /*d780*/  @P1 SHF.R.U32.HI R122, RZ, R10, R11 ;  /* 0x0000000aff7a1219 */ /* 0x002fe2000001160b */
[----:B------:R-:W-:Y:S02]  /*d790*/  IMAD R10, R7, 0x8, R2 ;  /* 0x00000008070a7824 */ /* 0x000fe400078e0202 */
[----:B------:R-:W-:Y:S02]  /*d7a0*/  IMAD.U32 R11, RZ, RZ, UR38 ;  /* 0x00000026ff0b7e24 */ /* 0x000fe4000f8e00ff */
[----:B------:R-:W-:Y:S01]  /*d7b0*/  VIADD R10, R10, 0x16840 ;  /* 0x000168400a0a7836 */ /* 0x000fe20000000000 */
[----:B------:R-:W0:Y:S04]  /*d7c0*/  SHFL.IDX PT, R123, R122, RZ, 0x1c1f ;  /* 0x001c1fff7a7b7589 */ /* 0x000e2800000e0000 */
[----:B------:R-:W-:-:S04]  /*d7d0*/  PRMT R10, R11, 0x654, R10 ;  /* 0x000006540b0a7816 */ /* 0x000fc8000000000a */
[----:B------:R1:W-:Y:S02]  /*d7e0*/  SYNCS.ARRIVE.TRANS64.RED.A1T0 RZ, [R10+URZ], RZ ;  /* 0x000000ff0aff79a7 */ /* 0x0003e4000810043f */
[----:B-1----:R-:W-:-:S05]  /*d7f0*/  IMAD.SHL.U32 R10, R4, 0x80, RZ ;  /* 0x00000080040a7824 */ /* 0x002fca00078e00ff */
[----:B------:R-:W-:-:S04]  /*d800*/  IADD3 R13, -R155, 0x1, -R10 ;  /* 0x000000019b0d7810 */ /* 0x000fc80007ffe90a */
[----:B---3--:R-:W-:-:S05]  /*d810*/  IADD3 R13, -R156, R13, R125 ;  /* 0x0000000d9c0d7210 */ /* 0x008fca0007ffe17d */
[C---:B------:R-:W-:Y:S02]  /*d820*/  VIADD R21, R13.reuse, UR28 ;  /* 0x0000001c0d157c36 */ /* 0x040fe40008000000 */
[----:B------:R-:W-:Y:S02]  /*d830*/  VIADD R13, R13, UR12 ;  /* 0x0000000c0d0d7c36 */ /* 0x000fe40008000000 */
[--C-:B0-----:R-:W-:Y:S02]  /*d840*/  IMAD.IADD R12, R21, 0x1, R123.reuse ;  /* 0x00000001150c7824 */ /* 0x101fe400078e027b */
[----:B------:R-:W-:Y:S01]  /*d850*/  IMAD.IADD R11, R13, 0x1, R123 ;  /* 0x000000010d0b7824 */ /* 0x000fe200078e027b */
[----:B------:R-:W-:Y:S06]  /*d860*/  @!P3 BRA `(.L_x_1720) ;  /* 0x000000000058b947 */ /* 0x000fec0003800000 */
[----:B------:R-:W-:Y:S01]  /*d870*/  IADD3 R123, -R156, R125, R123 ;  /* 0x0000007d9c7b7210 */ /* 0x000fe20007ffe17b */
[----:B------:R-:W-:Y:S03]  /*d880*/  BSSY B0, `(.L_x_1721) ;  /* 0x0000010000007945 */ /* 0x000fe60003800000 */
        /* <DEDUP_REMOVED lines=10> */
.L_x_1722:
[----:B------:R-:W-:-:S05]  /*d930*/  IMAD.U32 R124, RZ, RZ, UR5 ;  /* 0x00000005ff7c7e24 */ /* 0x000fca000f8e00ff */
[----:B------:R-:W-:-:S13]  /*d940*/  ISETP.NE.AND P1, PT, R124, 0x1, PT ;  /* 0x000000017c00780c */ /* 0x000fda0003f25270 */
[----:B------:R-:W0:Y:S02]  /*d950*/  @P1 LDC.64 R120, c[0x0][0x9e8] ;  /* 0x00027a00ff781b82 */ /* 0x000e240000000a00 */
[----:B0-----:R-:W-:-:S05]  /*d960*/  @P1 IMAD.HI.U32 R120, R123, R120, RZ ;  /* 0x000000787b781227 */ /* 0x001fca00078e00ff */
[----:B------:R-:W-:-:S07]  /*d970*/  @P1 SHF.R.U32.HI R123, RZ, R121, R120 ;  /* 0x00000079ff7b1219 */ /* 0x000fce0000011678 */
.L_x_1723:
[----:B------:R-:W-:Y:S05]  /*d980*/  BSYNC B0 ;  /* 0x0000000000007941 */ /* 0x000fea0003800000 */
.L_x_1721:
[----:B------:R-:W-:-:S04]  /*d990*/  IMAD R123, R123, R124, -R10 ;  /* 0x0000007c7b7b7224 */ /* 0x000fc800078e0a0a */
[----:B------:R-:W-:-:S05]  /*d9a0*/  IMAD.IADD R123, R123, 0x1, -R155 ;  /* 0x000000017b7b7824 */ /* 0x000fca00078e0a9b */
[----:B------:R-:W-:Y:S02]  /*d9b0*/  VIMNMX R11, R11, R123, !PT ;  /* 0x0000007b0b0b7248 */ /* 0x000fe40007fe0100 */
[----:B------:R-:W-:-:S07]  /*d9c0*/  VIADDMNMX R12, R123, R124, R12, PT ;  /* 0x0000007c7b0c7246 */ /* 0x000fce000380010c */
.L_x_1720:
[----:B------:R-:W-:Y:S01]  /*d9d0*/  ISETP.GT.AND P5, PT, R4, -0x1, PT ;  /* 0xffffffff0400780c */ /* 0x000fe20003fa4270 */
[----:B------:R-:W0:Y:S03]  /*d9e0*/  SHFL.IDX PT, R122, R122, 0x1, 0x1c1f ;  /* 0x003c1f007a7a7f89 */ /* 0x000e2600000e0000 */
[C---:B------:R-:W-:Y:S02]  /*d9f0*/  ISETP.GT.AND P2, PT, R11.reuse, RZ, P5 ;  /* 0x000000ff0b00720c */ /* 0x040fe40002f44270 */
[----:B------:R-:W-:Y:S02]  /*da00*/  ISETP.GT.AND P1, PT, R11, 0x1, P5 ;  /* 0x000000010b00780c */ /* 0x000fe40002f24270 */
[C---:B------:R-:W-:Y:S02]  /*da10*/  ISETP.LT.OR P2, PT, R12.reuse, 0x1, P2 ;  /* 0x000000010c00780c */ /* 0x040fe40001741670 */
[----:B------:R-:W-:-:S02]  /*da20*/  ISETP.LT.OR P1, PT, R12, 0x2, P1 ;  /* 0x000000020c00780c */ /* 0x000fc40000f21670 */
[----:B------:R-:W-:Y:S02]  /*da30*/  FSEL R24, R24, -INF , !P2 ;  /* 0xff80000018187808 */ /* 0x000fe40005000000 */
[----:B------:R-:W-:Y:S02]  /*da40*/  FSEL R25, R25, -INF , !P1 ;  /* 0xff80000019197808 */ /* 0x000fe40004800000 */
[C---:B------:R-:W-:Y:S02]  /*da50*/  ISETP.GT.AND P2, PT, R11.reuse, 0x8, P5 ;  /* 0x000000080b00780c */ /* 0x040fe40002f44270 */
[----:B------:R-:W-:Y:S02]  /*da60*/  ISETP.GT.AND P1, PT, R11, 0x9, P5 ;  /* 0x000000090b00780c */ /* 0x000fe40002f24270 */
[C---:B------:R-:W-:Y:S02]  /*da70*/  ISETP.LT.OR P2, PT, R12.reuse, 0x9, P2 ;  /* 0x000000090c00780c */ /* 0x040fe40001741670 */
[----:B------:R-:W-:-:S02]  /*da80*/  ISETP.LT.OR P1, PT, R12, 0xa, P1 ;  /* 0x0000000a0c00780c */ /* 0x000fc40000f21670 */
[----:B------:R-:W-:Y:S01]  /*da90*/  FSEL R28, R28, -INF , !P2 ;  /* 0xff8000001c1c7808 */ /* 0x000fe20005000000 */
[----:B0-----:R-:W-:Y:S01]  /*daa0*/  IMAD.IADD R21, R21, 0x1, R122 ;  /* 0x0000000115157824 */ /* 0x001fe200078e027a */
[----:B------:R-:W-:Y:S02]  /*dab0*/  FSEL R29, R29, -INF , !P1 ;  /* 0xff8000001d1d7808 */ /* 0x000fe40004800000 */
[C---:B------:R-:W-:Y:S02]  /*dac0*/  ISETP.GT.AND P2, PT, R11.reuse, 0x10, P5 ;  /* 0x000000100b00780c */ /* 0x040fe40002f44270 */
        /* <DEDUP_REMOVED lines=78> */
[----:B------:R-:W-:Y:S01]  /*dfb0*/  ISETP.GT.AND P1, PT, R11, 0x79, P5 ;  /* 0x000000790b00780c */ /* 0x000fe20002f24270 */
[----:B------:R-:W-:Y:S01]  /*dfc0*/  IMAD.IADD R11, R13, 0x1, R122 ;  /* 0x000000010d0b7824 */ /* 0x000fe200078e027a */
[C---:B------:R-:W-:Y:S02]  /*dfd0*/  ISETP.LT.OR P2, PT, R12.reuse, 0x79, P2 ;  /* 0x000000790c00780c */ /* 0x040fe40001741670 */
[----:B------:R-:W-:-:S02]  /*dfe0*/  ISETP.LT.OR P1, PT, R12, 0x7a, P1 ;  /* 0x0000007a0c00780c */ /* 0x000fc40000f21670 */
[----:B------:R-:W-:Y:S02]  /*dff0*/  FSEL R84, R84, -INF , !P2 ;  /* 0xff80000054547808 */ /* 0x000fe40005000000 */
[----:B------:R-:W-:Y:S01]  /*e000*/  FSEL R85, R85, -INF , !P1 ;  /* 0xff80000055557808 */ /* 0x000fe20004800000 */
[----:B------:R-:W-:Y:S08]  /*e010*/  @!P3 BRA `(.L_x_1724) ;  /* 0x000000000058b947 */ /* 0x000ff00003800000 */
        /* <DEDUP_REMOVED lines=12> */
.L_x_1726:
[----:B------:R-:W-:-:S05]  /*e0e0*/  IMAD.U32 R120, RZ, RZ, UR5 ;  /* 0x00000005ff787e24 */ /* 0x000fca000f8e00ff */
[----:B------:R-:W-:-:S13]  /*e0f0*/  ISETP.NE.AND P1, PT, R120, 0x1, PT ;  /* 0x000000017800780c */ /* 0x000fda0003f25270 */
[----:B------:R-:W0:Y:S02]  /*e100*/  @P1 LDC.64 R12, c[0x0][0x9e8] ;  /* 0x00027a00ff0c1b82 */ /* 0x000e240000000a00 */
[----:B0-----:R-:W-:-:S05]  /*e110*/  @P1 IMAD.HI.U32 R12, R122, R12, RZ ;  /* 0x0000000c7a0c1227 */ /* 0x001fca00078e00ff */
[----:B------:R-:W-:-:S07]  /*e120*/  @P1 SHF.R.U32.HI R122, RZ, R13, R12 ;  /* 0x0000000dff7a1219 */ /* 0x000fce000001160c */
.L_x_1727:
[----:B------:R-:W-:Y:S05]  /*e130*/  BSYNC B0 ;  /* 0x0000000000007941 */ /* 0x000fea0003800000 */
.L_x_1725:
[----:B------:R-:W-:-:S04]  /*e140*/  IMAD R10, R122, R120, -R10 ;  /* 0x000000787a0a7224 */ /* 0x000fc800078e0a0a */
[----:B------:R-:W-:-:S05]  /*e150*/  IMAD.IADD R10, R10, 0x1, -R155 ;  /* 0x000000010a0a7824 */ /* 0x000fca00078e0a9b */
[----:B------:R-:W-:Y:S02]  /*e160*/  VIMNMX R11, R11, R10, !PT ;  /* 0x0000000a0b0b7248 */ /* 0x000fe40007fe0100 */
[----:B------:R-:W-:-:S07]  /*e170*/  VIADDMNMX R21, R10, R120, R21, PT ;  /* 0x000000780a157246 */ /* 0x000fce0003800115 */
.L_x_1724:
[C---:B------:R-:W-:Y:S01]  /*e180*/  ISETP.GT.AND P1, PT, R11.reuse, 0x1, P5 ;  /* 0x000000010b00780c */ /* 0x040fe20002f24270 */
[----:B------:R-:W-:Y:S01]  /*e190*/  UMOV UR30, UR7 ;  /* 0x00000007001e7c82 */ /* 0x000fe20008000000 */
[----:B------:R-:W-:Y:S02]  /*e1a0*/  ISETP.GT.AND P2, PT, R11, 0x8, P5 ;  /* 0x000000080b00780c */ /* 0x000fe40002f44270 */
[C---:B------:R-:W-:Y:S02]  /*e1b0*/  ISETP.LT.OR P1, PT, R21.reuse, 0x2, P1 ;  /* 0x000000021500780c */ /* 0x040fe40000f21670 */
[----:B------:R-:W-:Y:S02]  /*e1c0*/  ISETP.LT.OR P2, PT, R21, 0x9, P2 ;  /* 0x000000091500780c */ /* 0x000fe40001741670 */
[----:B------:R-:W-:Y:S02]  /*e1d0*/  FSEL R27, R27, -INF , !P1 ;  /* 0xff8000001b1b7808 */ /* 0x000fe40004800000 */
[----:B------:R-:W-:-:S02]  /*e1e0*/  ISETP.GT.AND P1, PT, R11, 0x9, P5 ;  /* 0x000000090b00780c */ /* 0x000fc40002f24270 */
[----:B------:R-:W-:Y:S02]  /*e1f0*/  FSEL R30, R30, -INF , !P2 ;  /* 0xff8000001e1e7808 */ /* 0x000fe40005000000 */
[----:B------:R-:W-:Y:S02]  /*e200*/  ISETP.LT.OR P1, PT, R21, 0xa, P1 ;  /* 0x0000000a1500780c */ /* 0x000fe40000f21670 */
[----:B------:R-:W-:Y:S02]  /*e210*/  ISETP.GT.AND P2, PT, R11, 0x10, P5 ;  /* 0x000000100b00780c */ /* 0x000fe40002f44270 */
[----:B------:R-:W-:Y:S02]  /*e220*/  FSEL R31, R31, -INF , !P1 ;  /* 0xff8000001f1f7808 */ /* 0x000fe40004800000 */
[----:B------:R-:W-:Y:S02]  /*e230*/  ISETP.GT.AND P1, PT, R11, 0x11, P5 ;  /* 0x000000110b00780c */ /* 0x000fe40002f24270 */
[----:B------:R-:W-:-:S02]  /*e240*/  ISETP.LT.OR P2, PT, R21, 0x11, P2 ;  /* 0x000000111500780c */ /* 0x000fc40001741670 */
[----:B------:R-:W-:Y:S02]  /*e250*/  ISETP.LT.OR P1, PT, R21, 0x12, P1 ;  /* 0x000000121500780c */ /* 0x000fe40000f21670 */
[----:B------:R-:W-:Y:S02]  /*e260*/  FSEL R34, R34, -INF , !P2 ;  /* 0xff80000022227808 */ /* 0x000fe40005000000 */
[----:B------:R-:W-:Y:S02]  /*e270*/  FSEL R35, R35, -INF , !P1 ;  /* 0xff80000023237808 */ /* 0x000fe40004800000 */
[C---:B------:R-:W-:Y:S02]  /*e280*/  ISETP.GT.AND P2, PT, R11.reuse, 0x18, P5 ;  /* 0x000000180b00780c */ /* 0x040fe40002f44270 */
        /* <DEDUP_REMOVED lines=55> */
[----:B------:R-:W-:-:S02]  /*e600*/  LOP3.LUT R18, R18, 0xbfffffff, RZ, 0xc0, !PT ;  /* 0xbfffffff12127812 */ /* 0x000fc400078ec0ff */
[C---:B------:R-:W-:Y:S02]  /*e610*/  ISETP.LT.OR P2, PT, R21.reuse, 0x61, P2 ;  /* 0x000000611500780c */ /* 0x040fe40001741670 */
[----:B------:R-:W-:Y:S02]  /*e620*/  ISETP.LT.OR P1, PT, R21, 0x62, P1 ;  /* 0x000000621500780c */ /* 0x000fe40000f21670 */
[----:B------:R-:W-:Y:S02]  /*e630*/  FMNMX.FTZ R10, R24, R3, !PT ;  /* 0x00000003180a7209 */ /* 0x000fe40007810000 */
[----:B------:R-:W-:Y:S02]  /*e640*/  @P0 LOP3.LUT R18, R18, 0x40000000, RZ, 0xfc, !PT ;  /* 0x4000000012120812 */ /* 0x000fe400078efcff */
[----:B------:R-:W-:Y:S02]  /*e650*/  FSEL R74, R74, -INF , !P2 ;  /* 0xff8000004a4a7808 */ /* 0x000fe40005000000 */
[----:B------:R-:W-:-:S02]  /*e660*/  FSEL R75, R75, -INF , !P1 ;  /* 0xff8000004b4b7808 */ /* 0x000fc40004800000 */
[C---:B------:R-:W-:Y:S02]  /*e670*/  ISETP.GT.AND P4, PT, R11.reuse, 0x68, P5 ;  /* 0x000000680b00780c */ /* 0x040fe40002f84270 */
[C---:B------:R-:W-:Y:S02]  /*e680*/  ISETP.GT.AND P6, PT, R11.reuse, 0x69, P5 ;  /* 0x000000690b00780c */ /* 0x040fe40002fc4270 */
[C---:B------:R-:W-:Y:S02]  /*e690*/  ISETP.GT.AND P3, PT, R11.reuse, 0x70, P5 ;  /* 0x000000700b00780c */ /* 0x040fe40002f64270 */
[C---:B------:R-:W-:Y:S02]  /*e6a0*/  ISETP.GT.AND P2, PT, R11.reuse, 0x71, P5 ;  /* 0x000000710b00780c */ /* 0x040fe40002f44270 */
[C---:B------:R-:W-:Y:S02]  /*e6b0*/  ISETP.GT.AND P1, PT, R11.reuse, 0x78, P5 ;  /* 0x000000780b00780c */ /* 0x040fe40002f24270 */
[----:B------:R-:W-:-:S02]  /*e6c0*/  ISETP.GT.AND P0, PT, R11, RZ, P5 ;  /* 0x000000ff0b00720c */ /* 0x000fc40002f04270 */
[----:B------:R-:W-:Y:S02]  /*e6d0*/  ISETP.GT.AND P5, PT, R11, 0x79, P5 ;  /* 0x000000790b00780c */ /* 0x000fe40002fa4270 */
[----:B------:R-:W-:Y:S02]  /*e6e0*/  FMNMX.FTZ R11, R25, R10, !PT ;  /* 0x0000000a190b7209 */ /* 0x000fe40007810000 */
[----:B------:R-:W-:Y:S02]  /*e6f0*/  ISETP.LT.OR P4, PT, R21, 0x69, P4 ;  /* 0x000000691500780c */ /* 0x000fe40002781670 */
[----:B------:R-:W-:Y:S02]  /*e700*/  FMNMX.FTZ R10, R28, R11, !PT ;  /* 0x0000000b1c0a7209 */ /* 0x000fe40007810000 */
[----:B------:R-:W-:Y:S02]  /*e710*/  LOP3.LUT R18, R18, 0xfffffffd, RZ, 0xc0, !PT ;  /* 0xfffffffd12127812 */ /* 0x000fe400078ec0ff */
[----:B------:R-:W-:-:S02]  /*e720*/  FMNMX.FTZ R11, R29, R10, !PT ;  /* 0x0000000a1d0b7209 */ /* 0x000fc40007810000 */
[----:B------:R-:W-:Y:S02]  /*e730*/  ISETP.LT.OR P0, PT, R21, 0x1, P0 ;  /* 0x000000011500780c */ /* 0x000fe40000701670 */
[----:B------:R-:W-:Y:S02]  /*e740*/  FMNMX.FTZ R10, R32, R11, !PT ;  /* 0x0000000b200a7209 */ /* 0x000fe40007810000 */
[----:B------:R-:W-:Y:S02]  /*e750*/  FSEL R26, R26, -INF , !P0 ;  /* 0xff8000001a1a7808 */ /* 0x000fe40004000000 */
[----:B------:R-:W-:Y:S02]  /*e760*/  FMNMX.FTZ R11, R33, R10, !PT ;  /* 0x0000000a210b7209 */ /* 0x000fe40007810000 */
[----:B------:R-:W-:Y:S02]  /*e770*/  @P4 LOP3.LUT R18, R18, 0x2, RZ, 0xfc, !PT ;  /* 0x0000000212124812 */ /* 0x000fe400078efcff */
[----:B------:R-:W-:-:S02]  /*e780*/  FMNMX.FTZ R10, R36, R11, !PT ;  /* 0x0000000b240a7209 */ /* 0x000fc40007810000 */
[----:B------:R-:W-:Y:S02]  /*e790*/  ISETP.LT.OR P4, PT, R21, 0x6a, P6 ;  /* 0x0000006a1500780c */ /* 0x000fe40003781670 */
[----:B------:R-:W-:Y:S02]  /*e7a0*/  FMNMX.FTZ R11, R37, R10, !PT ;  /* 0x0000000a250b7209 */ /* 0x000fe40007810000 */
[----:B------:R-:W-:Y:S02]  /*e7b0*/  ISETP.LT.OR P3, PT, R21, 0x71, P3 ;  /* 0x000000711500780c */ /* 0x000fe40001f61670 */
[----:B------:R-:W-:Y:S02]  /*e7c0*/  FMNMX.FTZ R10, R40, R11, !PT ;  /* 0x0000000b280a7209 */ /* 0x000fe40007810000 */
[----:B------:R-:W-:Y:S02]  /*e7d0*/  FSEL R79, R79, -INF , !P4 ;  /* 0xff8000004f4f7808 */ /* 0x000fe40006000000 */
[----:B------:R-:W-:-:S02]  /*e7e0*/  FMNMX.FTZ R11, R41, R10, !PT ;  /* 0x0000000a290b7209 */ /* 0x000fc40007810000 */
[----:B------:R-:W-:Y:S02]  /*e7f0*/  ISETP.LT.OR P2, PT, R21, 0x72, P2 ;  /* 0x000000721500780c */ /* 0x000fe40001741670 */
[----:B------:R-:W-:Y:S02]  /*e800*/  FMNMX.FTZ R10, R44, R11, !PT ;  /* 0x0000000b2c0a7209 */ /* 0x000fe40007810000 */
[----:B------:R-:W-:Y:S02]  /*e810*/  FSEL R82, R82, -INF , !P3 ;  /* 0xff80000052527808 */ /* 0x000fe40005800000 */
[----:B------:R-:W-:Y:S02]  /*e820*/  FMNMX.FTZ R11, R45, R10, !PT ;  /* 0x0000000a2d0b7209 */ /* 0x000fe40007810000 */
[----:B------:R-:W-:Y:S02]  /*e830*/  ISETP.LT.OR P1, PT, R21, 0x79, P1 ;  /* 0x000000791500780c */ /* 0x000fe40000f21670 */
[----:B------:R-:W-:-:S02]  /*e840*/  FMNMX.FTZ R10, R48, R11, !PT ;  /* 0x0000000b300a7209 */ /* 0x000fc40007810000 */
[----:B------:R-:W-:Y:S02]  /*e850*/  FSEL R83, R83, -INF , !P2 ;  /* 0xff80000053537808 */ /* 0x000fe40005000000 */
[----:B------:R-:W-:Y:S02]  /*e860*/  FMNMX.FTZ R11, R49, R10, !PT ;  /* 0x0000000a310b7209 */ /* 0x000fe40007810000 */
[----:B------:R-:W-:Y:S02]  /*e870*/  ISETP.LT.OR P5, PT, R21, 0x7a, P5 ;  /* 0x0000007a1500780c */ /* 0x000fe40002fa1670 */
[----:B------:R-:W-:Y:S02]  /*e880*/  FMNMX.FTZ R10, R52, R11, !PT ;  /* 0x0000000b340a7209 */ /* 0x000fe40007810000 */
[----:B------:R-:W-:Y:S02]  /*e890*/  FSEL R86, R86, -INF , !P1 ;  /* 0xff80000056567808 */ /* 0x000fe40004800000 */
[----:B------:R-:W-:-:S02]  /*e8a0*/  FMNMX.FTZ R11, R53, R10, !PT ;  /* 0x0000000a350b7209 */ /* 0x000fc40007810000 */
[----:B------:R-:W-:Y:S02]  /*e8b0*/  FSEL R87, R87, -INF , !P5 ;  /* 0xff80000057577808 */ /* 0x000fe40006800000 */
[----:B------:R-:W-:Y:S02]  /*e8c0*/  FMNMX.FTZ R10, R56, R11, !PT ;  /* 0x0000000b380a7209 */ /* 0x000fe40007810000 */
[----:B------:R-:W-:Y:S02]  /*e8d0*/  LOP3.LUT P0, RZ, R18, 0x40000000, RZ, 0xc0, !PT ;  /* 0x4000000012ff7812 */ /* 0x000fe4000780c0ff */
        /* <DEDUP_REMOVED lines=16> */
[----:B0-----:R-:W-:Y:S02]  /*e9e0*/  FMNMX.FTZ R13, R12, R11, !PT ;  /* 0x0000000b0c0d7209 */ /* 0x001fe40007810000 */
[----:B------:R-:W-:-:S03]  /*e9f0*/  FMNMX.FTZ R12, R26, R0, !PT ;  /* 0x000000001a0c7209 */ /* 0x000fc60007810000 */
[----:B------:R-:W0:Y:S02]  /*ea00*/  SHFL.BFLY PT, R10, R13, 0x1, 0x1f ;  /* 0x0c201f000d0a7f89 */ /* 0x000e2400000e0000 */
[----:B0-----:R-:W-:-:S04]  /*ea10*/  FMNMX.FTZ R10, R13, R10, !PT ;  /* 0x0000000a0d0a7209 */ /* 0x001fc80007810000 */
[C---:B------:R-:W-:Y:S01]  /*ea20*/  FSETP.NEU.FTZ.AND P6, PT, R10.reuse, -INF , PT ;  /* 0xff8000000a00780b */ /* 0x040fe20003fdd000 */
[----:B------:R-:W-:-:S03]  /*ea30*/  FMUL.FTZ R11, R10, UR30 ;  /* 0x0000001e0a0b7c20 */ /* 0x000fc60008410000 */
[----:B------:R-:W-:Y:S02]  /*ea40*/  FSEL R120, R10, RZ, P6 ;  /* 0x000000ff0a787208 */ /* 0x000fe40003000000 */
[----:B------:R-:W-:Y:S02]  /*ea50*/  FSEL R11, R11, RZ, P6 ;  /* 0x000000ff0b0b7208 */ /* 0x000fe40003000000 */
[----:B------:R-:W-:Y:S01]  /*ea60*/  LOP3.LUT P6, RZ, R18, 0x2, RZ, 0xc0, !PT ;  /* 0x0000000212ff7812 */ /* 0x000fe200078cc0ff */
[----:B------:R-:W-:Y:S02]  /*ea70*/  FADD.FTZ R3, -R120, R3 ;  /* 0x0000000378037221 */ /* 0x000fe40000010100 */
        /* <DEDUP_REMOVED lines=32> */
[----:B------:R-:W-:Y:S01]  /*ec80*/  FMNMX.FTZ R11, R27, R12, !PT ;  /* 0x0000000c1b0b7209 */ /* 0x000fe20007810000 */
[----:B------:R-:W-:Y:S01]  /*ec90*/  FMUL.FTZ R13, R3, UR30 ;  /* 0x0000001e030d7c20 */ /* 0x000fe20008410000 */
[----:B------:R-:W-:Y:S01]  /*eca0*/  FSEL R78, R78, -INF , !P6 ;  /* 0xff8000004e4e7808 */ /* 0x000fe20007000000 */
        /* <DEDUP_REMOVED lines=45> */
[----:B------:R-:W-:Y:S02]  /*ef80*/  MUFU.EX2 R53, R53 ;  /* 0x0000003500357308 */ /* 0x000fe40000000800 */
[----:B------:R-:W0:Y:S06]  /*ef90*/  SHFL.BFLY PT, R12, R11, 0x2, 0x1f ;  /* 0x0c401f000b0c7f89 */ /* 0x000e2c00000e0000 */
[----:B------:R-:W-:Y:S08]  /*efa0*/  MUFU.EX2 R56, R56 ;  /* 0x0000003800387308 */ /* 0x000ff00000000800 */
[----:B------:R-:W-:Y:S08]  /*efb0*/  MUFU.EX2 R57, R57 ;  /* 0x0000003900397308 */ /* 0x000ff00000000800 */
[----:B------:R-:W-:Y:S01]  /*efc0*/  MUFU.EX2 R60, R60 ;  /* 0x0000003c003c7308 */ /* 0x000fe20000000800 */
[----:B0-----:R-:W-:-:S05]  /*efd0*/  FMNMX.FTZ R11, R11, R12, !PT ;  /* 0x0000000c0b0b7209 */ /* 0x001fca0007810000 */
[----:B------:R-:W0:Y:S02]  /*efe0*/  SHFL.BFLY PT, R12, R11, 0x1, 0x1f ;  /* 0x0c201f000b0c7f89 */ /* 0x000e2400000e0000 */
[----:B------:R-:W-:Y:S08]  /*eff0*/  MUFU.EX2 R61, R61 ;  /* 0x0000003d003d7308 */ /* 0x000ff00000000800 */
[----:B------:R-:W-:Y:S08]  /*f000*/  MUFU.EX2 R64, R64 ;  /* 0x0000004000407308 */ /* 0x000ff00000000800 */
[----:B------:R-:W-:Y:S01]  /*f010*/  MUFU.EX2 R65, R65 ;  /* 0x0000004100417308 */ /* 0x000fe20000000800 */
[----:B0-----:R-:W-:-:S07]  /*f020*/  FMNMX.FTZ R11, R11, R12, !PT ;  /* 0x0000000c0b0b7209 */ /* 0x001fce0007810000 */
[----:B------:R-:W-:Y:S01]  /*f030*/  MUFU.EX2 R68, R68 ;  /* 0x0000004400447308 */ /* 0x000fe20000000800 */
[----:B------:R-:W-:-:S04]  /*f040*/  FSETP.NEU.FTZ.AND P1, PT, R11, -INF , PT ;  /* 0xff8000000b00780b */ /* 0x000fc80003f3d000 */
[----:B------:R-:W-:-:S03]  /*f050*/  FSEL R12, R11, RZ, P1 ;  /* 0x000000ff0b0c7208 */ /* 0x000fc60000800000 */
[----:B------:R-:W-:Y:S02]  /*f060*/  MUFU.EX2 R69, R69 ;  /* 0x0000004500457308 */ /* 0x000fe40000000800 */
[----:B------:R-:W-:Y:S01]  /*f070*/  FADD.FTZ R12, -R12, R0 ;  /* 0x000000000c0c7221 */ /* 0x000fe20000010100 */
[----:B------:R-:W-:-:S05]  /*f080*/  FMUL.FTZ R0, R11, UR30 ;  /* 0x0000001e0b007c20 */ /* 0x000fca0008410000 */
[----:B------:R-:W-:Y:S01]  /*f090*/  MUFU.EX2 R72, R72 ;  /* 0x0000004800487308 */ /* 0x000fe20000000800 */
[----:B------:R-:W-:-:S05]  /*f0a0*/  FSEL R3, R0, RZ, P1 ;  /* 0x000000ff00037208 */ /* 0x000fca0000800000 */
        /* <DEDUP_REMOVED lines=32> */
[----:B------:R-:W-:Y:S01]  /*f2b0*/  FMUL.FTZ R3, R12, UR30 ;  /* 0x0000001e0c037c20 */ /* 0x000fe20008410000 */
[----:B------:R-:W0:Y:S08]  /*f2c0*/  MUFU.EX2 R0, R13 ;  /* 0x0000000d00007308 */ /* 0x000e300000000800 */
[----:B------:R-:W-:Y:S08]  /*f2d0*/  MUFU.EX2 R26, R26 ;  /* 0x0000001a001a7308 */ /* 0x000ff00000000800 */
[----:B------:R-:W1:Y:S01]  /*f2e0*/  MUFU.EX2 R3, R3 ;  /* 0x0000000300037308 */ /* 0x000e620000000800 */
[----:B0-----:R-:W-:-:S04]  /*f2f0*/  FFMA.FTZ R6, R0, R6, R24 ;  /* 0x0000000600067223 */ /* 0x001fc80000010018 */
[----:B------:R-:W-:-:S03]  /*f300*/  FADD.FTZ R6, R25, R6 ;  /* 0x0000000619067221 */ /* 0x000fc60000010000 */
[----:B------:R-:W0:Y:S08]  /*f310*/  MUFU.EX2 R27, R27 ;  /* 0x0000001b001b7308 */ /* 0x000e300000000800 */
[----:B------:R-:W2:Y:S01]  /*f320*/  MUFU.EX2 R30, R30 ;  /* 0x0000001e001e7308 */ /* 0x000ea20000000800 */
[----:B-1----:R-:W-:-:S07]  /*f330*/  FFMA.FTZ R5, R3, R5, R26 ;  /* 0x0000000503057223 */ /* 0x002fce000001001a */
        /* <DEDUP_REMOVED lines=99> */
.L_x_1728:
[----:B------:R-:W2:Y:S01]  /*f970*/  LDL R21, [R1+0x28] ;  /* 0x0000280001157983 */ /* 0x000ea20000100800 */
[----:B------:R-:W-:Y:S02]  /*f980*/  IMAD R12, R22, 0x8, R2 ;  /* 0x00000008160c7824 */ /* 0x000fe400078e0202 */
[-C--:B------:R-:W-:Y:S01]  /*f990*/  FMUL.FTZ R88, R88, R0.reuse ;  /* 0x0000000058587220 */ /* 0x080fe20000410000 */
[----:B------:R-:W-:Y:S02]  /*f9a0*/  IMAD.U32 R13, RZ, RZ, UR38 ;  /* 0x00000026ff0d7e24 */ /* 0x000fe4000f8e00ff */
[-C--:B------:R-:W-:Y:S01]  /*f9b0*/  FMUL.FTZ R89, R89, R0.reuse ;  /* 0x0000000059597220 */ /* 0x080fe20000410000 */
[----:B------:R-:W-:Y:S02]  /*f9c0*/  VIADD R12, R12, 0x16860 ;  /* 0x000168600c0c7836 */ /* 0x000fe40000000000 */
[-C--:B------:R-:W-:Y:S01]  /*f9d0*/  FMUL.FTZ R92, R92, R0.reuse ;  /* 0x000000005c5c7220 */ /* 0x080fe20000410000 */
[-C--:B------:R-:W-:Y:S01]  /*f9e0*/  FMUL.FTZ R93, R93, R0.reuse ;  /* 0x000000005d5d7220 */ /* 0x080fe20000410000 */
[-C--:B------:R-:W-:Y:S01]  /*f9f0*/  FMUL.FTZ R96, R96, R0.reuse ;  /* 0x0000000060607220 */ /* 0x080fe20000410000 */
[-C--:B------:R-:W-:Y:S01]  /*fa00*/  FMUL.FTZ R97, R97, R0.reuse ;  /* 0x0000000061617220 */ /* 0x080fe20000410000 */
[----:B------:R-:W-:Y:S01]  /*fa10*/  PRMT R12, R13, 0x654, R12 ;  /* 0x000006540d0c7816 */ /* 0x000fe2000000000c */
[-C--:B------:R-:W-:Y:S01]  /*fa20*/  FMUL.FTZ R100, R100, R0.reuse ;  /* 0x0000000064647220 */ /* 0x080fe20000410000 */
[-C--:B------:R-:W-:Y:S01]  /*fa30*/  FMUL.FTZ R101, R101, R0.reuse ;  /* 0x0000000065657220 */ /* 0x080fe20000410000 */
        /* <DEDUP_REMOVED lines=60> */
[----:B------:R-:W-:Y:S02]  /*fe00*/  MOV R3, R10 ;  /* 0x0000000a00037202 */ /* 0x000fe40000000f00 */
[C---:B--2---:R-:W-:Y:S01]  /*fe10*/  ISETP.GT.AND P1, PT, R4.reuse, R21, PT ;  /* 0x000000150400720c */ /* 0x044fe20003f24270 */
[----:B------:R-:W-:-:S12]  /*fe20*/  VIADD R4, R4, 0xffffffff ;  /* 0xffffffff04047836 */ /* 0x000fd80000000000 */
[----:B0-----:R-:W-:Y:S05]  /*fe30*/  @P1 BRA `(.L_x_1729) ;  /* 0xffffffcc00e41947 */ /* 0x001fea000383ffff */
[----:B------:R-:W-:Y:S02]  /*fe40*/  IMAD.MOV.U32 R0, RZ, RZ, R11 ;  /* 0x000000ffff007224 */ /* 0x000fe400078e000b */
[----:B------:R-:W-:Y:S02]  /*fe50*/  IMAD.MOV.U32 R3, RZ, RZ, R10 ;  /* 0x000000ffff037224 */ /* 0x000fe400078e000a */
[----:B------:R-:W-:Y:S02]  /*fe60*/  IMAD.MOV.U32 R22, RZ, RZ, R7 ;  /* 0x000000ffff167224 */ /* 0x000fe400078e0007 */
[----:B------:R-:W-:-:S07]  /*fe70*/  IMAD.MOV.U32 R154, RZ, RZ, R20 ;  /* 0x000000ffff9a7224 */ /* 0x000fce00078e0014 */
.L_x_1709:
[----:B------:R-:W2:Y:S01]  /*fe80*/  LDL R13, [R1+0x14] ;  /* 0x00001400010d7983 */ /* 0x000ea20000100800 */
[----:B------:R-:W0:Y:S03]  /*fe90*/  LDC R7, c[0x0][0x448] ;  /* 0x00011200ff077b82 */ /* 0x000e260000000800 */
[----:B------:R-:W3:Y:S05]  /*fea0*/  LDL R12, [R1] ;  /* 0x00000000010c7983 */ /* 0x000eea0000100800 */
[----:B------:R-:W1:Y:S01]  /*feb0*/  LDC R20, c[0x0][0x9e4] ;  /* 0x00027900ff147b82 */ /* 0x000e620000000800 */
[----:B0-----:R-:W-:-:S02]  /*fec0*/  ISETP.NE.AND P4, PT, R7, 0x1, PT ;  /* 0x000000010700780c */ /* 0x001fc40003f85270 */
[----:B-1----:R-:W-:-:S11]  /*fed0*/  ISETP.GE.AND P5, PT, R20, 0x1, PT ;  /* 0x000000011400780c */ /* 0x002fd60003fa6270 */
[----:B------:R-:W0:Y:S08]  /*fee0*/  @P4 LDC R10, c[0x0][0x44c] ;  /* 0x00011300ff0a4b82 */ /* 0x000e300000000800 */
[----:B------:R-:W1:Y:S01]  /*fef0*/  @P4 LDC R11, c[0x0][0x450] ;  /* 0x00011400ff0b4b82 */ /* 0x000e620000000800 */
[----:B--2---:R-:W-:-:S04]  /*ff00*/  VIADD R7, R13, 0xbf ;  /* 0x000000bf0d077836 */ /* 0x004fc80000000000 */
[----:B0-----:R-:W-:Y:S01]  /*ff10*/  @P4 IMAD.HI.U32 R10, R7, R10, RZ ;  /* 0x0000000a070a4227 */ /* 0x001fe200078e00ff */
[----:B---3--:R-:W-:-:S04]  /*ff20*/  IADD3 R12, R12, 0x1, -R156 ;  /* 0x000000010c0c7810 */ /* 0x008fc80007ffe89c */
        /* <DEDUP_REMOVED lines=14> */
.L_x_1732:
[----:B------:R-:W-:-:S13]  /*10010*/  ISETP.NE.AND P1, PT, R20, 0x1, PT ;  /* 0x000000011400780c */ /* 0x000fda0003f25270 */
[----:B------:R-:W0:Y:S02]  /*10020*/  @P1 LDC.64 R10, c[0x0][0x9e8] ;  /* 0x00027a00ff0a1b82 */ /* 0x000e240000000a00 */
[----:B0-----:R-:W-:-:S05]  /*10030*/  @P1 IMAD.HI.U32 R10, R7, R10, RZ ;  /* 0x0000000a070a1227 */ /* 0x001fca00078e00ff */
[----:B------:R-:W-:-:S07]  /*10040*/  @P1 SHF.R.U32.HI R7, RZ, R11, R10 ;  /* 0x0000000bff071219 */ /* 0x000fce000001160a */
.L_x_1733:
[----:B------:R-:W-:Y:S05]  /*10050*/  BSYNC B0 ;  /* 0x0000000000007941 */ /* 0x000fea0003800000 */
.L_x_1731:
[----:B------:R-:W-:-:S05]  /*10060*/  IMAD R7, R7, R20, RZ ;  /* 0x0000001407077224 */ /* 0x000fca00078e02ff */
[----:B------:R-:W-:-:S07]  /*10070*/  VIMNMX R12, R12, R7, !PT ;  /* 0x000000070c0c7248 */ /* 0x000fce0007fe0100 */
.L_x_1730:
[----:B------:R-:W2:Y:S01]  /*10080*/  LDL R10, [R1+0x3c] ;  /* 0x00003c00010a7983 */ /* 0x000ea20000100800 */
[----:B------:R-:W-:-:S05]  /*10090*/  VIADD R12, R12, 0x7f ;  /* 0x0000007f0c0c7836 */ /* 0x000fca0000000000 */
[----:B------:R-:W-:-:S04]  /*100a0*/  SHF.R.S32.HI R7, RZ, 0x1f, R12 ;  /* 0x0000001fff077819 */ /* 0x000fc8000001140c */
[----:B------:R-:W-:-:S04]  /*100b0*/  LEA.HI R7, R7, R12, RZ, 0x7 ;  /* 0x0000000c07077211 */ /* 0x000fc800078f38ff */
[----:B------:R-:W-:-:S04]  /*100c0*/  SHF.R.S32.HI R7, RZ, 0x7, R7 ;  /* 0x00000007ff077819 */ /* 0x000fc80000011407 */
[----:B--2---:R-:W-:-:S04]  /*100d0*/  VIMNMX R10, R10, R7, !PT ;  /* 0x000000070a0a7248 */ /* 0x004fc80007fe0100 */
[----:B------:R-:W-:Y:S01]  /*100e0*/  ISETP.GE.AND P1, PT, R4, R10, PT ;  /* 0x0000000a0400720c */ /* 0x000fe20003f26270 */
[----:B------:R0:W-:-:S12]  /*100f0*/  STL [R1+0x28], R10 ;  /* 0x0000280a01007387 */ /* 0x0001d80000100800 */
[----:B0-----:R-:W-:Y:S05]  /*10100*/  @!P1 BRA `(.L_x_1734) ;  /* 0x0000001c00f89947 */ /* 0x001fea0003800000 */
[----:B------:R-:W-:Y:S02]  /*10110*/  IMAD.MOV.U32 R20, RZ, RZ, R0 ;  /* 0x000000ffff147224 */ /* 0x000fe400078e0000 */
[----:B------:R-:W-:Y:S02]  /*10120*/  IMAD.MOV.U32 R7, RZ, RZ, R3 ;  /* 0x000000ffff077224 */ /* 0x000fe400078e0003 */
[----:B------:R-:W-:Y:S02]  /*10130*/  IMAD.MOV.U32 R10, RZ, RZ, R154 ;  /* 0x000000ffff0a7224 */ /* 0x000fe400078e009a */
[----:B------:R-:W-:-:S07]  /*10140*/  IMAD.MOV.U32 R21, RZ, RZ, R22 ;  /* 0x000000ffff157224 */ /* 0x000fce00078e0016 */
.L_x_1746:
[----:B------:R-:W2:Y:S01]  /*10150*/  LDL R0, [R1+0x2c] ;  /* 0x00002c0001007983 */ /* 0x000ea20000100800 */
[----:B------:R-:W-:Y:S01]  /*10160*/  ISETP.NE.AND P1, PT, R21, 0x1, PT ;  /* 0x000000011500780c */ /* 0x000fe20003f25270 */
[----:B------:R-:W-:Y:S05]  /*10170*/  YIELD ;  /* 0x0000000000007946 */ /* 0x000fea0003800000 */
[----:B------:R-:W-:-:S04]  /*10180*/  SEL R3, RZ, 0x1, P1 ;  /* 0x00000001ff037807 */ /* 0x000fc80000800000 */
[----:B------:R-:W-:Y:S02]  /*10190*/  LOP3.LUT R154, R10, R3, RZ, 0x3c, !PT ;  /* 0x000000030a9a7212 */ /* 0x000fe400078e3cff */
[----:B--2---:R-:W-:-:S13]  /*101a0*/  ISETP.NE.AND P1, PT, R0, RZ, PT ;  /* 0x000000ff0000720c */ /* 0x004fda0003f25270 */
[----:B------:R-:W-:Y:S05]  /*101b0*/  @P1 BRA `(.L_x_1735) ;  /* 0x00000000003c1947 */ /* 0x000fea0003800000 */
[----:B------:R-:W-:Y:S05]  /*101c0*/  @!P0 BRA `(.L_x_1736) ;  /* 0x0000000000048947 */ /* 0x000fea0003800000 */
[----:B------:R-:W-:Y:S01]  /*101d0*/  BPT.TRAP 0x1 ;  /* 0x000000040000795c */ /* 0x000fe20000300000 */
.L_x_1736:
[----:B------:R-:W-:-:S05]  /*101e0*/  VIADD R0, R21, 0x1 ;  /* 0x0000000115007836 */ /* 0x000fca0000000000 */
[----:B------:R-:W-:-:S04]  /*101f0*/  ISETP.NE.AND P2, PT, R0, 0x2, PT ;  /* 0x000000020000780c */ /* 0x000fc80003f45270 */
[----:B------:R-:W-:Y:S02]  /*10200*/  SEL R3, R0, RZ, P2 ;  /* 0x000000ff00037207 */ /* 0x000fe40001000000 */
[----:B------:R-:W-:-:S03]  /*10210*/  SHF.L.U32 R0, R154, 0x1f, RZ ;  /* 0x0000001f9a007819 */ /* 0x000fc600000006ff */
[----:B------:R-:W-:-:S04]  /*10220*/  IMAD R3, R3, 0x8, R2 ;  /* 0x0000000803037824 */ /* 0x000fc800078e0202 */
[----:B------:R0:W1:Y:S01]  /*10230*/  SYNCS.PHASECHK.TRANS64.TRYWAIT P2, [R3+URZ+0x16830], R0 ;  /* 0x01683000030075a7 */ /* 0x000062000804017f */
[----:B------:R-:W-:Y:S05]  /*10240*/  @!P0 BRA `(.L_x_1737) ;  /* 0x0000000000048947 */ /* 0x000fea0003800000 */
[----:B------:R-:W-:Y:S01]  /*10250*/  BPT.TRAP 0x1 ;  /* 0x000000040000795c */ /* 0x000fe20000300000 */
.L_x_1737:
[----:B------:R-:W-:Y:S04]  /*10260*/  BSSY B0, `(.L_x_1735) ;  /* 0x0000004000007945 */ /* 0x000fe80003800000 */
[----:B-1----:R-:W-:Y:S05]  /*10270*/  @P2 BRA `(.L_x_1738) ;  /* 0x0000000000082947 */ /* 0x002fea0003800000 */
[----:B------:R-:W1:Y:S02]  /*10280*/  SYNCS.PHASECHK.TRANS64.TRYWAIT P2, [R3+URZ+0x16830], R0 ;  /* 0x01683000030075a7 */ /* 0x000e64000804017f */
[----:B-1----:R-:W-:Y:S05]  /*10290*/  @!P2 BRA `(.L_x_1739) ;  /* 0x0000010c00f0a947 */ /* 0x002fea0003800000 */
.L_x_1738:
[----:B------:R-:W-:Y:S05]  /*102a0*/  BSYNC B0 ;  /* 0x0000000000007941 */ /* 0x000fea0003800000 */
.L_x_1735:
[----:B------:R-:W2:Y:S04]  /*102b0*/  LDL R11, [R1+0x30] ;  /* 0x00003000010b7983 */ /* 0x000ea80000100800 */
[----:B------:R3:W-:Y:S01]  /*102c0*/  STL [R1+0x68], R2 ;  /* 0x0000680201007387 */ /* 0x0007e20000100800 */
[----:B01----:R-:W0:Y:S03]  /*102d0*/  S2R R0, SR_TID.X ;  /* 0x0000000000007919 */ /* 0x003e260000002100 */
[----:B---3--:R-:W3:Y:S01]  /*102e0*/  LDL.64 R2, [R1+0x20] ;  /* 0x0000200001027983 */ /* 0x008ee20000100a00 */
[----:B------:R-:W-:Y:S01]  /*102f0*/  VIADD R22, R21, 0x1 ;  /* 0x0000000115167836 */ /* 0x000fe20000000000 */
[----:B------:R-:W-:Y:S05]  /*10300*/  WARPSYNC.ALL ;  /* 0x0000000000007948 */ /* 0x000fea0003800000 */
[----:B------:R-:W-:Y:S01]  /*10310*/  ISETP.NE.AND P2, PT, R22, 0x2, PT ;  /* 0x000000021600780c */ /* 0x000fe20003f45270 */
[----:B------:R-:W-:Y:S01]  /*10320*/  IMAD.MOV.U32 R13, RZ, RZ, 0x40000040 ;  /* 0x40000040ff0d7424 */ /* 0x000fe200078e00ff */
[----:B------:R-:W-:Y:S01]  /*10330*/  R2UR UR12, R8 ;  /* 0x00000000080c72ca */ /* 0x000fe200000e0000 */
[----:B------:R-:W-:Y:S01]  /*10340*/  IMAD.MOV.U32 R27, RZ, RZ, 0x40000040 ;  /* 0x40000040ff1b7424 */ /* 0x000fe200078e00ff */
[----:B------:R-:W-:Y:S01]  /*10350*/  SEL R22, R22, RZ, P2 ;  /* 0x000000ff16167207 */ /* 0x000fe20001000000 */
[----:B------:R-:W-:Y:S01]  /*10360*/  IMAD.MOV.U32 R25, RZ, RZ, 0x40000040 ;  /* 0x40000040ff197424 */ /* 0x000fe200078e00ff */
[----:B------:R-:W-:-:S02]  /*10370*/  R2UR UR23, R13 ;  /* 0x000000000d1772ca */ /* 0x000fc400000e0000 */
[----:B------:R-:W-:Y:S02]  /*10380*/  R2UR UR13, R9 ;  /* 0x00000000090d72ca */ /* 0x000fe400000e0000 */
[----:B------:R-:W-:Y:S02]  /*10390*/  R2UR UR15, R27 ;  /* 0x000000001b0f72ca */ /* 0x000fe400000e0000 */
[----:B------:R-:W-:Y:S02]  /*103a0*/  R2UR UR19, R25 ;  /* 0x00000000191372ca */ /* 0x000fe400000e0000 */
[----:B0-----:R-:W-:-:S05]  /*103b0*/  SHF.R.U32.HI R0, RZ, 0x7, R0 ;  /* 0x00000007ff007819 */ /* 0x001fca0000011600 */
[----:B------:R-:W-:Y:S01]  /*103c0*/  VIADD R0, R0, 0x8 ;  /* 0x0000000800007836 */ /* 0x000fe20000000000 */
[----:B------:R-:W-:-:S04]  /*103d0*/  R2UR UR27, R27 ;  /* 0x000000001b1b72ca */ /* 0x000fc800000e0000 */
[----:B------:R0:W-:Y:S01]  /*103e0*/  BAR.SYNC.DEFER_BLOCKING R0, 0x100 ;  /* 0x000400000000751d */ /* 0x0001e20000010000 */
[----:B--2---:R-:W-:-:S04]  /*103f0*/  IMAD R26, R22, 0x400, R11 ;  /* 0x00000400161a7824 */ /* 0x004fc800078e020b */
[C---:B------:R-:W-:Y:S01]  /*10400*/  VIADD R12, R26.reuse, 0x4 ;  /* 0x000000041a0c7836 */ /* 0x040fe20000000000 */
[C---:B------:R-:W-:Y:S01]  /*10410*/  R2UR UR14, R26.reuse ;  /* 0x000000001a0e72ca */ /* 0x040fe200000e0000 */
[C---:B------:R-:W-:Y:S02]  /*10420*/  VIADD R24, R26.reuse, 0x2 ;  /* 0x000000021a187836 */ /* 0x040fe40000000000 */
[----:B------:R-:W-:Y:S01]  /*10430*/  VIADD R26, R26, 0x6 ;  /* 0x000000061a1a7836 */ /* 0x000fe20000000000 */
[----:B------:R-:W-:Y:S02]  /*10440*/  R2UR UR22, R12 ;  /* 0x000000000c1672ca */ /* 0x000fe400000e0000 */
[----:B------:R-:W2:Y:S01]  /*10450*/  LDL.64 R12, [R1+0x18] ;  /* 0x00001800010c7983 */ /* 0x000ea20000100a00 */
[----:B------:R-:W-:Y:S02]  /*10460*/  R2UR UR18, R24 ;  /* 0x00000000181272ca */ /* 0x000fe400000e0000 */
[----:B------:R-:W-:-:S02]  /*10470*/  R2UR UR26, R26 ;  /* 0x000000001a1a72ca */ /* 0x000fc400000e0000 */
[----:B------:R-:W-:-:S06]  /*10480*/  WARPGROUP.ARRIVE ;  /* 0x00000000000079c5 */ /* 0x000fcc0000000000 */
[----:B------:R-:W-:Y:S01]  /*10490*/  HGMMA.64x128x16.F32 R24, gdesc[UR12], RZ, !UPT, gsb0 ;  /* 0x01e000000c1879f0 */ /* 0x000fe2000c0008ff */
[----:B---3--:R-:W-:Y:S02]  /*104a0*/  R2UR UR16, R2 ;  /* 0x00000000021072ca */ /* 0x008fe400000e0000 */
[----:B------:R-:W-:Y:S01]  /*104b0*/  R2UR UR17, R3 ;  /* 0x00000000031172ca */ /* 0x000fe200000e0000 */
[----:B------:R0:W5:Y:S01]  /*104c0*/  LDL.LU R2, [R1+0x68] ;  /* 0x0000680001027983 */ /* 0x0001620000300800 */
[----:B------:R-:W-:Y:S02]  /*104d0*/  WARPGROUP.DEPBAR.LE gsb0, 0x0 ;  /* 0x00008000000079c5 */ /* 0x000fe40000010000 */
[----:B------:R-:W-:-:S09]  /*104e0*/  WARPGROUP.ARRIVE ;  /* 0x00000000000079c5 */ /* 0x000fd20000000000 */
[----:B------:R-:W-:Y:S01]  /*104f0*/  HGMMA.64x128x16.F32 R24, gdesc[UR16], R24, gsb0 ;  /* 0x01e00000101879f0 */ /* 0x000fe20008000818 */
[----:B------:R-:W-:Y:S02]  /*10500*/  R2UR UR24, R14 ;  /* 0x000000000e1872ca */ /* 0x000fe400000e0000 */
[----:B------:R-:W-:Y:S01]  /*10510*/  R2UR UR25, R15 ;  /* 0x000000000f1972ca */ /* 0x000fe200000e0000 */
[----:B------:R-:W-:Y:S02]  /*10520*/  WARPGROUP.DEPBAR.LE gsb0, 0x0 ;  /* 0x00008000000079c5 */ /* 0x000fe40000010000 */
[----:B------:R-:W-:Y:S01]  /*10530*/  WARPGROUP.ARRIVE ;  /* 0x00000000000079c5 */ /* 0x000fe20000000000 */
[----:B--2---:R-:W-:Y:S02]  /*10540*/  R2UR UR20, R12 ;  /* 0x000000000c1472ca */ /* 0x004fe400000e0000 */
[----:B------:R-:W-:-:S13]  /*10550*/  R2UR UR21, R13 ;  /* 0x000000000d1572ca */ /* 0x000fda00000e0000 */
        /* <DEDUP_REMOVED lines=8> */
.L_x_1741:
[----:B------:R-:W-:Y:S01]  /*105e0*/  SHF.L.U32 R0, R10, 0x1f, RZ ;  /* 0x0000001f0a007819 */ /* 0x000fe200000006ff */
[----:B-----5:R-:W-:-:S04]  /*105f0*/  IMAD R3, R21, 0x8, R2 ;  /* 0x0000000815037824 */ /* 0x020fc800078e0202 */
[----:B------:R0:W1:Y:S01]  /*10600*/  SYNCS.PHASECHK.TRANS64.TRYWAIT P1, [R3+URZ+0x16850], R0 ;  /* 0x01685000030075a7 */ /* 0x000062000802017f */
[----:B------:R-:W-:Y:S05]  /*10610*/  @!P0 BRA `(.L_x_1742) ;  /* 0x0000000000048947 */ /* 0x000fea0003800000 */
[----:B------:R-:W-:Y:S01]  /*10620*/  BPT.TRAP 0x1 ;  /* 0x000000040000795c */ /* 0x000fe20000300000 */
.L_x_1742:
[----:B-1----:R-:W-:Y:S05]  /*10630*/  @P1 BRA `(.L_x_1740) ;  /* 0x0000000000081947 */ /* 0x002fea0003800000 */
[----:B------:R-:W1:Y:S02]  /*10640*/  SYNCS.PHASECHK.TRANS64.TRYWAIT P1, [R3+URZ+0x16850], R0 ;  /* 0x01685000030075a7 */ /* 0x000e64000802017f */
[----:B-1----:R-:W-:Y:S05]  /*10650*/  @!P1 BRA `(.L_x_1743) ;  /* 0x0000010c00149947 */ /* 0x002fea0003800000 */
.L_x_1740:
[----:B01---5:R-:W-:Y:S01]  /*10660*/  VIADD R0, R2, 0x400 ;  /* 0x0000040002007836 */ /* 0x023fe20000000000 */
        /* <DEDUP_REMOVED lines=8> */
[----:B------:R-:W-:Y:S02]  /*106f0*/  IMAD R10, R21, 0x400, R0 ;  /* 0x00000400150a7824 */ /* 0x000fe400078e0200 */
[----:B------:R-:W0:Y:S02]  /*10700*/  S2R R0, SR_TID.X ;  /* 0x0000000000007919 */ /* 0x000e240000002100 */
        /* <DEDUP_REMOVED lines=57> */
.L_x_1744:
[----:B0-----:R-:W-:Y:S01]  /*10aa0*/  IMAD R0, R22, 0x8, R2 ;  /* 0x0000000816007824 */ /* 0x001fe200078e0202 */
[----:B------:R-:W-:Y:S01]  /*10ab0*/  FMNMX.FTZ R10, R24, R7, !PT ;  /* 0x00000007180a7209 */ /* 0x000fe20007810000 */
[----:B------:R-:W-:Y:S01]  /*10ac0*/  IMAD.U32 R3, RZ, RZ, UR38 ;  /* 0x00000026ff037e24 */ /* 0x000fe2000f8e00ff */
[----:B------:R-:W-:Y:S01]  /*10ad0*/  UMOV UR30, UR8 ;  /* 0x00000008001e7c82 */ /* 0x000fe20008000000 */
[----:B------:R-:W-:-:S05]  /*10ae0*/  VIADD R0, R0, 0x16840 ;  /* 0x0001684000007836 */ /* 0x000fca0000000000 */
[----:B------:R-:W-:Y:S02]  /*10af0*/  PRMT R0, R3, 0x654, R0 ;  /* 0x0000065403007816 */ /* 0x000fe40000000000 */
[----:B------:R-:W-:Y:S02]  /*10b00*/  FMNMX.FTZ R3, R25, R10, !PT ;  /* 0x0000000a19037209 */ /* 0x000fe40007810000 */
[----:B------:R0:W-:Y:S02]  /*10b10*/  SYNCS.ARRIVE.TRANS64.RED.A1T0 RZ, [R0+URZ], RZ ;  /* 0x000000ff00ff79a7 */ /* 0x0001e4000810043f */
[----:B------:R-:W-:-:S04]  /*10b20*/  FMNMX.FTZ R10, R28, R3, !PT ;  /* 0x000000031c0a7209 */ /* 0x000fc80007810000 */
[----:B------:R-:W-:Y:S02]  /*10b30*/  FMNMX.FTZ R3, R29, R10, !PT ;  /* 0x0000000a1d037209 */ /* 0x000fe40007810000 */
[----:B0-----:R-:W-:Y:S02]  /*10b40*/  FMNMX.FTZ R0, R26, R20, !PT ;  /* 0x000000141a007209 */ /* 0x001fe40007810000 */
        /* <DEDUP_REMOVED lines=56> */
[----:B------:R-:W0:Y:S01]  /*10ed0*/  SHFL.BFLY PT, R3, R10, 0x2, 0x1f ;  /* 0x0c401f000a037f89 */ /* 0x000e2200000e0000 */
[----:B------:R-:W-:-:S04]  /*10ee0*/  FMNMX.FTZ R11, R83, R0, !PT ;  /* 0x00000000530b7209 */ /* 0x000fc80007810000 */
[----:B------:R-:W-:Y:S02]  /*10ef0*/  FMNMX.FTZ R0, R86, R11, !PT ;  /* 0x0000000b56007209 */ /* 0x000fe40007810000 */
[----:B0-----:R-:W-:-:S05]  /*10f00*/  FMNMX.FTZ R12, R10, R3, !PT ;  /* 0x000000030a0c7209 */ /* 0x001fca0007810000 */
[----:B------:R-:W0:Y:S02]  /*10f10*/  SHFL.BFLY PT, R3, R12, 0x1, 0x1f ;  /* 0x0c201f000c037f89 */ /* 0x000e2400000e0000 */
[----:B0-----:R-:W-:Y:S02]  /*10f20*/  FMNMX.FTZ R3, R12, R3, !PT ;  /* 0x000000030c037209 */ /* 0x001fe40007810000 */
[----:B------:R-:W-:-:S03]  /*10f30*/  FMNMX.FTZ R12, R87, R0, !PT ;  /* 0x00000000570c7209 */ /* 0x000fc60007810000 */
[----:B------:R-:W-:Y:S02]  /*10f40*/  FADD.FTZ R7, -R3, R7 ;  /* 0x0000000703077221 */ /* 0x000fe40000010100 */
[----:B------:R-:W0:Y:S02]  /*10f50*/  SHFL.BFLY PT, R11, R12, 0x2, 0x1f ;  /* 0x0c401f000c0b7f89 */ /* 0x000e2400000e0000 */
[----:B------:R-:W-:-:S06]  /*10f60*/  FMUL.FTZ R7, R7, UR30 ;  /* 0x0000001e07077c20 */ /* 0x000fcc0008410000 */
[----:B------:R-:W-:Y:S01]  /*10f70*/  MUFU.EX2 R7, R7 ;  /* 0x0000000700077308 */ /* 0x000fe20000000800 */
[----:B0-----:R-:W-:Y:S01]  /*10f80*/  FMNMX.FTZ R13, R12, R11, !PT ;  /* 0x0000000b0c0d7209 */ /* 0x001fe20007810000 */
[----:B------:R-:W-:-:S04]  /*10f90*/  FMUL.FTZ R11, R3, UR30 ;  /* 0x0000001e030b7c20 */ /* 0x000fc80008410000 */
[----:B------:R-:W0:Y:S01]  /*10fa0*/  SHFL.BFLY PT, R0, R13, 0x1, 0x1f ;  /* 0x0c201f000d007f89 */ /* 0x000e2200000e0000 */
[--C-:B------:R-:W-:Y:S01]  /*10fb0*/  FFMA.FTZ R24, R24, UR30, -R11.reuse ;  /* 0x0000001e18187c23 */ /* 0x100fe2000801080b */
[--C-:B------:R-:W-:Y:S01]  /*10fc0*/  FFMA.FTZ R25, R25, UR30, -R11.reuse ;  /* 0x0000001e19197c23 */ /* 0x100fe2000801080b */
[--C-:B------:R-:W-:Y:S01]  /*10fd0*/  FFMA.FTZ R28, R28, UR30, -R11.reuse ;  /* 0x0000001e1c1c7c23 */ /* 0x100fe2000801080b */
[--C-:B------:R-:W-:Y:S01]  /*10fe0*/  FFMA.FTZ R29, R29, UR30, -R11.reuse ;  /* 0x0000001e1d1d7c23 */ /* 0x100fe2000801080b */
[--C-:B------:R-:W-:Y:S01]  /*10ff0*/  FFMA.FTZ R32, R32, UR30, -R11.reuse ;  /* 0x0000001e20207c23 */ /* 0x100fe2000801080b */
[--C-:B------:R-:W-:Y:S01]  /*11000*/  FFMA.FTZ R33, R33, UR30, -R11.reuse ;  /* 0x0000001e21217c23 */ /* 0x100fe2000801080b */
[----:B------:R-:W1:Y:S01]  /*11010*/  MUFU.EX2 R24, R24 ;  /* 0x0000001800187308 */ /* 0x000e620000000800 */
        /* <DEDUP_REMOVED lines=16> */
[----:B0-----:R-:W-:Y:S01]  /*11120*/  FMNMX.FTZ R0, R13, R0, !PT ;  /* 0x000000000d007209 */ /* 0x001fe20007810000 */
[----:B-1----:R-:W-:Y:S01]  /*11130*/  FFMA.FTZ R6, R7, R6, R24 ;  /* 0x0000000607067223 */ /* 0x002fe20000010018 */
[--C-:B------:R-:W-:Y:S01]  /*11140*/  FFMA.FTZ R64, R64, UR30, -R11.reuse ;  /* 0x0000001e40407c23 */ /* 0x100fe2000801080b */
[--C-:B------:R-:W-:Y:S01]  /*11150*/  FFMA.FTZ R65, R65, UR30, -R11.reuse ;  /* 0x0000001e41417c23 */ /* 0x100fe2000801080b */
[--C-:B------:R-:W-:Y:S01]  /*11160*/  FFMA.FTZ R68, R68, UR30, -R11.reuse ;  /* 0x0000001e44447c23 */ /* 0x100fe2000801080b */
[C---:B------:R-:W-:Y:S01]  /*11170*/  FADD.FTZ R10, -R0.reuse, R20 ;  /* 0x00000014000a7221 */ /* 0x040fe20000010100 */
[----:B------:R-:W-:Y:S01]  /*11180*/  FMUL.FTZ R12, R0, UR30 ;  /* 0x0000001e000c7c20 */ /* 0x000fe20008410000 */
[----:B------:R-:W-:Y:S01]  /*11190*/  MUFU.EX2 R29, R29 ;  /* 0x0000001d001d7308 */ /* 0x000fe20000000800 */
[--C-:B------:R-:W-:Y:S01]  /*111a0*/  FFMA.FTZ R69, R69, UR30, -R11.reuse ;  /* 0x0000001e45457c23 */ /* 0x100fe2000801080b */
[----:B------:R-:W-:Y:S01]  /*111b0*/  FMUL.FTZ R10, R10, UR30 ;  /* 0x0000001e0a0a7c20 */ /* 0x000fe20008410000 */
        /* <DEDUP_REMOVED lines=29> */
[----:B------:R-:W2:Y:S01]  /*11390*/  MUFU.EX2 R30, R30 ;  /* 0x0000001e001e7308 */ /* 0x000ea20000000800 */
[--C-:B------:R-:W-:Y:S01]  /*113a0*/  FFMA.FTZ R78, R78, UR30, -R12.reuse ;  /* 0x0000001e4e4e7c23 */ /* 0x100fe2000801080c */
[--C-:B------:R-:W-:Y:S01]  /*113b0*/  FFMA.FTZ R79, R79, UR30, -R12.reuse ;  /* 0x0000001e4f4f7c23 */ /* 0x100fe2000801080c */
[--C-:B------:R-:W-:Y:S01]  /*113c0*/  FFMA.FTZ R82, R82, UR30, -R12.reuse ;  /* 0x0000001e52527c23 */ /* 0x100fe2000801080c */
[--C-:B------:R-:W-:Y:S01]  /*113d0*/  FFMA.FTZ R83, R83, UR30, -R12.reuse ;  /* 0x0000001e53537c23 */ /* 0x100fe2000801080c */
[--C-:B------:R-:W-:Y:S01]  /*113e0*/  FFMA.FTZ R86, R86, UR30, -R12.reuse ;  /* 0x0000001e56567c23 */ /* 0x100fe2000801080c */
[----:B------:R-:W-:Y:S01]  /*113f0*/  FFMA.FTZ R123, R87, UR30, -R12 ;  /* 0x0000001e577b7c23 */ /* 0x000fe2000801080c */
[----:B0-----:R-:W-:Y:S01]  /*11400*/  FFMA.FTZ R12, R10, R5, R26 ;  /* 0x000000050a0c7223 */ /* 0x001fe2000001001a */
[----:B------:R-:W0:Y:S01]  /*11410*/  MUFU.EX2 R31, R31 ;  /* 0x0000001f001f7308 */ /* 0x000e220000000800 */
[----:B------:R-:W-:Y:S01]  /*11420*/  FADD.FTZ R5, R25, R6 ;  /* 0x0000000619057221 */ /* 0x000fe20000010000 */
[--C-:B------:R-:W-:Y:S01]  /*11430*/  FFMA.FTZ R72, R72, UR30, -R11.reuse ;  /* 0x0000001e48487c23 */ /* 0x100fe2000801080b */
[----:B-1----:R-:W-:Y:S01]  /*11440*/  FADD.FTZ R13, R27, R12 ;  /* 0x0000000c1b0d7221 */ /* 0x002fe20000010000 */
[----:B------:R-:W-:Y:S01]  /*11450*/  FFMA.FTZ R73, R73, UR30, -R11 ;  /* 0x0000001e49497c23 */ /* 0x000fe2000801080b */
[----:B------:R-:W-:Y:S01]  /*11460*/  FADD.FTZ R6, R28, R5 ;  /* 0x000000051c067221 */ /* 0x000fe20000010000 */
[--C-:B------:R-:W-:Y:S01]  /*11470*/  FFMA.FTZ R76, R76, UR30, -R11.reuse ;  /* 0x0000001e4c4c7c23 */ /* 0x100fe2000801080b */
[----:B------:R-:W-:Y:S01]  /*11480*/  FFMA.FTZ R77, R77, UR30, -R11 ;  /* 0x0000001e4d4d7c23 */ /* 0x000fe2000801080b */
[----:B------:R-:W1:Y:S01]  /*11490*/  MUFU.EX2 R32, R32 ;  /* 0x0000002000207308 */ /* 0x000e620000000800 */
[----:B--2---:R-:W-:Y:S01]  /*114a0*/  FADD.FTZ R12, R30, R13 ;  /* 0x0000000d1e0c7221 */ /* 0x004fe20000010000 */
[----:B------:R-:W-:Y:S01]  /*114b0*/  FADD.FTZ R5, R29, R6 ;  /* 0x000000061d057221 */ /* 0x000fe20000010000 */
[--C-:B------:R-:W-:Y:S01]  /*114c0*/  FFMA.FTZ R80, R80, UR30, -R11.reuse ;  /* 0x0000001e50507c23 */ /* 0x100fe2000801080b */
[--C-:B------:R-:W-:Y:S01]  /*114d0*/  FFMA.FTZ R81, R81, UR30, -R11.reuse ;  /* 0x0000001e51517c23 */ /* 0x100fe2000801080b */
[--C-:B------:R-:W-:Y:S01]  /*114e0*/  FFMA.FTZ R84, R84, UR30, -R11.reuse ;  /* 0x0000001e54547c23 */ /* 0x100fe2000801080b */
[----:B------:R-:W-:-:S02]  /*114f0*/  FFMA.FTZ R11, R85, UR30, -R11 ;  /* 0x0000001e550b7c23 */ /* 0x000fc4000801080b */
        /* <DEDUP_REMOVED lines=114> */
.L_x_1745:
        /* <DEDUP_REMOVED lines=73> */
[C---:B--2---:R-:W-:Y:S01]  /*120b0*/  ISETP.GT.AND P1, PT, R4.reuse, R20, PT ;  /* 0x000000140400720c */ /* 0x044fe20003f24270 */
[----:B------:R-:W-:Y:S02]  /*120c0*/  VIADD R4, R4, 0xffffffff ;  /* 0xffffffff04047836 */ /* 0x000fe40000000000 */
[----:B------:R-:W-:-:S10]  /*120d0*/  IMAD.MOV.U32 R20, RZ, RZ, R0 ;  /* 0x000000ffff147224 */ /* 0x000fd400078e0000 */
[----:B0-----:R-:W-:Y:S05]  /*120e0*/  @P1 BRA `(.L_x_1746) ;  /* 0xffffffe000181947 */ /* 0x001fea000383ffff */
.L_x_1734:
[----:B------:R-:W2:Y:S02]  /*120f0*/  LDL R7, [R1+0x3c] ;  /* 0x00003c0001077983 */ /* 0x000ea40000100800 */
[----:B--2---:R-:W-:-:S13]  /*12100*/  ISETP.GE.AND P1, PT, R4, R7, PT ;  /* 0x000000070400720c */ /* 0x004fda0003f26270 */
[----:B------:R-:W-:Y:S05]  /*12110*/  @!P1 BRA `(.L_x_1747) ;  /* 0x00000030001c9947 */ /* 0x000fea0003800000 */
[----:B------:R-:W-:Y:S02]  /*12120*/  IMAD.MOV.U32 R7, RZ, RZ, R0 ;  /* 0x000000ffff077224 */ /* 0x000fe400078e0000 */
[----:B------:R-:W-:Y:S02]  /*12130*/  IMAD.MOV.U32 R20, RZ, RZ, R3 ;  /* 0x000000ffff147224 */ /* 0x000fe400078e0003 */
[----:B------:R-:W-:Y:S02]  /*12140*/  IMAD.MOV.U32 R10, RZ, RZ, R154 ;  /* 0x000000ffff0a7224 */ /* 0x000fe400078e009a */
[----:B------:R-:W-:-:S07]  /*12150*/  IMAD.MOV.U32 R21, RZ, RZ, R22 ;  /* 0x000000ffff157224 */ /* 0x000fce00078e0016 */
.L_x_1767:
        /* <DEDUP_REMOVED lines=9> */
.L_x_1749:
        /* <DEDUP_REMOVED lines=8> */
.L_x_1750:
[----:B------:R-:W-:Y:S04]  /*12270*/  BSSY B0, `(.L_x_1748) ;  /* 0x0000004000007945 */ /* 0x000fe80003800000 */
[----:B-1----:R-:W-:Y:S05]  /*12280*/  @P2 BRA `(.L_x_1751) ;  /* 0x0000000000082947 */ /* 0x002fea0003800000 */
[----:B------:R-:W1:Y:S02]  /*12290*/  SYNCS.PHASECHK.TRANS64.TRYWAIT P2, [R3+URZ+0x16830], R0 ;  /* 0x01683000030075a7 */ /* 0x000e64000804017f */
[----:B-1----:R-:W-:Y:S05]  /*122a0*/  @!P2 BRA `(.L_x_1752) ;  /* 0x000000f00014a947 */ /* 0x002fea0003800000 */
.L_x_1751:
[----:B------:R-:W-:Y:S05]  /*122b0*/  BSYNC B0 ;  /* 0x0000000000007941 */ /* 0x000fea0003800000 */
.L_x_1748:
        /* <DEDUP_REMOVED lines=51> */
.L_x_1754:
[----:B------:R-:W-:Y:S01]  /*125f0*/  SHF.L.U32 R0, R10, 0x1f, RZ ;  /* 0x0000001f0a007819 */ /* 0x000fe200000006ff */
[----:B-----5:R-:W-:-:S04]  /*12600*/  IMAD R3, R21, 0x8, R2 ;  /* 0x0000000815037824 */ /* 0x020fc800078e0202 */
[----:B------:R0:W1:Y:S01]  /*12610*/  SYNCS.PHASECHK.TRANS64.TRYWAIT P1, [R3+URZ+0x16850], R0 ;  /* 0x01685000030075a7 */ /* 0x000062000802017f */
[----:B------:R-:W-:Y:S05]  /*12620*/  @!P0 BRA `(.L_x_1755) ;  /* 0x0000000000048947 */ /* 0x000fea0003800000 */
[----:B------:R-:W-:Y:S01]  /*12630*/  BPT.TRAP 0x1 ;  /* 0x000000040000795c */ /* 0x000fe20000300000 */
.L_x_1755:
[----:B-1----:R-:W-:Y:S05]  /*12640*/  @P1 BRA `(.L_x_1753) ;  /* 0x0000000000081947 */ /* 0x002fea0003800000 */
[----:B------:R-:W1:Y:S02]  /*12650*/  SYNCS.PHASECHK.TRANS64.TRYWAIT P1, [R3+URZ+0x16850], R0 ;  /* 0x01685000030075a7 */ /* 0x000e64000802017f */
[----:B-1----:R-:W-:Y:S05]  /*12660*/  @!P1 BRA `(.L_x_1756) ;  /* 0x000000ec00389947 */ /* 0x002fea0003800000 */
.L_x_1753:
        /* <DEDUP_REMOVED lines=34> */
[----:B------:R-:W-:Y:S02]  /*12890*/  R2UR UR15, R13 ;  /* 0x000000000d0f72ca */ /* 0x000fe400000e0000 */
[----:B------:R-:W-:Y:S01]  /*128a0*/  MOV R13, 0x40000040 ;  /* 0x40000040000d7802 */ /* 0x000fe20000000f00 */
        /* <DEDUP_REMOVED lines=32> */
.L_x_1757:
[----:B------:R-:W2:Y:S01]  /*12ab0*/  LDL R11, [R1+0x14] ;  /* 0x00001400010b7983 */ /* 0x000ea20000100800 */
[----:B------:R-:W1:Y:S03]  /*12ac0*/  @P4 LDC R10, c[0x0][0x44c] ;  /* 0x00011300ff0a4b82 */ /* 0x000e660000000800 */
[----:B------:R-:W2:Y:S04]  /*12ad0*/  LDL R3, [R1+0x34] ;  /* 0x0000340001037983 */ /* 0x000ea80000100800 */
[----:B------:R-:W3:Y:S01]  /*12ae0*/  LDL R124, [R1] ;  /* 0x00000000017c7983 */ /* 0x000ee20000100800 */
[----:B0-----:R-:W0:Y:S01]  /*12af0*/  @P4 LDC R0, c[0x0][0x450] ;  /* 0x00011400ff004b82 */ /* 0x001e220000000800 */
[----:B------:R-:W-:Y:S01]  /*12b00*/  ULOP3.LUT UR12, URZ, UR11, URZ, 0x33, !UPT ;  /* 0x0000000b3f0c7292 */ /* 0x000fe2000f8e333f */
[----:B--2---:R-:W-:-:S04]  /*12b10*/  IMAD.IADD R13, R3, 0x1, R11 ;  /* 0x00000001030d7824 */ /* 0x004fc800078e020b */
[----:B-1----:R-:W-:-:S05]  /*12b20*/  @P4 IMAD.HI.U32 R3, R13, R10, RZ ;  /* 0x0000000a0d034227 */ /* 0x002fca00078e00ff */
[----:B0-----:R-:W-:Y:S01]  /*12b30*/  @P4 SHF.R.U32.HI R13, RZ, R0, R3 ;  /* 0x00000000ff0d4219 */ /* 0x001fe20000011603 */
        /* <DEDUP_REMOVED lines=26> */
.L_x_1760:
[----:B------:R-:W-:-:S05]  /*12ce0*/  IMAD.U32 R123, RZ, RZ, UR4 ;  /* 0x00000004ff7b7e24 */ /* 0x000fca000f8e00ff */
[----:B------:R-:W-:-:S13]  /*12cf0*/  ISETP.NE.AND P1, PT, R123, 0x1, PT ;  /* 0x000000017b00780c */ /* 0x000fda0003f25270 */
[----:B------:R-:W0:Y:S02]  /*12d00*/  @P1 LDC.64 R120, c[0x0][0x9e8] ;  /* 0x00027a00ff781b82 */ /* 0x000e240000000a00 */
[----:B0-----:R-:W-:-:S05]  /*12d10*/  @P1 IMAD.HI.U32 R120, R122, R120, RZ ;  /* 0x000000787a781227 */ /* 0x001fca00078e00ff */
[----:B------:R-:W-:-:S07]  /*12d20*/  @P1 SHF.R.U32.HI R122, RZ, R121, R120 ;  /* 0x00000079ff7a1219 */ /* 0x000fce0000011678 */
.L_x_1761:
[----:B------:R-:W-:Y:S05]  /*12d30*/  BSYNC B0 ;  /* 0x0000000000007941 */ /* 0x000fea0003800000 */
.L_x_1759:
[----:B------:R-:W-:-:S04]  /*12d40*/  IMAD R122, R122, R123, -R0 ;  /* 0x0000007b7a7a7224 */ /* 0x000fc800078e0a00 */
[----:B------:R-:W-:-:S05]  /*12d50*/  IMAD.IADD R122, R122, 0x1, -R155 ;  /* 0x000000017a7a7824 */ /* 0x000fca00078e0a9b */
[----:B------:R-:W-:Y:S02]  /*12d60*/  VIMNMX R3, R3, R122, !PT ;  /* 0x0000007a03037248 */ /* 0x000fe40007fe0100 */
[----:B------:R-:W-:-:S07]  /*12d70*/  VIADDMNMX R10, R122, R123, R10, PT ;  /* 0x0000007b7a0a7246 */ /* 0x000fce000380010a */
.L_x_1758:
        /* <DEDUP_REMOVED lines=113> */
.L_x_1764:
[----:B------:R-:W-:-:S05]  /*13490*/  IMAD.U32 R120, RZ, RZ, UR4 ;  /* 0x00000004ff787e24 */ /* 0x000fca000f8e00ff */
[----:B------:R-:W-:-:S13]  /*134a0*/  ISETP.NE.AND P2, PT, R120, 0x1, PT ;  /* 0x000000017800780c */ /* 0x000fda0003f45270 */
[----:B------:R-:W0:Y:S02]  /*134b0*/  @P2 LDC.64 R10, c[0x0][0x9e8] ;  /* 0x00027a00ff0a2b82 */ /* 0x000e240000000a00 */
[----:B0-----:R-:W-:-:S05]  /*134c0*/  @P2 IMAD.HI.U32 R10, R13, R10, RZ ;  /* 0x0000000a0d0a2227 */ /* 0x001fca00078e00ff */
[----:B------:R-:W-:-:S07]  /*134d0*/  @P2 SHF.R.U32.HI R13, RZ, R11, R10 ;  /* 0x0000000bff0d2219 */ /* 0x000fce000001160a */
.L_x_1765:
[----:B------:R-:W-:Y:S05]  /*134e0*/  BSYNC B0 ;  /* 0x0000000000007941 */ /* 0x000fea0003800000 */
.L_x_1763:
[----:B------:R-:W-:-:S04]  /*134f0*/  IMAD R0, R13, R120, -R0 ;  /* 0x000000780d007224 */ /* 0x000fc800078e0a00 */
[----:B------:R-:W-:-:S05]  /*13500*/  IMAD.IADD R11, R0, 0x1, -R155 ;  /* 0x00000001000b7824 */ /* 0x000fca00078e0a9b */
[----:B------:R-:W-:Y:S02]  /*13510*/  VIADDMNMX R12, R11, R120, R12, PT ;  /* 0x000000780b0c7246 */ /* 0x000fe4000380010c */
[----:B------:R-:W-:-:S07]  /*13520*/  VIMNMX R3, R3, R11, !PT ;  /* 0x0000000b03037248 */ /* 0x000fce0007fe0100 */
.L_x_1762:
[C---:B------:R-:W-:Y:S01]  /*13530*/  ISETP.GT.AND P2, PT, R3.reuse, 0x1, P1 ;  /* 0x000000010300780c */ /* 0x040fe20000f44270 */
[----:B------:R-:W-:Y:S01]  /*13540*/  UMOV UR30, UR6 ;  /* 0x00000006001e7c82 */ /* 0x000fe20008000000 */
[----:B------:R-:W-:Y:S02]  /*13550*/  FMNMX.FTZ R0, R24, R20, !PT ;  /* 0x0000001418007209 */ /* 0x000fe40007810000 */
[----:B------:R-:W-:Y:S02]  /*13560*/  ISETP.LT.OR P3, PT, R12, 0x2, P2 ;  /* 0x000000020c00780c */ /* 0x000fe40001761670 */
[----:B------:R-:W-:Y:S02]  /*13570*/  ISETP.GT.AND P2, PT, R3, 0x8, P1 ;  /* 0x000000080300780c */ /* 0x000fe40000f44270 */
[----:B------:R-:W-:Y:S02]  /*13580*/  FSEL R27, R27, -INF , !P3 ;  /* 0xff8000001b1b7808 */ /* 0x000fe40005800000 */
[----:B------:R-:W-:-:S02]  /*13590*/  ISETP.GT.AND P3, PT, R3, 0x9, P1 ;  /* 0x000000090300780c */ /* 0x000fc40000f64270 */
[----:B------:R-:W-:Y:S02]  /*135a0*/  FMNMX.FTZ R11, R25, R0, !PT ;  /* 0x00000000190b7209 */ /* 0x000fe40007810000 */
[C---:B------:R-:W-:Y:S02]  /*135b0*/  ISETP.LT.OR P2, PT, R12.reuse, 0x9, P2 ;  /* 0x000000090c00780c */ /* 0x040fe40001741670 */
[----:B------:R-:W-:Y:S02]  /*135c0*/  ISETP.LT.OR P3, PT, R12, 0xa, P3 ;  /* 0x0000000a0c00780c */ /* 0x000fe40001f61670 */
[----:B------:R-:W-:Y:S02]  /*135d0*/  FMNMX.FTZ R0, R28, R11, !PT ;  /* 0x0000000b1c007209 */ /* 0x000fe40007810000 */
[----:B------:R-:W-:Y:S02]  /*135e0*/  FSEL R30, R30, -INF , !P2 ;  /* 0xff8000001e1e7808 */ /* 0x000fe40005000000 */
[----:B------:R-:W-:-:S02]  /*135f0*/  FSEL R31, R31, -INF , !P3 ;  /* 0xff8000001f1f7808 */ /* 0x000fc40005800000 */
[C---:B------:R-:W-:Y:S02]  /*13600*/  ISETP.GT.AND P2, PT, R3.reuse, 0x10, P1 ;  /* 0x000000100300780c */ /* 0x040fe40000f44270 */
[----:B------:R-:W-:Y:S02]  /*13610*/  ISETP.GT.AND P3, PT, R3, 0x11, P1 ;  /* 0x000000110300780c */ /* 0x000fe40000f64270 */
[----:B------:R-:W-:Y:S02]  /*13620*/  FMNMX.FTZ R11, R29, R0, !PT ;  /* 0x000000001d0b7209 */ /* 0x000fe40007810000 */
[C---:B------:R-:W-:Y:S02]  /*13630*/  ISETP.LT.OR P2, PT, R12.reuse, 0x11, P2 ;  /* 0x000000110c00780c */ /* 0x040fe40001741670 */
[----:B------:R-:W-:Y:S02]  /*13640*/  ISETP.LT.OR P3, PT, R12, 0x12, P3 ;  /* 0x000000120c00780c */ /* 0x000fe40001f61670 */
[----:B------:R-:W-:-:S02]  /*13650*/  FMNMX.FTZ R0, R32, R11, !PT ;  /* 0x0000000b20007209 */ /* 0x000fc40007810000 */
[----:B------:R-:W-:Y:S02]  /*13660*/  FSEL R34, R34, -INF , !P2 ;  /* 0xff80000022227808 */ /* 0x000fe40005000000 */
[----:B------:R-:W-:Y:S02]  /*13670*/  FSEL R35, R35, -INF , !P3 ;  /* 0xff80000023237808 */ /* 0x000fe40005800000 */
[C---:B------:R-:W-:Y:S02]  /*13680*/  ISETP.GT.AND P2, PT, R3.reuse, 0x18, P1 ;  /* 0x000000180300780c */ /* 0x040fe40000f44270 */
[----:B------:R-:W-:Y:S02]  /*13690*/  ISETP.GT.AND P3, PT, R3, 0x19, P1 ;  /* 0x000000190300780c */ /* 0x000fe40000f64270 */
[----:B------:R-:W-:Y:S02]  /*136a0*/  FMNMX.FTZ R0, R33, R0, !PT ;  /* 0x0000000021007209 */ /* 0x000fe40007810000 */
[----:B------:R-:W-:-:S02]  /*136b0*/  ISETP.LT.OR P2, PT, R12, 0x19, P2 ;  /* 0x000000190c00780c */ /* 0x000fc40001741670 */
[----:B------:R-:W-:Y:S02]  /*136c0*/  ISETP.LT.OR P3, PT, R12, 0x1a, P3 ;  /* 0x0000001a0c00780c */ /* 0x000fe40001f61670 */
[----:B------:R-:W-:Y:S02]  /*136d0*/  FMNMX.FTZ R0, R36, R0, !PT ;  /* 0x0000000024007209 */ /* 0x000fe40007810000 */
[----:B------:R-:W-:Y:S02]  /*136e0*/  FSEL R38, R38, -INF , !P2 ;  /* 0xff80000026267808 */ /* 0x000fe40005000000 */
[----:B------:R-:W-:Y:S02]  /*136f0*/  FSEL R39, R39, -INF , !P3 ;  /* 0xff80000027277808 */ /* 0x000fe40005800000 */
[C---:B------:R-:W-:Y:S02]  /*13700*/  ISETP.GT.AND P2, PT, R3.reuse, 0x20, P1 ;  /* 0x000000200300780c */ /* 0x040fe40000f44270 */
[----:B------:R-:W-:-:S02]  /*13710*/  ISETP.GT.AND P3, PT, R3, 0x21, P1 ;  /* 0x000000210300780c */ /* 0x000fc40000f64270 */
[----:B------:R-:W-:Y:S02]  /*13720*/  FMNMX.FTZ R11, R37, R0, !PT ;  /* 0x00000000250b7209 */ /* 0x000fe40007810000 */
[C---:B------:R-:W-:Y:S02]  /*13730*/  ISETP.LT.OR P2, PT, R12.reuse, 0x21, P2 ;  /* 0x000000210c00780c */ /* 0x040fe40001741670 */
[----:B------:R-:W-:Y:S02]  /*13740*/  ISETP.LT.OR P3, PT, R12, 0x22, P3 ;  /* 0x000000220c00780c */ /* 0x000fe40001f61670 */
[----:B------:R-:W-:Y:S02]  /*13750*/  FMNMX.FTZ R0, R40, R11, !PT ;  /* 0x0000000b28007209 */ /* 0x000fe40007810000 */
[----:B------:R-:W-:Y:S02]  /*13760*/  FSEL R42, R42, -INF , !P2 ;  /* 0xff8000002a2a7808 */ /* 0x000fe40005000000 */
[----:B------:R-:W-:-:S02]  /*13770*/  FSEL R43, R43, -INF , !P3 ;  /* 0xff8000002b2b7808 */ /* 0x000fc40005800000 */
[----:B------:R-:W-:Y:S02]  /*13780*/  FMNMX.FTZ R11, R41, R0, !PT ;  /* 0x00000000290b7209 */ /* 0x000fe40007810000 */
[C---:B------:R-:W-:Y:S02]  /*13790*/  ISETP.GT.AND P2, PT, R3.reuse, 0x28, P1 ;  /* 0x000000280300780c */ /* 0x040fe40000f44270 */
[----:B------:R-:W-:Y:S02]  /*137a0*/  ISETP.GT.AND P3, PT, R3, 0x29, P1 ;  /* 0x000000290300780c */ /* 0x000fe40000f64270 */
[----:B------:R-:W-:Y:S02]  /*137b0*/  FMNMX.FTZ R0, R44, R11, !PT ;  /* 0x0000000b2c007209 */ /* 0x000fe40007810000 */
[C---:B------:R-:W-:Y:S02]  /*137c0*/  ISETP.LT.OR P2, PT, R12.reuse, 0x29, P2 ;  /* 0x000000290c00780c */ /* 0x040fe40001741670 */
[----:B------:R-:W-:-:S02]  /*137d0*/  ISETP.LT.OR P3, PT, R12, 0x2a, P3 ;  /* 0x0000002a0c00780c */ /* 0x000fc40001f61670 */
[----:B------:R-:W-:Y:S02]  /*137e0*/  FMNMX.FTZ R11, R45, R0, !PT ;  /* 0x000000002d0b7209 */ /* 0x000fe40007810000 */
[----:B------:R-:W-:Y:S02]  /*137f0*/  FSEL R46, R46, -INF , !P2 ;  /* 0xff8000002e2e7808 */ /* 0x000fe40005000000 */
[----:B------:R-:W-:Y:S02]  /*13800*/  FSEL R47, R47, -INF , !P3 ;  /* 0xff8000002f2f7808 */ /* 0x000fe40005800000 */
[C---:B------:R-:W-:Y:S02]  /*13810*/  ISETP.GT.AND P2, PT, R3.reuse, 0x30, P1 ;  /* 0x000000300300780c */ /* 0x040fe40000f44270 */
[----:B------:R-:W-:Y:S02]  /*13820*/  ISETP.GT.AND P3, PT, R3, 0x31, P1 ;  /* 0x000000310300780c */ /* 0x000fe40000f64270 */
[----:B------:R-:W-:-:S02]  /*13830*/  FMNMX.FTZ R0, R48, R11, !PT ;  /* 0x0000000b30007209 */ /* 0x000fc40007810000 */
[C---:B------:R-:W-:Y:S02]  /*13840*/  ISETP.LT.OR P2, PT, R12.reuse, 0x31, P2 ;  /* 0x000000310c00780c */ /* 0x040fe40001741670 */
[----:B------:R-:W-:Y:S02]  /*13850*/  ISETP.LT.OR P3, PT, R12, 0x32, P3 ;  /* 0x000000320c00780c */ /* 0x000fe40001f61670 */
[----:B------:R-:W-:Y:S02]  /*13860*/  FMNMX.FTZ R11, R49, R0, !PT ;  /* 0x00000000310b7209 */ /* 0x000fe40007810000 */
[----:B------:R-:W-:Y:S02]  /*13870*/  FSEL R50, R50, -INF , !P2 ;  /* 0xff80000032327808 */ /* 0x000fe40005000000 */
[----:B------:R-:W-:Y:S02]  /*13880*/  FSEL R51, R51, -INF , !P3 ;  /* 0xff80000033337808 */ /* 0x000fe40005800000 */
[----:B------:R-:W-:-:S02]  /*13890*/  ISETP.GT.AND P2, PT, R3, 0x38, P1 ;  /* 0x000000380300780c */ /* 0x000fc40000f44270 */
[----:B------:R-:W-:Y:S02]  /*138a0*/  ISETP.GT.AND P3, PT, R3, 0x39, P1 ;  /* 0x000000390300780c */ /* 0x000fe40000f64270 */
[----:B------:R-:W-:Y:S02]  /*138b0*/  FMNMX.FTZ R0, R52, R11, !PT ;  /* 0x0000000b34007209 */ /* 0x000fe40007810000 */
[C---:B------:R-:W-:Y:S02]  /*138c0*/  ISETP.LT.OR P2, PT, R12.reuse, 0x39, P2 ;  /* 0x000000390c00780c */ /* 0x040fe40001741670 */
[----:B------:R-:W-:Y:S02]  /*138d0*/  ISETP.LT.OR P3, PT, R12, 0x3a, P3 ;  /* 0x0000003a0c00780c */ /* 0x000fe40001f61670 */
[----:B------:R-:W-:Y:S02]  /*138e0*/  FMNMX.FTZ R11, R53, R0, !PT ;  /* 0x00000000350b7209 */ /* 0x000fe40007810000 */
[----:B------:R-:W-:-:S02]  /*138f0*/  FSEL R54, R54, -INF , !P2 ;  /* 0xff80000036367808 */ /* 0x000fc40005000000 */
[----:B------:R-:W-:Y:S02]  /*13900*/  FSEL R55, R55, -INF , !P3 ;  /* 0xff80000037377808 */ /* 0x000fe40005800000 */
        /* <DEDUP_REMOVED lines=8> */
[----:B------:R-:W-:Y:S02]  /*13990*/  FMNMX.FTZ R0, R60, R11, !PT ;  /* 0x0000000b3c007209 */ /* 0x000fe40007810000 */
        /* <DEDUP_REMOVED lines=42> */
[----:B------:R-:W-:Y:S02]  /*13c40*/  ISETP.GT.AND P3, PT, R3, RZ, P1 ;  /* 0x000000ff0300720c */ /* 0x000fe40000f64270 */
[----:B------:R-:W-:-:S02]  /*13c50*/  FMNMX.FTZ R10, R84, R11, !PT ;  /* 0x0000000b540a7209 */ /* 0x000fc40007810000 */
[C---:B------:R-:W-:Y:S02]  /*13c60*/  ISETP.LT.OR P2, PT, R12.reuse, 0x71, P2 ;  /* 0x000000710c00780c */ /* 0x040fe40001741670 */
[----:B------:R-:W-:Y:S02]  /*13c70*/  ISETP.LT.OR P3, PT, R12, 0x1, P3 ;  /* 0x000000010c00780c */ /* 0x000fe40001f61670 */
[----:B------:R-:W-:Y:S02]  /*13c80*/  FMNMX.FTZ R10, R85, R10, !PT ;  /* 0x0000000a550a7209 */ /* 0x000fe40007810000 */
[----:B------:R-:W-:Y:S02]  /*13c90*/  FSEL R82, R82, -INF , !P2 ;  /* 0xff80000052527808 */ /* 0x000fe40005000000 */
[----:B------:R-:W-:Y:S02]  /*13ca0*/  FSEL R26, R26, -INF , !P3 ;  /* 0xff8000001a1a7808 */ /* 0x000fe40005800000 */
[----:B------:R-:W-:-:S02]  /*13cb0*/  ISETP.GT.AND P2, PT, R3, 0x71, P1 ;  /* 0x000000710300780c */ /* 0x000fc40000f44270 */
[C---:B------:R-:W-:Y:S02]  /*13cc0*/  ISETP.GT.AND P3, PT, R3.reuse, 0x78, P1 ;  /* 0x000000780300780c */ /* 0x040fe40000f64270 */
[----:B------:R-:W-:Y:S02]  /*13cd0*/  ISETP.GT.AND P1, PT, R3, 0x79, P1 ;  /* 0x000000790300780c */ /* 0x000fe40000f24270 */
[----:B------:R-:W0:Y:S01]  /*13ce0*/  SHFL.BFLY PT, R3, R10, 0x2, 0x1f ;  /* 0x0c401f000a037f89 */ /* 0x000e2200000e0000 */
[----:B------:R-:W-:Y:S02]  /*13cf0*/  FMNMX.FTZ R120, R26, R7, !PT ;  /* 0x000000071a787209 */ /* 0x000fe40007810000 */
[C---:B------:R-:W-:Y:S02]  /*13d00*/  ISETP.LT.OR P2, PT, R12.reuse, 0x72, P2 ;  /* 0x000000720c00780c */ /* 0x040fe40001741670 */
[----:B------:R-:W-:Y:S02]  /*13d10*/  ISETP.LT.OR P3, PT, R12, 0x79, P3 ;  /* 0x000000790c00780c */ /* 0x000fe40001f61670 */
[----:B------:R-:W-:-:S02]  /*13d20*/  FSEL R83, R83, -INF , !P2 ;  /* 0xff80000053537808 */ /* 0x000fc40005000000 */
[----:B------:R-:W-:Y:S02]  /*13d30*/  ISETP.LT.OR P1, PT, R12, 0x7a, P1 ;  /* 0x0000007a0c00780c */ /* 0x000fe40000f21670 */
[----:B------:R-:W-:Y:S02]  /*13d40*/  FSEL R86, R86, -INF , !P3 ;  /* 0xff80000056567808 */ /* 0x000fe40005800000 */
[----:B------:R-:W-:Y:S02]  /*13d50*/  FSEL R87, R87, -INF , !P1 ;  /* 0xff80000057577808 */ /* 0x000fe40004800000 */
[----:B0-----:R-:W-:Y:S02]  /*13d60*/  FMNMX.FTZ R0, R10, R3, !PT ;  /* 0x000000030a007209 */ /* 0x001fe40007810000 */
        /* <DEDUP_REMOVED lines=19> */
[----:B------:R-:W-:Y:S02]  /*13ea0*/  FMNMX.FTZ R10, R66, R3, !PT ;  /* 0x00000003420a7209 */ /* 0x000fe40007810000 */
[----:B------:R-:W0:Y:S02]  /*13eb0*/  SHFL.BFLY PT, R3, R0, 0x1, 0x1f ;  /* 0x0c201f0000037f89 */ /* 0x000e2400000e0000 */
[----:B------:R-:W-:-:S04]  /*13ec0*/  FMNMX.FTZ R11, R67, R10, !PT ;  /* 0x0000000a430b7209 */ /* 0x000fc80007810000 */
[----:B------:R-:W-:-:S04]  /*13ed0*/  FMNMX.FTZ R10, R70, R11, !PT ;  /* 0x0000000b460a7209 */ /* 0x000fc80007810000 */
[----:B------:R-:W-:-:S04]  /*13ee0*/  FMNMX.FTZ R11, R71, R10, !PT ;  /* 0x0000000a470b7209 */ /* 0x000fc80007810000 */
[----:B------:R-:W-:-:S04]  /*13ef0*/  FMNMX.FTZ R10, R74, R11, !PT ;  /* 0x0000000b4a0a7209 */ /* 0x000fc80007810000 */
[----:B------:R-:W-:-:S04]  /*13f00*/  FMNMX.FTZ R11, R75, R10, !PT ;  /* 0x0000000a4b0b7209 */ /* 0x000fc80007810000 */
[----:B------:R-:W-:Y:S02]  /*13f10*/  FMNMX.FTZ R10, R78, R11, !PT ;  /* 0x0000000b4e0a7209 */ /* 0x000fe40007810000 */
[----:B0-----:R-:W-:Y:S02]  /*13f20*/  FMNMX.FTZ R3, R0, R3, !PT ;  /* 0x0000000300037209 */ /* 0x001fe40007810000 */
[----:B------:R-:W-:Y:S02]  /*13f30*/  FMNMX.FTZ R11, R79, R10, !PT ;  /* 0x0000000a4f0b7209 */ /* 0x000fe40007810000 */
[C---:B------:R-:W-:Y:S01]  /*13f40*/  FSETP.NEU.FTZ.AND P2, PT, R3.reuse, -INF , PT ;  /* 0xff8000000300780b */ /* 0x040fe20003f5d000 */
[----:B------:R-:W-:Y:S01]  /*13f50*/  FMUL.FTZ R0, R3, UR30 ;  /* 0x0000001e03007c20 */ /* 0x000fe20008410000 */
[----:B------:R-:W-:-:S04]  /*13f60*/  FMNMX.FTZ R10, R82, R11, !PT ;  /* 0x0000000b520a7209 */ /* 0x000fc80007810000 */
[----:B------:R-:W-:Y:S02]  /*13f70*/  FMNMX.FTZ R11, R83, R10, !PT ;  /* 0x0000000a530b7209 */ /* 0x000fe40007810000 */
[----:B------:R-:W-:Y:S02]  /*13f80*/  FSEL R0, R0, RZ, P2 ;  /* 0x000000ff00007208 */ /* 0x000fe40001000000 */
[----:B------:R-:W-:Y:S02]  /*13f90*/  FMNMX.FTZ R10, R86, R11, !PT ;  /* 0x0000000b560a7209 */ /* 0x000fe40007810000 */
[----:B------:R-:W-:Y:S01]  /*13fa0*/  FSEL R11, R3, RZ, P2 ;  /* 0x000000ff030b7208 */ /* 0x000fe20001000000 */
        /* <DEDUP_REMOVED lines=33> */
[----:B------:R-:W-:Y:S01]  /*141c0*/  FADD.FTZ R10, -R11, R20 ;  /* 0x000000140b0a7221 */ /* 0x000fe20000010100 */
[----:B------:R-:W-:Y:S03]  /*141d0*/  MUFU.EX2 R24, R24 ;  /* 0x0000001800187308 */ /* 0x000fe60000000800 */
[----:B------:R-:W0:Y:S05]  /*141e0*/  SHFL.BFLY PT, R11, R0, 0x2, 0x1f ;  /* 0x0c401f00000b7f89 */ /* 0x000e2a00000e0000 */
        /* <DEDUP_REMOVED lines=10> */
[C---:B------:R-:W-:Y:S01]  /*14290*/  FSETP.NEU.FTZ.AND P1, PT, R0.reuse, -INF , PT ;  /* 0xff8000000000780b */ /* 0x040fe20003f3d000 */
[----:B------:R-:W-:-:S03]  /*142a0*/  FMUL.FTZ R121, R0, UR30 ;  /* 0x0000001e00797c20 */ /* 0x000fc60008410000 */
[----:B------:R-:W-:-:S03]  /*142b0*/  FSEL R122, R0, RZ, P1 ;  /* 0x000000ff007a7208 */ /* 0x000fc60000800000 */
[----:B------:R-:W-:Y:S01]  /*142c0*/  MUFU.EX2 R40, R40 ;  /* 0x0000002800287308 */ /* 0x000fe20000000800 */
[----:B------:R-:W-:Y:S01]  /*142d0*/  FSEL R121, R121, RZ, P1 ;  /* 0x000000ff79797208 */ /* 0x000fe20000800000 */
[----:B------:R-:W-:Y:S01]  /*142e0*/  FADD.FTZ R122, -R122, R7 ;  /* 0x000000077a7a7221 */ /* 0x000fe20000010100 */
[----:B------:R-:W-:-:S03]  /*142f0*/  FMUL.FTZ R7, R10, UR30 ;  /* 0x0000001e0a077c20 */ /* 0x000fc60008410000 */
[--C-:B------:R-:W-:Y:S01]  /*14300*/  FFMA.FTZ R149, R26, UR30, -R121.reuse ;  /* 0x0000001e1a957c23 */ /* 0x100fe20008010879 */
[--C-:B------:R-:W-:Y:S01]  /*14310*/  FFMA.FTZ R120, R27, UR30, -R121.reuse ;  /* 0x0000001e1b787c23 */ /* 0x100fe20008010879 */
[----:B------:R-:W-:Y:S01]  /*14320*/  FMUL.FTZ R10, R122, UR30 ;  /* 0x0000001e7a0a7c20 */ /* 0x000fe20008410000 */
        /* <DEDUP_REMOVED lines=19> */
[----:B0-----:R-:W-:Y:S01]  /*14460*/  FFMA.FTZ R6, R7, R6, R24 ;  /* 0x0000000607067223 */ /* 0x001fe20000010018 */
[--C-:B------:R-:W-:Y:S01]  /*14470*/  FFMA.FTZ R135, R62, UR30, -R121.reuse ;  /* 0x0000001e3e877c23 */ /* 0x100fe20008010879 */
[--C-:B------:R-:W-:Y:S01]  /*14480*/  FFMA.FTZ R46, R63, UR30, -R121.reuse ;  /* 0x0000001e3f2e7c23 */ /* 0x100fe20008010879 */
[--C-:B------:R-:W-:Y:S01]  /*14490*/  FFMA.FTZ R129, R66, UR30, -R121.reuse ;  /* 0x0000001e42817c23 */ /* 0x100fe20008010879 */
[----:B------:R-:W-:Y:S01]  /*144a0*/  FADD.FTZ R47, R25, R6 ;  /* 0x00000006192f7221 */ /* 0x000fe20000010000 */
        /* <DEDUP_REMOVED lines=14> */
[--C-:B------:R-:W-:Y:S01]  /*14590*/  FFMA.FTZ R34, R83, UR30, -R121.reuse ;  /* 0x0000001e53227c23 */ /* 0x100fe20008010879 */
[--C-:B------:R-:W-:Y:S01]  /*145a0*/  FFMA.FTZ R123, R86, UR30, -R121.reuse ;  /* 0x0000001e567b7c23 */ /* 0x100fe20008010879 */
[----:B------:R-:W-:-:S02]  /*145b0*/  FFMA.FTZ R31, R87, UR30, -R121 ;  /* 0x0000001e571f7c23 */ /* 0x000fc40008010879 */
[----:B------:R-:W1:Y:S01]  /*145c0*/  MUFU.EX2 R30, R30 ;  /* 0x0000001e001e7308 */ /* 0x000e620000000800 */
[----:B0-----:R-:W-:-:S07]  /*145d0*/  FADD.FTZ R6, R120, R5 ;  /* 0x0000000578067221 */ /* 0x001fce0000010000 */
[----:B------:R-:W0:Y:S01]  /*145e0*/  MUFU.EX2 R145, R145 ;  /* 0x0000009100917308 */ /* 0x000e220000000800 */
[----:B--2---:R-:W-:-:S07]  /*145f0*/  FADD.FTZ R5, R151, R6 ;  /* 0x0000000697057221 */ /* 0x004fce0000010000 */
        /* <DEDUP_REMOVED lines=104> */
[----:B--2---:R-:W-:-:S03]  /*14c80*/  FADD.FTZ R6, R85, R50 ;  /* 0x0000003255067221 */ /* 0x004fc60000010000 */
[----:B-1----:R-:W-:Y:S01]  /*14c90*/  FADD.FTZ R5, R31, R54 ;  /* 0x000000361f057221 */ /* 0x002fe20000010000 */
[----:B------:R-:W-:Y:S06]  /*14ca0*/  @!P0 BRA `(.L_x_1766) ;  /* 0x0000000000048947 */ /* 0x000fec0003800000 */
[----:B------:R-:W-:Y:S01]  /*14cb0*/  BPT.TRAP 0x1 ;  /* 0x000000040000795c */ /* 0x000fe20000300000 */
.L_x_1766:
[----:B------:R-:W2:Y:S01]  /*14cc0*/  LDL R47, [R1+0x3c] ;  /* 0x00003c00012f7983 */ /* 0x000ea20000100800 */
[----:B------:R-:W-:Y:S01]  /*14cd0*/  IMAD R21, R21, 0x8, R2 ;  /* 0x0000000815157824 */ /* 0x000fe200078e0202 */
[----:B------:R-:W-:Y:S01]  /*14ce0*/  F2FP.F16.F32.PACK_AB R149, R120, R149 ;  /* 0x000000957895723e */ /* 0x000fe200000000ff */
[----:B------:R-:W-:Y:S01]  /*14cf0*/  IMAD.U32 R50, RZ, RZ, UR38 ;  /* 0x00000026ff327e24 */ /* 0x000fe2000f8e00ff */
[----:B------:R-:W-:Y:S01]  /*14d00*/  F2FP.F16.F32.PACK_AB R141, R20, R141 ;  /* 0x0000008d148d723e */ /* 0x000fe200000000ff */
        /* <DEDUP_REMOVED lines=41> */
[----:B------:R-:W-:Y:S01]  /*14fa0*/  F2FP.F16.F32.PACK_AB R144, R33, R32 ;  /* 0x000000202190723e */ /* 0x000fe200000000ff */
[----:B0-----:R-:W-:Y:S01]  /*14fb0*/  IMAD.MOV.U32 R21, RZ, RZ, R22 ;  /* 0x000000ffff157224 */ /* 0x001fe200078e0016 */
        /* <DEDUP_REMOVED lines=26> */
[C---:B--2---:R-:W-:Y:S01]  /*15160*/  ISETP.GT.AND P1, PT, R4.reuse, R47, PT ;  /* 0x0000002f0400720c */ /* 0x044fe20003f24270 */
[----:B------:R-:W-:-:S12]  /*15170*/  VIADD R4, R4, 0xffffffff ;  /* 0xffffffff04047836 */ /* 0x000fd80000000000 */
[----:B------:R-:W-:Y:S05]  /*15180*/  @P1 BRA `(.L_x_1767) ;  /* 0xffffffcc00f41947 */ /* 0x000fea000383ffff */
.L_x_1747:
[----:B------:R-:W-:Y:S05]  /*15190*/  WARPSYNC.ALL ;  /* 0x0000000000007948 */ /* 0x000fea0003800000 */
[----:B------:R-:W-:Y:S06]  /*151a0*/  BAR.ARV 0x8, 0x200 ;  /* 0x0208000000007b1d */ /* 0x000fec0000002000 */
[----:B------:R-:W-:Y:S05]  /*151b0*/  @!P0 BRA `(.L_x_1768) ;  /* 0x0000000000048947 */ /* 0x000fea0003800000 */
[----:B------:R-:W-:Y:S01]  /*151c0*/  BPT.TRAP 0x1 ;  /* 0x000000040000795c */ /* 0x000fe20000300000 */
.L_x_1768:
[----:B------:R-:W-:Y:S01]  /*151d0*/  IMAD R11, R22, 0x8, R2 ;  /* 0x00000008160b7824 */ /* 0x000fe200078e0202 */
[----:B------:R-:W-:-:S04]  /*151e0*/  SHF.L.U32 R4, R154, 0x1f, RZ ;  /* 0x0000001f9a047819 */ /* 0x000fc800000006ff */
[----:B------:R0:W1:Y:S01]  /*151f0*/  SYNCS.PHASECHK.TRANS64.TRYWAIT P1, [R11+URZ+0x16850], R4 ;  /* 0x016850040b0075a7 */ /* 0x000062000802017f */
[----:B------:R-:W-:Y:S05]  /*15200*/  @!P0 BRA `(.L_x_1769) ;  /* 0x0000000000048947 */ /* 0x000fea0003800000 */
[----:B------:R-:W-:Y:S01]  /*15210*/  BPT.TRAP 0x1 ;  /* 0x000000040000795c */ /* 0x000fe20000300000 */
.L_x_1769:
[----:B------:R-:W-:-:S05]  /*15220*/  VIADD R2, R2, 0x400 ;  /* 0x0000040002027836 */ /* 0x000fca0000000000 */
[----:B------:R-:W-:-:S04]  /*15230*/  SHF.R.U32.HI R2, RZ, 0x4, R2 ;  /* 0x00000004ff027819 */ /* 0x000fc80000011602 */
[----:B------:R-:W-:Y:S01]  /*15240*/  LOP3.LUT R9, R2, 0x3fff, RZ, 0xc0, !PT ;  /* 0x00003fff02097812 */ /* 0x000fe200078ec0ff */
[----:B-1----:R-:W-:Y:S06]  /*15250*/  @P1 BRA `(.L_x_1770) ;  /* 0x0000000000081947 */ /* 0x002fec0003800000 */
[----:B------:R-:W1:Y:S02]  /*15260*/  SYNCS.PHASECHK.TRANS64.TRYWAIT P1, [R11+URZ+0x16850], R4 ;  /* 0x016850040b0075a7 */ /* 0x000e64000802017f */
[----:B-1----:R-:W-:Y:S05]  /*15270*/  @!P1 BRA `(.L_x_1771) ;  /* 0x000000c000489947 */ /* 0x002fea0003800000 */
.L_x_1770:
[----:B------:R-:W-:Y:S01]  /*15280*/  IMAD R8, R22, 0x400, R9 ;  /* 0x0000040016087824 */ /* 0x000fe200078e0209 */
[----:B------:R-:W-:Y:S05]  /*15290*/  WARPSYNC.ALL ;  /* 0x0000000000007948 */ /* 0x000fea0003800000 */
[----:B------:R-:W-:Y:S01]  /*152a0*/  IMAD.MOV.U32 R9, RZ, RZ, 0x40000040 ;  /* 0x40000040ff097424 */ /* 0x000fe200078e00ff */
[C---:B------:R-:W-:Y:S01]  /*152b0*/  R2UR UR6, R8.reuse ;  /* 0x00000000080672ca */ /* 0x040fe200000e0000 */
[----:B------:R-:W-:Y:S01]  /*152c0*/  WARPGROUP.ARRIVE ;  /* 0x00000000000079c5 */ /* 0x000fe20000000000 */
[----:B------:R-:W-:Y:S01]  /*152d0*/  VIADD R12, R8, 0x80 ;  /* 0x00000080080c7836 */ /* 0x000fe20000000000 */
[----:B------:R-:W2:Y:S01]  /*152e0*/  SHFL.BFLY PT, R7, R6, 0x2, 0x1f ;  /* 0x0c401f0006077f89 */ /* 0x000ea200000e0000 */
[----:B------:R-:W-:Y:S01]  /*152f0*/  R2UR UR7, R9 ;  /* 0x00000000090772ca */ /* 0x000fe200000e0000 */
[----:B------:R-:W-:-:S02]  /*15300*/  IMAD.MOV.U32 R13, RZ, RZ, 0x40000040 ;  /* 0x40000040ff0d7424 */ /* 0x000fc400078e00ff */
[----:B------:R-:W0:Y:S01]  /*15310*/  SHFL.BFLY PT, R2, R5, 0x2, 0x1f ;  /* 0x0c401f0005027f89 */ /* 0x000e2200000e0000 */
[----:B------:R-:W-:Y:S02]  /*15320*/  IMAD.MOV.U32 R9, RZ, RZ, 0x40000040 ;  /* 0x40000040ff097424 */ /* 0x000fe400078e00ff */
[----:B------:R-:W-:Y:S02]  /*15330*/  IMAD.MOV.U32 R27, RZ, RZ, -0x800000 ;  /* 0xff800000ff1b7424 */ /* 0x000fe400078e00ff */
[----:B------:R-:W-:-:S05]  /*15340*/  IMAD.MOV.U32 R26, RZ, RZ, -0x800000 ;  /* 0xff800000ff1a7424 */ /* 0x000fca00078e00ff */
[----:B------:R-:W-:Y:S01]  /*15350*/  HGMMA.64x64x16.F32 R88, R148, gdesc[UR4].tnspB, R88, gsb0 ;  /* 0x40e0000494587df0 */ /* 0x000fe20008000858 */
[----:B------:R-:W-:Y:S01]  /*15360*/  R2UR UR6, R12 ;  /* 0x000000000c0672ca */ /* 0x000fe200000e0000 */
[----:B------:R-:W-:Y:S01]  /*15370*/  VIADD R12, R8, 0x100 ;  /* 0x00000100080c7836 */ /* 0x000fe20000000000 */
[----:B------:R-:W-:Y:S01]  /*15380*/  R2UR UR7, R13 ;  /* 0x000000000d0772ca */ /* 0x000fe200000e0000 */
[----:B------:R-:W-:Y:S02]  /*15390*/  IMAD.MOV.U32 R13, RZ, RZ, 0x40000040 ;  /* 0x40000040ff0d7424 */ /* 0x000fe400078e00ff */
[----:B--2---:R-:W-:Y:S01]  /*153a0*/  FADD.FTZ R7, R7, R6 ;  /* 0x0000000607077221 */ /* 0x004fe20000010000 */
[----:B------:R-:W-:Y:S02]  /*153b0*/  IMAD.MOV.U32 R6, RZ, RZ, RZ ;  /* 0x000000ffff067224 */ /* 0x000fe400078e00ff */
[----:B01----:R-:W-:Y:S02]  /*153c0*/  FADD.FTZ R4, R2, R5 ;  /* 0x0000000502047221 */ /* 0x003fe40000010000 */
[----:B------:R-:W0:Y:S02]  /*153d0*/  SHFL.BFLY PT, R2, R7, 0x1, 0x1f ;  /* 0x0c201f0007027f89 */ /* 0x000e2400000e0000 */
[----:B0-----:R-:W-:Y:S01]  /*153e0*/  FADD.FTZ R10, R7, R2 ;  /* 0x00000002070a7221 */ /* 0x001fe20000010000 */
[----:B------:R-:W-:-:S04]  /*153f0*/  IMAD.MOV.U32 R2, RZ, RZ, RZ ;  /* 0x000000ffff027224 */ /* 0x000fc800078e00ff */
[----:B------:R-:W-:-:S13]  /*15400*/  FSETP.NE.FTZ.AND P1, PT, R10, RZ, PT ;  /* 0x000000ff0a00720b */ /* 0x000fda0003f35000 */
[----:B------:R-:W0:Y:S08]  /*15410*/  @P1 MUFU.LG2 R5, R10 ;  /* 0x0000000a00051308 */ /* 0x000e300000000c00 */
[----:B------:R-:W-:Y:S01]  /*15420*/  @P1 MUFU.RCP R2, R10 ;  /* 0x0000000a00021308 */ /* 0x000fe20000001000 */
[----:B0-----:R-:W-:Y:S01]  /*15430*/  @P1 FMUL.FTZ R5, R5, 0.69314718246459960938 ;  /* 0x3f31721805051820 */ /* 0x001fe20000410000 */
[----:B------:R-:W-:-:S02]  /*15440*/  WARPGROUP.DEPBAR.LE gsb0, 0x0 ;  /* 0x00008000000079c5 */ /* 0x000fc40000010000 */
[----:B------:R-:W-:-:S06]  /*15450*/  WARPGROUP.ARRIVE ;  /* 0x00000000000079c5 */ /* 0x000fcc0000000000 */
        /* <DEDUP_REMOVED lines=30> */
[----:B------:R-:W-:Y:S01]  /*15640*/  R2UR UR6, R12 ;  /* 0x000000000c0672ca */ /* 0x000fe200000e0000 */
[----:B------:R-:W-:Y:S01]  /*15650*/  IMAD.U32 R12, RZ, RZ, UR30 ;  /* 0x0000001eff0c7e24 */ /* 0x000fe2000f8e00ff */
[----:B------:R-:W-:Y:S01]  /*15660*/  R2UR UR7, R13 ;  /* 0x000000000d0772ca */ /* 0x000fe200000e0000 */
[----:B------:R-:W-:Y:S02]  /*15670*/  WARPGROUP.DEPBAR.LE gsb0, 0x0 ;  /* 0x00008000000079c5 */ /* 0x000fe40000010000 */
[----:B------:R-:W-:-:S10]  /*15680*/  WARPGROUP.ARRIVE ;  /* 0x00000000000079c5 */ /* 0x000fd40000000000 */
[----:B------:R-:W-:Y:S01]  /*15690*/  HGMMA.64x64x16.F32 R88, R124, gdesc[UR4].tnspB, R88, gsb0 ;  /* 0x40e000047c587df0 */ /* 0x000fe20008000858 */
[----:B------:R-:W-:Y:S02]  /*156a0*/  R2UR UR6, R8 ;  /* 0x00000000080672ca */ /* 0x000fe400000e0000 */
[----:B------:R-:W-:Y:S02]  /*156b0*/  R2UR UR7, R9 ;  /* 0x00000000090772ca */ /* 0x000fe400000e0000 */
[----:B------:R-:W0:Y:S02]  /*156c0*/  SHFL.BFLY PT, R9, R4, 0x1, 0x1f ;  /* 0x0c201f0004097f89 */ /* 0x000e2400000e0000 */
[----:B0-----:R-:W-:Y:S01]  /*156d0*/  FADD.FTZ R9, R4, R9 ;  /* 0x0000000904097221 */ /* 0x001fe20000010000 */
[----:B------:R-:W-:-:S04]  /*156e0*/  IMAD.U32 R4, RZ, RZ, UR30 ;  /* 0x0000001eff047e24 */ /* 0x000fc8000f8e00ff */
[----:B------:R-:W-:Y:S01]  /*156f0*/  FSETP.NE.FTZ.AND P2, PT, R9, RZ, PT ;  /* 0x000000ff0900720b */ /* 0x000fe20003f55000 */
[----:B------:R-:W-:-:S04]  /*15700*/  @P1 FMUL.FTZ R4, R4, 0.69314718246459960938 ;  /* 0x3f31721804041820 */ /* 0x000fc80000410000 */
[----:B------:R-:W-:-:S08]  /*15710*/  @P1 FFMA.FTZ R27, R4, R3, R5 ;  /* 0x00000003041b1223 */ /* 0x000fd00000010005 */
        /* <DEDUP_REMOVED lines=11> */
.L_x_1772:
[----:B------:R-:W-:Y:S02]  /*157d0*/  VIADD R0, R11, 0x16860 ;  /* 0x000168600b007836 */ /* 0x000fe40000000000 */
[-C--:B------:R-:W-:Y:S01]  /*157e0*/  FMUL.FTZ R20, R88, R2.reuse ;  /* 0x0000000258147220 */ /* 0x080fe20000410000 */
[----:B------:R-:W-:Y:S02]  /*157f0*/  IMAD.U32 R3, RZ, RZ, UR38 ;  /* 0x00000026ff037e24 */ /* 0x000fe4000f8e00ff */
[-C--:B------:R-:W-:Y:S01]  /*15800*/  FMUL.FTZ R21, R89, R2.reuse ;  /* 0x0000000259157220 */ /* 0x080fe20000410000 */
        /* <DEDUP_REMOVED lines=9> */
[----:B------:R-:W-:Y:S01]  /*158a0*/  SEL R3, RZ, 0x1, P1 ;  /* 0x00000001ff037807 */ /* 0x000fe20000800000 */
        /* <DEDUP_REMOVED lines=26> */
[----:B------:R-:W-:Y:S01]  /*15a50*/  LOP3.LUT R154, R154, R3, RZ, 0x3c, !PT ;  /* 0x000000039a9a7212 */ /* 0x000fe200078e3cff */
[----:B------:R-:W-:Y:S01]  /*15a60*/  UIADD3 UR36, UR36, 0x1, URZ ;  /* 0x0000000124247890 */ /* 0x000fe2000fffe03f */
[----:B0-----:R-:W-:-:S11]  /*15a70*/  SEL R22, R22, RZ, P1 ;  /* 0x000000ff16167207 */ /* 0x001fd60000800000 */
.L_x_1657:
[----:B------:R-:W0:Y:S01]  /*15a80*/  S2R R0, SR_TID.X ;  /* 0x0000000000007919 */ /* 0x000e220000002100 */
[----:B------:R-:W-:Y:S05]  /*15a90*/  WARPSYNC.ALL ;  /* 0x0000000000007948 */ /* 0x000fea0003800000 */
[----:B0----5:R-:W-:-:S05]  /*15aa0*/  VIADD R38, R0, 0xffffff80 ;  /* 0xffffff8000267836 */ /* 0x021fca0000000000 */
[----:B------:R-:W-:-:S04]  /*15ab0*/  SHF.R.S32.HI R48, RZ, 0x1f, R38 ;  /* 0x0000001fff307819 */ /* 0x000fc80000011426 */
[----:B------:R-:W-:-:S04]  /*15ac0*/  LEA.HI R48, R48, R38, RZ, 0x3 ;  /* 0x0000002630307211 */ /* 0x000fc800078f18ff */
[----:B------:R-:W-:-:S05]  /*15ad0*/  LOP3.LUT R48, R48, 0xfffffff8, RZ, 0xc0, !PT ;  /* 0xfffffff830307812 */ /* 0x000fca00078ec0ff */
[----:B------:R-:W-:-:S04]  /*15ae0*/  IMAD.IADD R48, R38, 0x1, -R48 ;  /* 0x0000000126307824 */ /* 0x000fc800078e0a30 */
[----:B------:R-:W-:-:S05]  /*15af0*/  IMAD.SHL.U32 R44, R48, 0x8, RZ ;  /* 0x00000008302c7824 */ /* 0x000fca00078e00ff */
[----:B------:R-:W-:Y:S01]  /*15b00*/  SHF.R.S32.HI R43, RZ, 0x1f, R44 ;  /* 0x0000001fff2b7819 */ /* 0x000fe2000001142c */
[----:B------:R-:W0:Y:S08]  /*15b10*/  S2UR UR38, SR_CgaCtaId ;  /* 0x00000000002679c3 */ /* 0x000e300000008800 */
[----:B------:R-:W-:Y:S06]  /*15b20*/  BAR.SYNC.DEFER_BLOCKING 0x5, 0x200 ;  /* 0x0148000000007b1d */ /* 0x000fec0000010000 */
[----:B------:R-:W-:Y:S01]  /*15b30*/  UMOV UR4, 0x400 ;  /* 0x0000040000047882 */ /* 0x000fe20000000000 */
[----:B------:R-:W-:Y:S01]  /*15b40*/  BSSY B0, `(.L_x_1773) ;  /* 0x000023a000007945 */ /* 0x000fe20003800000 */
[----:B0-----:R-:W-:-:S06]  /*15b50*/  ULEA UR4, UR38, UR4, 0x18 ;  /* 0x0000000426047291 */ /* 0x001fcc000f8ec03f */
[----:B------:R-:W-:-:S05]  /*15b60*/  IMAD.U32 R2, RZ, RZ, UR4 ;  /* 0x00000004ff027e24 */ /* 0x000fca000f8e00ff */
[----:B------:R0:W1:Y:S01]  /*15b70*/  LDS.128 R32, [R2+0x168d0] ;  /* 0x0168d00002207984 */ /* 0x0000620000000c00 */
[----:B------:R-:W-:Y:S06]  /*15b80*/  BAR.ARV 0x4, 0x200 ;  /* 0x0108000000007b1d */ /* 0x000fec0000002000 */
[----:B------:R-:W-:Y:S05]  /*15b90*/  @P0 BRA `(.L_x_1774) ;  /* 0x00000018003c0947 */ /* 0x000fea0003800000 */
[----:B------:R-:W2:Y:S01]  /*15ba0*/  LDL R0, [R1+0x60] ;  /* 0x0000600001007983 */ /* 0x000ea20000100800 */
[----:B------:R-:W-:Y:S01]  /*15bb0*/  ULDC UR4, c[0x0][0xad4] ;  /* 0x0002b50000047ab9 */ /* 0x000fe20000000800 */
[----:B------:R-:W3:Y:S02]  /*15bc0*/  LDC.64 R28, c[0x0][0xc00] ;  /* 0x00030000ff1c7b82 */ /* 0x000ee40000000a00 */
[----:B------:R-:W4:Y:S04]  /*15bd0*/  LDL.LU R30, [R1+0x4c] ;  /* 0x00004c00011e7983 */ /* 0x000f280000300800 */
[----:B------:R-:W3:Y:S01]  /*15be0*/  LDL R39, [R1+0x50] ;  /* 0x0000500001277983 */ /* 0x000ee20000100800 */
[----:B------:R-:W0:Y:S01]  /*15bf0*/  S2R R3, SR_SWINHI ;  /* 0x0000000000037919 */ /* 0x000e220000002f00 */
[----:B------:R-:W-:-:S02]  /*15c00*/  MOV R24, R2 ;  /* 0x0000000200187202 */ /* 0x000fc40000000f00 */
[----:B0-----:R-:W-:Y:S02]  /*15c10*/  MOV R25, R3 ;  /* 0x0000000300197202 */ /* 0x001fe40000000f00 */
[----:B------:R-:W-:Y:S02]  /*15c20*/  F2FP.F16.F32.PACK_AB R12, R21, R20 ;  /* 0x00000014150c723e */ /* 0x000fe400000000ff */
[----:B------:R-:W-:Y:S01]  /*15c30*/  F2FP.F16.F32.PACK_AB R14, R93, R92 ;  /* 0x0000005c5d0e723e */ /* 0x000fe200000000ff */
[----:B--2---:R-:W-:-:S03]  /*15c40*/  IMAD.WIDE R8, R0, 0x2, R24 ;  /* 0x0000000200087825 */ /* 0x004fc600078e0218 */
[----:B------:R-:W-:-:S05]  /*15c50*/  IADD3 R15, P0, R8, 0x60, RZ ;  /* 0x00000060080f7810 */ /* 0x000fca0007f1e0ff */
[----:B------:R-:W-:Y:S01]  /*15c60*/  IMAD.X R5, RZ, RZ, R9, P0 ;  /* 0x000000ffff057224 */ /* 0x000fe200000e0609 */
[----:B----4-:R-:W-:-:S04]  /*15c70*/  ISETP.NE.AND P0, PT, R30, RZ, PT ;  /* 0x000000ff1e00720c */ /* 0x010fc80003f05270 */
[----:B------:R-:W-:Y:S01]  /*15c80*/  SEL R37, R30, UR4, P0 ;  /* 0x000000041e257c07 */ /* 0x000fe20008000000 */
[----:B------:R-:W-:Y:S05]  /*15c90*/  WARPSYNC.ALL ;  /* 0x0000000000007948 */ /* 0x000fea0003800000 */
[C---:B------:R-:W-:Y:S01]  /*15ca0*/  LOP3.LUT R3, R8.reuse, 0x380, RZ, 0xc0, !PT ;  /* 0x0000038008037812 */ /* 0x040fe200078ec0ff */
[----:B------:R-:W-:Y:S01]  /*15cb0*/  ULDC.64 UR6, c[0x0][0xc08] ;  /* 0x0003020000067ab9 */ /* 0x000fe20000000a00 */
[----:B------:R-:W-:Y:S01]  /*15cc0*/  BAR.SYNC.DEFER_BLOCKING 0x1, 0x180 ;  /* 0x0046000000007b1d */ /* 0x000fe20000010000 */
[C---:B------:R-:W-:Y:S02]  /*15cd0*/  IADD3 R6, P1, R8.reuse, 0x40, RZ ;  /* 0x0000004008067810 */ /* 0x040fe40007f3e0ff */
[----:B------:R-:W-:-:S02]  /*15ce0*/  IADD3 R13, P2, R8, 0x20, RZ ;  /* 0x00000020080d7810 */ /* 0x000fc40007f5e0ff */
[----:B------:R-:W-:Y:S01]  /*15cf0*/  SHF.R.U64 R3, R3, 0x3, RZ ;  /* 0x0000000303037819 */ /* 0x000fe200000012ff */
[----:B------:R-:W-:Y:S01]  /*15d00*/  ULDC.64 UR4, c[0x0][0xc00] ;  /* 0x0003000000047ab9 */ /* 0x000fe20000000a00 */
[----:B------:R-:W-:Y:S02]  /*15d10*/  LOP3.LUT R4, R6, 0x380, RZ, 0xc0, !PT ;  /* 0x0000038006047812 */ /* 0x000fe400078ec0ff */
[----:B------:R-:W-:Y:S02]  /*15d20*/  LOP3.LUT R0, R13, 0x380, RZ, 0xc0, !PT ;  /* 0x000003800d007812 */ /* 0x000fe400078ec0ff */
[----:B------:R-:W-:Y:S02]  /*15d30*/  LOP3.LUT R10, R15, 0x380, RZ, 0xc0, !PT ;  /* 0x000003800f0a7812 */ /* 0x000fe400078ec0ff */
[----:B------:R-:W-:Y:S02]  /*15d40*/  ISETP.NE.U32.AND P0, PT, RZ, UR6, PT ;  /* 0x00000006ff007c0c */ /* 0x000fe4000bf05070 */
[----:B------:R-:W-:-:S02]  /*15d50*/  LOP3.LUT R8, R3, R8, RZ, 0x3c, !PT ;  /* 0x0000000803087212 */ /* 0x000fc400078e3cff */
[----:B------:R-:W-:Y:S02]  /*15d60*/  SHF.R.U64 R3, R4, 0x3, RZ ;  /* 0x0000000304037819 */ /* 0x000fe400000012ff */
[----:B------:R-:W-:Y:S02]  /*15d70*/  SHF.R.U64 R0, R0, 0x3, RZ ;  /* 0x0000000300007819 */ /* 0x000fe400000012ff */
[----:B------:R-:W-:Y:S02]  /*15d80*/  SHF.R.U64 R4, R10, 0x3, RZ ;  /* 0x000000030a047819 */ /* 0x000fe400000012ff */
[----:B------:R-:W-:Y:S01]  /*15d90*/  ISETP.NE.AND.EX P0, PT, RZ, UR7, PT, P0 ;  /* 0x00000007ff007c0c */ /* 0x000fe2000bf05300 */
[--C-:B------:R-:W-:Y:S01]  /*15da0*/  IMAD.X R7, RZ, RZ, R9.reuse, P1 ;  /* 0x000000ffff077224 */ /* 0x100fe200008e0609 */
[----:B------:R-:W-:Y:S01]  /*15db0*/  LOP3.LUT R10, R0, R13, RZ, 0x3c, !PT ;  /* 0x0000000d000a7212 */ /* 0x000fe200078e3cff */
[----:B------:R-:W-:Y:S01]  /*15dc0*/  IMAD.X R11, RZ, RZ, R9, P2 ;  /* 0x000000ffff0b7224 */ /* 0x000fe200010e0609 */
[----:B------:R-:W-:-:S02]  /*15dd0*/  LOP3.LUT R4, R4, R15, RZ, 0x3c, !PT ;  /* 0x0000000f04047212 */ /* 0x000fc400078e3cff */
[----:B------:R-:W-:Y:S02]  /*15de0*/  LOP3.LUT R6, R3, R6, RZ, 0x3c, !PT ;  /* 0x0000000603067212 */ /* 0x000fe400078e3cff */
[----:B------:R-:W-:Y:S02]  /*15df0*/  MOV R9, R8 ;  /* 0x0000000800097202 */ /* 0x000fe40000000f00 */
[----:B------:R-:W-:Y:S02]  /*15e00*/  F2FP.F16.F32.PACK_AB R13, R91, R90 ;  /* 0x0000005a5b0d723e */ /* 0x000fe400000000ff */
[----:B------:R-:W-:Y:S01]  /*15e10*/  F2FP.F16.F32.PACK_AB R15, R95, R94 ;  /* 0x0000005e5f0f723e */ /* 0x000fe200000000ff */
[----:B------:R-:W0:Y:S01]  /*15e20*/  @P0 LDC.64 R30, c[0x0][0xc08] ;  /* 0x00030200ff1e0b82 */ /* 0x000e220000000a00 */
[----:B-1----:R-:W-:Y:S02]  /*15e30*/  MOV R32, R6 ;  /* 0x0000000600207202 */ /* 0x002fe40000000f00 */
[----:B------:R-:W-:Y:S01]  /*15e40*/  MOV R0, R4 ;  /* 0x0000000400007202 */ /* 0x000fe20000000f00 */
[----:B------:R1:W-:Y:S01]  /*15e50*/  STSM.16.M88.4 [R9], R12 ;  /* 0x0000000c09007844 */ /* 0x0003e20000000200 */
[----:B------:R-:W-:-:S02]  /*15e60*/  MOV R36, R10 ;  /* 0x0000000a00247202 */ /* 0x000fc40000000f00 */
[----:B------:R-:W-:Y:S02]  /*15e70*/  F2FP.F16.F32.PACK_AB R4, R97, R96 ;  /* 0x000000606104723e */ /* 0x000fe400000000ff */
[----:B------:R-:W-:Y:S02]  /*15e80*/  F2FP.F16.F32.PACK_AB R5, R99, R98 ;  /* 0x000000626305723e */ /* 0x000fe400000000ff */
[----:B------:R-:W-:Y:S02]  /*15e90*/  F2FP.F16.F32.PACK_AB R6, R101, R100 ;  /* 0x000000646506723e */ /* 0x000fe400000000ff */
[----:B------:R-:W-:Y:S02]  /*15ea0*/  F2FP.F16.F32.PACK_AB R7, R103, R102 ;  /* 0x000000666707723e */ /* 0x000fe400000000ff */
[----:B------:R-:W-:Y:S02]  /*15eb0*/  F2FP.F16.F32.PACK_AB R8, R105, R104 ;  /* 0x000000686908723e */ /* 0x000fe400000000ff */
[----:B------:R-:W-:-:S02]  /*15ec0*/  F2FP.F16.F32.PACK_AB R10, R109, R108 ;  /* 0x0000006c6d0a723e */ /* 0x000fc400000000ff */
[----:B------:R-:W-:Y:S02]  /*15ed0*/  F2FP.F16.F32.PACK_AB R11, R111, R110 ;  /* 0x0000006e6f0b723e */ /* 0x000fe400000000ff */
[----:B-1----:R-:W-:Y:S02]  /*15ee0*/  F2FP.F16.F32.PACK_AB R9, R107, R106 ;  /* 0x0000006a6b09723e */ /* 0x002fe400000000ff */
[----:B------:R-:W-:Y:S02]  /*15ef0*/  F2FP.F16.F32.PACK_AB R12, R113, R112 ;  /* 0x00000070710c723e */ /* 0x000fe400000000ff */
[----:B------:R-:W-:Y:S02]  /*15f00*/  F2FP.F16.F32.PACK_AB R13, R115, R114 ;  /* 0x00000072730d723e */ /* 0x000fe400000000ff */
[----:B------:R-:W-:Y:S02]  /*15f10*/  F2FP.F16.F32.PACK_AB R14, R117, R116 ;  /* 0x00000074750e723e */ /* 0x000fe400000000ff */
[----:B------:R-:W-:Y:S01]  /*15f20*/  F2FP.F16.F32.PACK_AB R15, R119, R118 ;  /* 0x00000076770f723e */ /* 0x000fe200000000ff */
[----:B------:R0:W-:Y:S04]  /*15f30*/  STSM.16.M88.4 [R36], R4 ;  /* 0x0000000424007844 */ /* 0x0001e80000000200 */
[----:B------:R-:W-:Y:S04]  /*15f40*/  STSM.16.M88.4 [R32], R8 ;  /* 0x0000000820007844 */ /* 0x000fe80000000200 */
[----:B------:R1:W-:Y:S01]  /*15f50*/  STSM.16.M88.4 [R0], R12 ;  /* 0x0000000c00007844 */ /* 0x0003e20000000200 */
[----:B------:R-:W-:-:S04]  /*15f60*/  ISETP.NE.U32.AND P3, PT, RZ, UR4, PT ;  /* 0x00000004ff007c0c */ /* 0x000fc8000bf65070 */
[----:B------:R-:W-:Y:S01]  /*15f70*/  ISETP.NE.AND.EX P3, PT, RZ, UR5, PT, P3 ;  /* 0x00000005ff007c0c */ /* 0x000fe2000bf65330 */
[----:B------:R-:W-:Y:S01]  /*15f80*/  ULDC UR6, c[0x0][0xa88] ;  /* 0x0002a20000067ab9 */ /* 0x000fe20000000800 */
[----:B------:R-:W-:Y:S02]  /*15f90*/  IMAD.MOV.U32 R3, RZ, RZ, RZ ;  /* 0x000000ffff037224 */ /* 0x000fe400078e00ff */
[----:B------:R-:W-:Y:S02]  /*15fa0*/  IMAD.U32 R45, RZ, RZ, UR6 ;  /* 0x00000006ff2d7e24 */ /* 0x000fe4000f8e00ff */
[C---:B---3--:R-:W-:Y:S01]  /*15fb0*/  IMAD.WIDE R28, R39.reuse, 0x4, R28 ;  /* 0x00000004271c7825 */ /* 0x048fe200078e021c */
[----:B------:R-:W-:Y:S03]  /*15fc0*/  BAR.SYNC.DEFER_BLOCKING 0x1, 0x180 ;  /* 0x0046000000007b1d */ /* 0x000fe60000010000 */
[----:B0-----:R-:W-:Y:S01]  /*15fd0*/  @P0 IMAD.WIDE R4, R39, 0x4, R30 ;  /* 0x0000000427040825 */ /* 0x001fe200078e021e */
[----:B------:R-:W-:-:S04]  /*15fe0*/  ISETP.GT.AND P1, PT, R37, 0x1, PT ;  /* 0x000000012500780c */ /* 0x000fc80003f24270 */
[----:B-1----:R-:W0:Y:S01]  /*15ff0*/  LDC R0, c[0x0][0xbe8] ;  /* 0x0002fa00ff007b82 */ /* 0x002e220000000800 */
[----:B------:R1:W5:Y:S04]  /*16000*/  @P3 LDG.E R3, desc[UR42][R28.64] ;  /* 0x0000002a1c033981 */ /* 0x000368000c1e1900 */
[----:B------:R1:W5:Y:S01]  /*16010*/  @P0 LDG.E R45, desc[UR42][R4.64] ;  /* 0x0000002a042d0981 */ /* 0x000362000c1e1900 */
[----:B------:R-:W-:-:S05]  /*16020*/  IMAD.MOV.U32 R6, RZ, RZ, 0x9b8 ;  /* 0x000009b8ff067424 */ /* 0x000fca00078e00ff */
[----:B------:R-:W-:-:S04]  /*16030*/  SEL R6, R6, 0x978, P1 ;  /* 0x0000097806067807 */ /* 0x000fc80000800000 */
[----:B------:R1:W2:Y:S08]  /*16040*/  LDC.64 R12, c[0x0][R6+0x220] ;  /* 0x00008800060c7b82 */ /* 0x0002b00000000a00 */
[----:B------:R1:W3:Y:S08]  /*16050*/  LDC.64 R14, c[0x0][R6+0x218] ;  /* 0x00008600060e7b82 */ /* 0x0002f00000000a00 */
[----:B------:R1:W4:Y:S01]  /*16060*/  LDC.64 R10, c[0x0][R6+0x228] ;  /* 0x00008a00060a7b82 */ /* 0x0003220000000a00 */
[----:B0-----:R-:W-:Y:S01]  /*16070*/  ISETP.NE.AND P2, PT, R0, 0x1, PT ;  /* 0x000000010000780c */ /* 0x001fe20003f45270 */
[----:B-1----:R-:W-:-:S12]  /*16080*/  @P0 BRA `(.L_x_1775) ;  /* 0x0000000000100947 */ /* 0x002fd80003800000 */
[----:B------:R-:W-:Y:S05]  /*16090*/  @!P3 BRA `(.L_x_1775) ;  /* 0x00000000000cb947 */ /* 0x000fea0003800000 */
[----:B------:R-:W2:Y:S04]  /*160a0*/  LDG.E R4, desc[UR42][R28.64] ;  /* 0x0000002a1c047981 */ /* 0x000ea8000c1e1900 */
[----:B-----5:R-:W2:Y:S02]  /*160b0*/  LDG.E R45, desc[UR42][R28.64+0x4] ;  /* 0x0000042a1c2d7981 */ /* 0x020ea4000c1e1900 */
[----:B--2---:R-:W-:-:S07]  /*160c0*/  IMAD.IADD R45, R45, 0x1, -R4 ;  /* 0x000000012d2d7824 */ /* 0x004fce00078e0a04 */
.L_x_1775:
[----:B------:R-:W4:Y:S04]  /*160d0*/  LDL R29, [R1+0x34] ;  /* 0x00003400011d7983 */ /* 0x000f280000100800 */
[----:B------:R-:W4:Y:S04]  /*160e0*/  LDL R51, [R1+0x14] ;  /* 0x0000140001337983 */ /* 0x000f280000100800 */
[----:B------:R-:W4:Y:S01]  /*160f0*/  LDL R49, [R1+0x54] ;  /* 0x0000540001317983 */ /* 0x000f220000100800 */
[----:B------:R-:W0:Y:S01]  /*16100*/  LDC.64 R6, c[0x0][R6+0x210] ;  /* 0x0000840006067b82 */ /* 0x000e220000000a00 */
[----:B------:R-:W-:-:S02]  /*16110*/  ISETP.NE.U32.AND P0, PT, RZ, UR4, PT ;  /* 0x00000004ff007c0c */ /* 0x000fc4000bf05070 */
[----:B------:R-:W4:Y:S01]  /*16120*/  LDL R36, [R1+0x5c] ;  /* 0x00005c0001247983 */ /* 0x000f220000100800 */
[----:B------:R-:W-:Y:S02]  /*16130*/  SHF.R.S32.HI R9, RZ, 0x1f, R39 ;  /* 0x0000001fff097819 */ /* 0x000fe40000011427 */
[----:B------:R-:W-:Y:S02]  /*16140*/  ISETP.NE.AND.EX P0, PT, RZ, UR5, PT, P0 ;  /* 0x00000005ff007c0c */ /* 0x000fe4000bf05300 */
[----:B------:R-:W1:Y:S02]  /*16150*/  @P2 LDC R28, c[0x0][0xbec] ;  /* 0x0002fb00ff1c2b82 */ /* 0x000e640000000800 */
[----:B------:R-:W-:Y:S02]  /*16160*/  SEL R8, R39, RZ, !P0 ;  /* 0x000000ff27087207 */ /* 0x000fe40004000000 */
[----:B------:R-:W-:-:S03]  /*16170*/  SEL R9, R9, RZ, !P0 ;  /* 0x000000ff09097207 */ /* 0x000fc60004000000 */
[----:B--2---:R-:W-:Y:S01]  /*16180*/  IMAD R13, R13, R8, RZ ;  /* 0x000000080d0d7224 */ /* 0x004fe200078e02ff */
[----:B------:R-:W2:Y:S08]  /*16190*/  @P2 LDC R37, c[0x0][0xbf0] ;  /* 0x0002fc00ff252b82 */ /* 0x000eb00000000800 */
[----:B------:R-:W0:Y:S01]  /*161a0*/  LDC.64 R4, c[0x0][0xba8] ;  /* 0x0002ea00ff047b82 */ /* 0x000e220000000a00 */
[----:B------:R-:W1:Y:S01]  /*161b0*/  S2R R32, SR_TID.X ;  /* 0x0000000000207919 */ /* 0x000e620000002100 */
[----:B------:R-:W-:-:S02]  /*161c0*/  IMAD R31, R12, R9, R13 ;  /* 0x000000090c1f7224 */ /* 0x000fc400078e020d */
[-C--:B---3--:R-:W-:Y:S02]  /*161d0*/  IMAD R9, R15, R157.reuse, RZ ;  /* 0x0000009d0f097224 */ /* 0x088fe400078e02ff */
[----:B------:R-:W-:-:S04]  /*161e0*/  IMAD.WIDE.U32 R14, R14, R157, RZ ;  /* 0x0000009d0e0e7225 */ /* 0x000fc800078e00ff */
[----:B------:R-:W-:-:S03]  /*161f0*/  IMAD.WIDE.U32 R12, R12, R8, RZ ;  /* 0x000000080c0c7225 */ /* 0x000fc600078e00ff */
[----:B-----5:R-:W-:Y:S01]  /*16200*/  IADD3 R14, P0, P3, R12, R14, R3 ;  /* 0x0000000e0c0e7210 */ /* 0x020fe20007b1e003 */
[----:B------:R-:W-:Y:S02]  /*16210*/  IMAD.IADD R31, R13, 0x1, R31 ;  /* 0x000000010d1f7824 */ /* 0x000fe400078e021f */
[----:B------:R-:W-:Y:S01]  /*16220*/  IMAD.IADD R30, R15, 0x1, R9 ;  /* 0x000000010f1e7824 */ /* 0x000fe200078e0209 */
[----:B------:R-:W-:Y:S01]  /*16230*/  SHF.R.S32.HI R9, RZ, 0x1f, R3 ;  /* 0x0000001fff097819 */ /* 0x000fe20000011403 */
[----:B0-----:R-:W0:Y:S08]  /*16240*/  @!P1 LDC R4, c[0x0][0xb50] ;  /* 0x0002d400ff049b82 */ /* 0x001e300000000800 */
[----:B------:R-:W3:Y:S01]  /*16250*/  @!P1 LDC R5, c[0x0][0xb54] ;  /* 0x0002d500ff059b82 */ /* 0x000ee20000000800 */
[----:B-1----:R-:W-:-:S05]  /*16260*/  VIADD R40, R32, 0xffffff80 ;  /* 0xffffff8020287836 */ /* 0x002fca0000000000 */
[----:B------:R-:W-:-:S04]  /*16270*/  SHF.R.S32.HI R32, RZ, 0x1f, R40 ;  /* 0x0000001fff207819 */ /* 0x000fc80000011428 */
[----:B------:R-:W-:-:S04]  /*16280*/  LEA.HI R32, R32, R40, RZ, 0x7 ;  /* 0x0000002820207211 */ /* 0x000fc800078f38ff */
[----:B------:R-:W-:Y:S01]  /*16290*/  LOP3.LUT R32, R32, 0xffffff80, RZ, 0xc0, !PT ;  /* 0xffffff8020207812 */ /* 0x000fe200078ec0ff */
[----:B------:R-:W-:-:S04]  /*162a0*/  IMAD R45, R45, R0, RZ ;  /* 0x000000002d2d7224 */ /* 0x000fc800078e02ff */
[----:B------:R-:W-:Y:S02]  /*162b0*/  IMAD.IADD R32, R40, 0x1, -R32 ;  /* 0x0000000128207824 */ /* 0x000fe400078e0a20 */
[----:B----4-:R-:W-:-:S04]  /*162c0*/  IMAD.IADD R39, R29, 0x1, R51 ;  /* 0x000000011d277824 */ /* 0x010fc800078e0233 */
[----:B------:R-:W-:Y:S01]  /*162d0*/  @P2 IMAD.HI.U32 R12, R39, R28, RZ ;  /* 0x0000001c270c2227 */ /* 0x000fe200078e00ff */
[----:B------:R-:W-:-:S03]  /*162e0*/  SEL R29, R49, RZ, P1 ;  /* 0x000000ff311d7207 */ /* 0x000fc60000800000 */
[----:B------:R-:W-:Y:S01]  /*162f0*/  IMAD.MOV.U32 R13, RZ, RZ, R39 ;  /* 0x000000ffff0d7224 */ /* 0x000fe200078e0027 */
[----:B--2---:R-:W-:Y:S01]  /*16300*/  @P2 SHF.R.U32.HI R13, RZ, R37, R12 ;  /* 0x00000025ff0d2219 */ /* 0x004fe2000001160c */
[-C--:B------:R-:W-:Y:S02]  /*16310*/  IMAD R15, R11, R29.reuse, RZ ;  /* 0x0000001d0b0f7224 */ /* 0x080fe400078e02ff */
[----:B------:R-:W-:Y:S01]  /*16320*/  IMAD.WIDE.U32 R10, R10, R29, RZ ;  /* 0x0000001d0a0a7225 */ /* 0x000fe200078e00ff */
[----:B------:R-:W-:-:S03]  /*16330*/  IADD3.X R12, R31, R30, R9, P0, P3 ;  /* 0x0000001e1f0c7210 */ /* 0x000fc600007e6409 */
[----:B------:R-:W-:Y:S01]  /*16340*/  IMAD.MOV R29, RZ, RZ, -R13 ;  /* 0x000000ffff1d7224 */ /* 0x000fe200078e0a0d */
[----:B------:R-:W-:Y:S01]  /*16350*/  IADD3 R10, P0, P3, R13, R14, R10 ;  /* 0x0000000e0d0a7210 */ /* 0x000fe20007b1e00a */
[----:B------:R-:W-:Y:S01]  /*16360*/  IMAD.IADD R15, R11, 0x1, R15 ;  /* 0x000000010b0f7824 */ /* 0x000fe200078e020f */
        /* <DEDUP_REMOVED lines=8> */
[----:B0-----:R-:W-:-:S04]  /*163f0*/  LEA R12, P0, R6, R4, 0x2 ;  /* 0x00000004060c7211 */ /* 0x001fc800078010ff */
[----:B---3--:R-:W-:Y:S01]  /*16400*/  LEA.HI.X R7, R6, R5, R7, 0x2, P0 ;  /* 0x0000000506077211 */ /* 0x008fe200000f1407 */
[----:B------:R-:W-:Y:S01]  /*16410*/  SHFL.IDX PT, R4, R12, RZ, 0x1c1f ;  /* 0x001c1fff0c047589 */ /* 0x000fe200000e0000 */
[----:B------:R-:W-:-:S03]  /*16420*/  IMAD.IADD R28, R36, 0x1, R51 ;  /* 0x00000001241c7824 */ /* 0x000fc600078e0233 */
        /* <DEDUP_REMOVED lines=16> */
[----:B0-----:R-:W-:Y:S02]  /*16530*/  IMAD R10, R9, UR4, RZ ;  /* 0x00000004090a7c24 */ /* 0x001fe4000f8e02ff */
[----:B------:R-:W-:Y:S02]  /*16540*/  LEA R5, R50, R44, 0x6 ;  /* 0x0000002c32057211 */ /* 0x000fe400078e30ff */
[C---:B------:R-:W-:Y:S02]  /*16550*/  IMAD R9, R3.reuse, UR5, R10 ;  /* 0x0000000503097c24 */ /* 0x040fe4000f8e020a */
[----:B------:R-:W-:Y:S01]  /*16560*/  IMAD.WIDE.U32 R10, R3, UR4, RZ ;  /* 0x00000004030a7c25 */ /* 0x000fe2000f8e00ff */
[----:B------:R-:W-:-:S03]  /*16570*/  ULDC.64 UR4, c[0x0][0xae8] ;  /* 0x0002ba0000047ab9 */ /* 0x000fc60000000a00 */
[----:B------:R-:W-:-:S04]  /*16580*/  IMAD.WIDE R24, R5, 0x2, R24 ;  /* 0x0000000205187825 */ /* 0x000fc800078e0218 */
[----:B------:R-:W-:Y:S01]  /*16590*/  IMAD R3, R48, 0x30, R50 ;  /* 0x0000003030037824 */ /* 0x000fe200078e0232 */
[C---:B------:R-:W-:Y:S01]  /*165a0*/  IADD3 R27, P0, R24.reuse, 0x1800, RZ ;  /* 0x00001800181b7810 */ /* 0x040fe20007f1e0ff */
[----:B------:R-:W-:Y:S01]  /*165b0*/  IMAD.IADD R11, R11, 0x1, R9 ;  /* 0x000000010b0b7824 */ /* 0x000fe200078e0209 */
[C---:B------:R-:W-:Y:S02]  /*165c0*/  IADD3 R29, P1, R24.reuse, 0x3000, RZ ;  /* 0x00003000181d7810 */ /* 0x040fe40007f3e0ff */
[----:B------:R-:W-:Y:S01]  /*165d0*/  IADD3 R37, P3, R24, 0x4800, RZ ;  /* 0x0000480018257810 */ /* 0x000fe20007f7e0ff */
[----:B------:R-:W-:Y:S01]  /*165e0*/  IMAD.IADD R12, R51, 0x1, R3 ;  /* 0x00000001330c7824 */ /* 0x000fe200078e0203 */
[----:B------:R-:W-:Y:S01]  /*165f0*/  LOP3.LUT R26, R27, 0x380, RZ, 0xc0, !PT ;  /* 0x000003801b1a7812 */ /* 0x000fe200078ec0ff */
[----:B------:R-:W-:Y:S01]  /*16600*/  IMAD.WIDE.U32 R10, R157, UR4, R10 ;  /* 0x000000049d0a7c25 */ /* 0x000fe2000f8e000a */
[----:B------:R-:W-:Y:S02]  /*16610*/  LOP3.LUT R28, R29, 0x380, RZ, 0xc0, !PT ;  /* 0x000003801d1c7812 */ /* 0x000fe400078ec0ff */
[----:B------:R-:W-:-:S02]  /*16620*/  LOP3.LUT R36, R37, 0x380, RZ, 0xc0, !PT ;  /* 0x0000038025247812 */ /* 0x000fc400078ec0ff */
[----:B------:R-:W-:Y:S01]  /*16630*/  LOP3.LUT R5, R24, 0x380, RZ, 0xc0, !PT ;  /* 0x0000038018057812 */ /* 0x000fe200078ec0ff */
[----:B-1----:R-:W-:Y:S01]  /*16640*/  @P2 IMAD.HI.U32 R3, R12, R13, RZ ;  /* 0x0000000d0c032227 */ /* 0x002fe200078e00ff */
[----:B------:R-:W-:Y:S02]  /*16650*/  SHF.R.S32.HI R9, RZ, 0x1f, R8 ;  /* 0x0000001fff097819 */ /* 0x000fe40000011408 */
[----:B------:R-:W-:Y:S01]  /*16660*/  SHF.R.U64 R26, R26, 0x3, RZ ;  /* 0x000000031a1a7819 */ /* 0x000fe200000012ff */
[----:B------:R-:W-:Y:S01]  /*16670*/  IMAD R11, R157, UR5, R11 ;  /* 0x000000059d0b7c24 */ /* 0x000fe2000f8e020b */
        /* <DEDUP_REMOVED lines=12> */
[----:B------:R-:W-:Y:S01]  /*16740*/  IMAD.X R37, RZ, RZ, R25, P3 ;  /* 0x000000ffff257224 */ /* 0x000fe200018e0619 */
[----:B--2---:R-:W-:Y:S01]  /*16750*/  @P2 SHF.R.U32.HI R13, RZ, R14, R3 ;  /* 0x0000000eff0d2219 */ /* 0x004fe20000011603 */
[----:B------:R-:W-:-:S02]  /*16760*/  IMAD.MOV.U32 R5, RZ, RZ, R25 ;  /* 0x000000ffff057224 */ /* 0x000fc400078e0019 */
[C---:B------:R-:W-:Y:S01]  /*16770*/  IMAD R15, R8.reuse, UR5, R9 ;  /* 0x00000005080f7c24 */ /* 0x040fe2000f8e0209 */
[----:B------:R-:W5:Y:S01]  /*16780*/  LD.E.128 R24, desc[UR42][R26.64] ;  /* 0x0000002a1a187980 */ /* 0x000f62000c101d00 */
[----:B------:R-:W-:Y:S01]  /*16790*/  IMAD.WIDE.U32 R8, R8, UR4, R10 ;  /* 0x0000000408087c25 */ /* 0x000fe2000f8e000a */
[--C-:B------:R-:W-:Y:S01]  /*167a0*/  SHF.R.S32.HI R10, RZ, 0x1f, R13.reuse ;  /* 0x0000001fff0a7819 */ /* 0x100fe2000001140d */
[----:B------:R-:W-:Y:S01]  /*167b0*/  ULDC.64 UR4, c[0x0][0xae0] ;  /* 0x0002b80000047ab9 */ /* 0x000fe20000000a00 */
[----:B------:R-:W5:Y:S01]  /*167c0*/  LD.E.128 R4, desc[UR42][R4.64] ;  /* 0x0000002a04047980 */ /* 0x000f62000c101d00 */
[----:B------:R-:W-:-:S03]  /*167d0*/  IMAD.MOV R11, RZ, RZ, -R13 ;  /* 0x000000ffff0b7224 */ /* 0x000fc600078e0a0d */
[----:B------:R-:W5:Y:S01]  /*167e0*/  LD.E.128 R28, desc[UR42][R28.64] ;  /* 0x0000002a1c1c7980 */ /* 0x000f62000c101d00 */
[----:B------:R-:W-:-:S03]  /*167f0*/  IMAD R11, R0, R11, R12 ;  /* 0x0000000b000b7224 */ /* 0x000fc600078e020c */
[----:B------:R-:W5:Y:S01]  /*16800*/  LD.E.128 R36, desc[UR42][R36.64] ;  /* 0x0000002a24247980 */ /* 0x000f62000c101d00 */
[----:B------:R-:W-:Y:S01]  /*16810*/  IMAD.IADD R9, R9, 0x1, R15 ;  /* 0x0000000109097824 */ /* 0x000fe200078e020f */
[----:B------:R-:W-:Y:S01]  /*16820*/  @!PT LDS RZ, [RZ] ;  /* 0x00000000fffff984 */ /* 0x000fe20000000800 */
[----:B------:R-:W-:Y:S01]  /*16830*/  @!PT LDS RZ, [RZ] ;  /* 0x00000000fffff984 */ /* 0x000fe20000000800 */
[----:B------:R-:W-:Y:S01]  /*16840*/  @!PT LDS RZ, [RZ] ;  /* 0x00000000fffff984 */ /* 0x000fe20000000800 */
[----:B------:R-:W-:Y:S01]  /*16850*/  @!PT LDS RZ, [RZ] ;  /* 0x00000000fffff984 */ /* 0x000fe20000000800 */
[----:B------:R0:W-:Y:S06]  /*16860*/  MEMBAR.ALL.CTA ;  /* 0x0000000000007992 */ /* 0x0001ec0000008000 */
[----:B0-----:R-:W0:Y:S01]  /*16870*/  FENCE.VIEW.ASYNC.S ;  /* 0x00000000000073c6 */ /* 0x001e220000000000 */
[----:B------:R-:W-:Y:S01]  /*16880*/  IMAD R10, R10, UR4, RZ ;  /* 0x000000040a0a7c24 */ /* 0x000fe2000f8e02ff */
[----:B------:R-:W-:Y:S01]  /*16890*/  SHF.R.S32.HI R0, RZ, 0x1f, R11 ;  /* 0x0000001fff007819 */ /* 0x000fe2000001140b */
[----:B------:R-:W-:-:S04]  /*168a0*/  IMAD.WIDE.U32 R8, R13, UR4, R8 ;  /* 0x000000040d087c25 */ /* 0x000fc8000f8e0008 */
[----:B------:R-:W-:Y:S01]  /*168b0*/  IMAD R15, R13, UR5, R10 ;  /* 0x000000050d0f7c24 */ /* 0x000fe2000f8e020a */
[----:B------:R-:W-:Y:S02]  /*168c0*/  ULDC.64 UR4, c[0x0][0xad8] ;  /* 0x0002b60000047ab9 */ /* 0x000fe40000000a00 */
[----:B------:R-:W-:Y:S02]  /*168d0*/  IMAD R0, R0, UR4, RZ ;  /* 0x0000000400007c24 */ /* 0x000fe4000f8e02ff */
[----:B------:R-:W-:Y:S02]  /*168e0*/  IMAD.IADD R9, R9, 0x1, R15 ;  /* 0x0000000109097824 */ /* 0x000fe400078e020f */
[----:B------:R-:W-:Y:S02]  /*168f0*/  VIADD R3, R2, 0x16820 ;  /* 0x0001682002037836 */ /* 0x000fe40000000000 */
[----:B------:R-:W-:-:S04]  /*16900*/  IMAD.WIDE.U32 R8, R11, UR4, R8 ;  /* 0x000000040b087c25 */ /* 0x000fc8000f8e0008 */
[----:B------:R-:W-:Y:S01]  /*16910*/  IMAD R41, R11, UR5, R0 ;  /* 0x000000050b297c24 */ /* 0x000fe2000f8e0200 */
[----:B------:R-:W-:Y:S01]  /*16920*/  ULDC.64 UR4, c[0x0][0xa80] ;  /* 0x0002a00000047ab9 */ /* 0x000fe20000000a00 */
[----:B------:R-:W-:Y:S02]  /*16930*/  PRMT R3, RZ, 0x654, R3 ;  /* 0x00000654ff037816 */ /* 0x000fe40000000003 */
[----:B------:R-:W-:Y:S01]  /*16940*/  IMAD.IADD R41, R9, 0x1, R41 ;  /* 0x0000000109297824 */ /* 0x000fe200078e0229 */
[C---:B------:R-:W-:Y:S01]  /*16950*/  LEA R40, P0, R8.reuse, UR4, 0x1 ;  /* 0x0000000408287c11 */ /* 0x040fe2000f8008ff */
[----:B------:R-:W-:Y:S01]  /*16960*/  UMOV UR4, 0xffffffff ;  /* 0xffffffff00047882 */ /* 0x000fe20000000000 */
[----:B0-----:R0:W-:Y:S02]  /*16970*/  SYNCS.ARRIVE.TRANS64.RED.A1T0 RZ, [R3+URZ], RZ ;  /* 0x000000ff03ff79a7 */ /* 0x0011e4000810043f */
[----:B------:R-:W-:Y:S01]  /*16980*/  LEA.HI.X R41, R8, UR5, R41, 0x1, P0 ;  /* 0x0000000508297c11 */ /* 0x000fe200080f0c29 */
[----:B------:R-:W-:Y:S08]  /*16990*/  BRA.DIV UR4, `(.L_x_1777) ;  /* 0x000000aa04947947 */ /* 0x000ff0000b800000 */
[----:B0-----:R-:W0:Y:S01]  /*169a0*/  SHFL.IDX PT, R3, R40, RZ, 0x181f ;  /* 0x00181fff28037589 */ /* 0x001e2200000e0000 */
[----:B------:R-:W-:Y:S01]  /*169b0*/  ULDC UR4, c[0x0][0xac8] ;  /* 0x0002b20000047ab9 */ /* 0x000fe20000000800 */
[----:B------:R-:W-:Y:S01]  /*169c0*/  IMAD.IADD R42, R50, 0x1, R51 ;  /* 0x00000001322a7824 */ /* 0x000fe200078e0233 */
[----:B------:R-:W-:Y:S01]  /*169d0*/  ISETP.GE.AND P0, PT, R44, UR4, PT ;  /* 0x000000042c007c0c */ /* 0x000fe2000bf06270 */
[----:B------:R-:W1:Y:S02]  /*169e0*/  SHFL.IDX PT, R9, R40, 0x1, 0x181f ;  /* 0x00381f0028097f89 */ /* 0x000e6400000e0000 */
[C---:B------:R-:W-:Y:S01]  /*169f0*/  VIADD R12, R42.reuse, 0x30 ;  /* 0x000000302a0c7836 */ /* 0x040fe20000000000 */
[CC--:B------:R-:W-:Y:S01]  /*16a00*/  ISETP.GE.OR P2, PT, R42.reuse, R45.reuse, P0 ;  /* 0x0000002d2a00720c */ /* 0x0c0fe20000746670 */
[----:B------:R-:W2:Y:S01]  /*16a10*/  SHFL.IDX PT, R0, R41, RZ, 0x181f ;  /* 0x00181fff29007589 */ /* 0x000ea200000e0000 */
[----:B------:R-:W-:Y:S02]  /*16a20*/  VIADD R20, R42, 0x60 ;  /* 0x000000602a147836 */ /* 0x000fe40000000000 */
[-C--:B------:R-:W-:Y:S01]  /*16a30*/  ISETP.GE.OR P3, PT, R12, R45.reuse, P0 ;  /* 0x0000002d0c00720c */ /* 0x080fe20000766670 */
[----:B------:R-:W3:Y:S02]  /*16a40*/  SHFL.IDX PT, R14, R40, 0x2, 0x181f ;  /* 0x00581f00280e7f89 */ /* 0x000ee400000e0000 */
[----:B------:R-:W-:-:S02]  /*16a50*/  ISETP.GE.OR P4, PT, R20, R45, P0 ;  /* 0x0000002d1400720c */ /* 0x000fc40000786670 */
[----:B------:R-:W4:Y:S04]  /*16a60*/  SHFL.IDX PT, R8, R41, 0x1, 0x181f ;  /* 0x00381f0029087f89 */ /* 0x000f2800000e0000 */
[----:B------:R-:W4:Y:S01]  /*16a70*/  SHFL.IDX PT, R10, R41, 0x2, 0x181f ;  /* 0x00581f00290a7f89 */ /* 0x000f2200000e0000 */
[----:B0-----:R-:W-:-:S03]  /*16a80*/  @!P2 LEA R32, P5, R44, R3, 0x1 ;  /* 0x000000032c20a211 */ /* 0x001fc600078a08ff */
[C---:B-1----:R-:W-:Y:S02]  /*16a90*/  @!P3 LEA R20, P1, R44.reuse, R9, 0x1 ;  /* 0x000000092c14b211 */ /* 0x042fe400078208ff */
[C---:B--2---:R-:W-:Y:S02]  /*16aa0*/  @!P2 LEA.HI.X R3, R44.reuse, R0, R43, 0x1, P5 ;  /* 0x000000002c03a211 */ /* 0x044fe400028f0c2b */
[----:B------:R-:W0:Y:S01]  /*16ab0*/  SHFL.IDX PT, R0, R41, 0x3, 0x181f ;  /* 0x00781f0029007f89 */ /* 0x000e2200000e0000 */
[C---:B---3--:R-:W-:Y:S02]  /*16ac0*/  @!P4 LEA R46, P5, R44.reuse, R14, 0x1 ;  /* 0x0000000e2c2ec211 */ /* 0x048fe400078a08ff */
[----:B------:R-:W-:Y:S01]  /*16ad0*/  @!P2 IMAD.MOV.U32 R9, RZ, RZ, R3 ;  /* 0x000000ffff09a224 */ /* 0x000fe200078e0003 */
[----:B------:R-:W1:Y:S01]  /*16ae0*/  SHFL.IDX PT, R14, R40, 0x3, 0x181f ;  /* 0x00781f00280e7f89 */ /* 0x000e6200000e0000 */
[C-C-:B----4-:R-:W-:Y:S01]  /*16af0*/  @!P3 LEA.HI.X R21, R44.reuse, R8, R43.reuse, 0x1, P1 ;  /* 0x000000082c15b211 */ /* 0x150fe200008f0c2b */
[----:B------:R-:W-:Y:S01]  /*16b00*/  @!P2 IMAD.MOV.U32 R8, RZ, RZ, R32 ;  /* 0x000000ffff08a224 */ /* 0x000fe200078e0020 */
[----:B------:R-:W-:-:S04]  /*16b10*/  @!P4 LEA.HI.X R47, R44, R10, R43, 0x1, P5 ;  /* 0x0000000a2c2fc211 */ /* 0x000fc800028f0c2b */
[----:B-----5:R2:W-:Y:S04]  /*16b20*/  @!P2 ST.E.128 desc[UR42][R8.64], R4 ;  /* 0x000000040800a985 */ /* 0x0205e8000c101d2a */
[----:B------:R3:W-:Y:S01]  /*16b30*/  @!P3 ST.E.128 desc[UR42][R20.64], R24 ;  /* 0x000000181400b985 */ /* 0x0007e2000c101d2a */
[----:B--2---:R-:W-:Y:S02]  /*16b40*/  @!P4 IMAD.MOV.U32 R4, RZ, RZ, R46 ;  /* 0x000000ffff04c224 */ /* 0x004fe400078e002e */
[----:B------:R-:W-:-:S05]  /*16b50*/  @!P4 IMAD.MOV.U32 R5, RZ, RZ, R47 ;  /* 0x000000ffff05c224 */ /* 0x000fca00078e002f */
[----:B01----:R3:W-:Y:S02]  /*16b60*/  @!P4 ST.E.128 desc[UR42][R4.64], R28 ;  /* 0x0000001c0400c985 */ /* 0x0037e4000c101d2a */
.L_x_1985:
[----:B------:R-:W-:-:S05]  /*16b70*/  VIADD R42, R42, 0x90 ;  /* 0x000000902a2a7836 */ /* 0x000fca0000000000 */
[----:B------:R-:W-:-:S13]  /*16b80*/  ISETP.GE.OR P0, PT, R42, R45, P0 ;  /* 0x0000002d2a00720c */ /* 0x000fda0000706670 */
[----:B------:R-:W-:Y:S05]  /*16b90*/  @P0 BRA `(.L_x_1778) ;  /* 0x0000001000d00947 */ /* 0x000fea0003800000 */
[----:B------:R-:W-:-:S04]  /*16ba0*/  LEA R14, P0, R44, R14, 0x1 ;  /* 0x0000000e2c0e7211 */ /* 0x000fc800078008ff */
[----:B------:R-:W-:-:S05]  /*16bb0*/  LEA.HI.X R15, R44, R0, R43, 0x1, P0 ;  /* 0x000000002c0f7211 */ /* 0x000fca00000f0c2b */
[----:B------:R0:W-:Y:S01]  /*16bc0*/  ST.E.128 desc[UR42][R14.64], R36 ;  /* 0x000000240e007985 */ /* 0x0001e2000c101d2a */
[----:B------:R-:W-:Y:S05]  /*16bd0*/  BRA `(.L_x_1778) ;  /* 0x0000001000c07947 */ /* 0x000fea0003800000 */
.L_x_1776:
[----:B------:R-:W1:Y:S01]  /*16be0*/  @P2 LDC R12, c[0x0][0xbec] ;  /* 0x0002fb00ff0c2b82 */ /* 0x000e620000000800 */
[----:B------:R-:W-:Y:S01]  /*16bf0*/  ULDC.64 UR4, c[0x0][0xb08] ;  /* 0x0002c20000047ab9 */ /* 0x000fe20000000a00 */
[----:B------:R-:W-:Y:S01]  /*16c00*/  ULDC.64 UR6, c[0x0][0xb30] ;  /* 0x0002cc0000067ab9 */ /* 0x000fe20000000a00 */
[----:B0-----:R-:W-:Y:S02]  /*16c10*/  IMAD R10, R9, UR4, RZ ;  /* 0x00000004090a7c24 */ /* 0x001fe4000f8e02ff */
[----:B------:R-:W-:-:S03]  /*16c20*/  IMAD.WIDE.U32 R4, R3, UR4, RZ ;  /* 0x0000000403047c25 */ /* 0x000fc6000f8e00ff */
[----:B------:R-:W0:Y:S01]  /*16c30*/  @P2 LDC R11, c[0x0][0xbf0] ;  /* 0x0002fc00ff0b2b82 */ /* 0x000e220000000800 */
[----:B------:R-:W-:Y:S01]  /*16c40*/  IMAD R3, R3, UR5, R10 ;  /* 0x0000000503037c24 */ /* 0x000fe2000f8e020a */
[----:B------:R-:W-:Y:S01]  /*16c50*/  ULDC.64 UR4, c[0x0][0xb38] ;  /* 0x0002ce0000047ab9 */ /* 0x000fe20000000a00 */
[----:B------:R-:W-:Y:S02]  /*16c60*/  VIADD R29, R155, 0x8 ;  /* 0x000000089b1d7836 */ /* 0x000fe40000000000 */
[----:B------:R-:W-:Y:S01]  /*16c70*/  IMAD.IADD R5, R5, 0x1, R3 ;  /* 0x0000000105057824 */ /* 0x000fe200078e0203 */
[----:B------:R-:W-:Y:S01]  /*16c80*/  SHF.R.S32.HI R3, RZ, 0x1f, R8 ;  /* 0x0000001fff037819 */ /* 0x000fe20000011408 */
[----:B------:R-:W-:Y:S01]  /*16c90*/  VIADD R31, R155, 0x10 ;  /* 0x000000109b1f7836 */ /* 0x000fe20000000000 */
[----:B------:R-:W-:Y:S01]  /*16ca0*/  SHF.R.S32.HI R30, RZ, 0x1f, R29 ;  /* 0x0000001fff1e7819 */ /* 0x000fe2000001141d */
[----:B------:R-:W-:-:S03]  /*16cb0*/  IMAD.WIDE.U32 R4, R157, UR4, R4 ;  /* 0x000000049d047c25 */ /* 0x000fc6000f8e0004 */
[----:B------:R-:W-:Y:S01]  /*16cc0*/  SHF.R.S32.HI R32, RZ, 0x1f, R31 ;  /* 0x0000001fff207819 */ /* 0x000fe2000001141f */
[----:B------:R-:W-:Y:S01]  /*16cd0*/  IMAD R5, R157, UR5, R5 ;  /* 0x000000059d057c24 */ /* 0x000fe2000f8e0205 */
[----:B------:R-:W-:Y:S01]  /*16ce0*/  ULDC.64 UR4, c[0x0][0xb40] ;  /* 0x0002d00000047ab9 */ /* 0x000fe20000000a00 */
[----:B------:R-:W-:Y:S02]  /*16cf0*/  VIADD R37, R155, 0x18 ;  /* 0x000000189b257836 */ /* 0x000fe40000000000 */
[----:B------:R-:W-:Y:S02]  /*16d00*/  IMAD R3, R3, UR4, RZ ;  /* 0x0000000403037c24 */ /* 0x000fe4000f8e02ff */
[----:B-1----:R-:W-:Y:S01]  /*16d10*/  @P2 IMAD.HI.U32 R12, R39, R12, RZ ;  /* 0x0000000c270c2227 */ /* 0x002fe200078e00ff */
[----:B------:R-:W-:-:S03]  /*16d20*/  SHF.R.S32.HI R36, RZ, 0x1f, R37 ;  /* 0x0000001fff247819 */ /* 0x000fc60000011425 */
[C---:B------:R-:W-:Y:S02]  /*16d30*/  IMAD R7, R8.reuse, UR5, R3 ;  /* 0x0000000508077c24 */ /* 0x040fe4000f8e0203 */
[----:B------:R-:W-:Y:S01]  /*16d40*/  IMAD.WIDE.U32 R8, R8, UR4, R4 ;  /* 0x0000000408087c25 */ /* 0x000fe2000f8e0004 */
[----:B------:R-:W-:-:S03]  /*16d50*/  ULDC.64 UR4, c[0x0][0xb48] ;  /* 0x0002d20000047ab9 */ /* 0x000fc60000000a00 */
[----:B------:R-:W-:Y:S01]  /*16d60*/  IMAD.MOV.U32 R3, RZ, RZ, R39 ;  /* 0x000000ffff037224 */ /* 0x000fe200078e0027 */
[----:B0-----:R-:W-:Y:S01]  /*16d70*/  @P2 SHF.R.U32.HI R3, RZ, R11, R12 ;  /* 0x0000000bff032219 */ /* 0x001fe2000001160c */
[----:B------:R-:W-:Y:S02]  /*16d80*/  IMAD.IADD R9, R9, 0x1, R7 ;  /* 0x0000000109097824 */ /* 0x000fe400078e0207 */
[----:B------:R-:W-:Y:S01]  /*16d90*/  VIADD R41, R155, 0x28 ;  /* 0x000000289b297836 */ /* 0x000fe20000000000 */
[--C-:B------:R-:W-:Y:S01]  /*16da0*/  SHF.R.S32.HI R10, RZ, 0x1f, R3.reuse ;  /* 0x0000001fff0a7819 */ /* 0x100fe20000011403 */
[----:B------:R-:W-:Y:S02]  /*16db0*/  IMAD.MOV R7, RZ, RZ, -R3 ;  /* 0x000000ffff077224 */ /* 0x000fe400078e0a03 */
[----:B------:R-:W-:Y:S01]  /*16dc0*/  IMAD.WIDE.U32 R4, R49, UR4, R8 ;  /* 0x0000000431047c25 */ /* 0x000fe2000f8e0008 */
[----:B------:R-:W-:-:S03]  /*16dd0*/  SHF.R.S32.HI R40, RZ, 0x1f, R41 ;  /* 0x0000001fff287819 */ /* 0x000fc60000011429 */
[----:B------:R-:W-:Y:S02]  /*16de0*/  IMAD R7, R0, R7, R39 ;  /* 0x0000000700077224 */ /* 0x000fe400078e0227 */
[----:B------:R-:W-:Y:S02]  /*16df0*/  IMAD R10, R10, UR6, RZ ;  /* 0x000000060a0a7c24 */ /* 0x000fe4000f8e02ff */
[----:B------:R-:W-:Y:S01]  /*16e00*/  IMAD R5, R49, UR5, R5 ;  /* 0x0000000531057c24 */ /* 0x000fe2000f8e0205 */
[----:B------:R-:W-:Y:S01]  /*16e10*/  SHF.R.S32.HI R0, RZ, 0x1f, R7 ;  /* 0x0000001fff007819 */ /* 0x000fe20000011407 */
[C---:B------:R-:W-:Y:S01]  /*16e20*/  IMAD R9, R3.reuse, UR7, R10 ;  /* 0x0000000703097c24 */ /* 0x040fe2000f8e020a */
[----:B------:R-:W-:Y:S01]  /*16e30*/  ULDC.64 UR4, c[0x0][0xb28] ;  /* 0x0002ca0000047ab9 */ /* 0x000fe20000000a00 */
[----:B------:R-:W-:-:S04]  /*16e40*/  IMAD.WIDE.U32 R4, R3, UR6, R4 ;  /* 0x0000000603047c25 */ /* 0x000fc8000f8e0004 */
[----:B------:R-:W-:Y:S02]  /*16e50*/  IMAD R0, R0, UR4, RZ ;  /* 0x0000000400007c24 */ /* 0x000fe4000f8e02ff */
[----:B------:R-:W-:Y:S02]  /*16e60*/  IMAD.IADD R5, R5, 0x1, R9 ;  /* 0x0000000105057824 */ /* 0x000fe400078e0209 */
[----:B------:R-:W-:Y:S02]  /*16e70*/  VIADD R8, R2, 0x16820 ;  /* 0x0001682002087836 */ /* 0x000fe40000000000 */
[C---:B------:R-:W-:Y:S02]  /*16e80*/  IMAD R3, R7.reuse, UR5, R0 ;  /* 0x0000000507037c24 */ /* 0x040fe4000f8e0200 */
[----:B------:R-:W-:Y:S01]  /*16e90*/  IMAD.WIDE.U32 R4, R7, UR4, R4 ;  /* 0x0000000407047c25 */ /* 0x000fe2000f8e0004 */
[----:B------:R-:W-:Y:S01]  /*16ea0*/  ULDC.64 UR4, c[0x0][0xb00] ;  /* 0x0002c00000047ab9 */ /* 0x000fe20000000a00 */
[----:B------:R-:W-:-:S02]  /*16eb0*/  PRMT R8, RZ, 0x654, R8 ;  /* 0x00000654ff087816 */ /* 0x000fc40000000008 */
[----:B------:R-:W-:Y:S01]  /*16ec0*/  IMAD.IADD R5, R5, 0x1, R3 ;  /* 0x0000000105057824 */ /* 0x000fe200078e0203 */
[C---:B------:R-:W-:Y:S01]  /*16ed0*/  LEA R3, P0, R4.reuse, UR4, 0x2 ;  /* 0x0000000404037c11 */ /* 0x040fe2000f8010ff */
[C---:B------:R-:W-:Y:S01]  /*16ee0*/  VIADD R39, R155.reuse, 0x20 ;  /* 0x000000209b277836 */ /* 0x040fe20000000000 */
[----:B------:R-:W-:Y:S01]  /*16ef0*/  UMOV UR4, 0xffffffff ;  /* 0xffffffff00047882 */ /* 0x000fe20000000000 */
[C---:B------:R-:W-:Y:S01]  /*16f00*/  VIADD R43, R155.reuse, 0x30 ;  /* 0x000000309b2b7836 */ /* 0x040fe20000000000 */
[----:B------:R0:W-:Y:S01]  /*16f10*/  SYNCS.ARRIVE.TRANS64.RED.A1T0 RZ, [R8+URZ], RZ ;  /* 0x000000ff08ff79a7 */ /* 0x0001e2000810043f */
[----:B------:R-:W-:Y:S01]  /*16f20*/  VIADD R47, R155, 0x38 ;  /* 0x000000389b2f7836 */ /* 0x000fe20000000000 */
[----:B------:R-:W-:Y:S02]  /*16f30*/  LEA.HI.X R4, R4, UR5, R5, 0x2, P0 ;  /* 0x0000000504047c11 */ /* 0x000fe400080f1405 */
[----:B------:R-:W-:Y:S02]  /*16f40*/  SHF.R.S32.HI R7, RZ, 0x1f, R155 ;  /* 0x0000001fff077819 */ /* 0x000fe4000001149b */
[----:B------:R-:W-:-:S02]  /*16f50*/  SHF.R.S32.HI R38, RZ, 0x1f, R39 ;  /* 0x0000001fff267819 */ /* 0x000fc40000011427 */
[----:B------:R-:W-:Y:S02]  /*16f60*/  SHF.R.S32.HI R42, RZ, 0x1f, R43 ;  /* 0x0000001fff2a7819 */ /* 0x000fe4000001142b */
[----:B------:R-:W-:Y:S01]  /*16f70*/  SHF.R.S32.HI R44, RZ, 0x1f, R47 ;  /* 0x0000001fff2c7819 */ /* 0x000fe2000001142f */
[----:B0-----:R-:W-:Y:S06]  /*16f80*/  BRA.DIV UR4, `(.L_x_1779) ;  /* 0x000000aa04207947 */ /* 0x001fec000b800000 */
[----:B------:R0:W1:Y:S04]  /*16f90*/  SHFL.IDX PT, R0, R4, RZ, 0x1c1f ;  /* 0x001c1fff04007589 */ /* 0x00006800000e0000 */
[----:B------:R0:W2:Y:S02]  /*16fa0*/  SHFL.IDX PT, R14, R3, RZ, 0x1c1f ;  /* 0x001c1fff030e7589 */ /* 0x0000a400000e0000 */
.L_x_1988:
        /* <DEDUP_REMOVED lines=8> */
[-C--:B--2---:R-:W-:Y:S02]  /*17030*/  @!P1 LEA R8, P3, R155, R14.reuse, 0x2 ;  /* 0x0000000e9b089211 */ /* 0x084fe400078610ff */
[----:B------:R-:W-:Y:S02]  /*17040*/  @!P2 LEA R10, P4, R29, R14, 0x2 ;  /* 0x0000000e1d0aa211 */ /* 0x000fe400078810ff */
[-C--:B-1----:R-:W-:Y:S02]  /*17050*/  @!P1 LEA.HI.X R9, R155, R0.reuse, R7, 0x2, P3 ;  /* 0x000000009b099211 */ /* 0x082fe400018f1407 */
[----:B------:R-:W-:Y:S02]  /*17060*/  @!P2 LEA.HI.X R11, R29, R0, R30, 0x2, P4 ;  /* 0x000000001d0ba211 */ /* 0x000fe400020f141e */
[----:B------:R-:W-:Y:S01]  /*17070*/  @!P5 LEA R12, P3, R31, R14, 0x2 ;  /* 0x0000000e1f0cd211 */ /* 0x000fe200078610ff */
[----:B------:R1:W-:Y:S01]  /*17080*/  @!P1 ST.E.64 desc[UR42][R8.64], R20 ;  /* 0x0000001408009985 */ /* 0x0003e2000c101b2a */
[----:B------:R-:W-:-:S02]  /*17090*/  ISETP.GE.AND P1, PT, R39, UR4, PT ;  /* 0x0000000427007c0c */ /* 0x000fc4000bf26270 */
[----:B------:R-:W-:Y:S01]  /*170a0*/  @!P5 LEA.HI.X R13, R31, R0, R32, 0x2, P3 ;  /* 0x000000001f0dd211 */ /* 0x000fe200018f1420 */
[----:B------:R2:W-:Y:S01]  /*170b0*/  @!P2 ST.E.64 desc[UR42][R10.64], R92 ;  /* 0x0000005c0a00a985 */ /* 0x0005e2000c101b2a */
[----:B------:R-:W-:Y:S02]  /*170c0*/  ISETP.GE.AND P2, PT, R41, UR4, PT ;  /* 0x0000000429007c0c */ /* 0x000fe4000bf46270 */
[----:B------:R-:W-:Y:S01]  /*170d0*/  @!P0 LEA R24, P4, R37, R14, 0x2 ;  /* 0x0000000e25188211 */ /* 0x000fe200078810ff */
[----:B------:R3:W-:Y:S01]  /*170e0*/  @!P5 ST.E.64 desc[UR42][R12.64], R96 ;  /* 0x000000600c00d985 */ /* 0x0007e2000c101b2a */
[----:B------:R-:W-:Y:S02]  /*170f0*/  ISETP.GE.AND P3, PT, R43, UR4, PT ;  /* 0x000000042b007c0c */ /* 0x000fe4000bf66270 */
[----:B------:R-:W-:Y:S02]  /*17100*/  ISETP.GE.AND P5, PT, R47, UR4, PT ;  /* 0x000000042f007c0c */ /* 0x000fe4000bfa6270 */
[----:B------:R-:W-:-:S02]  /*17110*/  @!P0 LEA.HI.X R25, R37, R0, R36, 0x2, P4 ;  /* 0x0000000025198211 */ /* 0x000fc400020f1424 */
[----:B------:R-:W-:-:S03]  /*17120*/  @!P1 LEA R26, P4, R39, R14, 0x2 ;  /* 0x0000000e271a9211 */ /* 0x000fc600078810ff */
[----:B------:R3:W-:Y:S01]  /*17130*/  @!P0 ST.E.64 desc[UR42][R24.64], R100 ;  /* 0x0000006418008985 */ /* 0x0007e2000c101b2a */
[----:B-1----:R-:W-:Y:S02]  /*17140*/  @!P2 LEA R8, P0, R41, R14, 0x2 ;  /* 0x0000000e2908a211 */ /* 0x002fe400078010ff */
[----:B------:R-:W-:Y:S02]  /*17150*/  @!P1 LEA.HI.X R27, R39, R0, R38, 0x2, P4 ;  /* 0x00000000271b9211 */ /* 0x000fe400020f1426 */
[----:B--2---:R-:W-:Y:S02]  /*17160*/  @!P3 LEA R10, P4, R43, R14, 0x2 ;  /* 0x0000000e2b0ab211 */ /* 0x004fe400078810ff */
[----:B------:R-:W-:Y:S01]  /*17170*/  @!P2 LEA.HI.X R9, R41, R0, R40, 0x2, P0 ;  /* 0x000000002909a211 */ /* 0x000fe200000f1428 */
[----:B------:R3:W-:Y:S01]  /*17180*/  @!P1 ST.E.64 desc[UR42][R26.64], R104 ;  /* 0x000000681a009985 */ /* 0x0007e2000c101b2a */
[----:B------:R-:W-:Y:S02]  /*17190*/  @!P5 LEA R14, P0, R47, R14, 0x2 ;  /* 0x0000000e2f0ed211 */ /* 0x000fe400078010ff */
[-C--:B------:R-:W-:Y:S01]  /*171a0*/  @!P3 LEA.HI.X R11, R43, R0.reuse, R42, 0x2, P4 ;  /* 0x000000002b0bb211 */ /* 0x080fe200020f142a */
[----:B------:R3:W-:Y:S01]  /*171b0*/  @!P2 ST.E.64 desc[UR42][R8.64], R108 ;  /* 0x0000006c0800a985 */ /* 0x0007e2000c101b2a */
[----:B------:R-:W-:-:S03]  /*171c0*/  @!P5 LEA.HI.X R15, R47, R0, R44, 0x2, P0 ;  /* 0x000000002f0fd211 */ /* 0x000fc600000f142c */
[----:B------:R3:W-:Y:S04]  /*171d0*/  @!P3 ST.E.64 desc[UR42][R10.64], R112 ;  /* 0x000000700a00b985 */ /* 0x0007e8000c101b2a */
[----:B------:R3:W-:Y:S02]  /*171e0*/  @!P5 ST.E.64 desc[UR42][R14.64], R116 ;  /* 0x000000740e00d985 */ /* 0x0007e4000c101b2a */
.L_x_1781:
[----:B------:R-:W-:Y:S05]  /*171f0*/  BSYNC B1 ;  /* 0x0000000000017941 */ /* 0x000fea0003800000 */
.L_x_1780:
[----:B------:R-:W-:-:S03]  /*17200*/  UMOV UR4, 0xffffffff ;  /* 0xffffffff00047882 */ /* 0x000fc60000000000 */
[----:B------:R-:W-:Y:S05]  /*17210*/  BRA.DIV UR4, `(.L_x_1782) ;  /* 0x000000a604b07947 */ /* 0x000fea000b800000 */
[----:B-1----:R1:W4:Y:S04]  /*17220*/  SHFL.IDX PT, R0, R4, 0x1, 0x1c1f ;  /* 0x003c1f0004007f89 */ /* 0x00232800000e0000 */
[----:B--23--:R1:W2:Y:S02]  /*17230*/  SHFL.IDX PT, R14, R3, 0x1, 0x1c1f ;  /* 0x003c1f00030e7f89 */ /* 0x00c2a400000e0000 */
.L_x_1992:
[----:B------:R-:W-:-:S13]  /*17240*/  ISETP.GE.AND P0, PT, R6, R45, PT ;  /* 0x0000002d0600720c */ /* 0x000fda0003f06270 */
[----:B------:R-:W-:Y:S05]  /*17250*/  @P0 BRA `(.L_x_1778) ;  /* 0x0000000c00200947 */ /* 0x000fea0003800000 */
[----:B------:R-:W-:Y:S02]  /*17260*/  ULDC UR4, c[0x0][0xac8] ;  /* 0x0002b20000047ab9 */ /* 0x000fe40000000800 */
[----:B------:R-:W-:Y:S02]  /*17270*/  ISETP.GE.AND P0, PT, R155, UR4, PT ;  /* 0x000000049b007c0c */ /* 0x000fe4000bf06270 */
[----:B------:R-:W-:Y:S02]  /*17280*/  ISETP.GE.AND P5, PT, R29, UR4, PT ;  /* 0x000000041d007c0c */ /* 0x000fe4000bfa6270 */
[----:B------:R-:W-:Y:S02]  /*17290*/  ISETP.GE.AND P3, PT, R31, UR4, PT ;  /* 0x000000041f007c0c */ /* 0x000fe4000bf66270 */
[----:B------:R-:W-:-:S07]  /*172a0*/  ISETP.GE.AND P2, PT, R37, UR4, PT ;  /* 0x0000000425007c0c */ /* 0x000fce000bf46270 */
[-C--:B012---:R-:W-:Y:S02]  /*172b0*/  @!P0 LEA R4, P1, R155, R14.reuse, 0x2 ;  /* 0x0000000e9b048211 */ /* 0x087fe400078210ff */
[----:B------:R-:W-:Y:S02]  /*172c0*/  @!P5 LEA R6, P4, R29, R14, 0x2 ;  /* 0x0000000e1d06d211 */ /* 0x000fe400078810ff */
[-C--:B----4-:R-:W-:Y:S02]  /*172d0*/  @!P0 LEA.HI.X R5, R155, R0.reuse, R7, 0x2, P1 ;  /* 0x000000009b058211 */ /* 0x090fe400008f1407 */
[----:B------:R-:W-:Y:S02]  /*172e0*/  ISETP.GE.AND P1, PT, R39, UR4, PT ;  /* 0x0000000427007c0c */ /* 0x000fe4000bf26270 */
[----:B------:R-:W-:Y:S01]  /*172f0*/  @!P5 LEA.HI.X R7, R29, R0, R30, 0x2, P4 ;  /* 0x000000001d07d211 */ /* 0x000fe200020f141e */
[----:B------:R0:W-:Y:S01]  /*17300*/  @!P0 ST.E.64 desc[UR42][R4.64], R90 ;  /* 0x0000005a04008985 */ /* 0x0001e2000c101b2a */
[----:B------:R-:W-:-:S02]  /*17310*/  ISETP.GE.AND P0, PT, R41, UR4, PT ;  /* 0x0000000429007c0c */ /* 0x000fc4000bf06270 */
[-C--:B------:R-:W-:Y:S01]  /*17320*/  @!P3 LEA R8, P4, R31, R14.reuse, 0x2 ;  /* 0x0000000e1f08b211 */ /* 0x080fe200078810ff */
[----:B------:R3:W-:Y:S01]  /*17330*/  @!P5 ST.E.64 desc[UR42][R6.64], R94 ;  /* 0x0000005e0600d985 */ /* 0x0007e2000c101b2a */
[----:B------:R-:W-:Y:S02]  /*17340*/  @!P2 LEA R10, P5, R37, R14, 0x2 ;  /* 0x0000000e250aa211 */ /* 0x000fe400078a10ff */
[-C--:B------:R-:W-:Y:S02]  /*17350*/  @!P3 LEA.HI.X R9, R31, R0.reuse, R32, 0x2, P4 ;  /* 0x000000001f09b211 */ /* 0x080fe400020f1420 */
[----:B------:R-:W-:Y:S02]  /*17360*/  ISETP.GE.AND P4, PT, R43, UR4, PT ;  /* 0x000000042b007c0c */ /* 0x000fe4000bf86270 */
[----:B------:R-:W-:Y:S01]  /*17370*/  @!P2 LEA.HI.X R11, R37, R0, R36, 0x2, P5 ;  /* 0x00000000250ba211 */ /* 0x000fe200028f1424 */
[----:B------:R3:W-:Y:S01]  /*17380*/  @!P3 ST.E.64 desc[UR42][R8.64], R98 ;  /* 0x000000620800b985 */ /* 0x0007e2000c101b2a */
[----:B------:R-:W-:-:S03]  /*17390*/  @!P1 LEA R12, P5, R39, R14, 0x2 ;  /* 0x0000000e270c9211 */ /* 0x000fc600078a10ff */
[----:B------:R3:W-:Y:S01]  /*173a0*/  @!P2 ST.E.64 desc[UR42][R10.64], R102 ;  /* 0x000000660a00a985 */ /* 0x0007e2000c101b2a */
[----:B------:R-:W-:Y:S02]  /*173b0*/  @!P1 LEA.HI.X R13, R39, R0, R38, 0x2, P5 ;  /* 0x00000000270d9211 */ /* 0x000fe400028f1426 */
[----:B------:R-:W-:-:S03]  /*173c0*/  @!P0 LEA R20, P5, R41, R14, 0x2 ;  /* 0x0000000e29148211 */ /* 0x000fc600078a10ff */
[----:B------:R3:W-:Y:S01]  /*173d0*/  @!P1 ST.E.64 desc[UR42][R12.64], R106 ;  /* 0x0000006a0c009985 */ /* 0x0007e2000c101b2a */
[----:B------:R-:W-:Y:S02]  /*173e0*/  @!P0 LEA.HI.X R21, R41, R0, R40, 0x2, P5 ;  /* 0x0000000029158211 */ /* 0x000fe400028f1428 */
[----:B0-----:R-:W-:-:S03]  /*173f0*/  @!P4 LEA R4, P5, R43, R14, 0x2 ;  /* 0x0000000e2b04c211 */ /* 0x001fc600078a10ff */
[----:B------:R3:W-:Y:S01]  /*17400*/  @!P0 ST.E.64 desc[UR42][R20.64], R110 ;  /* 0x0000006e14008985 */ /* 0x0007e2000c101b2a */
[----:B------:R-:W-:Y:S02]  /*17410*/  @!P4 LEA.HI.X R5, R43, R0, R42, 0x2, P5 ;  /* 0x000000002b05c211 */ /* 0x000fe400028f142a */
[----:B------:R-:W-:-:S03]  /*17420*/  ISETP.GE.AND P0, PT, R47, UR4, PT ;  /* 0x000000042f007c0c */ /* 0x000fc6000bf06270 */
[----:B------:R3:W-:Y:S10]  /*17430*/  @!P4 ST.E.64 desc[UR42][R4.64], R114 ;  /* 0x000000720400c985 */ /* 0x0007f4000c101b2a */
[----:B------:R-:W-:Y:S05]  /*17440*/  @P0 BRA `(.L_x_1778) ;  /* 0x0000000800a40947 */ /* 0x000fea0003800000 */
[----:B------:R-:W-:-:S04]  /*17450*/  LEA R14, P0, R47, R14, 0x2 ;  /* 0x0000000e2f0e7211 */ /* 0x000fc800078010ff */
[----:B------:R-:W-:-:S05]  /*17460*/  LEA.HI.X R15, R47, R0, R44, 0x2, P0 ;  /* 0x000000002f0f7211 */ /* 0x000fca00000f142c */
[----:B------:R0:W-:Y:S01]  /*17470*/  ST.E.64 desc[UR42][R14.64], R118 ;  /* 0x000000760e007985 */ /* 0x0001e2000c101b2a */
[----:B------:R-:W-:Y:S05]  /*17480*/  BRA `(.L_x_1778) ;  /* 0x0000000800947947 */ /* 0x000fea0003800000 */
.L_x_1774:
[----:B------:R-:W2:Y:S01]  /*17490*/  LDL R0, [R1+0x50] ;  /* 0x0000500001007983 */ /* 0x000ea20000100800 */
[----:B------:R-:W-:Y:S01]  /*174a0*/  ULDC.64 UR4, c[0x0][0xc08] ;  /* 0x0003020000047ab9 */ /* 0x000fe20000000a00 */
[----:B------:R-:W2:Y:S01]  /*174b0*/  LDC.64 R4, c[0x0][0xc00] ;  /* 0x00030000ff047b82 */ /* 0x000ea20000000a00 */
[----:B------:R-:W-:Y:S01]  /*174c0*/  ISETP.NE.U32.AND P0, PT, RZ, UR4, PT ;  /* 0x00000004ff007c0c */ /* 0x000fe2000bf05070 */
[----:B------:R-:W3:Y:S01]  /*174d0*/  LDL R8, [R1+0x4c] ;  /* 0x00004c0001087983 */ /* 0x000ee20000100800 */
[----:B------:R-:W-:Y:S02]  /*174e0*/  IMAD.MOV.U32 R3, RZ, RZ, RZ ;  /* 0x000000ffff037224 */ /* 0x000fe400078e00ff */
[----:B------:R-:W-:Y:S01]  /*174f0*/  ISETP.NE.AND.EX P1, PT, RZ, UR5, PT, P0 ;  /* 0x00000005ff007c0c */ /* 0x000fe2000bf25300 */
[----:B------:R-:W-:Y:S02]  /*17500*/  ULDC.64 UR4, c[0x0][0xc00] ;  /* 0x0003000000047ab9 */ /* 0x000fe40000000a00 */
[----:B------:R-:W-:-:S04]  /*17510*/  ISETP.NE.U32.AND P0, PT, RZ, UR4, PT ;  /* 0x00000004ff007c0c */ /* 0x000fc8000bf05070 */
[----:B------:R-:W-:-:S06]  /*17520*/  ISETP.NE.AND.EX P0, PT, RZ, UR5, PT, P0 ;  /* 0x00000005ff007c0c */ /* 0x000fcc000bf05300 */
[----:B------:R-:W4:Y:S01]  /*17530*/  @P1 LDC.64 R6, c[0x0][0xc08] ;  /* 0x00030200ff061b82 */ /* 0x000f220000000a00 */
[----:B------:R-:W-:Y:S02]  /*17540*/  ULDC UR4, c[0x0][0xa88] ;  /* 0x0002a20000047ab9 */ /* 0x000fe40000000800 */
[----:B------:R-:W-:Y:S01]  /*17550*/  IMAD.U32 R24, RZ, RZ, UR4 ;  /* 0x00000004ff187e24 */ /* 0x000fe2000f8e00ff */
[----:B------:R-:W1:Y:S01]  /*17560*/  S2R R9, SR_TID.X ;  /* 0x0000000000097919 */ /* 0x000e620000002100 */
[----:B--2---:R-:W-:-:S04]  /*17570*/  IMAD.WIDE R4, R0, 0x4, R4 ;  /* 0x0000000400047825 */ /* 0x004fc800078e0204 */
[----:B----4-:R-:W-:Y:S01]  /*17580*/  @P1 IMAD.WIDE R6, R0, 0x4, R6 ;  /* 0x0000000400061825 */ /* 0x010fe200078e0206 */
[----:B------:R2:W5:Y:S01]  /*17590*/  @P0 LDG.E R3, desc[UR42][R4.64] ;  /* 0x0000002a04030981 */ /* 0x000562000c1e1900 */
[----:B---3--:R-:W-:Y:S02]  /*175a0*/  ISETP.NE.AND P2, PT, R8, RZ, PT ;  /* 0x000000ff0800720c */ /* 0x008fe40003f45270 */
[----:B-1----:R-:W-:Y:S01]  /*175b0*/  VIADD R32, R9, 0xffffff80 ;  /* 0xffffff8009207836 */ /* 0x002fe20000000000 */
[----:B------:R2:W5:Y:S01]  /*175c0*/  @P1 LDG.E R24, desc[UR42][R6.64] ;  /* 0x0000002a06181981 */ /* 0x000562000c1e1900 */
[----:B------:R-:W-:-:S03]  /*175d0*/  SHF.R.S32.HI R26, RZ, 0x1f, R0 ;  /* 0x0000001fff1a7819 */ /* 0x000fc60000011400 */
[----:B------:R-:W-:-:S06]  /*175e0*/  ISETP.GT.AND P3, PT, R32, 0xbf, PT ;  /* 0x000000bf2000780c */ /* 0x000fcc0003f64270 */
[----:B------:R-:W1:Y:S02]  /*175f0*/  @!P2 LDC R8, c[0x0][0xad4] ;  /* 0x0002b500ff08ab82 */ /* 0x000e640000000800 */
[----:B-1----:R2:W-:Y:S01]  /*17600*/  @!P2 STL [R1+0x4c], R8 ;  /* 0x00004c080100a387 */ /* 0x0025e20000100800 */
[----:B------:R-:W-:Y:S01]  /*17610*/  ISETP.GT.AND P2, PT, R8, 0x1, PT ;  /* 0x000000010800780c */ /* 0x000fe20003f44270 */
[----:B------:R-:W-:-:S12]  /*17620*/  @P1 BRA `(.L_x_1783) ;  /* 0x0000000000101947 */ /* 0x000fd80003800000 */
[----:B------:R-:W-:Y:S05]  /*17630*/  @!P0 BRA `(.L_x_1783) ;  /* 0x00000000000c8947 */ /* 0x000fea0003800000 */
[----:B--2---:R-:W2:Y:S04]  /*17640*/  LDG.E R7, desc[UR42][R4.64] ;  /* 0x0000002a04077981 */ /* 0x004ea8000c1e1900 */
[----:B-----5:R-:W2:Y:S02]  /*17650*/  LDG.E R24, desc[UR42][R4.64+0x4] ;  /* 0x0000042a04187981 */ /* 0x020ea4000c1e1900 */
[----:B--2---:R-:W-:-:S07]  /*17660*/  IMAD.IADD R24, R24, 0x1, -R7 ;  /* 0x0000000118187824 */ /* 0x004fce00078e0a07 */
.L_x_1783:
[----:B------:R-:W-:Y:S01]  /*17670*/  BSSY B1, `(.L_x_1784) ;  /* 0x0000037000017945 */ /* 0x000fe20003800000 */
[----:B------:R-:W-:Y:S02]  /*17680*/  SEL R27, R0, RZ, !P0 ;  /* 0x000000ff001b7207 */ /* 0x000fe40004000000 */
[----:B------:R-:W-:Y:S02]  /*17690*/  SEL R26, R26, RZ, !P0 ;  /* 0x000000ff1a1a7207 */ /* 0x000fe40004000000 */
[----:B-----5:R-:W-:Y:S01]  /*176a0*/  SHF.R.S32.HI R20, RZ, 0x1f, R3 ;  /* 0x0000001fff147819 */ /* 0x020fe20000011403 */
[----:B------:R-:W-:Y:S06]  /*176b0*/  @P3 BRA `(.L_x_1785) ;  /* 0x0000000000c83947 */ /* 0x000fec0003800000 */
[----:B--2---:R-:W2:Y:S01]  /*176c0*/  LDL R4, [R1+0x14] ;  /* 0x0000140001047983 */ /* 0x004ea20000100800 */
[----:B------:R-:W1:Y:S02]  /*176d0*/  LDC R37, c[0x0][0xbe8] ;  /* 0x0002fa00ff257b82 */ /* 0x000e640000000800 */
[----:B-1----:R-:W-:Y:S01]  /*176e0*/  IMAD R0, R24, R37, RZ ;  /* 0x0000002518007224 */ /* 0x002fe200078e02ff */
[----:B--2---:R-:W-:-:S04]  /*176f0*/  IADD3 R29, R4, -0x80, R9 ;  /* 0xffffff80041d7810 */ /* 0x004fc80007ffe009 */
[----:B------:R-:W-:-:S13]  /*17700*/  ISETP.GE.AND P0, PT, R29, R0, PT ;  /* 0x000000001d00720c */ /* 0x000fda0003f06270 */
[----:B------:R-:W-:Y:S05]  /*17710*/  @P0 BRA `(.L_x_1785) ;  /* 0x0000000000b00947 */ /* 0x000fea0003800000 */
[----:B------:R-:W2:Y:S01]  /*17720*/  LDL.LU R28, [R1+0x54] ;  /* 0x00005400011c7983 */ /* 0x000ea20000300800 */
[----:B------:R-:W-:Y:S01]  /*17730*/  IMAD.MOV.U32 R14, RZ, RZ, 0x9b8 ;  /* 0x000009b8ff0e7424 */ /* 0x000fe200078e00ff */
[----:B------:R-:W-:Y:S01]  /*17740*/  ISETP.GT.AND P0, PT, R8, 0x1, PT ;  /* 0x000000010800780c */ /* 0x000fe20003f04270 */
[----:B------:R-:W1:Y:S01]  /*17750*/  LDC.64 R30, c[0x0][0xba8] ;  /* 0x0002ea00ff1e7b82 */ /* 0x000e620000000a00 */
[----:B------:R-:W-:Y:S01]  /*17760*/  ISETP.NE.AND P1, PT, R37, 0x1, PT ;  /* 0x000000012500780c */ /* 0x000fe20003f25270 */
[----:B------:R-:W-:Y:S01]  /*17770*/  IMAD.MOV.U32 R15, RZ, RZ, R29 ;  /* 0x000000ffff0f7224 */ /* 0x000fe200078e001d */
[----:B------:R-:W-:-:S05]  /*17780*/  SEL R14, R14, 0x978, P0 ;  /* 0x000009780e0e7807 */ /* 0x000fca0000000000 */
[----:B------:R-:W3:Y:S08]  /*17790*/  LDC.64 R6, c[0x0][R14+0x220] ;  /* 0x000088000e067b82 */ /* 0x000ef00000000a00 */
[----:B------:R-:W4:Y:S08]  /*177a0*/  LDC.64 R4, c[0x0][R14+0x218] ;  /* 0x000086000e047b82 */ /* 0x000f300000000a00 */
[----:B------:R-:W5:Y:S08]  /*177b0*/  LDC.64 R8, c[0x0][R14+0x228] ;  /* 0x00008a000e087b82 */ /* 0x000f700000000a00 */
[----:B------:R-:W0:Y:S08]  /*177c0*/  @P1 LDC R0, c[0x0][0xbec] ;  /* 0x0002fb00ff001b82 */ /* 0x000e300000000800 */
[----:B------:R-:W5:Y:S08]  /*177d0*/  LDC.64 R10, c[0x0][R14+0x210] ;  /* 0x000084000e0a7b82 */ /* 0x000f700000000a00 */
[----:B------:R-:W5:Y:S01]  /*177e0*/  @P1 LDC R25, c[0x0][0xbf0] ;  /* 0x0002fc00ff191b82 */ /* 0x000f620000000800 */
[----:B0-----:R-:W-:-:S07]  /*177f0*/  @P1 IMAD.HI.U32 R0, R29, R0, RZ ;  /* 0x000000001d001227 */ /* 0x001fce00078e00ff */
[----:B-1----:R-:W0:Y:S01]  /*17800*/  @!P0 LDC R30, c[0x0][0xb50] ;  /* 0x0002d400ff1e8b82 */ /* 0x002e220000000800 */
[-C--:B---3--:R-:W-:Y:S02]  /*17810*/  IMAD R7, R7, R27.reuse, RZ ;  /* 0x0000001b07077224 */ /* 0x088fe400078e02ff */
[----:B------:R-:W-:-:S05]  /*17820*/  IMAD.WIDE.U32 R12, R6, R27, RZ ;  /* 0x0000001b060c7225 */ /* 0x000fca00078e00ff */
[----:B------:R-:W1:Y:S01]  /*17830*/  @!P0 LDC R31, c[0x0][0xb54] ;  /* 0x0002d500ff1f8b82 */ /* 0x000e620000000800 */
[-C--:B----4-:R-:W-:Y:S02]  /*17840*/  IMAD R21, R5, R157.reuse, RZ ;  /* 0x0000009d05157224 */ /* 0x090fe400078e02ff */
[----:B------:R-:W-:Y:S01]  /*17850*/  IMAD.WIDE.U32 R4, R4, R157, RZ ;  /* 0x0000009d04047225 */ /* 0x000fe200078e00ff */
[----:B-----5:R-:W-:-:S03]  /*17860*/  @P1 SHF.R.U32.HI R15, RZ, R25, R0 ;  /* 0x00000019ff0f1219 */ /* 0x020fc60000011600 */
[----:B------:R-:W-:Y:S01]  /*17870*/  IMAD R25, R6, R26, R7 ;  /* 0x0000001a06197224 */ /* 0x000fe200078e0207 */
[----:B------:R-:W-:Y:S02]  /*17880*/  IADD3 R21, R5, R21, RZ ;  /* 0x0000001505157210 */ /* 0x000fe40007ffe0ff */
[----:B------:R-:W-:Y:S01]  /*17890*/  IADD3 R0, P1, P3, R12, R4, R3 ;  /* 0x000000040c007210 */ /* 0x000fe20007b3e003 */
[----:B------:R-:W-:Y:S02]  /*178a0*/  IMAD.MOV R6, RZ, RZ, -R15 ;  /* 0x000000ffff067224 */ /* 0x000fe400078e0a0f */
        /* <DEDUP_REMOVED lines=19> */
.L_x_1785:
[----:B------:R-:W-:Y:S05]  /*179e0*/  BSYNC B1 ;  /* 0x0000000000017941 */ /* 0x000fea0003800000 */
.L_x_1784:
[----:B------:R-:W-:Y:S05]  /*179f0*/  @P2 BRA `(.L_x_1778) ;  /* 0x0000000400382947 */ /* 0x000fea0003800000 */
[----:B------:R-:W3:Y:S01]  /*17a00*/  LDL R29, [R1+0x14] ;  /* 0x00001400011d7983 */ /* 0x000ee20000100800 */
[----:B------:R-:W4:Y:S01]  /*17a10*/  LDC R25, c[0x0][0xbe8] ;  /* 0x0002fa00ff197b82 */ /* 0x000f220000000800 */
[----:B------:R-:W-:Y:S01]  /*17a20*/  SHF.R.S32.HI R28, RZ, 0x1f, R32 ;  /* 0x0000001fff1c7819 */ /* 0x000fe20000011420 */
[----:B------:R-:W-:Y:S01]  /*17a30*/  ULDC.64 UR4, c[0x0][0xaa0] ;  /* 0x0002a80000047ab9 */ /* 0x000fe20000000a00 */
[----:B------:R-:W-:Y:S01]  /*17a40*/  ULDC.64 UR6, c[0x0][0xaf0] ;  /* 0x0002bc0000067ab9 */ /* 0x000fe20000000a00 */
[----:B------:R-:W-:Y:S01]  /*17a50*/  IMAD R0, R20, UR4, RZ ;  /* 0x0000000414007c24 */ /* 0x000fe2000f8e02ff */
[----:B------:R-:W-:Y:S01]  /*17a60*/  LEA.HI R28, R28, R32, RZ, 0x3 ;  /* 0x000000201c1c7211 */ /* 0x000fe200078f18ff */
[----:B-12---:R-:W-:-:S03]  /*17a70*/  IMAD.WIDE.U32 R4, R3, UR4, RZ ;  /* 0x0000000403047c25 */ /* 0x006fc6000f8e00ff */
[----:B------:R-:W-:Y:S01]  /*17a80*/  SHF.R.S32.HI R28, RZ, 0x3, R28 ;  /* 0x00000003ff1c7819 */ /* 0x000fe2000001141c */
[----:B------:R-:W-:Y:S01]  /*17a90*/  IMAD R7, R3, UR5, R0 ;  /* 0x0000000503077c24 */ /* 0x000fe2000f8e0200 */
[----:B------:R-:W-:-:S03]  /*17aa0*/  ULDC.64 UR4, c[0x0][0xae8] ;  /* 0x0002ba0000047ab9 */ /* 0x000fc60000000a00 */
[----:B------:R-:W-:Y:S02]  /*17ab0*/  IMAD R0, R48, 0x30, R28 ;  /* 0x0000003030007824 */ /* 0x000fe400078e021c */
[----:B------:R-:W-:Y:S02]  /*17ac0*/  IMAD.IADD R5, R5, 0x1, R7 ;  /* 0x0000000105057824 */ /* 0x000fe400078e0207 */
[----:B------:R-:W-:Y:S01]  /*17ad0*/  IMAD.WIDE.U32 R4, R157, UR4, R4 ;  /* 0x000000049d047c25 */ /* 0x000fe2000f8e0004 */
[----:B----4-:R-:W-:-:S03]  /*17ae0*/  ISETP.NE.AND P0, PT, R25, 0x1, PT ;  /* 0x000000011900780c */ /* 0x010fc60003f05270 */
[----:B------:R-:W-:Y:S01]  /*17af0*/  IMAD R5, R157, UR5, R5 ;  /* 0x000000059d057c24 */ /* 0x000fe2000f8e0205 */
[----:B------:R-:W-:Y:S01]  /*17b00*/  ULDC.64 UR4, c[0x0][0xae0] ;  /* 0x0002b80000047ab9 */ /* 0x000fe20000000a00 */
[----:B------:R-:W-:-:S08]  /*17b10*/  IMAD.WIDE.U32 R4, R27, UR6, R4 ;  /* 0x000000061b047c25 */ /* 0x000fd0000f8e0004 */
[----:B------:R-:W1:Y:S08]  /*17b20*/  @P0 LDC R6, c[0x0][0xbec] ;  /* 0x0002fb00ff060b82 */ /* 0x000e700000000800 */
[----:B------:R-:W2:Y:S01]  /*17b30*/  @P0 LDC R11, c[0x0][0xbf0] ;  /* 0x0002fc00ff0b0b82 */ /* 0x000ea20000000800 */
[----:B---3--:R-:W-:-:S04]  /*17b40*/  IMAD.IADD R9, R29, 0x1, R0 ;  /* 0x000000011d097824 */ /* 0x008fc800078e0200 */
[----:B-1----:R-:W-:-:S04]  /*17b50*/  @P0 IMAD.HI.U32 R0, R9, R6, RZ ;  /* 0x0000000609000227 */ /* 0x002fc800078e00ff */
[----:B------:R-:W-:Y:S01]  /*17b60*/  IMAD.MOV.U32 R3, RZ, RZ, R9 ;  /* 0x000000ffff037224 */ /* 0x000fe200078e0009 */
[----:B--2---:R-:W-:Y:S01]  /*17b70*/  @P0 SHF.R.U32.HI R3, RZ, R11, R0 ;  /* 0x0000000bff030219 */ /* 0x004fe20000011600 */
        /* <DEDUP_REMOVED lines=14> */
[C---:B------:R-:W-:Y:S01]  /*17c60*/  IMAD.WIDE.U32 R20, R7.reuse, UR4, R4 ;  /* 0x0000000407147c25 */ /* 0x040fe2000f8e0004 */
[----:B------:R-:W-:Y:S02]  /*17c70*/  ULDC UR4, c[0x0][0xac8] ;  /* 0x0002b20000047ab9 */ /* 0x000fe40000000800 */
[----:B------:R-:W-:Y:S01]  /*17c80*/  ISETP.GE.AND P0, PT, R44, UR4, PT ;  /* 0x000000042c007c0c */ /* 0x000fe2000bf06270 */
[----:B------:R-:W-:Y:S01]  /*17c90*/  IMAD R3, R7, UR5, R0 ;  /* 0x0000000507037c24 */ /* 0x000fe2000f8e0200 */
[----:B------:R-:W-:Y:S01]  /*17ca0*/  LEA R7, P1, R20, UR6, 0x1 ;  /* 0x0000000614077c11 */ /* 0x000fe2000f8208ff */
[----:B------:R-:W-:-:S02]  /*17cb0*/  UMOV UR4, 0xffffffff ;  /* 0xffffffff00047882 */ /* 0x000fc40000000000 */
[----:B------:R-:W-:-:S05]  /*17cc0*/  IMAD.IADD R3, R21, 0x1, R3 ;  /* 0x0000000115037824 */ /* 0x000fca00078e0203 */
[----:B------:R-:W-:Y:S01]  /*17cd0*/  LEA.HI.X R20, R20, UR7, R3, 0x1, P1 ;  /* 0x0000000714147c11 */ /* 0x000fe200088f0c03 */
[----:B------:R-:W-:Y:S06]  /*17ce0*/  BRA.DIV UR4, `(.L_x_1786) ;  /* 0x0000009e04447947 */ /* 0x000fec000b800000 */
[----:B------:R-:W1:Y:S01]  /*17cf0*/  SHFL.IDX PT, R3, R7, RZ, 0x181f ;  /* 0x00181fff07037589 */ /* 0x000e6200000e0000 */
[----:B------:R-:W-:Y:S02]  /*17d00*/  IMAD R21, R24, R25, RZ ;  /* 0x0000001918157224 */ /* 0x000fe400078e02ff */
[----:B------:R-:W-:Y:S01]  /*17d10*/  IMAD.IADD R24, R28, 0x1, R29 ;  /* 0x000000011c187824 */ /* 0x000fe200078e021d */
[----:B------:R-:W2:Y:S03]  /*17d20*/  SHFL.IDX PT, R0, R20, RZ, 0x181f ;  /* 0x00181fff14007589 */ /* 0x000ea600000e0000 */
[C---:B------:R-:W-:Y:S01]  /*17d30*/  VIADD R8, R24.reuse, 0x30 ;  /* 0x0000003018087836 */ /* 0x040fe20000000000 */
[----:B------:R-:W3:Y:S01]  /*17d40*/  SHFL.IDX PT, R5, R7, 0x1, 0x181f ;  /* 0x00381f0007057f89 */ /* 0x000ee200000e0000 */
[C---:B------:R-:W-:Y:S01]  /*17d50*/  ISETP.GE.OR P2, PT, R24.reuse, R21, P0 ;  /* 0x000000151800720c */ /* 0x040fe20000746670 */
[----:B------:R-:W-:-:S02]  /*17d60*/  VIADD R10, R24, 0x60 ;  /* 0x00000060180a7836 */ /* 0x000fc40000000000 */
[----:B------:R-:W4:Y:S01]  /*17d70*/  SHFL.IDX PT, R14, R7, 0x2, 0x181f ;  /* 0x00581f00070e7f89 */ /* 0x000f2200000e0000 */
[-C--:B------:R-:W-:Y:S02]  /*17d80*/  ISETP.GE.OR P3, PT, R8, R21.reuse, P0 ;  /* 0x000000150800720c */ /* 0x080fe40000766670 */
[----:B------:R-:W-:Y:S01]  /*17d90*/  ISETP.GE.OR P4, PT, R10, R21, P0 ;  /* 0x000000150a00720c */ /* 0x000fe20000786670 */
[----:B------:R-:W5:Y:S04]  /*17da0*/  SHFL.IDX PT, R4, R20, 0x1, 0x181f ;  /* 0x00381f0014047f89 */ /* 0x000f6800000e0000 */
[----:B------:R-:W0:Y:S02]  /*17db0*/  SHFL.IDX PT, R6, R20, 0x2, 0x181f ;  /* 0x00581f0014067f89 */ /* 0x000e2400000e0000 */
[----:B-1----:R-:W-:-:S04]  /*17dc0*/  @!P2 LEA R10, P5, R44, R3, 0x1 ;  /* 0x000000032c0aa211 */ /* 0x002fc800078a08ff */
[C---:B--2---:R-:W-:Y:S02]  /*17dd0*/  @!P2 LEA.HI.X R3, R44.reuse, R0, R43, 0x1, P5 ;  /* 0x000000002c03a211 */ /* 0x044fe400028f0c2b */
[----:B------:R1:W2:Y:S01]  /*17de0*/  SHFL.IDX PT, R0, R20, 0x3, 0x181f ;  /* 0x00781f0014007f89 */ /* 0x0002a200000e0000 */
[C---:B---3--:R-:W-:Y:S02]  /*17df0*/  @!P3 LEA R8, P1, R44.reuse, R5, 0x1 ;  /* 0x000000052c08b211 */ /* 0x048fe400078208ff */
[----:B------:R-:W-:Y:S01]  /*17e00*/  @!P2 IMAD.MOV.U32 R11, RZ, RZ, R3 ;  /* 0x000000ffff0ba224 */ /* 0x000fe200078e0003 */
[----:B----4-:R-:W-:-:S04]  /*17e10*/  @!P4 LEA R25, P5, R44, R14, 0x1 ;  /* 0x0000000e2c19c211 */ /* 0x010fc800078a08ff */
[----:B------:R1:W-:Y:S01]  /*17e20*/  @!P2 ST.E.128 desc[UR42][R10.64], RZ ;  /* 0x000000ff0a00a985 */ /* 0x0003e2000c101d2a */
[C---:B-----5:R-:W-:Y:S01]  /*17e30*/  @!P3 LEA.HI.X R9, R44.reuse, R4, R43, 0x1, P1 ;  /* 0x000000042c09b211 */ /* 0x060fe200008f0c2b */
[----:B------:R-:W-:Y:S02]  /*17e40*/  @!P4 IMAD.MOV.U32 R4, RZ, RZ, R25 ;  /* 0x000000ffff04c224 */ /* 0x000fe400078e0019 */
[----:B------:R1:W3:Y:S01]  /*17e50*/  SHFL.IDX PT, R14, R7, 0x3, 0x181f ;  /* 0x00781f00070e7f89 */ /* 0x0002e200000e0000 */
[----:B0-----:R-:W-:-:S03]  /*17e60*/  @!P4 LEA.HI.X R5, R44, R6, R43, 0x1, P5 ;  /* 0x000000062c05c211 */ /* 0x001fc600028f0c2b */
[----:B------:R1:W-:Y:S04]  /*17e70*/  @!P3 ST.E.128 desc[UR42][R8.64], RZ ;  /* 0x000000ff0800b985 */ /* 0x0003e8000c101d2a */
[----:B------:R1:W-:Y:S02]  /*17e80*/  @!P4 ST.E.128 desc[UR42][R4.64], RZ ;  /* 0x000000ff0400c985 */ /* 0x0003e4000c101d2a */
.L_x_2001:
[----:B------:R-:W-:-:S05]  /*17e90*/  VIADD R24, R24, 0x90 ;  /* 0x0000009018187836 */ /* 0x000fca0000000000 */
[----:B------:R-:W-:-:S13]  /*17ea0*/  ISETP.GE.OR P0, PT, R24, R21, P0 ;  /* 0x000000151800720c */ /* 0x000fda0000706670 */
[----:B---3--:R-:W-:-:S04]  /*17eb0*/  @!P0 LEA R14, P1, R44, R14, 0x1 ;  /* 0x0000000e2c0e8211 */ /* 0x008fc800078208ff */
[----:B--2---:R-:W-:-:S05]  /*17ec0*/  @!P0 LEA.HI.X R15, R44, R0, R43, 0x1, P1 ;  /* 0x000000002c0f8211 */ /* 0x004fca00008f0c2b */
[----:B------:R0:W-:Y:S04]  /*17ed0*/  @!P0 ST.E.128 desc[UR42][R14.64], RZ ;  /* 0x000000ff0e008985 */ /* 0x0001e8000c101d2a */
.L_x_1778:
[----:B------:R-:W-:Y:S05]  /*17ee0*/  BSYNC B0 ;  /* 0x0000000000007941 */ /* 0x000fea0003800000 */
.L_x_1773:
[----:B------:R-:W-:Y:S02]  /*17ef0*/  ULDC UR4, c[0x0][0xc3c] ;  /* 0x00030f0000047ab9 */ /* 0x000fe40000000800 */
[----:B------:R-:W-:-:S13]  /*17f00*/  ISETP.GE.AND P0, PT, R35, UR4, PT ;  /* 0x0000000423007c0c */ /* 0x000fda000bf06270 */
[----:B------:R-:W-:Y:S05]  /*17f10*/  @!P0 BRA `(.L_x_1787) ;  /* 0xfffffe90003c8947 */ /* 0x000fea000383ffff */
[----:B------:R-:W-:Y:S05]  /*17f20*/  BRA `(.L_x_1571) ;  /* 0x0000007c00c87947 */ /* 0x000fea0003800000 */
.L_x_1569:
        /* <DEDUP_REMOVED lines=13> */
[----:B------:R-:W0:Y:S01]  /*18000*/  LDS.128 R24, [UR4+0x168d0] ;  /* 0x0168d004ff187984 */ /* 0x000e220008000c00 */
[----:B------:R-:W-:Y:S06]  /*18010*/  BAR.ARV 0x4, 0x200 ;  /* 0x0108000000007b1d */ /* 0x000fec0000002000 */
[----:B------:R-:W-:Y:S05]  /*18020*/  BRA `(.L_x_1789) ;  /* 0x0000000c00987947 */ /* 0x000fea0003800000 */
.L_x_1788:
        /* <DEDUP_REMOVED lines=44> */
.L_x_1792:
[----:B------:R-:W0:Y:S01]  /*182f0*/  LDC R2, c[0x0][0xc3c] ;  /* 0x00030f00ff027b82 */ /* 0x000e220000000800 */
[----:B------:R-:W-:Y:S01]  /*18300*/  UIADD3 UR4, UR4, 0x1f, URZ ;  /* 0x0000001f04047890 */ /* 0x000fe2000fffe03f */
[----:B------:R-:W-:Y:S02]  /*18310*/  ULDC UR7, c[0x0][0xc3c] ;  /* 0x00030f0000077ab9 */ /* 0x000fe40000000800 */
[----:B------:R-:W-:-:S03]  /*18320*/  IMAD.U32 R27, RZ, RZ, UR7 ;  /* 0x00000007ff1b7e24 */ /* 0x000fc6000f8e00ff */
[----:B0-----:R-:W-:-:S13]  /*18330*/  ISETP.LE.AND P6, PT, R2, UR4, PT ;  /* 0x0000000402007c0c */ /* 0x001fda000bfc3270 */
[----:B------:R-:W-:Y:S05]  /*18340*/  @P6 BRA `(.L_x_1791) ;  /* 0x0000000800ac6947 */ /* 0x000fea0003800000 */
[----:B------:R-:W-:Y:S02]  /*18350*/  VIADD R9, R0, UR4 ;  /* 0x0000000400097c36 */ /* 0x000fe40008000000 */
[----:B------:R-:W-:Y:S02]  /*18360*/  IMAD.MOV.U32 R25, RZ, RZ, RZ ;  /* 0x000000ffff197224 */ /* 0x000fe400078e00ff */
[----:B------:R-:W-:Y:S01]  /*18370*/  IMAD.MOV.U32 R6, RZ, RZ, RZ ;  /* 0x000000ffff067224 */ /* 0x000fe200078e00ff */
[----:B------:R-:W-:-:S13]  /*18380*/  ISETP.GE.OR P6, PT, R9, R2, !P0 ;  /* 0x000000020900720c */ /* 0x000fda00047c6670 */
[----:B------:R-:W0:Y:S08]  /*18390*/  @!P6 LDC.64 R4, c[0x0][0xc80] ;  /* 0x00032000ff04eb82 */ /* 0x000e300000000a00 */
[----:B------:R-:W1:Y:S01]  /*183a0*/  @!P6 LDC.64 R2, c[0x0][0xc78] ;  /* 0x00031e00ff02eb82 */ /* 0x000e620000000a00 */
[----:B0-----:R-:W-:-:S05]  /*183b0*/  @!P6 IMAD.WIDE R4, R9, 0x4, R4 ;  /* 0x000000040904e825 */ /* 0x001fca00078e0204 */
[----:B------:R-:W2:Y:S01]  /*183c0*/  @!P6 LDG.E R25, desc[UR42][R4.64] ;  /* 0x0000002a0419e981 */ /* 0x000ea2000c1e1900 */
[----:B-1----:R-:W-:-:S05]  /*183d0*/  @!P6 IMAD.WIDE R2, R9, 0x4, R2 ;  /* 0x000000040902e825 */ /* 0x002fca00078e0202 */
        /* <DEDUP_REMOVED lines=22> */
.L_x_1790:
        /* <DEDUP_REMOVED lines=11> */
[----:B------:R-:W-:-:S05]  /*185f0*/  VIADD R3, R27, 0xffffffff ;  /* 0xffffffff1b037836 */ /* 0x000fca0000000000 */
[----:B------:R0:W1:Y:S02]  /*18600*/  SHFL.IDX PT, R24, R2, R3, 0x1f ;  /* 0x00001f0302187589 */ /* 0x00006400000e0000 */
.L_x_1793:
[----:B-1----:R-:W-:Y:S01]  /*18610*/  IMAD R24, R24, UR5, R5 ;  /* 0x0000000518187c24 */ /* 0x002fe2000f8e0205 */
[----:B------:R-:W-:-:S04]  /*18620*/  IADD3 R27, R27, UR4, RZ ;  /* 0x000000041b1b7c10 */ /* 0x000fc8000fffe0ff */
[----:B------:R-:W-:Y:S01]  /*18630*/  IADD3 R4, -R24, UR6, RZ ;  /* 0x0000000618047c10 */ /* 0x000fe2000fffe1ff */
[----:B------:R-:W-:Y:S06]  /*18640*/  @!P1 BRA `(.L_x_1794) ;  /* 0x0000000000e89947 */ /* 0x000fec0003800000 */
[----:B--2---:R-:W-:Y:S02]  /*18650*/  IABS R7, R25 ;  /* 0x0000001900077213 */ /* 0x004fe40000000000 */
[----:B------:R-:W-:Y:S02]  /*18660*/  IABS R5, R6 ;  /* 0x0000000600057213 */ /* 0x000fe40000000000 */
[----:B------:R-:W1:Y:S08]  /*18670*/  I2F.RP R8, R7 ;  /* 0x0000000700087306 */ /* 0x000e700000209400 */
[----:B-1----:R-:W0:Y:S02]  /*18680*/  MUFU.RCP R8, R8 ;  /* 0x0000000800087308 */ /* 0x002e240000001000 */
[----:B0-----:R-:W-:Y:S01]  /*18690*/  VIADD R2, R8, 0xffffffe ;  /* 0x0ffffffe08027836 */ /* 0x001fe20000000000 */
[----:B------:R-:W-:-:S05]  /*186a0*/  IABS R8, R4 ;  /* 0x0000000400087213 */ /* 0x000fca0000000000 */
[----:B------:R0:W1:Y:S02]  /*186b0*/  F2I.FTZ.U32.TRUNC.NTZ R3, R2 ;  /* 0x0000000200037305 */ /* 0x000064000021f000 */
[----:B0-----:R-:W-:Y:S02]  /*186c0*/  IMAD.MOV.U32 R2, RZ, RZ, RZ ;  /* 0x000000ffff027224 */ /* 0x001fe400078e00ff */
[----:B-1----:R-:W-:-:S04]  /*186d0*/  IMAD.MOV R10, RZ, RZ, -R3 ;  /* 0x000000ffff0a7224 */ /* 0x002fc800078e0a03 */
[----:B------:R-:W-:Y:S01]  /*186e0*/  IMAD R9, R10, R7, RZ ;  /* 0x000000070a097224 */ /* 0x000fe200078e02ff */
[----:B------:R-:W-:-:S03]  /*186f0*/  IABS R10, R25 ;  /* 0x00000019000a7213 */ /* 0x000fc60000000000 */
[----:B------:R-:W-:Y:S02]  /*18700*/  IMAD.HI.U32 R3, R3, R9, R2 ;  /* 0x0000000903037227 */ /* 0x000fe400078e0002 */
[----:B------:R-:W0:Y:S02]  /*18710*/  I2F.RP R9, R5 ;  /* 0x0000000500097306 */ /* 0x000e240000209400 */
[----:B------:R-:W-:Y:S01]  /*18720*/  IMAD.MOV R11, RZ, RZ, -R10 ;  /* 0x000000ffff0b7224 */ /* 0x000fe200078e0a0a */
[----:B------:R-:W-:Y:S01]  /*18730*/  IABS R10, R6 ;  /* 0x00000006000a7213 */ /* 0x000fe20000000000 */
[----:B------:R-:W-:-:S04]  /*18740*/  IMAD.HI.U32 R2, R3, R8, RZ ;  /* 0x0000000803027227 */ /* 0x000fc800078e00ff */
[----:B------:R-:W-:Y:S02]  /*18750*/  IMAD R8, R2, R11, R8 ;  /* 0x0000000b02087224 */ /* 0x000fe400078e0208 */
[----:B------:R-:W-:-:S03]  /*18760*/  IMAD.MOV R10, RZ, RZ, -R10 ;  /* 0x000000ffff0a7224 */ /* 0x000fc600078e0a0a */
[----:B------:R-:W-:Y:S01]  /*18770*/  ISETP.GT.U32.AND P1, PT, R7, R8, PT ;  /* 0x000000080700720c */ /* 0x000fe20003f24070 */
[----:B0-----:R-:W0:-:S12]  /*18780*/  MUFU.RCP R9, R9 ;  /* 0x0000000900097308 */ /* 0x001e180000001000 */
[----:B------:R-:W-:Y:S02]  /*18790*/  @!P1 IMAD.IADD R8, R8, 0x1, -R7 ;  /* 0x0000000108089824 */ /* 0x000fe400078e0a07 */
[----:B------:R-:W-:Y:S01]  /*187a0*/  @!P1 VIADD R2, R2, 0x1 ;  /* 0x0000000102029836 */ /* 0x000fe20000000000 */
[----:B------:R-:W-:Y:S02]  /*187b0*/  ISETP.NE.AND P1, PT, R25, RZ, PT ;  /* 0x000000ff1900720c */ /* 0x000fe40003f25270 */
[----:B------:R-:W-:Y:S01]  /*187c0*/  ISETP.GE.U32.AND P0, PT, R8, R7, PT ;  /* 0x000000070800720c */ /* 0x000fe20003f06070 */
[----:B0-----:R-:W-:Y:S01]  /*187d0*/  VIADD R3, R9, 0xffffffe ;  /* 0x0ffffffe09037836 */ /* 0x001fe20000000000 */
[----:B------:R-:W-:-:S04]  /*187e0*/  LOP3.LUT R7, R4, R25, RZ, 0x3c, !PT ;  /* 0x0000001904077212 */ /* 0x000fc800078e3cff */
[----:B------:R-:W-:Y:S01]  /*187f0*/  ISETP.GE.AND P2, PT, R7, RZ, PT ;  /* 0x000000ff0700720c */ /* 0x000fe20003f46270 */
[----:B------:R-:W0:Y:S06]  /*18800*/  F2I.FTZ.U32.TRUNC.NTZ R3, R3 ;  /* 0x0000000300037305 */ /* 0x000e2c000021f000 */
[----:B------:R-:W-:-:S04]  /*18810*/  @P0 VIADD R2, R2, 0x1 ;  /* 0x0000000102020836 */ /* 0x000fc80000000000 */
[----:B------:R-:W-:-:S04]  /*18820*/  IMAD.MOV.U32 R9, RZ, RZ, R2 ;  /* 0x000000ffff097224 */ /* 0x000fc800078e0002 */
[----:B------:R-:W-:Y:S01]  /*18830*/  @!P2 IMAD.MOV R9, RZ, RZ, -R9 ;  /* 0x000000ffff09a224 */ /* 0x000fe200078e0a09 */
[----:B------:R-:W-:Y:S01]  /*18840*/  @!P1 LOP3.LUT R9, RZ, R25, RZ, 0x33, !PT ;  /* 0x00000019ff099212 */ /* 0x000fe200078e33ff */
[----:B0-----:R-:W-:-:S03]  /*18850*/  IMAD.MOV R2, RZ, RZ, -R3 ;  /* 0x000000ffff027224 */ /* 0x001fc600078e0a03 */
[----:B------:R-:W-:Y:S01]  /*18860*/  IABS R8, R9 ;  /* 0x0000000900087213 */ /* 0x000fe20000000000 */
[----:B------:R-:W-:Y:S02]  /*18870*/  IMAD R7, R2, R5, RZ ;  /* 0x0000000502077224 */ /* 0x000fe400078e02ff */
[----:B------:R-:W-:-:S04]  /*18880*/  IMAD.MOV.U32 R2, RZ, RZ, RZ ;  /* 0x000000ffff027224 */ /* 0x000fc800078e00ff */
[----:B------:R-:W-:-:S04]  /*18890*/  IMAD.HI.U32 R2, R3, R7, R2 ;  /* 0x0000000703027227 */ /* 0x000fc800078e0002 */
[----:B------:R-:W-:Y:S02]  /*188a0*/  IMAD.MOV.U32 R3, RZ, RZ, R8 ;  /* 0x000000ffff037224 */ /* 0x000fe400078e0008 */
[----:B------:R-:W-:Y:S02]  /*188b0*/  IMAD.MOV.U32 R8, RZ, RZ, R10 ;  /* 0x000000ffff087224 */ /* 0x000fe400078e000a */
        /* <DEDUP_REMOVED lines=9> */
[----:B------:R-:W-:-:S12]  /*18950*/  IMAD.MOV R5, RZ, RZ, -R9 ;  /* 0x000000ffff057224 */ /* 0x000fd800078e0a09 */
[----:B------:R-:W-:-:S04]  /*18960*/  @P0 VIADD R2, R2, 0x1 ;  /* 0x0000000102020836 */ /* 0x000fc80000000000 */
        /* <DEDUP_REMOVED lines=8> */
.L_x_1794:
[----:B0-----:R-:W0:Y:S02]  /*189f0*/  LDC.64 R2, c[0x0][0xc90] ;  /* 0x00032400ff027b82 */ /* 0x001e240000000a00 */
        /* <DEDUP_REMOVED lines=14> */
[----:B------:R-:W-:Y:S02]  /*18ae0*/  IMAD.MOV.U32 R9, RZ, RZ, R11 ;  /* 0x000000ffff097224 */ /* 0x000fe400078e000b */
        /* <DEDUP_REMOVED lines=16> */
[----:B------:R-:W-:Y:S02]  /*18bf0*/  IMAD R4, R5, R2, R4 ;  /* 0x0000000205047224 */ /* 0x000fe400078e0204 */
[----:B------:R-:W-:Y:S01]  /*18c00*/  IMAD.MOV.U32 R2, RZ, RZ, RZ ;  /* 0x000000ffff027224 */ /* 0x000fe200078e00ff */
[----:B------:R-:W-:Y:S02]  /*18c10*/  VIADDMNMX R6, R3, UR5, R6, PT ;  /* 0x0000000503067c46 */ /* 0x000fe4000b800106 */
[----:B------:R-:W-:-:S02]  /*18c20*/  IABS R10, R4 ;  /* 0x00000004000a7213 */ /* 0x000fc40000000000 */
[----:B------:R-:W-:Y:S01]  /*18c30*/  IABS R8, R6 ;  /* 0x0000000600087213 */ /* 0x000fe20000000000 */
[----:B------:R-:W-:Y:S01]  /*18c40*/  IMAD.MOV R26, RZ, RZ, -R6 ;  /* 0x000000ffff1a7224 */ /* 0x000fe200078e0a06 */
[----:B------:R-:W-:Y:S02]  /*18c50*/  IADD3 R7, R7, 0x1000000, R4 ;  /* 0x0100000007077810 */ /* 0x000fe40007ffe004 */
[----:B------:R-:W0:Y:S08]  /*18c60*/  I2F.RP R9, R8 ;  /* 0x0000000800097306 */ /* 0x000e300000209400 */
[----:B0-----:R-:W0:Y:S02]  /*18c70*/  MUFU.RCP R9, R9 ;  /* 0x0000000900097308 */ /* 0x001e240000001000 */
[----:B0-----:R-:W-:-:S06]  /*18c80*/  VIADD R3, R9, 0xffffffe ;  /* 0x0ffffffe09037836 */ /* 0x001fcc0000000000 */
[----:B------:R-:W0:Y:S02]  /*18c90*/  F2I.FTZ.U32.TRUNC.NTZ R3, R3 ;  /* 0x0000000300037305 */ /* 0x000e24000021f000 */
[----:B0-----:R-:W-:-:S04]  /*18ca0*/  IMAD.MOV R11, RZ, RZ, -R3 ;  /* 0x000000ffff0b7224 */ /* 0x001fc800078e0a03 */
[----:B------:R-:W-:Y:S01]  /*18cb0*/  IMAD R5, R11, R8, RZ ;  /* 0x000000080b057224 */ /* 0x000fe200078e02ff */
[----:B------:R-:W-:-:S03]  /*18cc0*/  IABS R11, R6 ;  /* 0x00000006000b7213 */ /* 0x000fc60000000000 */
[----:B------:R-:W-:-:S04]  /*18cd0*/  IMAD.HI.U32 R2, R3, R5, R2 ;  /* 0x0000000503027227 */ /* 0x000fc800078e0002 */
[----:B------:R-:W-:Y:S02]  /*18ce0*/  IMAD.MOV.U32 R5, RZ, RZ, R10 ;  /* 0x000000ffff057224 */ /* 0x000fe400078e000a */
[----:B------:R-:W-:Y:S02]  /*18cf0*/  IMAD.MOV R3, RZ, RZ, -R11 ;  /* 0x000000ffff037224 */ /* 0x000fe400078e0a0b */
[----:B------:R-:W-:-:S04]  /*18d00*/  IMAD.HI.U32 R2, R2, R5, RZ ;  /* 0x0000000502027227 */ /* 0x000fc800078e00ff */
[----:B------:R-:W-:-:S05]  /*18d10*/  IMAD R3, R2, R3, R5 ;  /* 0x0000000302037224 */ /* 0x000fca00078e0205 */
[----:B------:R-:W-:-:S13]  /*18d20*/  ISETP.GT.U32.AND P1, PT, R8, R3, PT ;  /* 0x000000030800720c */ /* 0x000fda0003f24070 */
[----:B------:R-:W-:Y:S01]  /*18d30*/  @!P1 IMAD.IADD R3, R3, 0x1, -R8 ;  /* 0x0000000103039824 */ /* 0x000fe200078e0a08 */
[----:B------:R-:W-:Y:S02]  /*18d40*/  @!P1 IADD3 R2, R2, 0x1, RZ ;  /* 0x0000000102029810 */ /* 0x000fe40007ffe0ff */
[----:B------:R-:W-:Y:S02]  /*18d50*/  ISETP.NE.AND P1, PT, R6, RZ, PT ;  /* 0x000000ff0600720c */ /* 0x000fe40003f25270 */
[----:B------:R-:W-:Y:S02]  /*18d60*/  ISETP.GE.U32.AND P0, PT, R3, R8, PT ;  /* 0x000000080300720c */ /* 0x000fe40003f06070 */
[----:B------:R-:W-:-:S04]  /*18d70*/  LOP3.LUT R3, R4, R6, RZ, 0x3c, !PT ;  /* 0x0000000604037212 */ /* 0x000fc800078e3cff */
[----:B------:R-:W-:-:S07]  /*18d80*/  ISETP.GE.AND P2, PT, R3, RZ, PT ;  /* 0x000000ff0300720c */ /* 0x000fce0003f46270 */
[----:B------:R-:W-:-:S06]  /*18d90*/  @P0 VIADD R2, R2, 0x1 ;  /* 0x0000000102020836 */ /* 0x000fcc0000000000 */
[----:B------:R-:W-:Y:S01]  /*18da0*/  @!P2 IMAD.MOV R2, RZ, RZ, -R2 ;  /* 0x000000ffff02a224 */ /* 0x000fe200078e0a02 */
[----:B------:R-:W-:-:S05]  /*18db0*/  @!P1 LOP3.LUT R2, RZ, R6, RZ, 0x33, !PT ;  /* 0x00000006ff029212 */ /* 0x000fca00078e33ff */
[----:B------:R-:W-:-:S07]  /*18dc0*/  IMAD R26, R2, R26, R7 ;  /* 0x0000001a021a7224 */ /* 0x000fce00078e0207 */
.L_x_1795:
[----:B------:R-:W-:-:S05]  /*18dd0*/  LOP3.LUT R2, RZ, R2, RZ, 0x33, !PT ;  /* 0x00000002ff027212 */ /* 0x000fca00078e33ff */
[----:B------:R-:W-:Y:S01]  /*18de0*/  IMAD.IADD R25, R25, 0x1, R2 ;  /* 0x0000000119197824 */ /* 0x000fe200078e0202 */
[----:B------:R-:W-:Y:S06]  /*18df0*/  BRA `(.L_x_1796) ;  /* 0x00000000000c7947 */ /* 0x000fec0003800000 */
.L_x_1791:
[----:B------:R-:W-:Y:S02]  /*18e00*/  IMAD.MOV.U32 R25, RZ, RZ, RZ ;  /* 0x000000ffff197224 */ /* 0x000fe400078e00ff */
[----:B------:R-:W-:Y:S02]  /*18e10*/  IMAD.U32 R24, RZ, RZ, UR6 ;  /* 0x00000006ff187e24 */ /* 0x000fe4000f8e00ff */
[----:B------:R-:W-:-:S07]  /*18e20*/  IMAD.MOV.U32 R26, RZ, RZ, RZ ;  /* 0x000000ffff1a7224 */ /* 0x000fce00078e00ff */
.L_x_1796:
[----:B------:R-:W-:-:S13]  /*18e30*/  ISETP.NE.AND P0, PT, R0, RZ, PT ;  /* 0x000000ff0000720c */ /* 0x000fda0003f05270 */
[----:B------:R-:W0:Y:S01]  /*18e40*/  @!P0 S2R R3, SR_CgaCtaId ;  /* 0x0000000000038919 */ /* 0x000e220000008800 */
[----:B------:R-:W-:-:S04]  /*18e50*/  @!P0 MOV R0, 0x400 ;  /* 0x0000040000008802 */ /* 0x000fc80000000f00 */
[----:B0-----:R-:W-:-:S05]  /*18e60*/  @!P0 LEA R0, R3, R0, 0x18 ;  /* 0x0000000003008211 */ /* 0x001fca00078ec0ff */
[----:B------:R1:W-:Y:S01]  /*18e70*/  @!P0 STS.128 [R0+0x168d0], R24 ;  /* 0x0168d01800008388 */ /* 0x0003e20000000c00 */
[----:B------:R-:W-:Y:S06]  /*18e80*/  BAR.ARV 0x5, 0x200 ;  /* 0x0148000000007b1d */ /* 0x000fec0000002000 */
.L_x_1789:
[----:B-1----:R-:W-:Y:S01]  /*18e90*/  IMAD.MOV.U32 R0, RZ, RZ, 0x1 ;  /* 0x00000001ff007424 */ /* 0x002fe200078e00ff */
[----:B------:R-:W-:Y:S01]  /*18ea0*/  ULDC UR4, c[0x0][0xc3c] ;  /* 0x00030f0000047ab9 */ /* 0x000fe20000000800 */
[----:B------:R-:W-:Y:S01]  /*18eb0*/  IMAD.MOV.U32 R28, RZ, RZ, RZ ;  /* 0x000000ffff1c7224 */ /* 0x000fe200078e00ff */
[----:B0-----:R-:W-:Y:S02]  /*18ec0*/  ISETP.GE.AND P0, PT, R27, UR4, PT ;  /* 0x000000041b007c0c */ /* 0x001fe4000bf06270 */
[----:B------:R0:W-:Y:S04]  /*18ed0*/  STL [R1], R0 ;  /* 0x0000000001007387 */ /* 0x0001e80000100800 */
[----:B------:R0:W-:Y:S07]  /*18ee0*/  STL [R1+0x40], RZ ;  /* 0x000040ff01007387 */ /* 0x0001ee0000100800 */
[----:B------:R-:W-:Y:S05]  /*18ef0*/  @P0 BRA `(.L_x_1797) ;  /* 0x0000006800f00947 */ /* 0x000fea0003800000 */
[----:B------:R-:W1:Y:S01]  /*18f00*/  S2R R6, SR_TID.X ;  /* 0x0000000000067919 */ /* 0x000e620000002100 */
[----:B------:R-:W2:Y:S01]  /*18f10*/  S2UR UR5, SR_CgaCtaId ;  /* 0x00000000000579c3 */ /* 0x000ea20000008800 */
[----:B------:R-:W-:Y:S01]  /*18f20*/  UMOV UR4, 0x400 ;  /* 0x0000040000047882 */ /* 0x000fe20000000000 */
[----:B------:R-:W-:Y:S01]  /*18f30*/  BSSY B8, `(.L_x_1797) ;  /* 0x00006b8000087945 */ /* 0x000fe20003800000 */
[----:B------:R-:W-:Y:S01]  /*18f40*/  STL [R1+0x40], RZ ;  /* 0x000040ff01007387 */ /* 0x000fe20000100800 */
[----:B------:R-:W-:Y:S01]  /*18f50*/  CS2R R28, SRZ ;  /* 0x00000000001c7805 */ /* 0x000fe2000001ff00 */
        /* <DEDUP_REMOVED lines=12> */
[----:B------:R-:W-:Y:S01]  /*19020*/  LOP3.LUT R4, R2, 0x200, R3, 0xf8, !PT ;  /* 0x0000020002047812 */ /* 0x000fe200078ef803 */
[----:B------:R-:W-:Y:S01]  /*19030*/  IMAD.SHL.U32 R2, R6, 0x10, RZ ;  /* 0x0000001006027824 */ /* 0x000fe200078e00ff */
[----:B------:R-:W-:Y:S01]  /*19040*/  SHF.R.U32.HI R3, RZ, 0x3, R5 ;  /* 0x00000003ff037819 */ /* 0x000fe20000011605 */
[----:B------:R-:W-:-:S03]  /*19050*/  IMAD.MOV.U32 R5, RZ, RZ, 0x1 ;  /* 0x00000001ff057424 */ /* 0x000fc600078e00ff */
[----:B------:R-:W-:Y:S01]  /*19060*/  LOP3.LUT R2, R2, 0x70, RZ, 0xc0, !PT ;  /* 0x0000007002027812 */ /* 0x000fe200078ec0ff */
[----:B0-----:R-:W-:Y:S01]  /*19070*/  IMAD R0, R4, 0x2, R16 ;  /* 0x0000000204007824 */ /* 0x001fe200078e0210 */
[----:B------:R0:W-:Y:S02]  /*19080*/  STL [R1], R5 ;  /* 0x0000000501007387 */ /* 0x0001e40000100800 */
[----:B------:R-:W-:Y:S02]  /*19090*/  LOP3.LUT R2, R3, R2, RZ, 0xfc, !PT ;  /* 0x0000000203027212 */ /* 0x000fe400078efcff */
[----:B------:R0:W-:Y:S05]  /*190a0*/  STL [R1+0x24], R0 ;  /* 0x0000240001007387 */ /* 0x0001ea0000100800 */
.L_x_1910:
[----:B------:R-:W-:Y:S05]  /*190b0*/  YIELD ;  /* 0x0000000000007946 */ /* 0x000fea0003800000 */
[----:B------:R-:W-:Y:S01]  /*190c0*/  ULDC.64 UR4, c[0x0][0xa28] ;  /* 0x00028a0000047ab9 */ /* 0x000fe20000000a00 */
[----:B------:R-:W-:Y:S01]  /*190d0*/  IMAD.MOV.U32 R10, RZ, RZ, RZ ;  /* 0x000000ffff0a7224 */ /* 0x000fe200078e00ff */
[----:B------:R-:W-:Y:S01]  /*190e0*/  ISETP.NE.U32.AND P0, PT, RZ, UR4, PT ;  /* 0x00000004ff007c0c */ /* 0x000fe2000bf05070 */
[----:B0-----:R-:W0:Y:S01]  /*190f0*/  LDC.64 R4, c[0x0][0xa00] ;  /* 0x00028000ff047b82 */ /* 0x001e220000000a00 */
[----:B------:R-:W-:Y:S01]  /*19100*/  IMAD.MOV.U32 R0, RZ, RZ, RZ ;  /* 0x000000ffff007224 */ /* 0x000fe200078e00ff */
[----:B------:R-:W-:Y:S01]  /*19110*/  ULDC.64 UR6, c[0x0][0xa10] ;  /* 0x0002840000067ab9 */ /* 0x000fe20000000a00 */
[----:B------:R-:W-:Y:S01]  /*19120*/  ISETP.NE.AND.EX P0, PT, RZ, UR5, PT, P0 ;  /* 0x00000005ff007c0c */ /* 0x000fe2000bf05300 */
[----:B------:R-:W-:-:S12]  /*19130*/  ULDC.64 UR4, c[0x0][0xa18] ;  /* 0x0002860000047ab9 */ /* 0x000fd80000000a00 */
[----:B-1----:R-:W1:Y:S02]  /*19140*/  @P0 LDC.64 R2, c[0x0][0xa28] ;  /* 0x00028a00ff020b82 */ /* 0x002e640000000a00 */
[----:B-1----:R-:W-:-:S05]  /*19150*/  @P0 IMAD.WIDE R2, R27, 0x4, R2 ;  /* 0x000000041b020825 */ /* 0x002fca00078e0202 */
[----:B--2---:R1:W2:Y:S01]  /*19160*/  @P0 LDG.E R10, desc[UR42][R2.64] ;  /* 0x0000002a020a0981 */ /* 0x0042a2000c1e1900 */
[----:B------:R-:W-:Y:S01]  /*19170*/  ISETP.NE.U32.AND P0, PT, RZ, UR4, PT ;  /* 0x00000004ff007c0c */ /* 0x000fe2000bf05070 */
[----:B0-----:R-:W-:Y:S01]  /*19180*/  IMAD.WIDE R4, R27, 0x4, R4 ;  /* 0x000000041b047825 */ /* 0x001fe200078e0204 */
[----:B------:R-:W-:Y:S02]  /*19190*/  ISETP.NE.U32.AND P1, PT, RZ, UR6, PT ;  /* 0x00000006ff007c0c */ /* 0x000fe4000bf25070 */
[----:B------:R-:W-:Y:S01]  /*191a0*/  ISETP.NE.AND.EX P2, PT, RZ, UR5, PT, P0 ;  /* 0x00000005ff007c0c */ /* 0x000fe2000bf45300 */
[----:B------:R-:W-:Y:S01]  /*191b0*/  ULDC.64 UR4, c[0x0][0xa00] ;  /* 0x0002800000047ab9 */ /* 0x000fe20000000a00 */
[----:B------:R-:W-:Y:S01]  /*191c0*/  ISETP.NE.AND.EX P1, PT, RZ, UR7, PT, P1 ;  /* 0x00000007ff007c0c */ /* 0x000fe2000bf25310 */
[----:B------:R-:W-:Y:S01]  /*191d0*/  IMAD.MOV.U32 R6, RZ, RZ, RZ ;  /* 0x000000ffff067224 */ /* 0x000fe200078e00ff */
[----:B------:R-:W-:Y:S01]  /*191e0*/  ISETP.NE.U32.AND P0, PT, RZ, UR4, PT ;  /* 0x00000004ff007c0c */ /* 0x000fe2000bf05070 */
[----:B-1----:R-:W0:Y:S03]  /*191f0*/  LDC.64 R2, c[0x0][0xa10] ;  /* 0x00028400ff027b82 */ /* 0x002e260000000a00 */
[----:B------:R-:W-:-:S05]  /*19200*/  ISETP.NE.AND.EX P0, PT, RZ, UR5, PT, P0 ;  /* 0x00000005ff007c0c */ /* 0x000fca000bf05300 */
[----:B------:R-:W1:Y:S08]  /*19210*/  @P2 LDC.64 R8, c[0x0][0xa18] ;  /* 0x00028600ff082b82 */ /* 0x000e700000000a00 */
[----:B---3--:R-:W3:Y:S01]  /*19220*/  @P0 LDG.E R0, desc[UR42][R4.64] ;  /* 0x0000002a04000981 */ /* 0x008ee2000c1e1900 */
[----:B------:R-:W-:Y:S01]  /*19230*/  ULDC UR4, c[0x0][0x288] ;  /* 0x0000a20000047ab9 */ /* 0x000fe20000000800 */
[----:B0-----:R-:W-:-:S05]  /*19240*/  IMAD.WIDE R2, R27, 0x4, R2 ;  /* 0x000000041b027825 */ /* 0x001fca00078e0202 */
[----:B-----5:R-:W5:Y:S01]  /*19250*/  @P1 LDG.E R6, desc[UR42][R2.64] ;  /* 0x0000002a02061981 */ /* 0x020f62000c1e1900 */
[----:B-1----:R-:W-:-:S03]  /*19260*/  @P2 IMAD.WIDE R8, R27, 0x4, R8 ;  /* 0x000000041b082825 */ /* 0x002fc600078e0208 */
[----:B---3--:R0:W-:Y:S02]  /*19270*/  STL [R1+0x2c], R0 ;  /* 0x00002c0001007387 */ /* 0x0081e40000100800 */
[----:B0-----:R-:W-:Y:S01]  /*19280*/  IMAD.U32 R0, RZ, RZ, UR4 ;  /* 0x00000004ff007e24 */ /* 0x001fe2000f8e00ff */
[----:B------:R-:W-:-:S05]  /*19290*/  ULDC.64 UR4, c[0x0][0x418] ;  /* 0x0001060000047ab9 */ /* 0x000fca0000000a00 */
[----:B------:R0:W3:Y:S01]  /*192a0*/  @P2 LDG.E R0, desc[UR42][R8.64] ;  /* 0x0000002a08002981 */ /* 0x0000e2000c1e1900 */
[----:B------:R-:W-:-:S03]  /*192b0*/  UISETP.NE.U32.AND UP0, UPT, UR4, URZ, UPT ;  /* 0x0000003f0400728c */ /* 0x000fc6000bf05070 */
[----:B------:R-:W-:Y:S01]  /*192c0*/  ULDC UR4, c[0x0][0x424] ;  /* 0x0001090000047ab9 */ /* 0x000fe20000000800 */
[----:B------:R-:W-:-:S03]  /*192d0*/  UISETP.NE.AND.EX UP0, UPT, UR5, URZ, UPT, UP0 ;  /* 0x0000003f0500728c */ /* 0x000fc6000bf05300 */
[----:B------:R-:W-:Y:S01]  /*192e0*/  ULDC UR5, c[0x0][0x2f0] ;  /* 0x0000bc0000057ab9 */ /* 0x000fe20000000800 */
[----:B------:R-:W-:-:S04]  /*192f0*/  USEL UR4, UR4, 0x1, UP0 ;  /* 0x0000000104047887 */ /* 0x000fc80008000000 */
[----:B------:R-:W-:-:S03]  /*19300*/  UIMAD UR4, UR4, UR5, URZ ;  /* 0x00000005040472a4 */ /* 0x000fc6000f8e023f */
[----:B------:R-:W-:Y:S02]  /*19310*/  ULDC UR5, c[0x0][0x348] ;  /* 0x0000d20000057ab9 */ /* 0x000fe40000000800 */
[----:B0-----:R-:W-:Y:S02]  /*19320*/  IMAD.U32 R8, RZ, RZ, UR5 ;  /* 0x00000005ff087e24 */ /* 0x001fe4000f8e00ff */
[----:B------:R-:W-:Y:S01]  /*19330*/  IMAD.U32 R7, RZ, RZ, UR4 ;  /* 0x00000004ff077e24 */ /* 0x000fe2000f8e00ff */
[----:B---3--:R0:W-:Y:S04]  /*19340*/  STL [R1+0x28], R0 ;  /* 0x0000280001007387 */ /* 0x0081e80000100800 */
[----:B--2---:R0:W-:Y:S01]  /*19350*/  STL [R1+0x1c], R10 ;  /* 0x00001c0a01007387 */ /* 0x0041e20000100800 */
[----:B------:R-:W-:Y:S01]  /*19360*/  IMAD.MOV.U32 R13, RZ, RZ, R0 ;  /* 0x000000ffff0d7224 */ /* 0x000fe200078e0000 */
[----:B------:R-:W-:Y:S06]  /*19370*/  @P2 BRA `(.L_x_1798) ;  /* 0x0000000000142947 */ /* 0x000fec0003800000 */
[----:B------:R-:W-:Y:S05]  /*19380*/  @!P0 BRA `(.L_x_1798) ;  /* 0x0000000000108947 */ /* 0x000fea0003800000 */
[----:B0-----:R-:W2:Y:S04]  /*19390*/  LDG.E R0, desc[UR42][R4.64] ;  /* 0x0000002a04007981 */ /* 0x001ea8000c1e1900 */
[----:B------:R-:W2:Y:S02]  /*193a0*/  LDG.E R9, desc[UR42][R4.64+0x4] ;  /* 0x0000042a04097981 */ /* 0x000ea4000c1e1900 */
[----:B--2---:R-:W-:-:S05]  /*193b0*/  IMAD.IADD R13, R9, 0x1, -R0 ;  /* 0x00000001090d7824 */ /* 0x004fca00078e0a00 */
[----:B------:R1:W-:Y:S02]  /*193c0*/  STL [R1+0x28], R13 ;  /* 0x0000280d01007387 */ /* 0x0003e40000100800 */
.L_x_1798:
[----:B------:R-:W-:Y:S01]  /*193d0*/  ULDC.64 UR4, c[0x0][0xa20] ;  /* 0x0002880000047ab9 */ /* 0x000fe20000000a00 */
[C---:B0-----:R-:W-:Y:S02]  /*193e0*/  LOP3.LUT R0, R26.reuse, 0xff000000, RZ, 0xc0, !PT ;  /* 0xff0000001a007812 */ /* 0x041fe400078ec0ff */
[----:B------:R-:W-:Y:S02]  /*193f0*/  ISETP.NE.U32.AND P0, PT, RZ, UR4, PT ;  /* 0x00000004ff007c0c */ /* 0x000fe4000bf05070 */
[----:B------:R-:W-:Y:S02]  /*19400*/  SHF.R.U32.HI R0, RZ, 0x8, R0 ;  /* 0x00000008ff007819 */ /* 0x000fe40000011600 */
[----:B------:R-:W-:Y:S02]  /*19410*/  ISETP.NE.AND.EX P0, PT, RZ, UR5, PT, P0 ;  /* 0x00000005ff007c0c */ /* 0x000fe4000bf05300 */
[C---:B------:R-:W-:Y:S02]  /*19420*/  LOP3.LUT R4, R26.reuse, 0xff0000, RZ, 0xc0, !PT ;  /* 0x00ff00001a047812 */ /* 0x040fe400078ec0ff */
[----:B------:R-:W-:-:S02]  /*19430*/  LOP3.LUT R17, R26, 0xffff, RZ, 0xc0, !PT ;  /* 0x0000ffff1a117812 */ /* 0x000fc400078ec0ff */
[----:B------:R-:W-:-:S07]  /*19440*/  LEA.HI R0, R4, R0, RZ, 0x10 ;  /* 0x0000000004007211 */ /* 0x000fce00078f80ff */
[----:B------:R-:W-:Y:S05]  /*19450*/  @!P0 BRA `(.L_x_1799) ;  /* 0x0000000000108947 */ /* 0x000fea0003800000 */
[----:B------:R-:W0:Y:S02]  /*19460*/  LDC.64 R4, c[0x0][0xa20] ;  /* 0x00028800ff047b82 */ /* 0x000e240000000a00 */
[----:B0-----:R-:W-:-:S05]  /*19470*/  IMAD.WIDE R4, R27, 0x4, R4 ;  /* 0x000000041b047825 */ /* 0x001fca00078e0204 */
[----:B------:R0:W5:Y:S01]  /*19480*/  LDG.E R7, desc[UR42][R4.64] ;  /* 0x0000002a04077981 */ /* 0x000162000c1e1900 */
[----:B------:R-:W-:Y:S05]  /*19490*/  BRA `(.L_x_1800) ;  /* 0x0000000000247947 */ /* 0x000fea0003800000 */
.L_x_1799:
        /* <DEDUP_REMOVED lines=9> */
.L_x_1800:
[----:B0-----:R-:W2:Y:S04]  /*19530*/  @P1 LDG.E R4, desc[UR42][R2.64] ;  /* 0x0000002a02041981 */ /* 0x001ea8000c1e1900 */
[----:B------:R0:W2:Y:S01]  /*19540*/  @P1 LDG.E R5, desc[UR42][R2.64+0x4] ;  /* 0x0000042a02051981 */ /* 0x0000a2000c1e1900 */
[----:B------:R-:W-:Y:S02]  /*19550*/  IMAD R25, R25, 0xc0, RZ ;  /* 0x000000c019197824 */ /* 0x000fe400078e02ff */
[----:B-----5:R-:W-:Y:S02]  /*19560*/  IMAD.IADD R7, R7, 0x1, -R10 ;  /* 0x0000000107077824 */ /* 0x020fe400078e0a0a */
[----:B------:R-:W-:Y:S01]  /*19570*/  VIADD R9, R25, 0xbf ;  /* 0x000000bf19097836 */ /* 0x000fe20000000000 */
[----:B0-----:R-:W0:Y:S02]  /*19580*/  LDC R2, c[0x0][0x448] ;  /* 0x00011200ff027b82 */ /* 0x001e240000000800 */
[----:B0-----:R-:W-:-:S13]  /*19590*/  ISETP.NE.AND P2, PT, R2, 0x1, PT ;  /* 0x000000010200780c */ /* 0x001fda0003f45270 */
[----:B------:R-:W0:Y:S08]  /*195a0*/  @P2 LDC R3, c[0x0][0x44c] ;  /* 0x00011300ff032b82 */ /* 0x000e300000000800 */
[----:B------:R-:W3:Y:S01]  /*195b0*/  @P2 LDC R2, c[0x0][0x450] ;  /* 0x00011400ff022b82 */ /* 0x000ee20000000800 */
[----:B0-----:R-:W-:-:S05]  /*195c0*/  @P2 IMAD.HI.U32 R3, R9, R3, RZ ;  /* 0x0000000309032227 */ /* 0x001fca00078e00ff */
[----:B---3--:R-:W-:Y:S01]  /*195d0*/  @P2 SHF.R.U32.HI R9, RZ, R2, R3 ;  /* 0x00000002ff092219 */ /* 0x008fe20000011603 */
[----:B--2---:R-:W-:-:S04]  /*195e0*/  @P1 IMAD.IADD R8, R5, 0x1, -R4 ;  /* 0x0000000105081824 */ /* 0x004fc800078e0a04 */
[----:B------:R-:W-:-:S04]  /*195f0*/  IMAD.IADD R12, R7, 0x1, R8 ;  /* 0x00000001070c7824 */ /* 0x000fc800078e0208 */
[C---:B------:R-:W-:Y:S01]  /*19600*/  VIADD R21, R12.reuse, 0x7f ;  /* 0x0000007f0c157836 */ /* 0x040fe20000000000 */
[----:B------:R0:W-:Y:S01]  /*19610*/  STL [R1+0x14], R12 ;  /* 0x0000140c01007387 */ /* 0x0001e20000100800 */
[----:B------:R-:W-:-:S03]  /*19620*/  IADD3 R10, R12, 0x1, -R13 ;  /* 0x000000010c0a7810 */ /* 0x000fc60007ffe80d */
[----:B------:R-:W-:Y:S02]  /*19630*/  SHF.R.S32.HI R2, RZ, 0x1f, R21 ;  /* 0x0000001fff027819 */ /* 0x000fe40000011415 */
[----:B------:R-:W-:Y:S02]  /*19640*/  IMAD.IADD R9, R10, 0x1, R9 ;  /* 0x000000010a097824 */ /* 0x000fe400078e0209 */
[----:B------:R-:W-:Y:S02]  /*19650*/  LEA.HI R21, R2, R21, RZ, 0x7 ;  /* 0x0000001502157211 */ /* 0x000fe400078f38ff */
[----:B------:R-:W2:Y:S02]  /*19660*/  LDC.64 R2, c[0x0][0x9e0] ;  /* 0x00027800ff027b82 */ /* 0x000ea40000000a00 */
[----:B------:R-:W-:Y:S02]  /*19670*/  SHF.R.S32.HI R21, RZ, 0x7, R21 ;  /* 0x00000007ff157819 */ /* 0x000fe40000011415 */
[----:B--2---:R-:W-:Y:S01]  /*19680*/  ISETP.GE.AND P3, PT, R3, 0x1, PT ;  /* 0x000000010300780c */ /* 0x004fe20003f66270 */
[----:B------:R-:W-:-:S12]  /*19690*/  IMAD.IADD R2, R9, 0x1, R2 ;  /* 0x0000000109027824 */ /* 0x000fd800078e0202 */
[----:B0-----:R-:W-:Y:S05]  /*196a0*/  @!P3 BRA `(.L_x_1801) ;  /* 0x000000000048b947 */ /* 0x001fea0003800000 */
        /* <DEDUP_REMOVED lines=11> */
.L_x_1803:
[----:B------:R-:W-:-:S13]  /*19760*/  ISETP.NE.AND P0, PT, R3, 0x1, PT ;  /* 0x000000010300780c */ /* 0x000fda0003f05270 */
[----:B------:R-:W0:Y:S02]  /*19770*/  @P0 LDC.64 R4, c[0x0][0x9e8] ;  /* 0x00027a00ff040b82 */ /* 0x000e240000000a00 */
[----:B0-----:R-:W-:-:S05]  /*19780*/  @P0 IMAD.HI.U32 R4, R11, R4, RZ ;  /* 0x000000040b040227 */ /* 0x001fca00078e00ff */
[----:B------:R-:W-:-:S07]  /*19790*/  @P0 SHF.R.U32.HI R11, RZ, R5, R4 ;  /* 0x00000005ff0b0219 */ /* 0x000fce0000011604 */
.L_x_1804:
[----:B------:R-:W-:Y:S05]  /*197a0*/  BSYNC B0 ;  /* 0x0000000000007941 */ /* 0x000fea0003800000 */
.L_x_1802:
[----:B------:R-:W-:-:S05]  /*197b0*/  IMAD R11, R11, R3, R3 ;  /* 0x000000030b0b7224 */ /* 0x000fca00078e0203 */
[----:B------:R-:W-:-:S07]  /*197c0*/  VIMNMX R2, R2, R11, PT ;  /* 0x0000000b02027248 */ /* 0x000fce0003fe0100 */
.L_x_1801:
[----:B------:R-:W0:Y:S01]  /*197d0*/  @P2 LDC R9, c[0x0][0x44c] ;  /* 0x00011300ff092b82 */ /* 0x000e220000000800 */
[----:B------:R-:W-:Y:S01]  /*197e0*/  VIADD R2, R2, 0x7f ;  /* 0x0000007f02027836 */ /* 0x000fe20000000000 */
[----:B------:R-:W-:Y:S01]  /*197f0*/  ULDC UR4, c[0x0][0x9dc] ;  /* 0x0002770000047ab9 */ /* 0x000fe20000000800 */
[----:B------:R-:W-:Y:S02]  /*19800*/  IMAD.MOV.U32 R4, RZ, RZ, R25 ;  /* 0x000000ffff047224 */ /* 0x000fe400078e0019 */
[----:B------:R-:W-:-:S03]  /*19810*/  IMAD.IADD R20, R12, 0x1, -R13 ;  /* 0x000000010c147824 */ /* 0x000fc600078e0a0d */
[----:B------:R-:W2:Y:S01]  /*19820*/  @P2 LDC R5, c[0x0][0x450] ;  /* 0x00011400ff052b82 */ /* 0x000ea20000000800 */
[----:B0-----:R-:W-:-:S05]  /*19830*/  @P2 IMAD.HI.U32 R9, R25, R9, RZ ;  /* 0x0000000919092227 */ /* 0x001fca00078e00ff */
[----:B--2---:R-:W-:Y:S02]  /*19840*/  @P2 SHF.R.U32.HI R4, RZ, R5, R9 ;  /* 0x00000005ff042219 */ /* 0x004fe40000011609 */
[----:B------:R-:W-:-:S03]  /*19850*/  SHF.R.S32.HI R5, RZ, 0x1f, R2 ;  /* 0x0000001fff057819 */ /* 0x000fc60000011402 */
[----:B------:R-:W-:Y:S01]  /*19860*/  IMAD.IADD R11, R20, 0x1, R4 ;  /* 0x00000001140b7824 */ /* 0x000fe200078e0204 */
[----:B------:R-:W-:-:S03]  /*19870*/  LEA.HI R5, R5, R2, RZ, 0x7 ;  /* 0x0000000205057211 */ /* 0x000fc600078f38ff */
[----:B------:R-:W-:Y:S01]  /*19880*/  VIADD R2, R11, -UR4 ;  /* 0x800000040b027c36 */ /* 0x000fe20008000000 */
        /* <DEDUP_REMOVED lines=13> */
.L_x_1807:
[----:B------:R-:W-:-:S13]  /*19960*/  ISETP.NE.AND P0, PT, R3, 0x1, PT ;  /* 0x000000010300780c */ /* 0x000fda0003f05270 */
[----:B------:R-:W0:Y:S02]  /*19970*/  @P0 LDC.64 R4, c[0x0][0x9e8] ;  /* 0x00027a00ff040b82 */ /* 0x000e240000000a00 */
[----:B0-----:R-:W-:-:S05]  /*19980*/  @P0 IMAD.HI.U32 R4, R11, R4, RZ ;  /* 0x000000040b040227 */ /* 0x001fca00078e00ff */
[----:B------:R-:W-:-:S07]  /*19990*/  @P0 SHF.R.U32.HI R11, RZ, R5, R4 ;  /* 0x00000005ff0b0219 */ /* 0x000fce0000011604 */
.L_x_1808:
[----:B------:R-:W-:Y:S05]  /*199a0*/  BSYNC B0 ;  /* 0x0000000000007941 */ /* 0x000fea0003800000 */
.L_x_1806:
[----:B------:R-:W-:-:S05]  /*199b0*/  IMAD R3, R11, R3, RZ ;  /* 0x000000030b037224 */ /* 0x000fca00078e02ff */
[----:B------:R-:W-:-:S07]  /*199c0*/  VIMNMX R2, R2, R3, !PT ;  /* 0x0000000302027248 */ /* 0x000fce0007fe0100 */
.L_x_1805:
[----:B------:R-:W-:Y:S01]  /*199d0*/  SHF.R.S32.HI R3, RZ, 0x1f, R2 ;  /* 0x0000001fff037819 */ /* 0x000fe20000011402 */
[----:B------:R-:W-:Y:S01]  /*199e0*/  BSSY B0, `(.L_x_1809) ;  /* 0x0000027000007945 */ /* 0x000fe20003800000 */
[----:B------:R-:W-:Y:S02]  /*199f0*/  LOP3.LUT R19, R0, 0xff, RZ, 0xc0, !PT ;  /* 0x000000ff00137812 */ /* 0x000fe400078ec0ff */
[----:B------:R-:W-:Y:S02]  /*19a00*/  LEA.HI R3, R3, R2, RZ, 0x7 ;  /* 0x0000000203037211 */ /* 0x000fe400078f38ff */
[----:B------:R-:W-:Y:S02]  /*19a10*/  SHF.R.U32.HI R0, RZ, 0x10, R0 ;  /* 0x00000010ff007819 */ /* 0x000fe40000011600 */
[----:B------:R-:W-:Y:S02]  /*19a20*/  SHF.R.S32.HI R3, RZ, 0x7, R3 ;  /* 0x00000007ff037819 */ /* 0x000fe40000011403 */
[----:B------:R-:W-:-:S02]  /*19a30*/  MOV R2, RZ ;  /* 0x000000ff00027202 */ /* 0x000fc40000000f00 */
[----:B------:R-:W-:-:S04]  /*19a40*/  VIMNMX R4, RZ, R3, !PT ;  /* 0x00000003ff047248 */ /* 0x000fc80007fe0100 */
[----:B------:R-:W-:-:S13]  /*19a50*/  ISETP.GT.AND P0, PT, R9, R4, PT ;  /* 0x000000040900720c */ /* 0x000fda0003f04270 */
[----:B------:R-:W-:Y:S05]  /*19a60*/  @!P0 BRA `(.L_x_1810) ;  /* 0x0000000000788947 */ /* 0x000fea0003800000 */
[----:B------:R-:W-:Y:S01]  /*19a70*/  ISETP.NE.AND P0, PT, R0, RZ, PT ;  /* 0x000000ff0000720c */ /* 0x000fe20003f05270 */
[----:B------:R-:W-:-:S03]  /*19a80*/  ULDC UR4, c[0x0][0x9f0] ;  /* 0x00027c0000047ab9 */ /* 0x000fc60000000800 */
[----:B------:R-:W-:-:S04]  /*19a90*/  SEL R5, R0, UR4, P0 ;  /* 0x0000000400057c07 */ /* 0x000fc80008000000 */
[----:B------:R-:W-:Y:S02]  /*19aa0*/  IABS R11, R5 ;  /* 0x00000005000b7213 */ /* 0x000fe40000000000 */
[----:B------:R-:W-:Y:S02]  /*19ab0*/  IADD3 R12, R5, -0x1, R9 ;  /* 0xffffffff050c7810 */ /* 0x000fe40007ffe009 */
[----:B------:R-:W0:Y:S03]  /*19ac0*/  I2F.RP R2, R11 ;  /* 0x0000000b00027306 */ /* 0x000e260000209400 */
[----:B------:R-:W-:-:S05]  /*19ad0*/  IMAD.IADD R12, R12, 0x1, -R4 ;  /* 0x000000010c0c7824 */ /* 0x000fca00078e0a04 */
[----:B0-----:R-:W0:Y:S02]  /*19ae0*/  MUFU.RCP R2, R2 ;  /* 0x0000000200027308 */ /* 0x001e240000001000 */
[----:B0-----:R-:W-:-:S06]  /*19af0*/  VIADD R2, R2, 0xffffffe ;  /* 0x0ffffffe02027836 */ /* 0x001fcc0000000000 */
[----:B------:R0:W2:Y:S02]  /*19b00*/  F2I.FTZ.U32.TRUNC.NTZ R3, R2 ;  /* 0x0000000200037305 */ /* 0x0000a4000021f000 */
[----:B0-----:R-:W-:-:S04]  /*19b10*/  LOP3.LUT R2, R12, R5, RZ, 0x3c, !PT ;  /* 0x000000050c027212 */ /* 0x001fc800078e3cff */
[----:B------:R-:W-:Y:S01]  /*19b20*/  ISETP.GE.AND P3, PT, R2, RZ, PT ;  /* 0x000000ff0200720c */ /* 0x000fe20003f66270 */
[----:B--2---:R-:W-:-:S04]  /*19b30*/  IMAD.MOV R2, RZ, RZ, -R3 ;  /* 0x000000ffff027224 */ /* 0x004fc800078e0a03 */
[----:B-1----:R-:W-:Y:S02]  /*19b40*/  IMAD R13, R2, R11, RZ ;  /* 0x0000000b020d7224 */ /* 0x002fe400078e02ff */
[----:B------:R-:W-:-:S04]  /*19b50*/  IMAD.MOV.U32 R2, RZ, RZ, RZ ;  /* 0x000000ffff027224 */ /* 0x000fc800078e00ff */
[----:B------:R-:W-:Y:S01]  /*19b60*/  IMAD.HI.U32 R13, R3, R13, R2 ;  /* 0x0000000d030d7227 */ /* 0x000fe200078e0002 */
[----:B------:R-:W-:Y:S02]  /*19b70*/  IABS R2, R5 ;  /* 0x0000000500027213 */ /* 0x000fe40000000000 */
[----:B------:R-:W-:-:S03]  /*19b80*/  IABS R3, R12 ;  /* 0x0000000c00037213 */ /* 0x000fc60000000000 */
[----:B------:R-:W-:-:S04]  /*19b90*/  IMAD.MOV R2, RZ, RZ, -R2 ;  /* 0x000000ffff027224 */ /* 0x000fc800078e0a02 */
        /* <DEDUP_REMOVED lines=11> */
.L_x_1810:
[----:B------:R-:W-:Y:S05]  /*19c50*/  BSYNC B0 ;  /* 0x0000000000007941 */ /* 0x000fea0003800000 */
.L_x_1809:
[-C--:B------:R-:W-:Y:S01]  /*19c60*/  IMAD R4, R19, R2.reuse, R4 ;  /* 0x0000000213047224 */ /* 0x080fe200078e0204 */
[----:B------:R-:W-:Y:S04]  /*19c70*/  BSSY B0, `(.L_x_1811) ;  /* 0x00000dc000007945 */ /* 0x000fe80003800000 */
[C---:B------:R-:W-:Y:S01]  /*19c80*/  VIADDMNMX R2, R4.reuse, R2, R9, PT ;  /* 0x0000000204027246 */ /* 0x040fe20003800109 */
[----:B------:R-:W-:-:S04]  /*19c90*/  IMAD R4, R4, 0x80, -R7 ;  /* 0x0000008004047824 */ /* 0x000fc800078e0a07 */
[----:B------:R-:W-:Y:S01]  /*19ca0*/  IMAD R2, R2, 0x80, -R7 ;  /* 0x0000008002027824 */ /* 0x000fe200078e0a07 */
[----:B------:R-:W-:-:S04]  /*19cb0*/  VIMNMX R4, RZ, R4, !PT ;  /* 0x00000004ff047248 */ /* 0x000fc80007fe0100 */
[----:B------:R-:W-:Y:S02]  /*19cc0*/  VIMNMX R2, R2, R8, PT ;  /* 0x0000000802027248 */ /* 0x000fe40003fe0100 */
[----:B------:R-:W-:Y:S02]  /*19cd0*/  SHF.R.U32.HI R3, RZ, 0x7, R4 ;  /* 0x00000007ff037819 */ /* 0x000fe40000011604 */
[----:B------:R-:W-:-:S13]  /*19ce0*/  ISETP.GT.AND P0, PT, R2, R4, PT ;  /* 0x000000040200720c */ /* 0x000fda0003f04270 */
[----:B------:R-:W-:-:S05]  /*19cf0*/  @P0 VIADD R2, R2, 0x7f ;  /* 0x0000007f02020836 */ /* 0x000fca0000000000 */
[----:B------:R-:W-:-:S04]  /*19d00*/  @P0 SHF.R.S32.HI R4, RZ, 0x1f, R2 ;  /* 0x0000001fff040819 */ /* 0x000fc80000011402 */
[----:B------:R-:W-:Y:S01]  /*19d10*/  @P0 LEA.HI R2, R4, R2, RZ, 0x7 ;  /* 0x0000000204020211 */ /* 0x000fe200078f38ff */
[----:B------:R-:W-:-:S03]  /*19d20*/  IMAD.MOV.U32 R4, RZ, RZ, R3 ;  /* 0x000000ffff047224 */ /* 0x000fc600078e0003 */
        /* <DEDUP_REMOVED lines=10> */
[----:B------:R0:W2:Y:S02]  /*19dd0*/  SHFL.IDX PT, R14, R5, RZ, 0x1f ;  /* 0x00001fff050e7589 */ /* 0x0000a400000e0000 */
.L_x_2004:
[----:B--2---:R-:W-:Y:S02]  /*19de0*/  ISETP.NE.AND P0, PT, R14, RZ, PT ;  /* 0x000000ff0e00720c */ /* 0x004fe40003f05270 */
[----:B------:R-:W-:-:S11]  /*19df0*/  PLOP3.LUT P6, PT, PT, PT, PT, 0x8, 0x0 ;  /* 0x000000000000781c */ /* 0x000fd60003fce170 */
[----:B------:R-:W-:Y:S05]  /*19e00*/  @P0 BRA `(.L_x_1814) ;  /* 0x00000000000c0947 */ /* 0x000fea0003800000 */
[----:B------:R-:W-:-:S03]  /*19e10*/  UMOV UR4, 0xffffffff ;  /* 0xffffffff00047882 */ /* 0x000fc60000000000 */
[----:B------:R-:W-:Y:S05]  /*19e20*/  BRA.DIV UR4, `(.L_x_1815) ;  /* 0x0000008204287947 */ /* 0x000fea000b800000 */
[----:B------:R-:W-:-:S13]  /*19e30*/  ELECT P6, URZ, PT ;  /* 0x00000000003f782f */ /* 0x000fda00038c0000 */
.L_x_1814:
        /* <DEDUP_REMOVED lines=9> */
.L_x_2007:
[----:B------:R-:W-:Y:S05]  /*19ed0*/  BSYNC B1 ;  /* 0x0000000000017941 */ /* 0x000fea0003800000 */
.L_x_1816:
        /* <DEDUP_REMOVED lines=11> */
.L_x_2008:
[----:B------:R-:W-:Y:S05]  /*19f90*/  BSYNC B2 ;  /* 0x0000000000027941 */ /* 0x000fea0003800000 */
.L_x_1820:
[----:B------:R-:W-:Y:S04]  /*19fa0*/  BSSY B2, `(.L_x_1822) ;  /* 0x0000009000027945 */ /* 0x000fe80003800000 */
[----:B------:R-:W-:Y:S05]  /*19fb0*/  @P1 BRA `(.L_x_1823) ;  /* 0x00000000001c1947 */ /* 0x000fea0003800000 */
[----:B------:R-:W2:Y:S02]  /*19fc0*/  S2R R8, SR_TID.X ;  /* 0x0000000000087919 */ /* 0x000ea40000002100 */
[----:B--2---:R-:W-:Y:S01]  /*19fd0*/  LOP3.LUT R9, R8, 0x1f, RZ, 0xc0, !PT ;  /* 0x0000001f08097812 */ /* 0x004fe200078ec0ff */
[----:B------:R-:W-:-:S03]  /*19fe0*/  IMAD.MOV.U32 R8, RZ, RZ, 0x4000 ;  /* 0x00004000ff087424 */ /* 0x000fc600078e00ff */
[----:B------:R-:W-:Y:S01]  /*19ff0*/  ISETP.NE.AND P0, PT, R9, RZ, PT ;  /* 0x000000ff0900720c */ /* 0x000fe20003f05270 */
[----:B------:R2:W-:-:S12]  /*1a000*/  SYNCS.ARRIVE.TRANS64 RZ, [R5+URZ+0x16890], R8 ;  /* 0x0168900805ff79a7 */ /* 0x0005d8000800003f */
[----:B--2---:R-:W-:Y:S05]  /*1a010*/  @!P0 BRA `(.L_x_1823) ;  /* 0x0000000000048947 */ /* 0x004fea0003800000 */
[----:B------:R-:W-:Y:S01]  /*1a020*/  BPT.TRAP 0x1 ;  /* 0x000000040000795c */ /* 0x000fe20000300000 */
.L_x_1823:
[----:B------:R-:W-:Y:S05]  /*1a030*/  BSYNC B2 ;  /* 0x0000000000027941 */ /* 0x000fea0003800000 */
.L_x_1822:
[----:B-1----:R-:W-:Y:S01]  /*1a040*/  IMAD.MOV.U32 R13, RZ, RZ, RZ ;  /* 0x000000ffff0d7224 */ /* 0x002fe200078e00ff */
[----:B------:R-:W-:Y:S01]  /*1a050*/  UIADD3 UR4, UP0, UR40, 0x570, URZ ;  /* 0x0000057028047890 */ /* 0x000fe2000ff1e03f */
[----:B------:R-:W-:Y:S01]  /*1a060*/  IMAD R8, R4, 0x80, R6 ;  /* 0x0000008004087824 */ /* 0x000fe200078e0206 */
[----:B------:R-:W-:Y:S01]  /*1a070*/  PLOP3.LUT P0, PT, PT, PT, PT, 0x80, 0x0 ;  /* 0x000000000000781c */ /* 0x000fe20003f0f070 */
[----:B------:R-:W-:Y:S01]  /*1a080*/  IMAD R9, R29, 0x4000, R16 ;  /* 0x000040001d097824 */ /* 0x000fe200078e0210 */
[----:B------:R-:W-:Y:S01]  /*1a090*/  R2UR UR10, R13 ;  /* 0x000000000d0a72ca */ /* 0x000fe200000e0000 */
[----:B------:R-:W-:Y:S01]  /*1a0a0*/  VIADD R8, R8, 0xffffff80 ;  /* 0xffffff8008087836 */ /* 0x000fe20000000000 */
[----:B------:R-:W-:Y:S01]  /*1a0b0*/  UIADD3.X UR5, URZ, UR41, URZ, UP0, !UPT ;  /* 0x000000293f057290 */ /* 0x000fe200087fe43f */
[----:B------:R-:W-:Y:S01]  /*1a0c0*/  VIADD R9, R9, 0xe400 ;  /* 0x0000e40009097836 */ /* 0x000fe20000000000 */
[----:B------:R-:W-:Y:S01]  /*1a0d0*/  UMOV UR6, 0x0 ;  /* 0x0000000000067882 */ /* 0x000fe20000000000 */
[----:B------:R-:W-:Y:S01]  /*1a0e0*/  IMAD.SHL.U32 R12, R29, 0x2000, RZ ;  /* 0x000020001d0c7824 */ /* 0x000fe200078e00ff */
[----:B------:R-:W-:Y:S01]  /*1a0f0*/  UMOV UR7, 0x12f00000 ;  /* 0x12f0000000077882 */ /* 0x000fe20000000000 */
[----:B------:R-:W-:-:S08]  /*1a100*/  VIADD R11, R5, 0x16890 ;  /* 0x00016890050b7836 */ /* 0x000fd00000000000 */
.L_x_1824:
        /* <DEDUP_REMOVED lines=13> */
.L_x_2009:
[----:B------:R-:W-:Y:S05]  /*1a1e0*/  BSYNC B2 ;  /* 0x0000000000027941 */ /* 0x000fea0003800000 */
.L_x_1825:
        /* <DEDUP_REMOVED lines=11> */
.L_x_1828:
[----:B------:R-:W-:Y:S05]  /*1a2a0*/  BSYNC B2 ;  /* 0x0000000000027941 */ /* 0x000fea0003800000 */
.L_x_1827:
[----:B------:R-:W-:Y:S01]  /*1a2b0*/  R2UR UR10, R13 ;  /* 0x000000000d0a72ca */ /* 0x000fe200000e0000 */
[----:B------:R-:W-:Y:S01]  /*1a2c0*/  IMAD R12, R12, 0x2, R16 ;  /* 0x000000020c0c7824 */ /* 0x000fe200078e0210 */
[----:B------:R-:W-:Y:S01]  /*1a2d0*/  R2UR UR6, R14 ;  /* 0x000000000e0672ca */ /* 0x000fe200000e0000 */
[----:B------:R-:W-:Y:S01]  /*1a2e0*/  UIADD3 UR4, UP0, UR40, 0x670, URZ ;  /* 0x0000067028047890 */ /* 0x000fe2000ff1e03f */
[----:B------:R-:W-:Y:S01]  /*1a2f0*/  R2UR UR7, R15 ;  /* 0x000000000f0772ca */ /* 0x000fe200000e0000 */
[----:B01----:R-:W-:Y:S01]  /*1a300*/  VIADD R5, R5, 0x168b0 ;  /* 0x000168b005057836 */ /* 0x003fe20000000000 */
[----:B------:R-:W-:Y:S01]  /*1a310*/  PLOP3.LUT P0, PT, PT, PT, PT, 0x80, 0x0 ;  /* 0x000000000000781c */ /* 0x000fe20003f0f070 */
[----:B------:R-:W-:Y:S01]  /*1a320*/  VIADD R12, R12, 0x400 ;  /* 0x000004000c0c7836 */ /* 0x000fe20000000000 */
[----:B------:R-:W-:-:S12]  /*1a330*/  UIADD3.X UR5, URZ, UR41, URZ, UP0, !UPT ;  /* 0x000000293f057290 */ /* 0x000fd800087fe43f */
.L_x_1829:
        /* <DEDUP_REMOVED lines=9> */
[----:B--2---:R-:W-:Y:S05]  /*1a3d0*/  @P0 BRA.U.ANY `(.L_x_1829) ;  /* 0xfffffffd00d80947 */ /* 0x004fea000393ffff */
.L_x_1819:
[----:B------:R-:W-:Y:S05]  /*1a3e0*/  BSYNC B1 ;  /* 0x0000000000017941 */ /* 0x000fea0003800000 */
.L_x_1818:
        /* <DEDUP_REMOVED lines=11> */
.L_x_1842:
[----:B------:R-:W-:Y:S05]  /*1a4a0*/  YIELD ;  /* 0x0000000000007946 */ /* 0x000fea0003800000 */
[----:B------:R-:W-:Y:S04]  /*1a4b0*/  BSSY B1, `(.L_x_1830) ;  /* 0x000004d000017945 */ /* 0x000fe80003800000 */
[----:B--2---:R-:W-:Y:S05]  /*1a4c0*/  @!P6 BRA `(.L_x_1831) ;  /* 0x00000004002ce947 */ /* 0x004fea0003800000 */
[----:B0-----:R-:W2:Y:S01]  /*1a4d0*/  LDL R7, [R1+0x4] ;  /* 0x0000040001077983 */ /* 0x001ea20000100800 */
[----:B------:R-:W0:Y:S02]  /*1a4e0*/  S2R R5, SR_TID.X ;  /* 0x0000000000057919 */ /* 0x000e240000002100 */
[----:B0-----:R-:W-:Y:S01]  /*1a4f0*/  LOP3.LUT R8, R5, 0x7f, RZ, 0xc0, !PT ;  /* 0x0000007f05087812 */ /* 0x001fe200078ec0ff */
[----:B------:R-:W-:Y:S01]  /*1a500*/  IMAD R5, R29, 0x8, R16 ;  /* 0x000000081d057824 */ /* 0x000fe200078e0210 */
[----:B------:R-:W-:Y:S02]  /*1a510*/  BSSY B2, `(.L_x_1832) ;  /* 0x0000005000027945 */ /* 0x000fe40003800000 */
[----:B------:R-:W-:Y:S02]  /*1a520*/  ISETP.NE.AND P2, PT, R8, RZ, PT ;  /* 0x000000ff0800720c */ /* 0x000fe40003f45270 */
[----:B--2---:R-:W-:-:S04]  /*1a530*/  SHF.L.U32 R7, R7, 0x1f, RZ ;  /* 0x0000001f07077819 */ /* 0x004fc800000006ff */
[----:B------:R-:W0:Y:S02]  /*1a540*/  SYNCS.PHASECHK.TRANS64.TRYWAIT P1, [R5+URZ+0x168a0], R7 ;  /* 0x0168a007050075a7 */ /* 0x000e24000802017f */
[----:B0-----:R-:W-:Y:S05]  /*1a550*/  @!P1 BRA `(.L_x_1833) ;  /* 0x0000007800b89947 */ /* 0x001fea0003800000 */
.L_x_2010:
[----:B------:R-:W-:Y:S05]  /*1a560*/  BSYNC B2 ;  /* 0x0000000000027941 */ /* 0x000fea0003800000 */
.L_x_1832:
        /* <DEDUP_REMOVED lines=9> */
.L_x_1835:
[----:B------:R-:W-:Y:S05]  /*1a600*/  BSYNC B2 ;  /* 0x0000000000027941 */ /* 0x000fea0003800000 */
.L_x_1834:
[----:B-1----:R-:W-:Y:S01]  /*1a610*/  IMAD.MOV.U32 R13, RZ, RZ, RZ ;  /* 0x000000ffff0d7224 */ /* 0x002fe200078e00ff */
[----:B------:R-:W-:Y:S01]  /*1a620*/  UIADD3 UR4, UP0, UR40, 0x570, URZ ;  /* 0x0000057028047890 */ /* 0x000fe2000ff1e03f */
[----:B------:R-:W-:Y:S01]  /*1a630*/  IMAD R8, R29, 0x4000, R16 ;  /* 0x000040001d087824 */ /* 0x000fe200078e0210 */
[----:B------:R-:W-:Y:S01]  /*1a640*/  PLOP3.LUT P1, PT, PT, PT, PT, 0x80, 0x0 ;  /* 0x000000000000781c */ /* 0x000fe20003f2f070 */
[----:B------:R-:W-:Y:S01]  /*1a650*/  IMAD R9, R4, 0x80, R6 ;  /* 0x0000008004097824 */ /* 0x000fe200078e0206 */
[----:B------:R-:W-:Y:S01]  /*1a660*/  R2UR UR10, R13 ;  /* 0x000000000d0a72ca */ /* 0x000fe200000e0000 */
[----:B------:R-:W-:Y:S01]  /*1a670*/  VIADD R11, R5, 0x16890 ;  /* 0x00016890050b7836 */ /* 0x000fe20000000000 */
[----:B------:R-:W-:Y:S01]  /*1a680*/  IADD3 R12, R8, 0xe400, RZ ;  /* 0x0000e400080c7810 */ /* 0x000fe20007ffe0ff */
[----:B------:R-:W-:Y:S01]  /*1a690*/  UIADD3.X UR5, URZ, UR41, URZ, UP0, !UPT ;  /* 0x000000293f057290 */ /* 0x000fe200087fe43f */
[----:B------:R-:W-:Y:S01]  /*1a6a0*/  UMOV UR6, 0x0 ;  /* 0x0000000000067882 */ /* 0x000fe20000000000 */
[----:B------:R-:W-:-:S10]  /*1a6b0*/  UMOV UR7, 0x12f00000 ;  /* 0x12f0000000077882 */ /* 0x000fd40000000000 */
.L_x_1836:
        /* <DEDUP_REMOVED lines=13> */
.L_x_2011:
[----:B------:R-:W-:Y:S05]  /*1a790*/  BSYNC B2 ;  /* 0x0000000000027941 */ /* 0x000fea0003800000 */
.L_x_1837:
        /* <DEDUP_REMOVED lines=11> */
.L_x_1840:
[----:B------:R-:W-:Y:S05]  /*1a850*/  BSYNC B2 ;  /* 0x0000000000027941 */ /* 0x000fea0003800000 */
.L_x_1839:
[----:B------:R-:W-:Y:S01]  /*1a860*/  R2UR UR10, R13 ;  /* 0x000000000d0a72ca */ /* 0x000fe200000e0000 */
[----:B------:R-:W-:Y:S01]  /*1a870*/  UIADD3 UR4, UP0, UR40, 0x670, URZ ;  /* 0x0000067028047890 */ /* 0x000fe2000ff1e03f */
[----:B------:R-:W-:Y:S01]  /*1a880*/  R2UR UR6, R14 ;  /* 0x000000000e0672ca */ /* 0x000fe200000e0000 */
[----:B------:R-:W-:Y:S01]  /*1a890*/  VIADD R8, R8, 0x400 ;  /* 0x0000040008087836 */ /* 0x000fe20000000000 */
[----:B------:R-:W-:Y:S01]  /*1a8a0*/  R2UR UR7, R15 ;  /* 0x000000000f0772ca */ /* 0x000fe200000e0000 */
[----:B01----:R-:W-:Y:S01]  /*1a8b0*/  VIADD R5, R5, 0x168b0 ;  /* 0x000168b005057836 */ /* 0x003fe20000000000 */
[----:B------:R-:W-:Y:S01]  /*1a8c0*/  PLOP3.LUT P1, PT, PT, PT, PT, 0x80, 0x0 ;  /* 0x000000000000781c */ /* 0x000fe20003f2f070 */
[----:B------:R-:W-:-:S12]  /*1a8d0*/  UIADD3.X UR5, URZ, UR41, URZ, UP0, !UPT ;  /* 0x000000293f057290 */ /* 0x000fd800087fe43f */
.L_x_1841:
        /* <DEDUP_REMOVED lines=10> */
.L_x_1831:
[----:B------:R-:W-:Y:S05]  /*1a980*/  BSYNC B1 ;  /* 0x0000000000017941 */ /* 0x000fea0003800000 */
.L_x_1830:
[----:B0-----:R-:W2:Y:S01]  /*1a990*/  LDL.LU R7, [R1+0x4] ;  /* 0x0000040001077983 */ /* 0x001ea20000300800 */
        /* <DEDUP_REMOVED lines=9> */
.L_x_1812:
[----:B------:R-:W-:Y:S05]  /*1aa30*/  BSYNC B0 ;  /* 0x0000000000007941 */ /* 0x000fea0003800000 */
.L_x_1811:
[----:B------:R-:W3:Y:S01]  /*1aa40*/  LDC R2, c[0x0][0x448] ;  /* 0x00011200ff027b82 */ /* 0x000ee20000000800 */
[----:B------:R-:W-:Y:S01]  /*1aa50*/  VIADD R3, R25, 0xbf ;  /* 0x000000bf19037836 */ /* 0x000fe20000000000 */
[----:B------:R-:W-:Y:S06]  /*1aa60*/  @!P0 WARPSYNC.ALL ;  /* 0x0000000000008948 */ /* 0x000fec0003800000 */
[----:B------:R-:W-:Y:S01]  /*1aa70*/  @!P0 BAR.SYNC.DEFER_BLOCKING 0xc, 0x200 ;  /* 0x0308000000008b1d */ /* 0x000fe20000010000 */
[----:B---3--:R-:W-:-:S13]  /*1aa80*/  ISETP.NE.AND P1, PT, R2, 0x1, PT ;  /* 0x000000010200780c */ /* 0x008fda0003f25270 */
[----:B------:R-:W3:Y:S08]  /*1aa90*/  @P1 LDC R4, c[0x0][0x44c] ;  /* 0x00011300ff041b82 */ /* 0x000ef00000000800 */
[----:B------:R-:W4:Y:S01]  /*1aaa0*/  @P1 LDC R2, c[0x0][0x450] ;  /* 0x00011400ff021b82 */ /* 0x000f220000000800 */
[----:B---3--:R-:W-:-:S05]  /*1aab0*/  @P1 IMAD.HI.U32 R4, R3, R4, RZ ;  /* 0x0000000403041227 */ /* 0x008fca00078e00ff */
[----:B----4-:R-:W-:-:S05]  /*1aac0*/  @P1 SHF.R.U32.HI R3, RZ, R2, R4 ;  /* 0x00000002ff031219 */ /* 0x010fca0000011604 */
[----:B------:R-:W-:Y:S02]  /*1aad0*/  IMAD.IADD R10, R10, 0x1, R3 ;  /* 0x000000010a0a7824 */ /* 0x000fe400078e0203 */
[----:B------:R-:W3:Y:S02]  /*1aae0*/  LDC.64 R2, c[0x0][0x9e0] ;  /* 0x00027800ff027b82 */ /* 0x000ee40000000a00 */
[----:B---3--:R-:W-:Y:S01]  /*1aaf0*/  ISETP.GE.AND P2, PT, R3, 0x1, PT ;  /* 0x000000010300780c */ /* 0x008fe20003f46270 */
[----:B------:R-:W-:-:S12]  /*1ab00*/  IMAD.IADD R2, R10, 0x1, R2 ;  /* 0x000000010a027824 */ /* 0x000fd800078e0202 */
[----:B------:R-:W-:Y:S05]  /*1ab10*/  @!P2 BRA `(.L_x_1843) ;  /* 0x000000000048a947 */ /* 0x000fea0003800000 */
[C---:B------:R-:W-:Y:S01]  /*1ab20*/  ISETP.GT.AND P0, PT, R10.reuse, RZ, PT ;  /* 0x000000ff0a00720c */ /* 0x040fe20003f04270 */
[----:B------:R-:W-:Y:S01]  /*1ab30*/  BSSY B0, `(.L_x_1844) ;  /* 0x000000e000007945 */ /* 0x000fe20003800000 */
[----:B------:R-:W-:-:S11]  /*1ab40*/  VIADD R6, R10, 0xffffffff ;  /* 0xffffffff0a067836 */ /* 0x000fd60000000000 */
[----:B------:R-:W-:Y:S05]  /*1ab50*/  @P0 BRA `(.L_x_1845) ;  /* 0x00000000001c0947 */ /* 0x000fea0003800000 */
[----:B------:R-:W-:Y:S01]  /*1ab60*/  ISETP.NE.AND P0, PT, R3, 0x1, PT ;  /* 0x000000010300780c */ /* 0x000fe20003f05270 */
[----:B------:R-:W-:-:S12]  /*1ab70*/  IMAD.MOV R6, RZ, RZ, -R10 ;  /* 0x000000ffff067224 */ /* 0x000fd800078e0a0a */
[----:B------:R-:W3:Y:S02]  /*1ab80*/  @P0 LDC.64 R4, c[0x0][0x9e8] ;  /* 0x00027a00ff040b82 */ /* 0x000ee40000000a00 */
[----:B---3--:R-:W-:-:S05]  /*1ab90*/  @P0 IMAD.HI.U32 R4, R6, R4, RZ ;  /* 0x0000000406040227 */ /* 0x008fca00078e00ff */
[----:B------:R-:W-:-:S04]  /*1aba0*/  @P0 SHF.R.U32.HI R6, RZ, R5, R4 ;  /* 0x00000005ff060219 */ /* 0x000fc80000011604 */
[----:B------:R-:W-:Y:S01]  /*1abb0*/  LOP3.LUT R6, RZ, R6, RZ, 0x33, !PT ;  /* 0x00000006ff067212 */ /* 0x000fe200078e33ff */
[----:B------:R-:W-:Y:S06]  /*1abc0*/  BRA `(.L_x_1846) ;  /* 0x0000000000107947 */ /* 0x000fec0003800000 */
.L_x_1845:
[----:B------:R-:W-:-:S13]  /*1abd0*/  ISETP.NE.AND P0, PT, R3, 0x1, PT ;  /* 0x000000010300780c */ /* 0x000fda0003f05270 */
[----:B------:R-:W3:Y:S02]  /*1abe0*/  @P0 LDC.64 R4, c[0x0][0x9e8] ;  /* 0x00027a00ff040b82 */ /* 0x000ee40000000a00 */
[----:B---3--:R-:W-:-:S05]  /*1abf0*/  @P0 IMAD.HI.U32 R4, R6, R4, RZ ;  /* 0x0000000406040227 */ /* 0x008fca00078e00ff */
[----:B------:R-:W-:-:S07]  /*1ac00*/  @P0 SHF.R.U32.HI R6, RZ, R5, R4 ;  /* 0x00000005ff060219 */ /* 0x000fce0000011604 */
.L_x_1846:
[----:B------:R-:W-:Y:S05]  /*1ac10*/  BSYNC B0 ;  /* 0x0000000000007941 */ /* 0x000fea0003800000 */
.L_x_1844:
[----:B------:R-:W-:-:S05]  /*1ac20*/  IMAD R6, R6, R3, R3 ;  /* 0x0000000306067224 */ /* 0x000fca00078e0203 */
[----:B------:R-:W-:-:S07]  /*1ac30*/  VIMNMX R2, R2, R6, PT ;  /* 0x0000000602027248 */ /* 0x000fce0003fe0100 */
.L_x_1843:
[----:B------:R-:W-:Y:S01]  /*1ac40*/  VIADD R2, R2, 0x7f ;  /* 0x0000007f02027836 */ /* 0x000fe20000000000 */
[----:B------:R-:W-:Y:S01]  /*1ac50*/  ULDC UR4, c[0x0][0x9dc] ;  /* 0x0002770000047ab9 */ /* 0x000fe20000000800 */
[----:B------:R-:W-:-:S03]  /*1ac60*/  IMAD.MOV.U32 R5, RZ, RZ, R25 ;  /* 0x000000ffff057224 */ /* 0x000fc600078e0019 */
[----:B------:R-:W-:-:S04]  /*1ac70*/  SHF.R.S32.HI R4, RZ, 0x1f, R2 ;  /* 0x0000001fff047819 */ /* 0x000fc80000011402 */
[----:B------:R-:W-:Y:S02]  /*1ac80*/  LEA.HI R4, R4, R2, RZ, 0x7 ;  /* 0x0000000204047211 */ /* 0x000fe400078f38ff */
[----:B------:R-:W3:Y:S02]  /*1ac90*/  @P1 LDC R2, c[0x0][0x450] ;  /* 0x00011400ff021b82 */ /* 0x000ee40000000800 */
[----:B------:R-:W-:-:S04]  /*1aca0*/  SHF.R.S32.HI R4, RZ, 0x7, R4 ;  /* 0x00000007ff047819 */ /* 0x000fc80000011404 */
[----:B------:R-:W-:Y:S02]  /*1acb0*/  VIMNMX R21, R21, R4, PT ;  /* 0x0000000415157248 */ /* 0x000fe40003fe0100 */
[----:B------:R-:W4:Y:S02]  /*1acc0*/  @P1 LDC R4, c[0x0][0x44c] ;  /* 0x00011300ff041b82 */ /* 0x000f240000000800 */
[----:B----4-:R-:W-:-:S05]  /*1acd0*/  @P1 IMAD.HI.U32 R4, R25, R4, RZ ;  /* 0x0000000419041227 */ /* 0x010fca00078e00ff */
[----:B---3--:R-:W-:-:S05]  /*1ace0*/  @P1 SHF.R.U32.HI R5, RZ, R2, R4 ;  /* 0x00000002ff051219 */ /* 0x008fca0000011604 */
        /* <DEDUP_REMOVED lines=8> */
[----:B------:R-:W3:Y:S02]  /*1ad70*/  @P0 LDC.64 R4, c[0x0][0x9e8] ;  /* 0x00027a00ff040b82 */ /* 0x000ee40000000a00 */
[----:B---3--:R-:W-:-:S05]  /*1ad80*/  @P0 IMAD.HI.U32 R4, R6, R4, RZ ;  /* 0x0000000406040227 */ /* 0x008fca00078e00ff */
[----:B------:R-:W-:-:S04]  /*1ad90*/  @P0 SHF.R.U32.HI R6, RZ, R5, R4 ;  /* 0x00000005ff060219 */ /* 0x000fc80000011604 */
[----:B------:R-:W-:Y:S01]  /*1ada0*/  LOP3.LUT R6, RZ, R6, RZ, 0x33, !PT ;  /* 0x00000006ff067212 */ /* 0x000fe200078e33ff */
[----:B------:R-:W-:Y:S06]  /*1adb0*/  BRA `(.L_x_1850) ;  /* 0x0000000000107947 */ /* 0x000fec0003800000 */
.L_x_1849:
[----:B------:R-:W-:-:S13]  /*1adc0*/  ISETP.NE.AND P0, PT, R3, 0x1, PT ;  /* 0x000000010300780c */ /* 0x000fda0003f05270 */
[----:B------:R-:W3:Y:S02]  /*1add0*/  @P0 LDC.64 R4, c[0x0][0x9e8] ;  /* 0x00027a00ff040b82 */ /* 0x000ee40000000a00 */
[----:B---3--:R-:W-:-:S05]  /*1ade0*/  @P0 IMAD.HI.U32 R4, R6, R4, RZ ;  /* 0x0000000406040227 */ /* 0x008fca00078e00ff */
[----:B------:R-:W-:-:S07]  /*1adf0*/  @P0 SHF.R.U32.HI R6, RZ, R5, R4 ;  /* 0x00000005ff060219 */ /* 0x000fce0000011604 */
.L_x_1850:
[----:B------:R-:W-:Y:S05]  /*1ae00*/  BSYNC B0 ;  /* 0x0000000000007941 */ /* 0x000fea0003800000 */
.L_x_1848:
[----:B------:R-:W-:-:S05]  /*1ae10*/  IMAD R3, R6, R3, RZ ;  /* 0x0000000306037224 */ /* 0x000fca00078e02ff */
[----:B------:R-:W-:-:S07]  /*1ae20*/  VIMNMX R2, R2, R3, !PT ;  /* 0x0000000302027248 */ /* 0x000fce0007fe0100 */
.L_x_1847:
[----:B------:R-:W-:Y:S01]  /*1ae30*/  ISETP.NE.AND P1, PT, R0, RZ, PT ;  /* 0x000000ff0000720c */ /* 0x000fe20003f25270 */
[----:B------:R-:W-:Y:S01]  /*1ae40*/  BSSY B0, `(.L_x_1851) ;  /* 0x0000024000007945 */ /* 0x000fe20003800000 */
[----:B------:R-:W-:-:S04]  /*1ae50*/  SHF.R.S32.HI R3, RZ, 0x1f, R2 ;  /* 0x0000001fff037819 */ /* 0x000fc80000011402 */
[----:B------:R-:W-:Y:S01]  /*1ae60*/  LEA.HI R3, R3, R2, RZ, 0x7 ;  /* 0x0000000203037211 */ /* 0x000fe200078f38ff */
[----:B------:R-:W-:-:S03]  /*1ae70*/  IMAD.MOV.U32 R2, RZ, RZ, RZ ;  /* 0x000000ffff027224 */ /* 0x000fc600078e00ff */
[----:B------:R-:W-:-:S03]  /*1ae80*/  SHF.R.S32.HI R3, RZ, 0x7, R3 ;  /* 0x00000007ff037819 */ /* 0x000fc60000011403 */
[----:B------:R-:W3:Y:S01]  /*1ae90*/  @!P1 LDC R0, c[0x0][0x9f0] ;  /* 0x00027c00ff009b82 */ /* 0x000ee20000000800 */
[----:B------:R-:W-:-:S04]  /*1aea0*/  VIMNMX R4, RZ, R3, !PT ;  /* 0x00000003ff047248 */ /* 0x000fc80007fe0100 */
[----:B------:R-:W-:-:S13]  /*1aeb0*/  ISETP.GT.AND P0, PT, R21, R4, PT ;  /* 0x000000041500720c */ /* 0x000fda0003f04270 */
[----:B------:R-:W-:Y:S05]  /*1aec0*/  @!P0 BRA `(.L_x_1852) ;  /* 0x00000000006c8947 */ /* 0x000fea0003800000 */
[-C--:B---3--:R-:W-:Y:S02]  /*1aed0*/  IABS R5, R0.reuse ;  /* 0x0000000000057213 */ /* 0x088fe40000000000 */
[----:B0-2---:R-:W-:Y:S02]  /*1aee0*/  IABS R7, R0 ;  /* 0x0000000000077213 */ /* 0x005fe40000000000 */
[----:B------:R-:W0:Y:S03]  /*1aef0*/  I2F.RP R2, R5 ;  /* 0x0000000500027306 */ /* 0x000e260000209400 */
[----:B------:R-:W-:-:S05]  /*1af00*/  IMAD.MOV R7, RZ, RZ, -R7 ;  /* 0x000000ffff077224 */ /* 0x000fca00078e0a07 */
[----:B0-----:R-:W0:Y:S02]  /*1af10*/  MUFU.RCP R2, R2 ;  /* 0x0000000200027308 */ /* 0x001e240000001000 */
[----:B0-----:R-:W-:-:S06]  /*1af20*/  VIADD R2, R2, 0xffffffe ;  /* 0x0ffffffe02027836 */ /* 0x001fcc0000000000 */
[----:B------:R-:W0:Y:S02]  /*1af30*/  F2I.FTZ.U32.TRUNC.NTZ R3, R2 ;  /* 0x0000000200037305 */ /* 0x000e24000021f000 */
[----:B0-----:R-:W-:-:S04]  /*1af40*/  IMAD.MOV R2, RZ, RZ, -R3 ;  /* 0x000000ffff027224 */ /* 0x001fc800078e0a03 */
[----:B------:R-:W-:Y:S02]  /*1af50*/  IMAD R6, R2, R5, RZ ;  /* 0x0000000502067224 */ /* 0x000fe400078e02ff */
[----:B------:R-:W-:-:S04]  /*1af60*/  IMAD.MOV.U32 R2, RZ, RZ, RZ ;  /* 0x000000ffff027224 */ /* 0x000fc800078e00ff */
[----:B------:R-:W-:Y:S01]  /*1af70*/  IMAD.HI.U32 R6, R3, R6, R2 ;  /* 0x0000000603067227 */ /* 0x000fe200078e0002 */
[----:B------:R-:W-:-:S05]  /*1af80*/  IADD3 R3, R0, -0x1, R21 ;  /* 0xffffffff00037810 */ /* 0x000fca0007ffe015 */
[----:B------:R-:W-:-:S05]  /*1af90*/  IMAD.IADD R3, R3, 0x1, -R4 ;  /* 0x0000000103037824 */ /* 0x000fca00078e0a04 */
[----:B------:R-:W-:Y:S02]  /*1afa0*/  IABS R2, R3 ;  /* 0x0000000300027213 */ /* 0x000fe40000000000 */
[----:B------:R-:W-:-:S03]  /*1afb0*/  LOP3.LUT R3, R3, R0, RZ, 0x3c, !PT ;  /* 0x0000000003037212 */ /* 0x000fc600078e3cff */
[----:B------:R-:W-:Y:S01]  /*1afc0*/  IMAD.HI.U32 R6, R6, R2, RZ ;  /* 0x0000000206067227 */ /* 0x000fe200078e00ff */
[----:B------:R-:W-:-:S03]  /*1afd0*/  ISETP.GE.AND P2, PT, R3, RZ, PT ;  /* 0x000000ff0300720c */ /* 0x000fc60003f46270 */
        /* <DEDUP_REMOVED lines=10> */
.L_x_1852:
[----:B------:R-:W-:Y:S05]  /*1b080*/  BSYNC B0 ;  /* 0x0000000000007941 */ /* 0x000fea0003800000 */
.L_x_1851:
[-C--:B---3--:R-:W-:Y:S01]  /*1b090*/  IMAD R0, R19, R2.reuse, R4 ;  /* 0x0000000213007224 */ /* 0x088fe200078e0204 */
[----:B------:R-:W-:Y:S04]  /*1b0a0*/  BSSY B7, `(.L_x_1853) ;  /* 0x000039c000077945 */ /* 0x000fe80003800000 */
[----:B------:R-:W-:Y:S01]  /*1b0b0*/  VIADDMNMX R23, R0, R2, R21, PT ;  /* 0x0000000200177246 */ /* 0x000fe20003800115 */
[----:B------:R3:W-:Y:S03]  /*1b0c0*/  STL [R1+0x18], R0 ;  /* 0x0000180001007387 */ /* 0x0007e60000100800 */
[----:B------:R-:W-:Y:S01]  /*1b0d0*/  ISETP.GT.AND P0, PT, R23, R0, PT ;  /* 0x000000001700720c */ /* 0x000fe20003f04270 */
[----:B------:R3:W-:-:S12]  /*1b0e0*/  STL [R1+0x38], R23 ;  /* 0x0000381701007387 */ /* 0x0007d80000100800 */
[----:B---3--:R-:W-:Y:S05]  /*1b0f0*/  @P0 BRA `(.L_x_1854) ;  /* 0x0000000000440947 */ /* 0x008fea0003800000 */
[----:B------:R-:W3:Y:S02]  /*1b100*/  S2R R0, SR_TID.X ;  /* 0x0000000000007919 */ /* 0x000ee40000002100 */
[----:B---3--:R-:W-:-:S04]  /*1b110*/  LOP3.LUT R0, R0, 0x7f, RZ, 0xc0, !PT ;  /* 0x0000007f00007812 */ /* 0x008fc800078ec0ff */
[----:B------:R-:W-:-:S13]  /*1b120*/  ISETP.NE.AND P0, PT, R0, RZ, PT ;  /* 0x000000ff0000720c */ /* 0x000fda0003f05270 */
[----:B------:R-:W-:Y:S05]  /*1b130*/  @P0 BRA `(.L_x_1855) ;  /* 0x0000003800480947 */ /* 0x000fea0003800000 */
[----:B------:R-:W3:Y:S01]  /*1b140*/  S2R R5, SR_LANEID ;  /* 0x0000000000057919 */ /* 0x000ee20000000000 */
[----:B------:R-:W-:Y:S01]  /*1b150*/  VOTEU.ANY UR4, UPT, PT ;  /* 0x0000000000047886 */ /* 0x000fe200038e0100 */
[----:B------:R-:W4:Y:S01]  /*1b160*/  LDC.64 R2, c[0x0][0xc60] ;  /* 0x00031800ff027b82 */ /* 0x000f220000000a00 */
[----:B------:R-:W3:Y:S02]  /*1b170*/  FLO.U32 R0, UR4 ;  /* 0x0000000400007d00 */ /* 0x000ee400080e0000 */
[----:B---3--:R-:W-:-:S06]  /*1b180*/  ISETP.EQ.U32.AND P0, PT, R0, R5, PT ;  /* 0x000000050000720c */ /* 0x008fcc0003f02070 */
[----:B------:R-:W4:Y:S07]  /*1b190*/  POPC R5, UR4 ;  /* 0x0000000400057d09 */ /* 0x000f2e0008000000 */
[----:B----4-:R-:W3:Y:S01]  /*1b1a0*/  @P0 ATOMG.E.ADD.STRONG.GPU PT, R3, desc[UR42][R2.64], R5 ;  /* 0x00000005020309a8 */ /* 0x010ee200081ee1ea */
[----:B------:R-:W4:Y:S02]  /*1b1b0*/  S2R R4, SR_LTMASK ;  /* 0x0000000000047919 */ /* 0x000f240000003900 */
[----:B----4-:R-:W-:-:S04]  /*1b1c0*/  LOP3.LUT R4, R4, UR4, RZ, 0xc0, !PT ;  /* 0x0000000404047c12 */ /* 0x010fc8000f8ec0ff */
[----:B0-2---:R-:W0:Y:S01]  /*1b1d0*/  POPC R7, R4 ;  /* 0x0000000400077309 */ /* 0x005e220000000000 */
[----:B---3--:R-:W0:Y:S02]  /*1b1e0*/  SHFL.IDX PT, R0, R3, R0, 0x1f ;  /* 0x00001f0003007589 */ /* 0x008e2400000e0000 */
[----:B0-----:R-:W-:Y:S01]  /*1b1f0*/  IADD3 R24, R0, UR36, R7 ;  /* 0x0000002400187c10 */ /* 0x001fe2000fffe007 */
[----:B------:R-:W-:Y:S06]  /*1b200*/  BRA `(.L_x_1855) ;  /* 0x0000003800147947 */ /* 0x000fec0003800000 */
.L_x_1854:
        /* <DEDUP_REMOVED lines=9> */
[----:B------:R-:W3:Y:S01]  /*1b2a0*/  LDC.64 R2, c[0x4][R2] ;  /* 0x0100000002027b82 */ /* 0x000ee20000000a00 */
[----:B------:R-:W-:Y:S02]  /*1b2b0*/  IMAD.U32 R5, RZ, RZ, UR7 ;  /* 0x00000007ff057e24 */ /* 0x000fe4000f8e00ff */
[----:B------:R-:W-:Y:S02]  /*1b2c0*/  IMAD.U32 R6, RZ, RZ, UR8 ;  /* 0x00000008ff067e24 */ /* 0x000fe4000f8e00ff */
[----:B0-2---:R-:W-:-:S02]  /*1b2d0*/  IMAD.U32 R7, RZ, RZ, UR9 ;  /* 0x00000009ff077e24 */ /* 0x005fc4000f8e00ff */
[----:B------:R-:W-:Y:S02]  /*1b2e0*/  IMAD.U32 R10, RZ, RZ, UR4 ;  /* 0x00000004ff0a7e24 */ /* 0x000fe4000f8e00ff */
[----:B------:R-:W-:Y:S02]  /*1b2f0*/  IMAD.U32 R11, RZ, RZ, UR5 ;  /* 0x00000005ff0b7e24 */ /* 0x000fe4000f8e00ff */
[----:B------:R-:W-:Y:S02]  /*1b300*/  IMAD.MOV.U32 R8, RZ, RZ, 0x70 ;  /* 0x00000070ff087424 */ /* 0x000fe400078e00ff */
[----:B------:R-:W-:Y:S02]  /*1b310*/  IMAD.MOV.U32 R12, RZ, RZ, 0x1 ;  /* 0x00000001ff0c7424 */ /* 0x000fe400078e00ff */
[----:B-1----:R-:W-:-:S07]  /*1b320*/  IMAD.MOV.U32 R13, RZ, RZ, RZ ;  /* 0x000000ffff0d7224 */ /* 0x002fce00078e00ff */
[----:B------:R-:W-:-:S07]  /*1b330*/  LEPC R20, `(.L_x_1857) ;  /* 0x000000001014794e */ /* 0x000fce0000000000 */
[----:B---3--:R-:W-:Y:S05]  /*1b340*/  CALL.ABS.NOINC R2 ;  /* 0x0000000002007343 */ /* 0x008fea0003c00000 */
.L_x_1857:
[----:B------:R-:W-:Y:S05]  /*1b350*/  BSYNC B6 ;  /* 0x0000000000067941 */ /* 0x000fea0003800000 */
.L_x_1856:
        /* <DEDUP_REMOVED lines=8> */
[----:B------:R3:W4:Y:S01]  /*1b3e0*/  LDC.64 R2, c[0x4][R19] ;  /* 0x0100000013027b82 */ /* 0x0007220000000a00 */
[----:B------:R-:W-:Y:S01]  /*1b3f0*/  IMAD.U32 R4, RZ, RZ, UR6 ;  /* 0x00000006ff047e24 */ /* 0x000fe2000f8e00ff */
[----:B------:R-:W-:Y:S01]  /*1b400*/  MOV R5, UR7 ;  /* 0x0000000700057c02 */ /* 0x000fe20008000f00 */
[----:B------:R-:W-:Y:S02]  /*1b410*/  IMAD.U32 R6, RZ, RZ, UR8 ;  /* 0x00000008ff067e24 */ /* 0x000fe4000f8e00ff */
[----:B0-2---:R-:W-:Y:S02]  /*1b420*/  IMAD.U32 R7, RZ, RZ, UR9 ;  /* 0x00000009ff077e24 */ /* 0x005fe4000f8e00ff */
[----:B------:R-:W-:-:S02]  /*1b430*/  IMAD.U32 R10, RZ, RZ, UR4 ;  /* 0x00000004ff0a7e24 */ /* 0x000fc4000f8e00ff */
[----:B------:R-:W-:Y:S02]  /*1b440*/  IMAD.U32 R11, RZ, RZ, UR5 ;  /* 0x00000005ff0b7e24 */ /* 0x000fe4000f8e00ff */
[----:B------:R-:W-:Y:S02]  /*1b450*/  IMAD.MOV.U32 R8, RZ, RZ, 0x70 ;  /* 0x00000070ff087424 */ /* 0x000fe400078e00ff */
[----:B------:R-:W-:Y:S02]  /*1b460*/  IMAD.MOV.U32 R12, RZ, RZ, 0x1 ;  /* 0x00000001ff0c7424 */ /* 0x000fe400078e00ff */
[----:B-1-3--:R-:W-:-:S07]  /*1b470*/  IMAD.MOV.U32 R13, RZ, RZ, RZ ;  /* 0x000000ffff0d7224 */ /* 0x00afce00078e00ff */
[----:B------:R-:W-:-:S07]  /*1b480*/  LEPC R20, `(.L_x_1860) ;  /* 0x000000001014794e */ /* 0x000fce0000000000 */
[----:B----4-:R-:W-:Y:S05]  /*1b490*/  CALL.ABS.NOINC R2 ;  /* 0x0000000002007343 */ /* 0x010fea0003c00000 */
.L_x_1860:
        /* <DEDUP_REMOVED lines=15> */
.L_x_1859:
[----:B------:R-:W-:Y:S05]  /*1b590*/  BSYNC B6 ;  /* 0x0000000000067941 */ /* 0x000fea0003800000 */
.L_x_1858:
[----:B------:R-:W-:Y:S01]  /*1b5a0*/  ULDC.64 UR4, c[0x0][0x9f8] ;  /* 0x00027e0000047ab9 */ /* 0x000fe20000000a00 */
[----:B------:R-:W3:Y:S01]  /*1b5b0*/  LDL R20, [R1+0x14] ;  /* 0x0000140001147983 */ /* 0x000ee20000100800 */
[----:B------:R-:W-:-:S03]  /*1b5c0*/  ISETP.NE.U32.AND P0, PT, RZ, UR4, PT ;  /* 0x00000004ff007c0c */ /* 0x000fc6000bf05070 */
[----:B------:R-:W4:Y:S01]  /*1b5d0*/  LDL R19, [R1+0x1c] ;  /* 0x00001c0001137983 */ /* 0x000f220000100800 */
[----:B------:R-:W-:Y:S01]  /*1b5e0*/  ISETP.NE.AND.EX P0, PT, RZ, UR5, PT, P0 ;  /* 0x00000005ff007c0c */ /* 0x000fe2000bf05300 */
[----:B0-2---:R-:W-:Y:S01]  /*1b5f0*/  IMAD.MOV.U32 R7, RZ, RZ, R27 ;  /* 0x000000ffff077224 */ /* 0x005fe200078e001b */
[----:B------:R-:W0:Y:S01]  /*1b600*/  LDC R6, c[0x0][0x430] ;  /* 0x00010c00ff067b82 */ /* 0x000e220000000800 */
[----:B------:R-:W2:Y:S10]  /*1b610*/  S2R R21, SR_TID.X ;  /* 0x0000000000157919 */ /* 0x000eb40000002100 */
[----:B------:R-:W1:Y:S02]  /*1b620*/  @P0 LDC.64 R2, c[0x0][0x9f8] ;  /* 0x00027e00ff020b82 */ /* 0x000e640000000a00 */
[----:B-1----:R-:W-:-:S05]  /*1b630*/  @P0 IMAD.WIDE R2, R27, 0x4, R2 ;  /* 0x000000041b020825 */ /* 0x002fca00078e0202 */
[----:B------:R1:W4:Y:S01]  /*1b640*/  @P0 LDG.E R7, desc[UR42][R2.64] ;  /* 0x0000002a02070981 */ /* 0x000322000c1e1900 */
[----:B0-----:R-:W-:Y:S01]  /*1b650*/  ISETP.NE.AND P1, PT, R6, 0x1, PT ;  /* 0x000000010600780c */ /* 0x001fe20003f25270 */
[----:B------:R-:W-:Y:S01]  /*1b660*/  VIADD R23, R23, 0xffffffff ;  /* 0xffffffff17177836 */ /* 0x000fe20000000000 */
[----:B--2---:R-:W-:Y:S01]  /*1b670*/  LOP3.LUT R21, R21, 0x7f, RZ, 0xc0, !PT ;  /* 0x0000007f15157812 */ /* 0x004fe200078ec0ff */
[----:B------:R-:W0:Y:S02]  /*1b680*/  S2R R22, SR_TID.X ;  /* 0x0000000000167919 */ /* 0x000e240000002100 */
[----:B------:R-:W-:Y:S01]  /*1b690*/  IMAD.SHL.U32 R8, R23, 0x80, RZ ;  /* 0x0000008017087824 */ /* 0x000fe200078e00ff */
[----:B------:R-:W-:-:S07]  /*1b6a0*/  SHF.R.U32.HI R21, RZ, 0x3, R21 ;  /* 0x00000003ff157819 */ /* 0x000fce0000011615 */
[----:B-1----:R-:W1:Y:S08]  /*1b6b0*/  @P1 LDC R3, c[0x0][0x434] ;  /* 0x00010d00ff031b82 */ /* 0x002e700000000800 */
[----:B------:R-:W2:Y:S01]  /*1b6c0*/  @P1 LDC R2, c[0x0][0x438] ;  /* 0x00010e00ff021b82 */ /* 0x000ea20000000800 */
[----:B0-----:R-:W-:-:S05]  /*1b6d0*/  IMAD.SHL.U32 R22, R22, 0x10, RZ ;  /* 0x0000001016167824 */ /* 0x001fca00078e00ff */
[----:B------:R-:W-:-:S04]  /*1b6e0*/  LOP3.LUT R22, R22, 0x70, RZ, 0xc0, !PT ;  /* 0x0000007016167812 */ /* 0x000fc800078ec0ff */
[----:B------:R-:W-:-:S04]  /*1b6f0*/  LOP3.LUT R0, R8, R21, R22, 0xfe, !PT ;  /* 0x0000001508007212 */ /* 0x000fc800078efe16 */
[C---:B---3--:R-:W-:Y:S01]  /*1b700*/  ISETP.GE.AND P0, PT, R0.reuse, R20, PT ;  /* 0x000000140000720c */ /* 0x048fe20003f06270 */
[----:B----4-:R-:W-:-:S04]  /*1b710*/  IMAD.IADD R0, R0, 0x1, R19 ;  /* 0x0000000100007824 */ /* 0x010fc800078e0213 */
[----:B-1----:R-:W-:-:S04]  /*1b720*/  @P1 IMAD.HI.U32 R3, R0, R3, RZ ;  /* 0x0000000300031227 */ /* 0x002fc800078e00ff */
[----:B------:R-:W-:Y:S01]  /*1b730*/  IMAD.MOV.U32 R4, RZ, RZ, R0 ;  /* 0x000000ffff047224 */ /* 0x000fe200078e0000 */
[----:B--2---:R-:W-:-:S03]  /*1b740*/  @P1 SHF.R.U32.HI R4, RZ, R2, R3 ;  /* 0x00000002ff041219 */ /* 0x004fc60000011603 */
[----:B------:R-:W0:Y:S02]  /*1b750*/  @!P0 LDC.64 R2, c[0x0][0x428] ;  /* 0x00010a00ff028b82 */ /* 0x000e240000000a00 */
[----:B------:R-:W-:-:S04]  /*1b760*/  IMAD.MOV R5, RZ, RZ, -R4 ;  /* 0x000000ffff057224 */ /* 0x000fc800078e0a04 */
[----:B------:R-:W-:Y:S01]  /*1b770*/  IMAD R0, R6, R5, R0 ;  /* 0x0000000506007224 */ /* 0x000fe200078e0200 */
[--C-:B------:R-:W-:Y:S02]  /*1b780*/  @!P0 SHF.R.S32.HI R5, RZ, 0x1f, R4.reuse ;  /* 0x0000001fff058819 */ /* 0x100fe40000011404 */
[----:B------:R-:W-:Y:S01]  /*1b790*/  SHF.R.S32.HI R9, RZ, 0x1f, R7 ;  /* 0x0000001fff097819 */ /* 0x000fe20000011407 */
[-C--:B0-----:R-:W-:Y:S01]  /*1b7a0*/  @!P0 IMAD.WIDE.U32 R4, R7, R2.reuse, R4 ;  /* 0x0000000207048225 */ /* 0x081fe200078e0004 */
[----:B------:R0:W-:Y:S03]  /*1b7b0*/  STL [R1+0xc], R7 ;  /* 0x00000c0701007387 */ /* 0x0001e60000100800 */
[----:B------:R-:W-:Y:S01]  /*1b7c0*/  @!P0 IMAD R6, R9, R2, RZ ;  /* 0x0000000209068224 */ /* 0x000fe200078e02ff */
[----:B------:R1:W-:Y:S03]  /*1b7d0*/  STL [R1+0x20], R9 ;  /* 0x0000200901007387 */ /* 0x0003e60000100800 */
[----:B------:R-:W-:-:S02]  /*1b7e0*/  @!P0 IMAD R6, R7, R3, R6 ;  /* 0x0000000307068224 */ /* 0x000fc400078e0206 */
[----:B------:R-:W2:Y:S02]  /*1b7f0*/  @!P0 LDC.64 R2, c[0x0][0x418] ;  /* 0x00010600ff028b82 */ /* 0x000ea40000000a00 */
[----:B------:R-:W-:Y:S01]  /*1b800*/  @!P0 IMAD.IADD R5, R5, 0x1, R6 ;  /* 0x0000000105058824 */ /* 0x000fe200078e0206 */
[----:B--2---:R-:W-:Y:S01]  /*1b810*/  @!P0 LEA R6, P1, R4, R2, 0x2 ;  /* 0x0000000204068211 */ /* 0x004fe200078210ff */
[----:B------:R-:W-:-:S03]  /*1b820*/  IMAD.MOV.U32 R2, RZ, RZ, RZ ;  /* 0x000000ffff027224 */ /* 0x000fc600078e00ff */
[----:B0-----:R-:W-:-:S05]  /*1b830*/  @!P0 LEA.HI.X R7, R4, R3, R5, 0x2, P1 ;  /* 0x0000000304078211 */ /* 0x001fca00008f1405 */
[----:B------:R0:W5:Y:S01]  /*1b840*/  @!P0 LDG.E R2, desc[UR42][R6.64] ;  /* 0x0000002a06028981 */ /* 0x000162000c1e1900 */
[----:B-1----:R-:W-:Y:S01]  /*1b850*/  IMAD.U32 R9, RZ, RZ, UR38 ;  /* 0x00000026ff097e24 */ /* 0x002fe2000f8e00ff */
[----:B------:R-:W-:Y:S01]  /*1b860*/  UMOV UR4, 0xffffffff ;  /* 0xffffffff00047882 */ /* 0x000fe20000000000 */
[----:B------:R-:W-:-:S03]  /*1b870*/  LOP3.LUT R18, R18, 0xfffffffd, RZ, 0xc0, !PT ;  /* 0xfffffffd12127812 */ /* 0x000fc600078ec0ff */
[----:B------:R-:W-:-:S13]  /*1b880*/  ISETP.NE.AND P2, PT, R9, 0x3, PT ;  /* 0x000000030900780c */ /* 0x000fda0003f45270 */
[----:B------:R-:W-:Y:S01]  /*1b890*/  @P2 LOP3.LUT R18, R18, 0x2, RZ, 0xfc, !PT ;  /* 0x0000000212122812 */ /* 0x000fe200078efcff */
[----:B0-----:R-:W-:Y:S06]  /*1b8a0*/  BRA.DIV UR4, `(.L_x_1861) ;  /* 0x0000006a040c7947 */ /* 0x001fec000b800000 */
.L_x_2014:
[----:B------:R-:W-:Y:S05]  /*1b8b0*/  @!P2 BRA `(.L_x_1862) ;  /* 0x000000000004a947 */ /* 0x000fea0003800000 */
[----:B------:R-:W-:Y:S01]  /*1b8c0*/  BPT.TRAP 0x1 ;  /* 0x000000040000795c */ /* 0x000fe20000300000 */
.L_x_1862:
[----:B------:R-:W2:Y:S01]  /*1b8d0*/  LDL R9, [R1] ;  /* 0x0000000001097983 */ /* 0x000ea20000100800 */
        /* <DEDUP_REMOVED lines=20> */
[----:B--2---:R-:W-:-:S06]  /*1ba20*/  SHF.L.U32 R4, R9, 0x1f, RZ ;  /* 0x0000001f09047819 */ /* 0x004fcc00000006ff */
[----:B------:R-:W0:Y:S02]  /*1ba30*/  SYNCS.PHASECHK.TRANS64.TRYWAIT P0, [R3+URZ+0x16840], R4 ;  /* 0x01684004030075a7 */ /* 0x000e24000800017f */
[----:B0-----:R-:W-:Y:S05]  /*1ba40*/  @!P0 BRA `(.L_x_1864) ;  /* 0x0000006400d88947 */ /* 0x001fea0003800000 */
.L_x_2015:
[----:B------:R-:W-:Y:S05]  /*1ba50*/  BSYNC B0 ;  /* 0x0000000000007941 */ /* 0x000fea0003800000 */
.L_x_1863:
[----:B------:R-:W2:Y:S01]  /*1ba60*/  LDL R13, [R1+0x14] ;  /* 0x00001400010d7983 */ /* 0x000ea20000100800 */
[----:B------:R-:W-:Y:S01]  /*1ba70*/  ULDC.64 UR4, c[0x0][0x300] ;  /* 0x0000c00000047ab9 */ /* 0x000fe20000000a00 */
[----:B------:R-:W-:Y:S01]  /*1ba80*/  ULDC.64 UR6, c[0x0][0x2e8] ;  /* 0x0000ba0000067ab9 */ /* 0x000fe20000000a00 */
[----:B------:R-:W-:Y:S01]  /*1ba90*/  IMAD R6, R6, UR4, RZ ;  /* 0x0000000406067c24 */ /* 0x000fe2000f8e02ff */
[----:B------:R-:W1:Y:S01]  /*1baa0*/  S2R R9, SR_TID.X ;  /* 0x0000000000097919 */ /* 0x000e620000002100 */
[----:B0-----:R-:W-:Y:S01]  /*1bab0*/  IMAD.WIDE.U32 R4, R0, UR4, RZ ;  /* 0x0000000400047c25 */ /* 0x001fe2000f8e00ff */
        /* <DEDUP_REMOVED lines=10> */
[----:B------:R-:W-:Y:S01]  /*1bb60*/  IMAD.WIDE.U32 R4, R17, UR4, R4 ;  /* 0x0000000411047c25 */ /* 0x000fe2000f8e0004 */
[----:B------:R-:W-:-:S03]  /*1bb70*/  ULDC UR4, c[0x0][0x2f4] ;  /* 0x0000bd0000047ab9 */ /* 0x000fc60000000800 */
[----:B------:R-:W-:Y:S01]  /*1bb80*/  IMAD R2, R17, UR5, R5 ;  /* 0x0000000511027c24 */ /* 0x000fe2000f8e0205 */
[----:B------:R-:W-:-:S04]  /*1bb90*/  LEA R0, P0, R4, UR6, 0x1 ;  /* 0x0000000604007c11 */ /* 0x000fc8000f8008ff */
[----:B------:R-:W-:Y:S02]  /*1bba0*/  LEA.HI.X R2, R4, UR7, R2, 0x1, P0 ;  /* 0x0000000704027c11 */ /* 0x000fe400080f0c02 */
[----:B-1----:R-:W-:Y:S01]  /*1bbb0*/  LOP3.LUT R10, R9, 0x7f, RZ, 0xc0, !PT ;  /* 0x0000007f090a7812 */ /* 0x002fe200078ec0ff */
[----:B0-----:R-:W-:-:S03]  /*1bbc0*/  IMAD.SHL.U32 R9, R12, 0x8, RZ ;  /* 0x000000080c097824 */ /* 0x001fc600078e00ff */
[----:B------:R-:W-:Y:S02]  /*1bbd0*/  SHF.R.U32.HI R11, RZ, 0x3, R10 ;  /* 0x00000003ff0b7819 */ /* 0x000fe4000001160a */
[----:B------:R-:W-:-:S04]  /*1bbe0*/  LOP3.LUT R9, R9, 0x38, RZ, 0xc0, !PT ;  /* 0x0000003809097812 */ /* 0x000fc800078ec0ff */
[----:B------:R-:W-:Y:S01]  /*1bbf0*/  ISETP.GE.AND P2, PT, R9, UR4, PT ;  /* 0x0000000409007c0c */ /* 0x000fe2000bf46270 */
[----:B------:R-:W-:-:S12]  /*1bc00*/  UMOV UR4, 0xffffffff ;  /* 0xffffffff00047882 */ /* 0x000fd80000000000 */
[----:B------:R-:W-:Y:S02]  /*1bc10*/  @P2 LOP3.LUT R18, R18, 0x1, RZ, 0xfc, !PT ;  /* 0x0000000112122812 */ /* 0x000fe400078efcff */
[----:B--2---:R-:W-:Y:S01]  /*1bc20*/  IADD3 R4, -R11, R13, -R8 ;  /* 0x0000000d0b047210 */ /* 0x004fe20007ffe908 */
[----:B------:R-:W-:Y:S02]  /*1bc30*/  IMAD.SHL.U32 R11, R10, 0x8, RZ ;  /* 0x000000080a0b7824 */ /* 0x000fe400078e00ff */
[----:B------:R-:W-:Y:S01]  /*1bc40*/  IMAD.SHL.U32 R10, R12, 0x8, RZ ;  /* 0x000000080c0a7824 */ /* 0x000fe200078e00ff */
[----:B------:R-:W-:-:S04]  /*1bc50*/  ISETP.GE.AND P0, PT, R4, 0x1, PT ;  /* 0x000000010400780c */ /* 0x000fc80003f06270 */
        /* <DEDUP_REMOVED lines=9> */
[----:B-1----:R-:W-:-:S05]  /*1bcf0*/  @P0 IMAD.X R6, RZ, RZ, R6, P1 ;  /* 0x000000ffff060224 */ /* 0x002fca00008e0606 */
[----:B------:R-:W-:-:S04]  /*1bd00*/  @P0 LOP3.LUT R7, R7, R6, RZ, 0x3c, !PT ;  /* 0x0000000607070212 */ /* 0x000fc800078e3cff */
[----:B------:R-:W-:-:S04]  /*1bd10*/  @P0 LOP3.LUT R6, R7, R6, RZ, 0x3c, !PT ;  /* 0x0000000607060212 */ /* 0x000fc800078e3cff */
[----:B------:R-:W-:-:S05]  /*1bd20*/  @P0 LOP3.LUT R7, R7, R6, RZ, 0x3c, !PT ;  /* 0x0000000607070212 */ /* 0x000fca00078e3cff */
[----:B------:R-:W-:Y:S01]  /*1bd30*/  @!PT LDS RZ, [RZ] ;  /* 0x00000000fffff984 */ /* 0x000fe20000000800 */
        /* <DEDUP_REMOVED lines=15> */
[----:B0-----:R-:W-:-:S04]  /*1be30*/  @P0 LEA R7, P1, R9, R7, 0x1 ;  /* 0x0000000709070211 */ /* 0x001fc800078208ff */
[----:B-1----:R-:W-:-:S04]  /*1be40*/  @P0 IADD3.X R6, RZ, R6, RZ, P1, !PT ;  /* 0x00000006ff060210 */ /* 0x002fc80000ffe4ff */
        /* <DEDUP_REMOVED lines=46> */
.L_x_2033:
[----:B------:R-:W-:-:S13]  /*1c130*/  ISETP.GE.AND P0, PT, R4, 0x71, PT ;  /* 0x000000710400780c */ /* 0x000fda0003f06270 */
[----:B0-----:R-:W-:Y:S01]  /*1c140*/  @P0 LEA R6, P1, R9, R0, 0x1 ;  /* 0x0000000009060211 */ /* 0x001fe200078208ff */
        /* <DEDUP_REMOVED lines=8> */
.L_x_1866:
        /* <DEDUP_REMOVED lines=11> */
.L_x_1867:
[----:B------:R1:W5:Y:S01]  /*1c280*/  LDL.LU R4, [R1+0x2c] ;  /* 0x00002c0001047983 */ /* 0x0003620000300800 */
[----:B------:R1:W-:Y:S02]  /*1c290*/  SYNCS.ARRIVE.TRANS64.A1T0 RZ, [R3+URZ+0x16830], RZ ;  /* 0x016830ff03ff79a7 */ /* 0x0003e4000810003f */
        /* <DEDUP_REMOVED lines=8> */
[----:B------:R-:W-:-:S04]  /*1c320*/  ISETP.NE.AND.EX P0, PT, RZ, UR7, PT, P0 ;  /* 0x00000007ff007c0c */ /* 0x000fc8000bf05300 */
[----:B------:R-:W-:Y:S02]  /*1c330*/  SEL R26, R27, RZ, !P0 ;  /* 0x000000ff1b1a7207 */ /* 0x000fe40004000000 */
[----:B-----5:R-:W-:-:S05]  /*1c340*/  SHF.R.S32.HI R2, RZ, 0x1f, R4 ;  /* 0x0000001fff027819 */ /* 0x020fca0000011404 */
[----:B------:R-:W-:-:S04]  /*1c350*/  IMAD R2, R2, UR4, RZ ;  /* 0x0000000402027c24 */ /* 0x000fc8000f8e02ff */
[C---:B------:R-:W-:Y:S01]  /*1c360*/  IMAD R0, R4.reuse, UR5, R2 ;  /* 0x0000000504007c24 */ /* 0x040fe2000f8e0202 */
[----:B------:R-:W-:Y:S01]  /*1c370*/  SHF.R.S32.HI R2, RZ, 0x1f, R27 ;  /* 0x0000001fff027819 */ /* 0x000fe2000001141b */
[----:B0-----:R-:W-:-:S04]  /*1c380*/  IMAD.WIDE.U32 R4, R4, UR4, RZ ;  /* 0x0000000404047c25 */ /* 0x001fc8000f8e00ff */
[----:B-1----:R-:W-:Y:S01]  /*1c390*/  IMAD.IADD R3, R5, 0x1, R0 ;  /* 0x0000000105037824 */ /* 0x002fe200078e0200 */
[----:B------:R-:W-:Y:S01]  /*1c3a0*/  SEL R0, R2, RZ, !P0 ;  /* 0x000000ff02007207 */ /* 0x000fe20004000000 */
[----:B------:R0:W-:Y:S04]  /*1c3b0*/  STL.64 [R1+0x30], R4 ;  /* 0x0000300401007387 */ /* 0x0001e80000100a00 */
[----:B------:R0:W-:Y:S04]  /*1c3c0*/  STL [R1+0x2c], R3 ;  /* 0x00002c0301007387 */ /* 0x0001e80000100800 */
[----:B------:R0:W-:Y:S01]  /*1c3d0*/  STL [R1+0x3c], R0 ;  /* 0x00003c0001007387 */ /* 0x0001e20000100800 */
[----:B------:R-:W-:Y:S05]  /*1c3e0*/  @!P1 BRA `(.L_x_1869) ;  /* 0x0000000000409947 */ /* 0x000fea0003800000 */
[----:B------:R-:W-:Y:S01]  /*1c3f0*/  MOV R2, 0x0 ;  /* 0x0000000000027802 */ /* 0x000fe20000000f00 */
[----:B------:R-:W-:Y:S01]  /*1c400*/  ULDC.64 UR4, c[0x4][0x88] ;  /* 0x0100220000047ab9 */ /* 0x000fe20000000a00 */
[----:B------:R-:W-:Y:S01]  /*1c410*/  ULDC.64 UR6, c[0x4][0x90] ;  /* 0x0100240000067ab9 */ /* 0x000fe20000000a00 */
[----:B------:R-:W-:Y:S01]  /*1c420*/  ULDC.64 UR8, c[0x4][0x20] ;  /* 0x0100080000087ab9 */ /* 0x000fe20000000a00 */
[----:B0-----:R-:W-:Y:S02]  /*1c430*/  IMAD.U32 R4, RZ, RZ, UR4 ;  /* 0x00000004ff047e24 */ /* 0x001fe4000f8e00ff */
        /* <DEDUP_REMOVED lines=11> */
.L_x_1869:
[----:B------:R-:W-:Y:S05]  /*1c4f0*/  BSYNC B6 ;  /* 0x0000000000067941 */ /* 0x000fea0003800000 */
.L_x_1868:
[----:B------:R-:W2:Y:S01]  /*1c500*/  LDL.LU R2, [R1+0x2c] ;  /* 0x00002c0001027983 */ /* 0x000ea20000300800 */
[----:B------:R-:W-:Y:S01]  /*1c510*/  ULDC.64 UR4, c[0x0][0x2d8] ;  /* 0x0000b60000047ab9 */ /* 0x000fe20000000a00 */
[----:B------:R-:W-:Y:S01]  /*1c520*/  ULDC.64 UR6, c[0x0][0x2e0] ;  /* 0x0000b80000067ab9 */ /* 0x000fe20000000a00 */
[----:B------:R-:W1:Y:S01]  /*1c530*/  LDC R9, c[0x0][0x448] ;  /* 0x00011200ff097b82 */ /* 0x000e620000000800 */
[----:B------:R-:W3:Y:S01]  /*1c540*/  LDL.LU.64 R20, [R1+0x30] ;  /* 0x0000300001147983 */ /* 0x000ee20000300a00 */
[----:B------:R-:W-:-:S03]  /*1c550*/  ULDC.64 UR8, c[0x0][0x280] ;  /* 0x0000a00000087ab9 */ /* 0x000fc60000000a00 */
[----:B0-----:R-:W4:Y:S04]  /*1c560*/  LDL.LU R0, [R1+0x3c] ;  /* 0x00003c0001007983 */ /* 0x001f280000300800 */
[----:B------:R0:W5:Y:S01]  /*1c570*/  LDL R10, [R1+0x24] ;  /* 0x00002400010a7983 */ /* 0x0001620000100800 */
[----:B-1----:R-:W-:-:S13]  /*1c580*/  ISETP.NE.AND P1, PT, R9, 0x1, PT ;  /* 0x000000010900780c */ /* 0x002fda0003f25270 */
[----:B------:R-:W1:Y:S08]  /*1c590*/  @P1 LDC R4, c[0x0][0x44c] ;  /* 0x00011300ff041b82 */ /* 0x000e700000000800 */
[----:B------:R-:W0:Y:S08]  /*1c5a0*/  @P1 LDC R5, c[0x0][0x450] ;  /* 0x00011400ff051b82 */ /* 0x000e300000000800 */
[----:B------:R-:W0:Y:S01]  /*1c5b0*/  @P1 LDC R8, c[0x0][0x450] ;  /* 0x00011400ff081b82 */ /* 0x000e220000000800 */
[----:B--2---:R-:W-:-:S02]  /*1c5c0*/  IMAD.MOV.U32 R3, RZ, RZ, R2 ;  /* 0x000000ffff037224 */ /* 0x004fc400078e0002 */
        /* <DEDUP_REMOVED lines=10> */
[----:B------:R4:W5:Y:S02]  /*1c670*/  LDL R26, [R1+0x28] ;  /* 0x00002800011a7983 */ /* 0x0009640000100800 */
[----:B------:R-:W-:Y:S02]  /*1c680*/  IMAD.IADD R3, R3, 0x1, R0 ;  /* 0x0000000103037824 */ /* 0x000fe400078e0200 */
[----:B--2---:R-:W-:Y:S01]  /*1c690*/  IMAD.SHL.U32 R21, R21, 0x10, RZ ;  /* 0x0000001015157824 */ /* 0x004fe200078e00ff */
[----:B---3--:R-:W-:-:S04]  /*1c6a0*/  LOP3.LUT R20, R20, 0x7f, RZ, 0xc0, !PT ;  /* 0x0000007f14147812 */ /* 0x008fc800078ec0ff */
[----:B------:R-:W-:Y:S02]  /*1c6b0*/  LOP3.LUT R21, R21, 0x70, RZ, 0xc0, !PT ;  /* 0x0000007015157812 */ /* 0x000fe400078ec0ff */
[----:B------:R-:W-:-:S04]  /*1c6c0*/  SHF.R.U32.HI R20, RZ, 0x3, R20 ;  /* 0x00000003ff147819 */ /* 0x000fc80000011614 */
[----:B------:R-:W-:-:S05]  /*1c6d0*/  LOP3.LUT R20, R20, R21, RZ, 0xfc, !PT ;  /* 0x0000001514147212 */ /* 0x000fca00078efcff */
[----:B------:R-:W-:-:S04]  /*1c6e0*/  IMAD.IADD R6, R20, 0x1, R25 ;  /* 0x0000000114067824 */ /* 0x000fc800078e0219 */
[----:B-1----:R-:W-:-:S04]  /*1c6f0*/  @P1 IMAD.HI.U32 R0, R6, R4, RZ ;  /* 0x0000000406001227 */ /* 0x002fc800078e00ff */
[----:B------:R-:W-:Y:S01]  /*1c700*/  IMAD.MOV.U32 R4, RZ, RZ, R6 ;  /* 0x000000ffff047224 */ /* 0x000fe200078e0006 */
[----:B0-----:R-:W-:-:S04]  /*1c710*/  @P1 SHF.R.U32.HI R4, RZ, R5, R0 ;  /* 0x00000005ff041219 */ /* 0x001fc80000011600 */
        /* <DEDUP_REMOVED lines=15> */
[----:B------:R-:W-:Y:S01]  /*1c810*/  VIADD R5, R6, 0x80 ;  /* 0x0000008006057836 */ /* 0x000fe20000000000 */
[----:B------:R-:W1:Y:S03]  /*1c820*/  S2R R11, SR_TID.X ;  /* 0x00000000000b7919 */ /* 0x000e660000002100 */
[----:B------:R-:W-:Y:S02]  /*1c830*/  IMAD.MOV.U32 R6, RZ, RZ, R5 ;  /* 0x000000ffff067224 */ /* 0x000fe400078e0005 */
[----:B0-----:R-:W-:-:S05]  /*1c840*/  @P1 IMAD.HI.U32 R7, R5, R7, RZ ;  /* 0x0000000705071227 */ /* 0x001fca00078e00ff */
[----:B------:R-:W-:-:S05]  /*1c850*/  @P1 SHF.R.U32.HI R6, RZ, R8, R7 ;  /* 0x00000008ff061219 */ /* 0x000fca0000011607 */
[----:B------:R-:W-:-:S04]  /*1c860*/  IMAD.MOV R7, RZ, RZ, -R6 ;  /* 0x000000ffff077224 */ /* 0x000fc800078e0a06 */
[----:B------:R-:W-:Y:S01]  /*1c870*/  IMAD R5, R9, R7, R5 ;  /* 0x0000000709057224 */ /* 0x000fe200078e0205 */
[----:B------:R-:W-:Y:S01]  /*1c880*/  SHF.R.S32.HI R7, RZ, 0x1f, R6 ;  /* 0x0000001fff077819 */ /* 0x000fe20000011406 */
[----:B------:R-:W-:-:S04]  /*1c890*/  IMAD.WIDE.U32 R2, R6, UR4, R2 ;  /* 0x0000000406027c25 */ /* 0x000fc8000f8e0002 */
[----:B------:R-:W-:Y:S01]  /*1c8a0*/  IMAD R7, R7, UR4, RZ ;  /* 0x0000000407077c24 */ /* 0x000fe2000f8e02ff */
[----:B------:R-:W-:-:S03]  /*1c8b0*/  ULDC UR4, c[0x0][0x2b8] ;  /* 0x0000ae0000047ab9 */ /* 0x000fc60000000800 */
[----:B------:R-:W-:Y:S01]  /*1c8c0*/  IMAD R7, R6, UR5, R7 ;  /* 0x0000000506077c24 */ /* 0x000fe2000f8e0207 */
[----:B------:R-:W-:Y:S01]  /*1c8d0*/  SHF.R.S32.HI R6, RZ, 0x1f, R5 ;  /* 0x0000001fff067819 */ /* 0x000fe20000011405 */
[----:B-1----:R-:W-:Y:S02]  /*1c8e0*/  IMAD.SHL.U32 R20, R11, 0x8, RZ ;  /* 0x000000080b147824 */ /* 0x002fe400078e00ff */
[----:B------:R-:W-:Y:S02]  /*1c8f0*/  IMAD.IADD R3, R3, 0x1, R7 ;  /* 0x0000000103037824 */ /* 0x000fe400078e0207 */
[----:B------:R-:W-:Y:S02]  /*1c900*/  IMAD R6, R6, UR6, RZ ;  /* 0x0000000606067c24 */ /* 0x000fe4000f8e02ff */
[----:B------:R-:W-:Y:S01]  /*1c910*/  IMAD.WIDE.U32 R2, R5, UR6, R2 ;  /* 0x0000000605027c25 */ /* 0x000fe2000f8e0002 */
[----:B------:R-:W-:-:S03]  /*1c920*/  LOP3.LUT R20, R20, 0x38, RZ, 0xc0, !PT ;  /* 0x0000003814147812 */ /* 0x000fc600078ec0ff */
[----:B------:R-:W-:Y:S01]  /*1c930*/  IMAD R6, R5, UR7, R6 ;  /* 0x0000000705067c24 */ /* 0x000fe2000f8e0206 */
[----:B------:R-:W-:-:S03]  /*1c940*/  LEA R5, P1, R2, UR8, 0x1 ;  /* 0x0000000802057c11 */ /* 0x000fc6000f8208ff */
[----:B------:R-:W-:Y:S01]  /*1c950*/  IMAD.IADD R3, R3, 0x1, R6 ;  /* 0x0000000103037824 */ /* 0x000fe200078e0206 */
        /* <DEDUP_REMOVED lines=8> */
[----:B------:R-:W-:Y:S01]  /*1c9e0*/  IMAD.IADD R25, R21, 0x1, R25 ;  /* 0x0000000115197824 */ /* 0x000fe200078e0219 */
        /* <DEDUP_REMOVED lines=76> */
[----:B-1----:R-:W-:-:S05]  /*1ceb0*/  @!P3 LEA R6, P2, R20, R6, 0x1 ;  /* 0x000000061406b211 */ /* 0x002fca00078408ff */
[----:B------:R-:W-:-:S04]  /*1cec0*/  @!P3 IMAD.X R4, RZ, RZ, R4, P2 ;  /* 0x000000ffff04b224 */ /* 0x000fc800010e0604 */
[----:B------:R-:W-:-:S05]  /*1ced0*/  @!P3 IMAD.MOV.U32 R7, RZ, RZ, R4 ;  /* 0x000000ffff07b224 */ /* 0x000fca00078e0004 */
[----:B------:R1:W-:Y:S02]  /*1cee0*/  @!P3 LDGSTS.E.BYPASS.LTC128B.128 [R10+0xbc00], desc[UR42][R6.64], !P0 ;  /* 0x0bc00000060abfae */ /* 0x0003e4000c101d6a */
[----:B-1----:R-:W-:-:S05]  /*1cef0*/  @!P1 LEA R6, P2, R20, R8, 0x1 ;  /* 0x0000000814069211 */ /* 0x002fca00078408ff */
[----:B0-----:R-:W-:-:S04]  /*1cf00*/  @!P1 IMAD.X R0, RZ, RZ, R0, P2 ;  /* 0x000000ffff009224 */ /* 0x001fc800010e0600 */
        /* <DEDUP_REMOVED lines=13> */
[----:B------:R-:W-:Y:S04]  /*1cfe0*/  SHFL.IDX PT, R3, R3, 0x3, 0x181f ;  /* 0x00781f0003037f89 */ /* 0x000fe800000e0000 */
[----:B0-----:R-:W0:Y:S04]  /*1cff0*/  SHFL.IDX PT, R6, R5, 0x2, 0x181f ;  /* 0x00581f0005067f89 */ /* 0x001e2800000e0000 */
[----:B------:R-:W1:Y:S01]  /*1d000*/  SHFL.IDX PT, R5, R5, 0x3, 0x181f ;  /* 0x00781f0005057f89 */ /* 0x000e6200000e0000 */
[----:B0-----:R-:W-:-:S05]  /*1d010*/  @!P1 LEA R6, P2, R20, R6, 0x1 ;  /* 0x0000000614069211 */ /* 0x001fca00078408ff */
[----:B------:R-:W-:-:S04]  /*1d020*/  @!P1 IMAD.X R0, RZ, RZ, R0, P2 ;  /* 0x000000ffff009224 */ /* 0x000fc800010e0600 */
[----:B------:R-:W-:-:S05]  /*1d030*/  @!P1 IMAD.MOV.U32 R7, RZ, RZ, R0 ;  /* 0x000000ffff079224 */ /* 0x000fca00078e0000 */
[----:B-1----:R0:W-:Y:S02]  /*1d040*/  @!P1 LDGSTS.E.BYPASS.LTC128B.128 [R10+0xd400], desc[UR42][R6.64], !P0 ;  /* 0x0d400000060a9fae */ /* 0x0021e4000c101d6a */
.L_x_2058:
[----:B------:R-:W-:-:S05]  /*1d050*/  VIADD R25, R25, 0xb0 ;  /* 0x000000b019197836 */ /* 0x000fca0000000000 */
        /* <DEDUP_REMOVED lines=9> */
.L_x_1871:
        /* <DEDUP_REMOVED lines=18> */
.L_x_2059:
[----:B------:R-:W-:Y:S05]  /*1d210*/  BSYNC B0 ;  /* 0x0000000000007941 */ /* 0x000fea0003800000 */
.L_x_1872:
[----:B------:R-:W0:Y:S04]  /*1d220*/  LDL.LU R3, [R1+0x38] ;  /* 0x0000380001037983 */ /* 0x000e280000300800 */
[----:B------:R-:W2:Y:S01]  /*1d230*/  LDL R2, [R1+0x18] ;  /* 0x0000180001027983 */ /* 0x000ea20000100800 */
[----:B------:R-:W-:Y:S01]  /*1d240*/  BSSY B0, `(.L_x_1874) ;  /* 0x0000108000007945 */ /* 0x000fe20003800000 */
[----:B0-----:R-:W-:-:S05]  /*1d250*/  VIADD R7, R3, 0xfffffffe ;  /* 0xfffffffe03077836 */ /* 0x001fca0000000000 */
[----:B--2---:R-:W-:-:S13]  /*1d260*/  ISETP.GE.AND P0, PT, R7, R2, PT ;  /* 0x000000020700720c */ /* 0x004fda0003f06270 */
[----:B------:R-:W-:Y:S05]  /*1d270*/  @!P0 BRA `(.L_x_1875) ;  /* 0x0000001000108947 */ /* 0x000fea0003800000 */
[----:B------:R0:W5:Y:S01]  /*1d280*/  LDL.LU R20, [R1] ;  /* 0x0000000001147983 */ /* 0x0001620000300800 */
[----:B------:R-:W-:Y:S01]  /*1d290*/  ULDC UR4, c[0x0][0x2f4] ;  /* 0x0000bd0000047ab9 */ /* 0x000fe20000000800 */
[----:B------:R-:W-:Y:S01]  /*1d2a0*/  IMAD.MOV.U32 R6, RZ, RZ, R28 ;  /* 0x000000ffff067224 */ /* 0x000fe200078e001c */
[----:B------:R-:W2:Y:S01]  /*1d2b0*/  S2R R2, SR_TID.X ;  /* 0x0000000000027919 */ /* 0x000ea20000002100 */
[----:B------:R-:W-:Y:S02]  /*1d2c0*/  IMAD.MOV.U32 R26, RZ, RZ, R23 ;  /* 0x000000ffff1a7224 */ /* 0x000fe400078e0017 */
[----:B--2---:R-:W-:-:S05]  /*1d2d0*/  IMAD.SHL.U32 R2, R2, 0x8, RZ ;  /* 0x0000000802027824 */ /* 0x004fca00078e00ff */
[----:B------:R-:W-:-:S04]  /*1d2e0*/  LOP3.LUT R2, R2, 0x38, RZ, 0xc0, !PT ;  /* 0x0000003802027812 */ /* 0x000fc800078ec0ff */
[----:B0-----:R-:W-:-:S13]  /*1d2f0*/  ISETP.GE.AND P1, PT, R2, UR4, PT ;  /* 0x0000000402007c0c */ /* 0x001fda000bf26270 */
.L_x_1888:
        /* <DEDUP_REMOVED lines=10> */
[----:B------:R-:W-:Y:S02]  /*1d3a0*/  IMAD.SHL.U32 R2, R2, 0x10, RZ ;  /* 0x0000001002027824 */ /* 0x000fe400078e00ff */
[----:B------:R-:W-:-:S03]  /*1d3b0*/  IMAD R4, R7, 0x80, R4 ;  /* 0x0000008007047824 */ /* 0x000fc600078e0204 */
        /* <DEDUP_REMOVED lines=18> */
[----:B------:R-:W-:-:S05]  /*1d4e0*/  VIADD R28, R6, 0x1 ;  /* 0x00000001061c7836 */ /* 0x000fca0000000000 */
[----:B------:R-:W-:-:S04]  /*1d4f0*/  ISETP.NE.AND P0, PT, R28, 0x2, PT ;  /* 0x000000021c00780c */ /* 0x000fc80003f05270 */
[----:B------:R-:W-:-:S04]  /*1d500*/  SEL R2, RZ, 0x1, P0 ;  /* 0x00000001ff027807 */ /* 0x000fc80000000000 */
[----:B-----5:R-:W-:Y:S01]  /*1d510*/  LOP3.LUT R2, R20, R2, RZ, 0x3c, !PT ;  /* 0x0000000214027212 */ /* 0x020fe200078e3cff */
[----:B------:R-:W-:-:S04]  /*1d520*/  IMAD.U32 R8, RZ, RZ, UR38 ;  /* 0x00000026ff087e24 */ /* 0x000fc8000f8e00ff */
[----:B------:R0:W-:Y:S01]  /*1d530*/  STL [R1], R2 ;  /* 0x0000000201007387 */ /* 0x0001e20000100800 */
[----:B------:R-:W-:Y:S02]  /*1d540*/  ISETP.NE.AND P2, PT, R8, 0x3, PT ;  /* 0x000000030800780c */ /* 0x000fe40003f45270 */
[----:B------:R-:W-:Y:S02]  /*1d550*/  MOV R23, R7 ;  /* 0x0000000700177202 */ /* 0x000fe40000000f00 */
[----:B------:R-:W-:Y:S02]  /*1d560*/  SEL R28, R28, RZ, P0 ;  /* 0x000000ff1c1c7207 */ /* 0x000fe40000000000 */
[----:B--2---:R-:W-:-:S07]  /*1d570*/  SHF.R.S32.HI R25, RZ, 0x1f, R4 ;  /* 0x0000001fff197819 */ /* 0x004fce0000011404 */
[----:B0-----:R-:W-:Y:S05]  /*1d580*/  @!P2 BRA `(.L_x_1876) ;  /* 0x000000000004a947 */ /* 0x001fea0003800000 */
[----:B------:R-:W-:Y:S01]  /*1d590*/  BPT.TRAP 0x1 ;  /* 0x000000040000795c */ /* 0x000fe20000300000 */
.L_x_1876:
[----:B------:R-:W-:Y:S01]  /*1d5a0*/  IMAD R5, R28, 0x8, R16 ;  /* 0x000000081c057824 */ /* 0x000fe200078e0210 */
[----:B------:R-:W-:Y:S01]  /*1d5b0*/  SHF.L.U32 R2, R2, 0x1f, RZ ;  /* 0x0000001f02027819 */ /* 0x000fe200000006ff */
[----:B------:R-:W-:Y:S03]  /*1d5c0*/  BSSY B1, `(.L_x_1877) ;  /* 0x0000003000017945 */ /* 0x000fe60003800000 */
[----:B------:R-:W0:Y:S02]  /*1d5d0*/  SYNCS.PHASECHK.TRANS64.TRYWAIT P0, [R5+URZ+0x16840], R2 ;  /* 0x01684002050075a7 */ /* 0x000e24000800017f */
[----:B0-----:R-:W-:Y:S05]  /*1d5e0*/  @!P0 BRA `(.L_x_1878) ;  /* 0x0000006400ac8947 */ /* 0x001fea0003800000 */
.L_x_2060:
[----:B------:R-:W-:Y:S05]  /*1d5f0*/  BSYNC B1 ;  /* 0x0000000000017941 */ /* 0x000fea0003800000 */
.L_x_1877:
        /* <DEDUP_REMOVED lines=15> */
[----:B-1----:R-:W-:Y:S01]  /*1d6f0*/  LOP3.LUT R9, R8, 0x7f, RZ, 0xc0, !PT ;  /* 0x0000007f08097812 */ /* 0x002fe200078ec0ff */
[----:B------:R-:W-:Y:S01]  /*1d700*/  IMAD.WIDE.U32 R2, R17, UR4, R2 ;  /* 0x0000000411027c25 */ /* 0x000fe2000f8e0002 */
[----:B------:R-:W-:-:S03]  /*1d710*/  UMOV UR4, 0xffffffff ;  /* 0xffffffff00047882 */ /* 0x000fc60000000000 */
[----:B------:R-:W-:Y:S02]  /*1d720*/  IMAD.SHL.U32 R11, R9, 0x8, RZ ;  /* 0x00000008090b7824 */ /* 0x000fe400078e00ff */
[----:B------:R-:W-:Y:S02]  /*1d730*/  IMAD.SHL.U32 R9, R8, 0x8, RZ ;  /* 0x0000000808097824 */ /* 0x000fe400078e00ff */
[----:B------:R-:W-:-:S03]  /*1d740*/  IMAD R10, R17, UR5, R3 ;  /* 0x00000005110a7c24 */ /* 0x000fc6000f8e0203 */
[----:B------:R-:W-:-:S04]  /*1d750*/  LOP3.LUT R9, R9, 0x1f8, RZ, 0xc0, !PT ;  /* 0x000001f809097812 */ /* 0x000fc800078ec0ff */
[----:B------:R-:W-:Y:S02]  /*1d760*/  LOP3.LUT R9, R9, 0x38, R8, 0x78, !PT ;  /* 0x0000003809097812 */ /* 0x000fe400078e7808 */
[C---:B------:R-:W-:Y:S02]  /*1d770*/  LEA R8, P0, R2.reuse, UR6, 0x1 ;  /* 0x0000000602087c11 */ /* 0x040fe4000f8008ff */
[----:B------:R-:W-:Y:S02]  /*1d780*/  LOP3.LUT R9, R9, 0x200, R11, 0xf8, !PT ;  /* 0x0000020009097812 */ /* 0x000fe400078ef80b */
[----:B------:R-:W-:-:S03]  /*1d790*/  LEA.HI.X R10, R2, UR7, R10, 0x1, P0 ;  /* 0x00000007020a7c11 */ /* 0x000fc600080f0c0a */
[----:B------:R-:W-:Y:S01]  /*1d7a0*/  IMAD R9, R28, 0x2000, R9 ;  /* 0x000020001c097824 */ /* 0x000fe200078e0209 */
[----:B------:R-:W-:Y:S06]  /*1d7b0*/  BRA.DIV UR4, `(.L_x_1879) ;  /* 0x00000066044c7947 */ /* 0x000fec000b800000 */
[----:B------:R-:W0:Y:S01]  /*1d7c0*/  S2R R3, SR_TID.X ;  /* 0x0000000000037919 */ /* 0x000e220000002100 */
[----:B------:R-:W-:Y:S01]  /*1d7d0*/  IMAD R9, R9, 0x2, R16 ;  /* 0x0000000209097824 */ /* 0x000fe200078e0210 */
[----:B------:R-:W1:Y:S01]  /*1d7e0*/  SHFL.IDX PT, R2, R8, RZ, 0x181f ;  /* 0x00181fff08027589 */ /* 0x000e6200000e0000 */
[----:B0-----:R-:W-:-:S03]  /*1d7f0*/  IMAD.SHL.U32 R11, R3, 0x8, RZ ;  /* 0x00000008030b7824 */ /* 0x001fc600078e00ff */
[----:B------:R-:W0:Y:S02]  /*1d800*/  SHFL.IDX PT, R3, R10, RZ, 0x181f ;  /* 0x00181fff0a037589 */ /* 0x000e2400000e0000 */
[----:B------:R-:W-:-:S05]  /*1d810*/  LOP3.LUT R11, R11, 0x38, RZ, 0xc0, !PT ;  /* 0x000000380b0b7812 */ /* 0x000fca00078ec0ff */
[----:B------:R-:W-:-:S05]  /*1d820*/  IMAD.SHL.U32 R7, R11, 0x2, RZ ;  /* 0x000000020b077824 */ /* 0x000fca00078e00ff */
[----:B-1----:R-:W-:-:S05]  /*1d830*/  IADD3 R2, P0, R2, R7, RZ ;  /* 0x0000000702027210 */ /* 0x002fca0007f1e0ff */
[----:B0-----:R-:W-:-:S05]  /*1d840*/  IMAD.X R3, RZ, RZ, R3, P0 ;  /* 0x000000ffff037224 */ /* 0x001fca00000e0603 */
        /* <DEDUP_REMOVED lines=34> */
.L_x_2078:
        /* <DEDUP_REMOVED lines=8> */
.L_x_1880:
        /* <DEDUP_REMOVED lines=11> */
.L_x_1881:
[----:B------:R1:W-:Y:S01]  /*1dba0*/  SYNCS.ARRIVE.TRANS64.A1T0 RZ, [R5+URZ+0x16830], RZ ;  /* 0x016830ff05ff79a7 */ /* 0x0003e2000810003f */
[----:B------:R-:W-:Y:S05]  /*1dbb0*/  @!P3 BRA `(.L_x_1882) ;  /* 0x000000000004b947 */ /* 0x000fea0003800000 */
[----:B------:R-:W-:Y:S01]  /*1dbc0*/  BPT.TRAP 0x1 ;  /* 0x000000040000795c */ /* 0x000fe20000300000 */
.L_x_1882:
[----:B------:R-:W-:Y:S01]  /*1dbd0*/  SHF.L.U32 R2, R20, 0x1f, RZ ;  /* 0x0000001f14027819 */ /* 0x000fe200000006ff */
[----:B-1----:R-:W-:Y:S01]  /*1dbe0*/  IMAD R5, R6, 0x8, R16 ;  /* 0x0000000806057824 */ /* 0x002fe200078e0210 */
[----:B------:R-:W-:Y:S03]  /*1dbf0*/  BSSY B1, `(.L_x_1883) ;  /* 0x0000003000017945 */ /* 0x000fe60003800000 */
[----:B------:R-:W1:Y:S02]  /*1dc00*/  SYNCS.PHASECHK.TRANS64.TRYWAIT P0, [R5+URZ+0x16860], R2 ;  /* 0x01686002050075a7 */ /* 0x000e64000800017f */
[----:B-1----:R-:W-:Y:S05]  /*1dc10*/  @!P0 BRA `(.L_x_1884) ;  /* 0x0000006800708947 */ /* 0x002fea0003800000 */
.L_x_2079:
[----:B------:R-:W-:Y:S05]  /*1dc20*/  BSYNC B1 ;  /* 0x0000000000017941 */ /* 0x000fea0003800000 */
.L_x_1883:
[----:B0-----:R-:W2:Y:S01]  /*1dc30*/  LDL R8, [R1+0x14] ;  /* 0x0000140001087983 */ /* 0x001ea20000100800 */
        /* <DEDUP_REMOVED lines=59> */
.L_x_2097:
        /* <DEDUP_REMOVED lines=25> */
.L_x_1886:
        /* <DEDUP_REMOVED lines=12> */
.L_x_1887:
[----:B------:R-:W2:Y:S01]  /*1e240*/  LDL R0, [R1+0x18] ;  /* 0x0000180001007983 */ /* 0x000ea20000100800 */
[----:B------:R0:W-:Y:S01]  /*1e250*/  SYNCS.ARRIVE.TRANS64.A1T0 RZ, [R5+URZ+0x16850], RZ ;  /* 0x016850ff05ff79a7 */ /* 0x0001e2000810003f */
[C---:B------:R-:W-:Y:S02]  /*1e260*/  VIADD R7, R23.reuse, 0xffffffff ;  /* 0xffffffff17077836 */ /* 0x040fe40000000000 */
[----:B------:R0:W5:Y:S01]  /*1e270*/  LDL R20, [R1] ;  /* 0x0000000001147983 */ /* 0x0001620000100800 */
[----:B------:R-:W-:Y:S02]  /*1e280*/  IMAD.MOV.U32 R6, RZ, RZ, R28 ;  /* 0x000000ffff067224 */ /* 0x000fe400078e001c */
[----:B------:R-:W-:Y:S01]  /*1e290*/  IMAD.MOV.U32 R26, RZ, RZ, R23 ;  /* 0x000000ffff1a7224 */ /* 0x000fe200078e0017 */
[----:B--2---:R-:W-:-:S13]  /*1e2a0*/  ISETP.GT.AND P0, PT, R23, R0, PT ;  /* 0x000000001700720c */ /* 0x004fda0003f04270 */
[----:B0-----:R-:W-:Y:S05]  /*1e2b0*/  @P0 BRA `(.L_x_1888) ;  /* 0xfffffff000100947 */ /* 0x001fea000383ffff */
.L_x_1875:
[----:B------:R-:W-:Y:S05]  /*1e2c0*/  BSYNC B0 ;  /* 0x0000000000007941 */ /* 0x000fea0003800000 */
.L_x_1874:
        /* <DEDUP_REMOVED lines=17> */
.L_x_1890:
[----:B------:R-:W-:Y:S05]  /*1e3e0*/  BSYNC B0 ;  /* 0x0000000000007941 */ /* 0x000fea0003800000 */
.L_x_1889:
[----:B------:R-:W-:-:S04]  /*1e3f0*/  MOV R0, UR38 ;  /* 0x0000002600007c02 */ /* 0x000fc80008000f00 */
[----:B------:R-:W-:-:S13]  /*1e400*/  ISETP.NE.AND P0, PT, R0, 0x3, PT ;  /* 0x000000030000780c */ /* 0x000fda0003f05270 */
[----:B------:R-:W-:Y:S05]  /*1e410*/  @!P0 BRA `(.L_x_1891) ;  /* 0x0000000000048947 */ /* 0x000fea0003800000 */
[----:B------:R-:W-:Y:S01]  /*1e420*/  BPT.TRAP 0x1 ;  /* 0x000000040000795c */ /* 0x000fe20000300000 */
.L_x_1891:
[----:B------:R-:W2:Y:S04]  /*1e430*/  LDL R3, [R1] ;  /* 0x0000000001037983 */ /* 0x000ea80000100800 */
[----:B------:R-:W3:Y:S01]  /*1e440*/  LDL.LU R2, [R1+0x14] ;  /* 0x0000140001027983 */ /* 0x000ee20000300800 */
[----:B------:R-:W-:Y:S01]  /*1e450*/  IMAD R0, R28, 0x8, R16 ;  /* 0x000000081c007824 */ /* 0x000fe200078e0210 */
[----:B------:R-:W-:Y:S01]  /*1e460*/  BSSY B0, `(.L_x_1892) ;  /* 0x0000005000007945 */ /* 0x000fe20003800000 */
[----:B--2---:R-:W-:-:S04]  /*1e470*/  SHF.L.U32 R3, R3, 0x1f, RZ ;  /* 0x0000001f03037819 */ /* 0x004fc800000006ff */
[----:B------:R-:W0:Y:S01]  /*1e480*/  SYNCS.PHASECHK.TRANS64.TRYWAIT P0, [R0+URZ+0x16860], R3 ;  /* 0x01686003000075a7 */ /* 0x000e22000800017f */
[----:B---3--:R-:W-:Y:S01]  /*1e490*/  IMAD R6, R23, -0x80, R2 ;  /* 0xffffff8017067824 */ /* 0x008fe200078e0202 */
[----:B0-----:R-:W-:Y:S06]  /*1e4a0*/  @!P0 BRA `(.L_x_1893) ;  /* 0x0000006800a88947 */ /* 0x001fec0003800000 */
.L_x_2098:
[----:B------:R-:W-:Y:S05]  /*1e4b0*/  BSYNC B0 ;  /* 0x0000000000007941 */ /* 0x000fea0003800000 */
.L_x_1892:
[----:B------:R-:W1:Y:S01]  /*1e4c0*/  S2R R8, SR_TID.X ;  /* 0x0000000000087919 */ /* 0x000e620000002100 */
[----:B------:R-:W-:Y:S01]  /*1e4d0*/  ULDC UR4, c[0x0][0x2f4] ;  /* 0x0000bd0000047ab9 */ /* 0x000fe20000000800 */
[C---:B-1----:R-:W-:Y:S01]  /*1e4e0*/  IMAD.SHL.U32 R2, R8.reuse, 0x8, RZ ;  /* 0x0000000808027824 */ /* 0x042fe200078e00ff */
[C---:B------:R-:W-:Y:S01]  /*1e4f0*/  LOP3.LUT R5, R8.reuse, 0x7f, RZ, 0xc0, !PT ;  /* 0x0000007f08057812 */ /* 0x040fe200078ec0ff */
[----:B------:R-:W-:-:S03]  /*1e500*/  IMAD.SHL.U32 R7, R8, 0x8, RZ ;  /* 0x0000000808077824 */ /* 0x000fc600078e00ff */
[----:B------:R-:W-:Y:S01]  /*1e510*/  LOP3.LUT R2, R2, 0x1f8, RZ, 0xc0, !PT ;  /* 0x000001f802027812 */ /* 0x000fe200078ec0ff */
[----:B------:R-:W-:Y:S01]  /*1e520*/  IMAD.SHL.U32 R4, R5, 0x8, RZ ;  /* 0x0000000805047824 */ /* 0x000fe200078e00ff */
[----:B------:R-:W-:Y:S02]  /*1e530*/  LOP3.LUT R7, R7, 0x38, RZ, 0xc0, !PT ;  /* 0x0000003807077812 */ /* 0x000fe400078ec0ff */
[----:B------:R-:W-:Y:S02]  /*1e540*/  LOP3.LUT R2, R2, 0x38, R8, 0x78, !PT ;  /* 0x0000003802027812 */ /* 0x000fe400078e7808 */
[----:B------:R-:W-:Y:S01]  /*1e550*/  ISETP.GE.AND P0, PT, R7, UR4, PT ;  /* 0x0000000407007c0c */ /* 0x000fe2000bf06270 */
[----:B------:R-:W-:Y:S01]  /*1e560*/  UMOV UR4, 0xffffffff ;  /* 0xffffffff00047882 */ /* 0x000fe20000000000 */
[----:B------:R-:W-:Y:S02]  /*1e570*/  SHF.R.U32.HI R5, RZ, 0x3, R5 ;  /* 0x00000003ff057819 */ /* 0x000fe40000011605 */
        /* <DEDUP_REMOVED lines=50> */
.L_x_2116:
        /* <DEDUP_REMOVED lines=9> */
.L_x_1895:
        /* <DEDUP_REMOVED lines=11> */
.L_x_1896:
[----:B------:R-:W2:Y:S01]  /*1e9e0*/  LDL.LU R2, [R1] ;  /* 0x0000000001027983 */ /* 0x000ea20000300800 */
[----:B------:R-:W-:Y:S01]  /*1e9f0*/  VIADD R28, R28, 0x1 ;  /* 0x000000011c1c7836 */ /* 0x000fe20000000000 */
[----:B------:R0:W-:Y:S04]  /*1ea00*/  SYNCS.ARRIVE.TRANS64.A1T0 RZ, [R0+URZ+0x16850], RZ ;  /* 0x016850ff00ff79a7 */ /* 0x0001e8000810003f */
[----:B------:R-:W-:-:S04]  /*1ea10*/  ISETP.NE.AND P0, PT, R28, 0x2, PT ;  /* 0x000000021c00780c */ /* 0x000fc80003f05270 */
[----:B0-----:R-:W-:Y:S02]  /*1ea20*/  SEL R0, RZ, 0x1, P0 ;  /* 0x00000001ff007807 */ /* 0x001fe40000000000 */
[----:B------:R-:W-:Y:S02]  /*1ea30*/  SEL R28, R28, RZ, P0 ;  /* 0x000000ff1c1c7207 */ /* 0x000fe40000000000 */
[----:B--2---:R-:W-:-:S05]  /*1ea40*/  LOP3.LUT R2, R2, R0, RZ, 0x3c, !PT ;  /* 0x0000000002027212 */ /* 0x004fca00078e3cff */
[----:B------:R0:W-:Y:S02]  /*1ea50*/  STL [R1], R2 ;  /* 0x0000000201007387 */ /* 0x0001e40000100800 */
.L_x_1855:
[----:B------:R-:W-:Y:S05]  /*1ea60*/  BSYNC B7 ;  /* 0x0000000000077941 */ /* 0x000fea0003800000 */
.L_x_1853:
[----:B------:R-:W-:-:S13]  /*1ea70*/  LOP3.LUT P0, RZ, R18, 0x4, RZ, 0xc0, !PT ;  /* 0x0000000412ff7812 */ /* 0x000fda000780c0ff */
[----:B------:R-:W-:Y:S05]  /*1ea80*/  @!P0 BRA `(.L_x_1897) ;  /* 0x0000000000248947 */ /* 0x000fea0003800000 */
[----:B------:R-:W-:Y:S05]  /*1ea90*/  WARPSYNC.ALL ;  /* 0x0000000000007948 */ /* 0x000fea0003800000 */
[----:B------:R-:W3:Y:S08]  /*1eaa0*/  S2UR UR5, SR_CgaCtaId ;  /* 0x00000000000579c3 */ /* 0x000ef00000008800 */
[----:B------:R-:W-:Y:S06]  /*1eab0*/  BAR.SYNC.DEFER_BLOCKING 0x5, 0x200 ;  /* 0x0148000000007b1d */ /* 0x000fec0000010000 */
[----:B------:R-:W-:-:S02]  /*1eac0*/  UMOV UR4, 0x400 ;  /* 0x0000040000047882 */ /* 0x000fc40000000000 */
[----:B---3--:R-:W-:-:S06]  /*1ead0*/  ULEA UR4, UR5, UR4, 0x18 ;  /* 0x0000000405047291 */ /* 0x008fcc000f8ec03f */
[----:B------:R-:W-:-:S05]  /*1eae0*/  IMAD.U32 R16, RZ, RZ, UR4 ;  /* 0x00000004ff107e24 */ /* 0x000fca000f8e00ff */
[----:B------:R3:W4:Y:S01]  /*1eaf0*/  LDS.128 R24, [R16+0x168d0] ;  /* 0x0168d00010187984 */ /* 0x0007220000000c00 */
[----:B------:R-:W-:Y:S06]  /*1eb00*/  BAR.ARV 0x4, 0x200 ;  /* 0x0108000000007b1d */ /* 0x000fec0000002000 */
[----:B------:R-:W-:Y:S05]  /*1eb10*/  BRA `(.L_x_1898) ;  /* 0x0000000c00d87947 */ /* 0x000fea0003800000 */
.L_x_1897:
[----:B------:R-:W3:Y:S01]  /*1eb20*/  S2R R0, SR_TID.X ;  /* 0x0000000000007919 */ /* 0x000ee20000002100 */
[----:B------:R-:W-:Y:S01]  /*1eb30*/  UMOV UR4, 0xffffffff ;  /* 0xffffffff00047882 */ /* 0x000fe20000000000 */
[----:B---3--:R-:W-:-:S04]  /*1eb40*/  LOP3.LUT R8, R0, 0x1f, RZ, 0xc0, !PT ;  /* 0x0000001f00087812 */ /* 0x008fc800078ec0ff */
[----:B------:R-:W-:Y:S01]  /*1eb50*/  ISETP.NE.AND P0, PT, R8, 0x1f, PT ;  /* 0x0000001f0800780c */ /* 0x000fe20003f05270 */
[----:B------:R-:W-:-:S12]  /*1eb60*/  BRA.DIV UR4, `(.L_x_1899) ;  /* 0x0000006e04387947 */ /* 0x000fd8000b800000 */
[----:B------:R-:W-:Y:S01]  /*1eb70*/  IMAD.IADD R9, R27, 0x1, R8 ;  /* 0x000000011b097824 */ /* 0x000fe200078e0208 */
[----:B------:R-:W-:-:S04]  /*1eb80*/  ULDC UR4, c[0x0][0xc3c] ;  /* 0x00030f0000047ab9 */ /* 0x000fc80000000800 */
[----:B------:R-:W-:-:S13]  /*1eb90*/  ISETP.GE.OR P1, PT, R9, UR4, !P0 ;  /* 0x0000000409007c0c */ /* 0x000fda000c726670 */
[----:B0-----:R-:W0:Y:S08]  /*1eba0*/  @!P1 LDC.64 R2, c[0x0][0xc80] ;  /* 0x00032000ff029b82 */ /* 0x001e300000000a00 */
[----:B------:R-:W3:Y:S01]  /*1ebb0*/  @!P1 LDC.64 R4, c[0x0][0xc78] ;  /* 0x00031e00ff049b82 */ /* 0x000ee20000000a00 */
[----:B0-----:R-:W-:-:S05]  /*1ebc0*/  @!P1 IMAD.WIDE R2, R9, 0x4, R2 ;  /* 0x0000000409029825 */ /* 0x001fca00078e0202 */
[----:B--2---:R3:W2:Y:S02]  /*1ebd0*/  @!P1 LDG.E R7, desc[UR42][R2.64] ;  /* 0x0000002a02079981 */ /* 0x0046a4000c1e1900 */
[----:B---3--:R-:W-:-:S05]  /*1ebe0*/  @!P1 IMAD.WIDE R2, R9, 0x4, R4 ;  /* 0x0000000409029825 */ /* 0x008fca00078e0204 */
        /* <DEDUP_REMOVED lines=13> */
[----:B-1----:R-:W-:-:S05]  /*1ecc0*/  IMAD R13, R5, R25, RZ ;  /* 0x00000019050d7224 */ /* 0x002fca00078e02ff */
        /* <DEDUP_REMOVED lines=16> */
.L_x_2126:
[----:B------:R-:W-:Y:S02]  /*1edd0*/  ULDC UR4, c[0x0][0xc38] ;  /* 0x00030e0000047ab9 */ /* 0x000fe40000000800 */
[----:B------:R-:W-:-:S04]  /*1ede0*/  IMAD.U32 R4, RZ, RZ, UR4 ;  /* 0x00000004ff047e24 */ /* 0x000fc8000f8e00ff */
[----:B-1----:R-:W-:-:S04]  /*1edf0*/  IMAD R3, R14, R4, RZ ;  /* 0x000000040e037224 */ /* 0x002fc800078e02ff */
[----:B------:R-:W-:-:S05]  /*1ee00*/  IMAD.IADD R6, R6, 0x1, R3 ;  /* 0x0000000106067824 */ /* 0x000fca00078e0203 */
[----:B------:R-:W-:-:S13]  /*1ee10*/  ISETP.GT.AND P6, PT, R6, R0, PT ;  /* 0x000000000600720c */ /* 0x000fda0003fc4270 */
[----:B------:R-:W-:Y:S05]  /*1ee20*/  @P6 BRA `(.L_x_1900) ;  /* 0x0000000000a46947 */ /* 0x000fea0003800000 */
.L_x_1903:
        /* <DEDUP_REMOVED lines=35> */
.L_x_2134:
[----:B------:R-:W-:Y:S02]  /*1f060*/  ULDC UR4, c[0x0][0xc38] ;  /* 0x00030e0000047ab9 */ /* 0x000fe40000000800 */
[----:B------:R-:W-:-:S04]  /*1f070*/  IMAD.U32 R4, RZ, RZ, UR4 ;  /* 0x00000004ff047e24 */ /* 0x000fc8000f8e00ff */
[----:B-1----:R-:W-:-:S04]  /*1f080*/  IMAD R3, R14, R4, RZ ;  /* 0x000000040e037224 */ /* 0x002fc800078e02ff */
[----:B------:R-:W-:-:S05]  /*1f090*/  IMAD.IADD R6, R3, 0x1, R6 ;  /* 0x0000000103067824 */ /* 0x000fca00078e0206 */
[----:B------:R-:W-:-:S13]  /*1f0a0*/  ISETP.GT.AND P6, PT, R6, R0, PT ;  /* 0x000000000600720c */ /* 0x000fda0003fc4270 */
[----:B------:R-:W-:Y:S05]  /*1f0b0*/  @!P6 BRA `(.L_x_1903) ;  /* 0xfffffffc005ce947 */ /* 0x000fea000383ffff */
.L_x_1900:
        /* <DEDUP_REMOVED lines=10> */
.L_x_2139:
[----:B------:R-:W-:-:S13]  /*1f160*/  ISETP.NE.AND P0, PT, R3, RZ, PT ;  /* 0x000000ff0300720c */ /* 0x000fda0003f05270 */
[----:B------:R-:W-:Y:S05]  /*1f170*/  @!P0 BRA `(.L_x_1905) ;  /* 0x0000000000108947 */ /* 0x000fea0003800000 */
[----:B------:R-:W-:Y:S01]  /*1f180*/  UMOV UR4, 0xffffffff ;  /* 0xffffffff00047882 */ /* 0x000fe20000000000 */
[----:B------:R-:W-:Y:S02]  /*1f190*/  VIADD R12, R7, 0xffffffff ;  /* 0xffffffff070c7836 */ /* 0x000fe40000000000 */
[----:B------:R-:W-:Y:S05]  /*1f1a0*/  BRA.DIV UR4, `(.L_x_1906) ;  /* 0x0000006e04f87947 */ /* 0x000fea000b800000 */
[----:B------:R4:W0:Y:S02]  /*1f1b0*/  SHFL.IDX PT, R24, R2, R12, 0x1f ;  /* 0x00001f0c02187589 */ /* 0x00082400000e0000 */
.L_x_1905:
        /* <DEDUP_REMOVED lines=10> */
[----:B0-----:R-:W-:Y:S01]  /*1f260*/  VIADD R8, R7, 0xffffffe ;  /* 0x0ffffffe07087836 */ /* 0x001fe20000000000 */
[----:B------:R-:W-:-:S05]  /*1f270*/  IABS R7, R25 ;  /* 0x0000001900077213 */ /* 0x000fca0000000000 */
[----:B------:R0:W1:Y:S02]  /*1f280*/  F2I.FTZ.U32.TRUNC.NTZ R3, R8 ;  /* 0x0000000800037305 */ /* 0x000064000021f000 */
[----:B0-----:R-:W-:Y:S01]  /*1f290*/  IABS R8, R0 ;  /* 0x0000000000087213 */ /* 0x001fe20000000000 */
[----:B-1----:R-:W-:-:S04]  /*1f2a0*/  IMAD.MOV R9, RZ, RZ, -R3 ;  /* 0x000000ffff097224 */ /* 0x002fc800078e0a03 */
[----:B------:R-:W-:-:S04]  /*1f2b0*/  IMAD R9, R9, R4, RZ ;  /* 0x0000000409097224 */ /* 0x000fc800078e02ff */
[----:B------:R-:W-:Y:S02]  /*1f2c0*/  IMAD.HI.U32 R3, R3, R9, R2 ;  /* 0x0000000903037227 */ /* 0x000fe400078e0002 */
[----:B------:R-:W0:Y:S02]  /*1f2d0*/  MUFU.RCP R2, R10 ;  /* 0x0000000a00027308 */ /* 0x000e240000001000 */
[----:B------:R-:W-:Y:S02]  /*1f2e0*/  IMAD.MOV R9, RZ, RZ, -R7 ;  /* 0x000000ffff097224 */ /* 0x000fe400078e0a07 */
[----:B------:R-:W-:-:S04]  /*1f2f0*/  IMAD.HI.U32 R7, R3, R8, RZ ;  /* 0x0000000803077227 */ /* 0x000fc800078e00ff */
[----:B------:R-:W-:-:S05]  /*1f300*/  IMAD R9, R7, R9, R8 ;  /* 0x0000000907097224 */ /* 0x000fca00078e0208 */
[----:B------:R-:W-:Y:S01]  /*1f310*/  ISETP.GT.U32.AND P1, PT, R4, R9, PT ;  /* 0x000000090400720c */ /* 0x000fe20003f24070 */
[----:B0-----:R-:W-:Y:S02]  /*1f320*/  VIADD R8, R2, 0xffffffe ;  /* 0x0ffffffe02087836 */ /* 0x001fe40000000000 */
[----:B------:R-:W-:Y:S02]  /*1f330*/  IMAD.MOV.U32 R2, RZ, RZ, RZ ;  /* 0x000000ffff027224 */ /* 0x000fe400078e00ff */
[----:B------:R-:W0:Y:S08]  /*1f340*/  F2I.FTZ.U32.TRUNC.NTZ R3, R8 ;  /* 0x0000000800037305 */ /* 0x000e30000021f000 */
[----:B------:R-:W-:-:S02]  /*1f350*/  @!P1 IMAD.IADD R9, R9, 0x1, -R4 ;  /* 0x0000000109099824 */ /* 0x000fc400078e0a04 */
[----:B------:R-:W-:Y:S01]  /*1f360*/  @!P1 VIADD R7, R7, 0x1 ;  /* 0x0000000107079836 */ /* 0x000fe20000000000 */
[----:B------:R-:W-:Y:S02]  /*1f370*/  ISETP.NE.AND P1, PT, R25, RZ, PT ;  /* 0x000000ff1900720c */ /* 0x000fe40003f25270 */
[----:B------:R-:W-:Y:S02]  /*1f380*/  ISETP.GE.U32.AND P0, PT, R9, R4, PT ;  /* 0x000000040900720c */ /* 0x000fe40003f06070 */
[----:B------:R-:W-:Y:S01]  /*1f390*/  IABS R4, R5 ;  /* 0x0000000500047213 */ /* 0x000fe20000000000 */
[----:B0-----:R-:W-:-:S04]  /*1f3a0*/  IMAD.MOV R9, RZ, RZ, -R3 ;  /* 0x000000ffff097224 */ /* 0x001fc800078e0a03 */
[----:B------:R-:W-:Y:S02]  /*1f3b0*/  IMAD.MOV R4, RZ, RZ, -R4 ;  /* 0x000000ffff047224 */ /* 0x000fe400078e0a04 */
[----:B------:R-:W-:-:S04]  /*1f3c0*/  IMAD R9, R9, R6, RZ ;  /* 0x0000000609097224 */ /* 0x000fc800078e02ff */
[----:B------:R-:W-:Y:S01]  /*1f3d0*/  IMAD.HI.U32 R2, R3, R9, R2 ;  /* 0x0000000903027227 */ /* 0x000fe200078e0002 */
[----:B------:R-:W-:-:S03]  /*1f3e0*/  LOP3.LUT R3, R0, R25, RZ, 0x3c, !PT ;  /* 0x0000001900037212 */ /* 0x000fc600078e3cff */
[----:B------:R-:W-:Y:S01]  /*1f3f0*/  @P0 VIADD R7, R7, 0x1 ;  /* 0x0000000107070836 */ /* 0x000fe20000000000 */
[----:B------:R-:W-:-:S13]  /*1f400*/  ISETP.GE.AND P2, PT, R3, RZ, PT ;  /* 0x000000ff0300720c */ /* 0x000fda0003f46270 */
[----:B------:R-:W-:Y:S01]  /*1f410*/  @!P2 IMAD.MOV R7, RZ, RZ, -R7 ;  /* 0x000000ffff07a224 */ /* 0x000fe200078e0a07 */
[----:B------:R-:W-:-:S04]  /*1f420*/  @!P1 LOP3.LUT R7, RZ, R25, RZ, 0x33, !PT ;  /* 0x00000019ff079212 */ /* 0x000fc800078e33ff */
[----:B------:R-:W-:-:S05]  /*1f430*/  IABS R3, R7 ;  /* 0x0000000700037213 */ /* 0x000fca0000000000 */
        /* <DEDUP_REMOVED lines=14> */
[--C-:B------:R-:W-:Y:S02]  /*1f520*/  IMAD R5, R5, R4, R7.reuse ;  /* 0x0000000405057224 */ /* 0x100fe400078e0207 */
[----:B------:R-:W-:Y:S02]  /*1f530*/  IMAD.MOV R2, RZ, RZ, -R7 ;  /* 0x000000ffff027224 */ /* 0x000fe400078e0a07 */
[----:B------:R-:W-:Y:S02]  /*1f540*/  IMAD R26, R5, 0x10000, R26 ;  /* 0x00010000051a7824 */ /* 0x000fe400078e021a */
[----:B------:R-:W-:Y:S01]  /*1f550*/  IMAD R2, R25, R2, R0 ;  /* 0x0000000219027224 */ /* 0x000fe200078e0200 */
[----:B------:R-:W-:Y:S06]  /*1f560*/  BRA `(.L_x_1908) ;  /* 0x0000000000f47947 */ /* 0x000fec0003800000 */
.L_x_1907:
[----:B----4-:R-:W0:Y:S02]  /*1f570*/  LDC.64 R2, c[0x0][0xc90] ;  /* 0x00032400ff027b82 */ /* 0x010e240000000a00 */
[----:B0-----:R-:W-:-:S05]  /*1f580*/  IMAD.WIDE R2, R27, 0x4, R2 ;  /* 0x000000041b027825 */ /* 0x001fca00078e0202 */
[----:B-1----:R0:W2:Y:S02]  /*1f590*/  LDG.E R7, desc[UR42][R2.64] ;  /* 0x0000002a02077981 */ /* 0x0020a4000c1e1900 */
[----:B0-----:R-:W-:Y:S02]  /*1f5a0*/  IMAD.MOV.U32 R2, RZ, RZ, RZ ;  /* 0x000000ffff027224 */ /* 0x001fe400078e00ff */
[----:B--2---:R-:W-:-:S05]  /*1f5b0*/  IMAD R5, R25, R7, RZ ;  /* 0x0000000719057224 */ /* 0x004fca00078e02ff */
[-C--:B------:R-:W-:Y:S02]  /*1f5c0*/  IABS R6, R5.reuse ;  /* 0x0000000500067213 */ /* 0x080fe40000000000 */
[----:B------:R-:W-:Y:S02]  /*1f5d0*/  IABS R10, R5 ;  /* 0x00000005000a7213 */ /* 0x000fe40000000000 */
[----:B------:R-:W0:Y:S08]  /*1f5e0*/  I2F.RP R8, R6 ;  /* 0x0000000600087306 */ /* 0x000e300000209400 */
[----:B0-----:R-:W0:Y:S02]  /*1f5f0*/  MUFU.RCP R8, R8 ;  /* 0x0000000800087308 */ /* 0x001e240000001000 */
[----:B0-----:R-:W-:-:S02]  /*1f600*/  VIADD R9, R8, 0xffffffe ;  /* 0x0ffffffe08097836 */ /* 0x001fc40000000000 */
[----:B------:R-:W-:-:S04]  /*1f610*/  IMAD.MOV R8, RZ, RZ, -R10 ;  /* 0x000000ffff087224 */ /* 0x000fc800078e0a0a */
[----:B------:R-:W0:Y:S02]  /*1f620*/  F2I.FTZ.U32.TRUNC.NTZ R3, R9 ;  /* 0x0000000900037305 */ /* 0x000e24000021f000 */
[----:B0-----:R-:W-:-:S04]  /*1f630*/  IMAD.MOV R11, RZ, RZ, -R3 ;  /* 0x000000ffff0b7224 */ /* 0x001fc800078e0a03 */
[----:B------:R-:W-:-:S04]  /*1f640*/  IMAD R11, R11, R6, RZ ;  /* 0x000000060b0b7224 */ /* 0x000fc800078e02ff */
[----:B------:R-:W-:Y:S01]  /*1f650*/  IMAD.HI.U32 R3, R3, R11, R2 ;  /* 0x0000000b03037227 */ /* 0x000fe200078e0002 */
        /* <DEDUP_REMOVED lines=9> */
[----:B------:R-:W-:-:S13]  /*1f6f0*/  ISETP.GE.U32.AND P0, PT, R9, R6, PT ;  /* 0x000000060900720c */ /* 0x000fda0003f06070 */
[----:B------:R-:W-:-:S04]  /*1f700*/  @P0 VIADD R3, R3, 0x1 ;  /* 0x0000000103030836 */ /* 0x000fc80000000000 */
[----:B------:R-:W-:-:S04]  /*1f710*/  IMAD.MOV.U32 R2, RZ, RZ, R3 ;  /* 0x000000ffff027224 */ /* 0x000fc800078e0003 */
[----:B------:R-:W-:Y:S01]  /*1f720*/  @!P2 IMAD.MOV R2, RZ, RZ, -R2 ;  /* 0x000000ffff02a224 */ /* 0x000fe200078e0a02 */
[----:B------:R-:W-:-:S05]  /*1f730*/  @!P1 LOP3.LUT R2, RZ, R5, RZ, 0x33, !PT ;  /* 0x00000005ff029212 */ /* 0x000fca00078e33ff */
[----:B------:R-:W-:Y:S02]  /*1f740*/  IMAD R6, R7, R2, RZ ;  /* 0x0000000207067224 */ /* 0x000fe400078e02ff */
[----:B------:R-:W-:Y:S02]  /*1f750*/  IMAD.MOV R2, RZ, RZ, -R2 ;  /* 0x000000ffff027224 */ /* 0x000fe400078e0a02 */
[----:B------:R-:W-:Y:S02]  /*1f760*/  IMAD.MOV R3, RZ, RZ, -R6 ;  /* 0x000000ffff037224 */ /* 0x000fe400078e0a06 */
[----:B------:R-:W-:Y:S02]  /*1f770*/  IMAD R5, R5, R2, R0 ;  /* 0x0000000205057224 */ /* 0x000fe400078e0200 */
[----:B------:R-:W-:Y:S01]  /*1f780*/  IMAD.MOV.U32 R2, RZ, RZ, RZ ;  /* 0x000000ffff027224 */ /* 0x000fe200078e00ff */
[----:B------:R-:W-:-:S04]  /*1f790*/  VIADDMNMX R4, R3, R4, R7, PT ;  /* 0x0000000403047246 */ /* 0x000fc80003800107 */
[----:B------:R-:W-:-:S04]  /*1f7a0*/  IABS R7, R4 ;  /* 0x0000000400077213 */ /* 0x000fc80000000000 */
[----:B------:R-:W0:Y:S08]  /*1f7b0*/  I2F.RP R8, R7 ;  /* 0x0000000700087306 */ /* 0x000e300000209400 */
[----:B0-----:R-:W0:Y:S02]  /*1f7c0*/  MUFU.RCP R8, R8 ;  /* 0x0000000800087308 */ /* 0x001e240000001000 */
[----:B0-----:R-:W-:-:S06]  /*1f7d0*/  VIADD R3, R8, 0xffffffe ;  /* 0x0ffffffe08037836 */ /* 0x001fcc0000000000 */
[----:B------:R-:W0:Y:S02]  /*1f7e0*/  F2I.FTZ.U32.TRUNC.NTZ R3, R3 ;  /* 0x0000000300037305 */ /* 0x000e24000021f000 */
[----:B0-----:R-:W-:-:S05]  /*1f7f0*/  IADD3 R0, RZ, -R3, RZ ;  /* 0x80000003ff007210 */ /* 0x001fca0007ffe0ff */
        /* <DEDUP_REMOVED lines=12> */
[----:B------:R-:W-:Y:S02]  /*1f8c0*/  LOP3.LUT R0, R5, R4, RZ, 0x3c, !PT ;  /* 0x0000000405007212 */ /* 0x000fe400078e3cff */
[----:B------:R-:W-:Y:S02]  /*1f8d0*/  IADD3 R5, R6, 0x1000000, R5 ;  /* 0x0100000006057810 */ /* 0x000fe40007ffe005 */
[----:B------:R-:W-:-:S07]  /*1f8e0*/  ISETP.GE.AND P2, PT, R0, RZ, PT ;  /* 0x000000ff0000720c */ /* 0x000fce0003f46270 */
[----:B------:R-:W-:-:S06]  /*1f8f0*/  @P0 VIADD R2, R2, 0x1 ;  /* 0x0000000102020836 */ /* 0x000fcc0000000000 */
[----:B------:R-:W-:Y:S01]  /*1f900*/  @!P2 IMAD.MOV R2, RZ, RZ, -R2 ;  /* 0x000000ffff02a224 */ /* 0x000fe200078e0a02 */
[----:B------:R-:W-:Y:S01]  /*1f910*/  @!P1 LOP3.LUT R2, RZ, R4, RZ, 0x33, !PT ;  /* 0x00000004ff029212 */ /* 0x000fe200078e33ff */
[----:B------:R-:W-:-:S04]  /*1f920*/  IMAD.MOV R4, RZ, RZ, -R4 ;  /* 0x000000ffff047224 */ /* 0x000fc800078e0a04 */
[----:B------:R-:W-:-:S07]  /*1f930*/  IMAD R26, R2, R4, R5 ;  /* 0x00000004021a7224 */ /* 0x000fce00078e0205 */
.L_x_1908:
[----:B------:R-:W-:-:S05]  /*1f940*/  LOP3.LUT R2, RZ, R2, RZ, 0x33, !PT ;  /* 0x00000002ff027212 */ /* 0x000fca00078e33ff */
[----:B------:R-:W-:Y:S01]  /*1f950*/  IMAD.IADD R25, R25, 0x1, R2 ;  /* 0x0000000119197824 */ /* 0x000fe200078e0202 */
[----:B------:R-:W-:Y:S06]  /*1f960*/  BRA `(.L_x_1909) ;  /* 0x00000000001c7947 */ /* 0x000fec0003800000 */
.L_x_1901:
[----:B------:R-:W-:Y:S01]  /*1f970*/  UMOV UR4, URZ ;  /* 0x0000003f00047c82 */ /* 0x000fe20008000000 */
[----:B------:R-:W-:Y:S01]  /*1f980*/  UMOV UR5, URZ ;  /* 0x0000003f00057c82 */ /* 0x000fe20008000000 */
[----:B------:R-:W-:Y:S01]  /*1f990*/  ULDC UR6, c[0x0][0xc3c] ;  /* 0x00030f0000067ab9 */ /* 0x000fe20000000800 */
[----:B------:R-:W-:Y:S02]  /*1f9a0*/  IMAD.MOV.U32 R24, RZ, RZ, R0 ;  /* 0x000000ffff187224 */ /* 0x000fe400078e0000 */
[----:B------:R-:W-:Y:S02]  /*1f9b0*/  IMAD.U32 R25, RZ, RZ, UR4 ;  /* 0x00000004ff197e24 */ /* 0x000fe4000f8e00ff */
[----:B------:R-:W-:Y:S02]  /*1f9c0*/  IMAD.U32 R26, RZ, RZ, UR5 ;  /* 0x00000005ff1a7e24 */ /* 0x000fe4000f8e00ff */
[----:B------:R-:W-:-:S07]  /*1f9d0*/  IMAD.U32 R27, RZ, RZ, UR6 ;  /* 0x00000006ff1b7e24 */ /* 0x000fce000f8e00ff */
.L_x_1909:
        /* <DEDUP_REMOVED lines=10> */
.L_x_1898:
[----:B------:R-:W-:Y:S02]  /*1fa80*/  ULDC UR4, c[0x0][0xc3c] ;  /* 0x00030f0000047ab9 */ /* 0x000fe40000000800 */
[----:B----4-:R-:W-:-:S13]  /*1fa90*/  ISETP.GE.AND P0, PT, R27, UR4, PT ;  /* 0x000000041b007c0c */ /* 0x010fda000bf06270 */
[----:B------:R-:W-:Y:S05]  /*1faa0*/  @!P0 BRA `(.L_x_1910) ;  /* 0xffffff9400808947 */ /* 0x000fea000383ffff */
[----:B------:R-:W-:Y:S05]  /*1fab0*/  BSYNC B8 ;  /* 0x0000000000087941 */ /* 0x000fea0003800000 */
.L_x_1797:
[----:B0-----:R-:W4:Y:S01]  /*1fac0*/  LDL.LU R0, [R1+0x40] ;  /* 0x0000400001007983 */ /* 0x001f220000300800 */
[----:B------:R-:W-:Y:S01]  /*1fad0*/  BSSY B0, `(.L_x_1911) ;  /* 0x000000b000007945 */ /* 0x000fe20003800000 */
[----:B------:R-:W0:Y:S01]  /*1fae0*/  S2R R5, SR_CgaCtaId ;  /* 0x0000000000057919 */ /* 0x000e220000008800 */
[----:B----4-:R-:W-:-:S05]  /*1faf0*/  VIADD R0, R0, 0x1 ;  /* 0x0000000100007836 */ /* 0x010fca0000000000 */
        /* <DEDUP_REMOVED lines=8> */
.L_x_2142:
[----:B------:R-:W-:Y:S05]  /*1fb80*/  BSYNC B0 ;  /* 0x0000000000007941 */ /* 0x000fea0003800000 */
.L_x_1911:
[----:B------:R-:W-:-:S03]  /*1fb90*/  UMOV UR4, 0xffffffff ;  /* 0xffffffff00047882 */ /* 0x000fc60000000000 */
[----:B------:R-:W-:Y:S05]  /*1fba0*/  BRA.DIV UR4, `(.L_x_1913) ;  /* 0x0000006604b47947 */ /* 0x000fea000b800000 */
[----:B0-----:R-:W0:Y:S02]  /*1fbb0*/  S2R R0, SR_TID.X ;  /* 0x0000000000007919 */ /* 0x001e240000002100 */
[----:B0-----:R-:W-:-:S04]  /*1fbc0*/  SHF.R.U32.HI R0, RZ, 0x5, R0 ;  /* 0x00000005ff007819 */ /* 0x001fc80000011600 */
[----:B------:R-:W-:-:S05]  /*1fbd0*/  LOP3.LUT R0, R0, 0x3, RZ, 0xc0, !PT ;  /* 0x0000000300007812 */ /* 0x000fca00078ec0ff */
[----:B------:R0:W4:Y:S02]  /*1fbe0*/  SHFL.IDX PT, R14, R0, RZ, 0x1f ;  /* 0x00001fff000e7589 */ /* 0x00012400000e0000 */
.L_x_2145:
[----:B----4-:R-:W-:-:S13]  /*1fbf0*/  ISETP.NE.AND P0, PT, R14, RZ, PT ;  /* 0x000000ff0e00720c */ /* 0x010fda0003f05270 */
[----:B------:R-:W-:Y:S05]  /*1fc00*/  @P0 BRA `(.L_x_1571) ;  /* 0x0000000000900947 */ /* 0x000fea0003800000 */
[----:B------:R-:W-:-:S03]  /*1fc10*/  UMOV UR4, 0xffffffff ;  /* 0xffffffff00047882 */ /* 0x000fc60000000000 */
[----:B------:R-:W-:Y:S05]  /*1fc20*/  BRA.DIV UR4, `(.L_x_1914) ;  /* 0x0000006604c87947 */ /* 0x000fea000b800000 */
[----:B------:R-:W-:-:S13]  /*1fc30*/  ELECT P6, URZ, PT ;  /* 0x00000000003f782f */ /* 0x000fda00038c0000 */
.L_x_2148:
[----:B------:R-:W-:Y:S05]  /*1fc40*/  @!P6 BRA `(.L_x_1571) ;  /* 0x000000000080e947 */ /* 0x000fea0003800000 */
[----:B------:R-:W-:-:S06]  /*1fc50*/  ULOP3.LUT UR4, UR37, 0x2, URZ, 0xfc, !UPT ;  /* 0x0000000225047892 */ /* 0x000fcc000f8efc3f */
[----:B0-----:R-:W-:-:S05]  /*1fc60*/  IMAD.U32 R0, RZ, RZ, UR4 ;  /* 0x00000004ff007e24 */ /* 0x001fca000f8e00ff */
[----:B------:R-:W-:-:S13]  /*1fc70*/  ISETP.NE.AND P0, PT, R0, 0x3, PT ;  /* 0x000000030000780c */ /* 0x000fda0003f05270 */
[----:B------:R-:W-:Y:S05]  /*1fc80*/  @!P0 BRA `(.L_x_1915) ;  /* 0x0000000000048947 */ /* 0x000fea0003800000 */
[----:B------:R-:W-:Y:S01]  /*1fc90*/  BPT.TRAP 0x1 ;  /* 0x000000040000795c */ /* 0x000fe20000300000 */
.L_x_1915:
[----:B------:R-:W4:Y:S01]  /*1fca0*/  LDL R0, [R1] ;  /* 0x0000000001007983 */ /* 0x000f220000100800 */
[C---:B------:R-:W-:Y:S02]  /*1fcb0*/  IMAD R3, R28.reuse, 0x8, R5 ;  /* 0x000000081c037824 */ /* 0x040fe400078e0205 */
[----:B------:R-:W-:-:S05]  /*1fcc0*/  VIADD R28, R28, 0x1 ;  /* 0x000000011c1c7836 */ /* 0x000fca0000000000 */
[----:B------:R-:W-:Y:S02]  /*1fcd0*/  ISETP.NE.AND P2, PT, R28, 0x2, PT ;  /* 0x000000021c00780c */ /* 0x000fe40003f45270 */
[----:B----4-:R-:W-:Y:S02]  /*1fce0*/  SHF.L.U32 R2, R0, 0x1f, RZ ;  /* 0x0000001f00027819 */ /* 0x010fe400000006ff */
[----:B------:R-:W-:Y:S02]  /*1fcf0*/  SEL R0, RZ, 0x1, P2 ;  /* 0x00000001ff007807 */ /* 0x000fe40001000000 */
[----:B------:R-:W0:Y:S02]  /*1fd00*/  SYNCS.PHASECHK.TRANS64.TRYWAIT P1, [R3+URZ+0x16840], R2 ;  /* 0x01684002030075a7 */ /* 0x000e24000802017f */
[----:B0-----:R-:W-:Y:S05]  /*1fd10*/  @!P1 BRA `(.L_x_1916) ;  /* 0x0000006400ac9947 */ /* 0x001fea0003800000 */
.L_x_2149:
[----:B------:R-:W4:Y:S01]  /*1fd20*/  LDL.LU R4, [R1] ;  /* 0x0000000001047983 */ /* 0x000f220000300800 */
[----:B------:R-:W-:Y:S02]  /*1fd30*/  SEL R28, R28, RZ, P2 ;  /* 0x000000ff1c1c7207 */ /* 0x000fe40001000000 */
[----:B----4-:R-:W-:Y:S01]  /*1fd40*/  LOP3.LUT R0, R4, R0, RZ, 0x3c, !PT ;  /* 0x0000000004007212 */ /* 0x010fe200078e3cff */
[----:B------:R-:W-:Y:S06]  /*1fd50*/  @!P0 BRA `(.L_x_1917) ;  /* 0x0000000000048947 */ /* 0x000fec0003800000 */
[----:B------:R-:W-:Y:S01]  /*1fd60*/  BPT.TRAP 0x1 ;  /* 0x000000040000795c */ /* 0x000fe20000300000 */
.L_x_1917:
[----:B------:R-:W-:Y:S01]  /*1fd70*/  IMAD R5, R28, 0x8, R5 ;  /* 0x000000081c057824 */ /* 0x000fe200078e0205 */
[----:B------:R-:W-:-:S04]  /*1fd80*/  SHF.L.U32 R0, R0, 0x1f, RZ ;  /* 0x0000001f00007819 */ /* 0x000fc800000006ff */
[----:B------:R-:W4:Y:S02]  /*1fd90*/  SYNCS.PHASECHK.TRANS64.TRYWAIT P1, [R5+URZ+0x16840], R0 ;  /* 0x01684000050075a7 */ /* 0x000f24000802017f */
[----:B----4-:R-:W-:Y:S05]  /*1fda0*/  @!P1 BRA `(.L_x_1918) ;  /* 0x00000064009c9947 */ /* 0x010fea0003800000 */
.L_x_2150:
[----:B------:R-:W-:Y:S05]  /*1fdb0*/  @!P0 BRA `(.L_x_1919) ;  /* 0x0000000000048947 */ /* 0x000fea0003800000 */
[----:B------:R-:W-:Y:S01]  /*1fdc0*/  BPT.TRAP 0x1 ;  /* 0x000000040000795c */ /* 0x000fe20000300000 */
.L_x_1919:
[----:B------:R-:W0:Y:S02]  /*1fdd0*/  SYNCS.PHASECHK.TRANS64.TRYWAIT P1, [R3+URZ+0x16860], R2 ;  /* 0x01686002030075a7 */ /* 0x000e24000802017f */
[----:B0-----:R-:W-:Y:S05]  /*1fde0*/  @!P1 BRA `(.L_x_1920) ;  /* 0x0000006400a09947 */ /* 0x001fea0003800000 */
.L_x_2151:
[----:B------:R-:W-:Y:S05]  /*1fdf0*/  @!P0 BRA `(.L_x_1921) ;  /* 0x0000000000048947 */ /* 0x000fea0003800000 */
[----:B------:R-:W-:Y:S01]  /*1fe00*/  BPT.TRAP 0x1 ;  /* 0x000000040000795c */ /* 0x000fe20000300000 */
.L_x_1921:
[----:B------:R0:W0:Y:S02]  /*1fe10*/  SYNCS.PHASECHK.TRANS64.TRYWAIT P0, [R5+URZ+0x16860], R0 ;  /* 0x01686000050075a7 */ /* 0x000024000800017f */
[----:B0-----:R-:W-:Y:S05]  /*1fe20*/  @!P0 NANOSLEEP.SYNCS 0x989680 ;  /* 0x009896800000895d */ /* 0x001fea0003900000 */
[----:B------:R-:W0:Y:S02]  /*1fe30*/  @!P0 SYNCS.PHASECHK.TRANS64 P0, [R5+URZ+0x16860], R0 ;  /* 0x01686000050085a7 */ /* 0x000e24000800007f */
[----:B0-----:R-:W-:Y:S05]  /*1fe40*/  @!P0 BRA `(.L_x_1921) ;  /* 0xfffffffc00f08947 */ /* 0x001fea000383ffff */
.L_x_1571:
[----:B------:R-:W-:Y:S05]  /*1fe50*/  BSYNC B9 ;  /* 0x0000000000097941 */ /* 0x000fea0003800000 */
.L_x_1568:
[----:B------:R-:W-:Y:S05]  /*1fe60*/  EXIT ;  /* 0x000000000000794d */ /* 0x000fea0003800000 */
.L_x_1599:
[----:B0-----:R0:W1:Y:S02]  /*1fe70*/  SYNCS.PHASECHK.TRANS64.TRYWAIT P6, [R69+URZ+0x16890], R77 ;  /* 0x0168904d450075a7 */ /* 0x00106400080c017f */
[----:B-1----:R-:W-:Y:S05]  /*1fe80*/  @!P6 NANOSLEEP.SYNCS 0x989680 ;  /* 0x009896800000e95d */ /* 0x002fea0003900000 */
[----:B------:R-:W1:Y:S02]  /*1fe90*/  @!P6 SYNCS.PHASECHK.TRANS64 P6, [R69+URZ+0x16890], R77 ;  /* 0x0168904d4500e5a7 */ /* 0x000e6400080c007f */
[----:B-1----:R-:W-:Y:S05]  /*1fea0*/  @!P6 BRA `(.L_x_1599) ;  /* 0xfffffffc00f0e947 */ /* 0x002fea000383ffff */
[----:B------:R-:W-:Y:S05]  /*1feb0*/  BRA `(.L_x_1922) ;  /* 0xfffffe3000947947 */ /* 0x000fea000383ffff */
.L_x_1600:
        /* <DEDUP_REMOVED lines=8> */
.L_x_1924:
[----:B------:R-:W-:Y:S05]  /*1ff40*/  BSYNC B1 ;  /* 0x0000000000017941 */ /* 0x000fea0003800000 */
.L_x_1923:
[----:B------:R-:W-:Y:S02]  /*1ff50*/  IMAD.MOV.U32 R13, RZ, RZ, R82 ;  /* 0x000000ffff0d7224 */ /* 0x000fe400078e0052 */
[----:B------:R-:W-:Y:S02]  /*1ff60*/  IMAD.MOV.U32 R12, RZ, RZ, RZ ;  /* 0x000000ffff0c7224 */ /* 0x000fe400078e00ff */
[----:B------:R-:W-:Y:S02]  /*1ff70*/  IMAD.MOV.U32 R11, RZ, RZ, 0x1c1f ;  /* 0x00001c1fff0b7424 */ /* 0x000fe400078e00ff */
[----:B------:R-:W-:Y:S02]  /*1ff80*/  IMAD.MOV.U32 R15, RZ, RZ, -0x1 ;  /* 0xffffffffff0f7424 */ /* 0x000fe400078e00ff */
[----:B------:R-:W-:-:S07]  /*1ff90*/  IMAD.MOV.U32 R79, RZ, RZ, R14 ;  /* 0x000000ffff4f7224 */ /* 0x000fce00078e000e */
[----:B------:R-:W-:Y:S05]  /*1ffa0*/  WARPSYNC.COLLECTIVE R15, `(.L_x_1925) ;  /* 0x000000000f087348 */ /* 0x000fea0003c00000 */
[----:B------:R0:W1:Y:S02]  /*1ffb0*/  SHFL.IDX P6, R14, R13, R12, R11 ;  /* 0x0000000c0d0e7389 */ /* 0x00006400000c000b */
[----:B01----:R-:W-:Y:S01]  /*1ffc0*/  ENDCOLLECTIVE ;  /* 0x000000000000791b */ /* 0x003fe20003800000 */
.L_x_1925:
[----:B------:R-:W-:Y:S05]  /*1ffd0*/  BRA `(.L_x_1926) ;  /* 0xfffffe3000607947 */ /* 0x000fea000383ffff */
.L_x_1609:
[----:B------:R-:W-:Y:S01]  /*1ffe0*/  BSSY B1, `(.L_x_1927) ;  /* 0x0000008000017945 */ /* 0x000fe20003800000 */
[----:B--2-4-:R-:W-:Y:S02]  /*1fff0*/  IMAD.MOV.U32 R13, RZ, RZ, R83 ;  /* 0x000000ffff0d7224 */ /* 0x014fe400078e0053 */
[----:B------:R-:W-:Y:S02]  /*20000*/  IMAD.MOV.U32 R12, RZ, RZ, 0x1 ;  /* 0x00000001ff0c7424 */ /* 0x000fe400078e00ff */
[----:B------:R-:W-:Y:S02]  /*20010*/  IMAD.MOV.U32 R11, RZ, RZ, 0x1c1f ;  /* 0x00001c1fff0b7424 */ /* 0x000fe400078e00ff */
[----:B------:R-:W-:-:S07]  /*20020*/  IMAD.MOV.U32 R15, RZ, RZ, -0x1 ;  /* 0xffffffffff0f7424 */ /* 0x000fce00078e00ff */
[----:B01-3--:R-:W-:Y:S05]  /*20030*/  WARPSYNC.COLLECTIVE R15, `(.L_x_1928) ;  /* 0x000000000f087348 */ /* 0x00bfea0003c00000 */
[----:B---3--:R2:W3:Y:S02]  /*20040*/  SHFL.IDX P6, R14, R13, R12, R11 ;  /* 0x0000000c0d0e7389 */ /* 0x0084e400000c000b */
[----:B0123--:R-:W-:Y:S01]  /*20050*/  ENDCOLLECTIVE ;  /* 0x000000000000791b */ /* 0x00ffe20003800000 */
.L_x_1928:
[----:B------:R-:W-:Y:S05]  /*20060*/  BSYNC B1 ;  /* 0x0000000000017941 */ /* 0x000fea0003800000 */
.L_x_1927:
[----:B------:R-:W-:Y:S02]  /*20070*/  IMAD.MOV.U32 R13, RZ, RZ, R82 ;  /* 0x000000ffff0d7224 */ /* 0x000fe400078e0052 */
[----:B------:R-:W-:Y:S02]  /*20080*/  IMAD.MOV.U32 R12, RZ, RZ, 0x1 ;  /* 0x00000001ff0c7424 */ /* 0x000fe400078e00ff */
[----:B------:R-:W-:Y:S02]  /*20090*/  IMAD.MOV.U32 R11, RZ, RZ, 0x1c1f ;  /* 0x00001c1fff0b7424 */ /* 0x000fe400078e00ff */
[----:B------:R-:W-:Y:S02]  /*200a0*/  IMAD.MOV.U32 R15, RZ, RZ, -0x1 ;  /* 0xffffffffff0f7424 */ /* 0x000fe400078e00ff */
[----:B------:R-:W-:-:S07]  /*200b0*/  IMAD.MOV.U32 R83, RZ, RZ, R14 ;  /* 0x000000ffff537224 */ /* 0x000fce00078e000e */
[----:B------:R-:W-:Y:S05]  /*200c0*/  WARPSYNC.COLLECTIVE R15, `(.L_x_1929) ;  /* 0x000000000f087348 */ /* 0x000fea0003c00000 */
[----:B------:R0:W1:Y:S02]  /*200d0*/  SHFL.IDX P6, R14, R13, R12, R11 ;  /* 0x0000000c0d0e7389 */ /* 0x00006400000c000b */
[----:B01----:R-:W-:Y:S01]  /*200e0*/  ENDCOLLECTIVE ;  /* 0x000000000000791b */ /* 0x003fe20003800000 */
.L_x_1929:
[----:B------:R-:W-:Y:S05]  /*200f0*/  BRA `(.L_x_1930) ;  /* 0xfffffe3400d47947 */ /* 0x000fea000383ffff */
.L_x_1621:
[----:B-1----:R1:W2:Y:S02]  /*20100*/  SYNCS.PHASECHK.TRANS64.TRYWAIT P4, [R69+URZ+0x16890], R77 ;  /* 0x0168904d450075a7 */ /* 0x0022a4000808017f */
[----:B--2---:R-:W-:Y:S05]  /*20110*/  @!P4 NANOSLEEP.SYNCS 0x989680 ;  /* 0x009896800000c95d */ /* 0x004fea0003900000 */
[----:B------:R-:W2:Y:S02]  /*20120*/  @!P4 SYNCS.PHASECHK.TRANS64 P4, [R69+URZ+0x16890], R77 ;  /* 0x0168904d4500c5a7 */ /* 0x000ea4000808007f */
[----:B--2---:R-:W-:Y:S05]  /*20130*/  @!P4 BRA `(.L_x_1621) ;  /* 0xfffffffc00f0c947 */ /* 0x004fea000383ffff */
[----:B------:R-:W-:Y:S05]  /*20140*/  BRA `(.L_x_1931) ;  /* 0xfffffe4000f87947 */ /* 0x000fea000383ffff */
.L_x_1622:
[----:B------:R-:W-:Y:S01]  /*20150*/  BSSY B1, `(.L_x_1932) ;  /* 0x0000008000017945 */ /* 0x000fe20003800000 */
[----:B0-----:R-:W-:Y:S01]  /*20160*/  IMAD.MOV.U32 R13, RZ, RZ, R83 ;  /* 0x000000ffff0d7224 */ /* 0x001fe200078e0053 */
[----:B------:R-:W-:Y:S01]  /*20170*/  MOV R15, 0xffffffff ;  /* 0xffffffff000f7802 */ /* 0x000fe20000000f00 */
[----:B------:R-:W-:Y:S02]  /*20180*/  IMAD.MOV.U32 R12, RZ, RZ, RZ ;  /* 0x000000ffff0c7224 */ /* 0x000fe400078e00ff */
[----:B------:R-:W-:-:S07]  /*20190*/  IMAD.MOV.U32 R11, RZ, RZ, 0x1c1f ;  /* 0x00001c1fff0b7424 */ /* 0x000fce00078e00ff */
[----:B-1----:R-:W-:Y:S05]  /*201a0*/  WARPSYNC.COLLECTIVE R15, `(.L_x_1933) ;  /* 0x000000000f087348 */ /* 0x002fea0003c00000 */
[----:B------:R0:W2:Y:S02]  /*201b0*/  SHFL.IDX P6, R14, R13, R12, R11 ;  /* 0x0000000c0d0e7389 */ /* 0x0000a400000c000b */
[----:B012---:R-:W-:Y:S01]  /*201c0*/  ENDCOLLECTIVE ;  /* 0x000000000000791b */ /* 0x007fe20003800000 */
.L_x_1933:
[----:B------:R-:W-:Y:S05]  /*201d0*/  BSYNC B1 ;  /* 0x0000000000017941 */ /* 0x000fea0003800000 */
.L_x_1932:
        /* <DEDUP_REMOVED lines=8> */
.L_x_1934:
[----:B------:R-:W-:Y:S01]  /*20260*/  IMAD.MOV.U32 R80, RZ, RZ, R14 ;  /* 0x000000ffff507224 */ /* 0x000fe200078e000e */
[----:B------:R-:W-:Y:S06]  /*20270*/  BRA `(.L_x_1935) ;  /* 0xfffffe4000c47947 */ /* 0x000fec000383ffff */
.L_x_1627:
[----:B------:R-:W-:Y:S01]  /*20280*/  BSSY B1, `(.L_x_1936) ;  /* 0x0000008000017945 */ /* 0x000fe20003800000 */
[----:B0-----:R-:W-:Y:S02]  /*20290*/  IMAD.MOV.U32 R13, RZ, RZ, R83 ;  /* 0x000000ffff0d7224 */ /* 0x001fe400078e0053 */
[----:B------:R-:W-:Y:S02]  /*202a0*/  IMAD.MOV.U32 R12, RZ, RZ, 0x1 ;  /* 0x00000001ff0c7424 */ /* 0x000fe400078e00ff */
[----:B------:R-:W-:Y:S02]  /*202b0*/  IMAD.MOV.U32 R11, RZ, RZ, 0x1c1f ;  /* 0x00001c1fff0b7424 */ /* 0x000fe400078e00ff */
[----:B------:R-:W-:-:S07]  /*202c0*/  IMAD.MOV.U32 R15, RZ, RZ, -0x1 ;  /* 0xffffffffff0f7424 */ /* 0x000fce00078e00ff */
[----:B-1234-:R-:W-:Y:S05]  /*202d0*/  WARPSYNC.COLLECTIVE R15, `(.L_x_1937) ;  /* 0x000000000f087348 */ /* 0x01efea0003c00000 */
[----:B------:R0:W0:Y:S02]  /*202e0*/  SHFL.IDX P6, R14, R13, R12, R11 ;  /* 0x0000000c0d0e7389 */ /* 0x00002400000c000b */
[----:B01234-:R-:W-:Y:S01]  /*202f0*/  ENDCOLLECTIVE ;  /* 0x000000000000791b */ /* 0x01ffe20003800000 */
.L_x_1937:
[----:B------:R-:W-:Y:S05]  /*20300*/  BSYNC B1 ;  /* 0x0000000000017941 */ /* 0x000fea0003800000 */
.L_x_1936:
        /* <DEDUP_REMOVED lines=8> */
.L_x_1938:
[----:B------:R-:W-:Y:S01]  /*20390*/  IMAD.MOV.U32 R82, RZ, RZ, R14 ;  /* 0x000000ffff527224 */ /* 0x000fe200078e000e */
[----:B------:R-:W-:Y:S06]  /*203a0*/  BRA `(.L_x_1939) ;  /* 0xfffffe4800707947 */ /* 0x000fec000383ffff */
.L_x_1632:
[----:B0-----:R0:W1:Y:S02]  /*203b0*/  SYNCS.PHASECHK.TRANS64.TRYWAIT P3, [R69+URZ+0x16890], R77 ;  /* 0x0168904d450075a7 */ /* 0x001064000806017f */
[----:B-1----:R-:W-:Y:S05]  /*203c0*/  @!P3 NANOSLEEP.SYNCS 0x989680 ;  /* 0x009896800000b95d */ /* 0x002fea0003900000 */
[----:B------:R-:W1:Y:S02]  /*203d0*/  @!P3 SYNCS.PHASECHK.TRANS64 P3, [R69+URZ+0x16890], R77 ;  /* 0x0168904d4500b5a7 */ /* 0x000e64000806007f */
[----:B-1----:R-:W-:Y:S05]  /*203e0*/  @!P3 BRA `(.L_x_1632) ;  /* 0xfffffffc00f0b947 */ /* 0x002fea000383ffff */
[----:B------:R-:W-:Y:S05]  /*203f0*/  BRA `(.L_x_1940) ;  /* 0xfffffe50007c7947 */ /* 0x000fea000383ffff */
.L_x_1633:
        /* <DEDUP_REMOVED lines=8> */
.L_x_1942:
[----:B------:R-:W-:Y:S05]  /*20480*/  BSYNC B1 ;  /* 0x0000000000017941 */ /* 0x000fea0003800000 */
.L_x_1941:
        /* <DEDUP_REMOVED lines=8> */
.L_x_1943:
[----:B------:R-:W-:Y:S01]  /*20510*/  IMAD.MOV.U32 R9, RZ, RZ, R14 ;  /* 0x000000ffff097224 */ /* 0x000fe200078e000e */
[----:B------:R-:W-:Y:S06]  /*20520*/  BRA `(.L_x_1944) ;  /* 0xfffffe5000ac7947 */ /* 0x000fec000383ffff */
.L_x_1636:
[----:B------:R-:W-:Y:S01]  /*20530*/  BSSY B1, `(.L_x_1945) ;  /* 0x0000008000017945 */ /* 0x000fe20003800000 */
[----:B----4-:R-:W-:Y:S02]  /*20540*/  IMAD.MOV.U32 R13, RZ, RZ, R37 ;  /* 0x000000ffff0d7224 */ /* 0x010fe400078e0025 */
[----:B------:R-:W-:Y:S02]  /*20550*/  IMAD.MOV.U32 R12, RZ, RZ, 0x1 ;  /* 0x00000001ff0c7424 */ /* 0x000fe400078e00ff */
[----:B------:R-:W-:Y:S02]  /*20560*/  IMAD.MOV.U32 R11, RZ, RZ, 0x1c1f ;  /* 0x00001c1fff0b7424 */ /* 0x000fe400078e00ff */
[----:B------:R-:W-:-:S07]  /*20570*/  IMAD.MOV.U32 R15, RZ, RZ, -0x1 ;  /* 0xffffffffff0f7424 */ /* 0x000fce00078e00ff */
[----:B0123--:R-:W-:Y:S05]  /*20580*/  WARPSYNC.COLLECTIVE R15, `(.L_x_1946) ;  /* 0x000000000f087348 */ /* 0x00ffea0003c00000 */
[----:B------:R4:W0:Y:S02]  /*20590*/  SHFL.IDX P6, R14, R13, R12, R11 ;  /* 0x0000000c0d0e7389 */ /* 0x00082400000c000b */
[----:B01234-:R-:W-:Y:S01]  /*205a0*/  ENDCOLLECTIVE ;  /* 0x000000000000791b */ /* 0x01ffe20003800000 */
.L_x_1946:
[----:B------:R-:W-:Y:S05]  /*205b0*/  BSYNC B1 ;  /* 0x0000000000017941 */ /* 0x000fea0003800000 */
.L_x_1945:
        /* <DEDUP_REMOVED lines=8> */
.L_x_1947:
[----:B------:R-:W-:Y:S01]  /*20640*/  IMAD.MOV.U32 R9, RZ, RZ, R14 ;  /* 0x000000ffff097224 */ /* 0x000fe200078e000e */
[----:B------:R-:W-:Y:S06]  /*20650*/  BRA `(.L_x_1948) ;  /* 0xfffffe5000ac7947 */ /* 0x000fec000383ffff */
.L_x_1640:
[----:B0-----:R0:W3:Y:S02]  /*20660*/  SYNCS.PHASECHK.TRANS64.TRYWAIT P4, [R69+URZ+0x168b0], R77 ;  /* 0x0168b04d450075a7 */ /* 0x0010e4000808017f */
[----:B---3--:R-:W-:Y:S05]  /*20670*/  @!P4 NANOSLEEP.SYNCS 0x989680 ;  /* 0x009896800000c95d */ /* 0x008fea0003900000 */
[----:B------:R-:W3:Y:S02]  /*20680*/  @!P4 SYNCS.PHASECHK.TRANS64 P4, [R69+URZ+0x168b0], R77 ;  /* 0x0168b04d4500c5a7 */ /* 0x000ee4000808007f */
[----:B---3--:R-:W-:Y:S05]  /*20690*/  @!P4 BRA `(.L_x_1640) ;  /* 0xfffffffc00f0c947 */ /* 0x008fea000383ffff */
[----:B------:R-:W-:Y:S05]  /*206a0*/  BRA `(.L_x_1949) ;  /* 0xfffffe5400287947 */ /* 0x000fea000383ffff */
.L_x_1658:
[----:B------:R-:W0:Y:S01]  /*206b0*/  S2R R0, SR_TID.X ;  /* 0x0000000000007919 */ /* 0x000e220000002100 */
[----:B------:R-:W-:Y:S01]  /*206c0*/  BSSY B0, `(.L_x_1950) ;  /* 0x000000c000007945 */ /* 0x000fe20003800000 */
[----:B------:R-:W-:Y:S01]  /*206d0*/  IMAD.MOV.U32 R12, RZ, RZ, RZ ;  /* 0x000000ffff0c7224 */ /* 0x000fe200078e00ff */
[----:B------:R-:W-:Y:S01]  /*206e0*/  MOV R11, 0x1f ;  /* 0x0000001f000b7802 */ /* 0x000fe20000000f00 */
[----:B------:R-:W-:Y:S02]  /*206f0*/  IMAD.MOV.U32 R15, RZ, RZ, -0x1 ;  /* 0xffffffffff0f7424 */ /* 0x000fe400078e00ff */
[----:B0-----:R-:W-:-:S05]  /*20700*/  VIADD R3, R0, 0xffffff80 ;  /* 0xffffff8000037836 */ /* 0x001fca0000000000 */
[----:B------:R-:W-:-:S04]  /*20710*/  SHF.R.S32.HI R0, RZ, 0x1f, R3 ;  /* 0x0000001fff007819 */ /* 0x000fc80000011403 */
[----:B------:R-:W-:-:S04]  /*20720*/  LEA.HI R0, R0, R3, RZ, 0x7 ;  /* 0x0000000300007211 */ /* 0x000fc800078f38ff */
[----:B------:R-:W-:-:S05]  /*20730*/  SHF.R.S32.HI R0, RZ, 0x7, R0 ;  /* 0x00000007ff007819 */ /* 0x000fca0000011400 */
[----:B------:R-:W-:-:S07]  /*20740*/  IMAD.MOV.U32 R13, RZ, RZ, R0 ;  /* 0x000000ffff0d7224 */ /* 0x000fce00078e0000 */
[----:B-----5:R-:W-:Y:S05]  /*20750*/  WARPSYNC.COLLECTIVE R15, `(.L_x_1951) ;  /* 0x000000000f087348 */ /* 0x020fea0003c00000 */
[----:B------:R0:W1:Y:S02]  /*20760*/  SHFL.IDX P6, R14, R13, R12, R11 ;  /* 0x0000000c0d0e7389 */ /* 0x00006400000c000b */
[----:B01---5:R-:W-:Y:S01]  /*20770*/  ENDCOLLECTIVE ;  /* 0x000000000000791b */ /* 0x023fe20003800000 */
.L_x_1951:
[----:B------:R-:W-:Y:S05]  /*20780*/  BSYNC B0 ;  /* 0x0000000000007941 */ /* 0x000fea0003800000 */
.L_x_1950:
[----:B------:R0:W-:Y:S01]  /*20790*/  STL [R1+0x2c], R14 ;  /* 0x00002c0e01007387 */ /* 0x0001e20000100800 */
[----:B------:R-:W-:Y:S05]  /*207a0*/  BRA `(.L_x_1952) ;  /* 0xfffffe6000607947 */ /* 0x000fea000383ffff */
.L_x_1670:
[----:B------:R-:W-:Y:S01]  /*207b0*/  BSSY B1, `(.L_x_1953) ;  /* 0x0000008000017945 */ /* 0x000fe20003800000 */
[----:B------:R-:W-:Y:S02]  /*207c0*/  IMAD.MOV.U32 R13, RZ, RZ, R6 ;  /* 0x000000ffff0d7224 */ /* 0x000fe400078e0006 */
[----:B------:R-:W-:Y:S02]  /*207d0*/  IMAD.MOV.U32 R12, RZ, RZ, RZ ;  /* 0x000000ffff0c7224 */ /* 0x000fe400078e00ff */
[----:B------:R-:W-:Y:S02]  /*207e0*/  IMAD.MOV.U32 R11, RZ, RZ, 0x1c1f ;  /* 0x00001c1fff0b7424 */ /* 0x000fe400078e00ff */
[----:B------:R-:W-:-:S07]  /*207f0*/  IMAD.MOV.U32 R15, RZ, RZ, -0x1 ;  /* 0xffffffffff0f7424 */ /* 0x000fce00078e00ff */
[----:B0-----:R-:W-:Y:S05]  /*20800*/  WARPSYNC.COLLECTIVE R15, `(.L_x_1954) ;  /* 0x000000000f087348 */ /* 0x001fea0003c00000 */
[----:B0-----:R0:W1:Y:S02]  /*20810*/  SHFL.IDX P6, R14, R13, R12, R11 ;  /* 0x0000000c0d0e7389 */ /* 0x00106400000c000b */
[----:B01----:R-:W-:Y:S01]  /*20820*/  ENDCOLLECTIVE ;  /* 0x000000000000791b */ /* 0x003fe20003800000 */
.L_x_1954:
[----:B------:R-:W-:Y:S05]  /*20830*/  BSYNC B1 ;  /* 0x0000000000017941 */ /* 0x000fea0003800000 */
.L_x_1953:
        /* <DEDUP_REMOVED lines=8> */
.L_x_1955:
[----:B------:R-:W-:Y:S02]  /*208c0*/  IMAD.MOV.U32 R13, RZ, RZ, R8 ;  /* 0x000000ffff0d7224 */ /* 0x000fe400078e0008 */
[----:B------:R-:W-:-:S07]  /*208d0*/  IMAD.MOV.U32 R0, RZ, RZ, R14 ;  /* 0x000000ffff007224 */ /* 0x000fce00078e000e */
[----:B------:R-:W-:Y:S05]  /*208e0*/  WARPSYNC.COLLECTIVE R15, `(.L_x_1956) ;  /* 0x000000000f087348 */ /* 0x000fea0003c00000 */
[----:B------:R0:W1:Y:S02]  /*208f0*/  SHFL.IDX P6, R14, R13, R12, R11 ;  /* 0x0000000c0d0e7389 */ /* 0x00006400000c000b */
[----:B01----:R-:W-:Y:S01]  /*20900*/  ENDCOLLECTIVE ;  /* 0x000000000000791b */ /* 0x003fe20003800000 */
.L_x_1956:
[----:B------:R-:W-:Y:S02]  /*20910*/  IMAD.MOV.U32 R13, RZ, RZ, R7 ;  /* 0x000000ffff0d7224 */ /* 0x000fe400078e0007 */
[----:B------:R-:W-:-:S07]  /*20920*/  IMAD.MOV.U32 R5, RZ, RZ, R14 ;  /* 0x000000ffff057224 */ /* 0x000fce00078e000e */
[----:B------:R-:W-:Y:S05]  /*20930*/  WARPSYNC.COLLECTIVE R15, `(.L_x_1957) ;  /* 0x000000000f087348 */ /* 0x000fea0003c00000 */
[----:B------:R0:W1:Y:S02]  /*20940*/  SHFL.IDX P6, R14, R13, R12, R11 ;  /* 0x0000000c0d0e7389 */ /* 0x00006400000c000b */
[----:B01----:R-:W-:Y:S01]  /*20950*/  ENDCOLLECTIVE ;  /* 0x000000000000791b */ /* 0x003fe20003800000 */
.L_x_1957:
[----:B------:R-:W-:Y:S05]  /*20960*/  BRA `(.L_x_1958) ;  /* 0xfffffe6400fc7947 */ /* 0x000fea000383ffff */
.L_x_1673:
[----:B------:R-:W-:Y:S01]  /*20970*/  BSSY B1, `(.L_x_1959) ;  /* 0x0000008000017945 */ /* 0x000fe20003800000 */
[----:B------:R-:W-:Y:S02]  /*20980*/  IMAD.MOV.U32 R13, RZ, RZ, R6 ;  /* 0x000000ffff0d7224 */ /* 0x000fe400078e0006 */
[----:B------:R-:W-:Y:S02]  /*20990*/  IMAD.MOV.U32 R12, RZ, RZ, 0x1 ;  /* 0x00000001ff0c7424 */ /* 0x000fe400078e00ff */
[----:B------:R-:W-:Y:S02]  /*209a0*/  IMAD.MOV.U32 R11, RZ, RZ, 0x1c1f ;  /* 0x00001c1fff0b7424 */ /* 0x000fe400078e00ff */
[----:B------:R-:W-:-:S07]  /*209b0*/  IMAD.MOV.U32 R15, RZ, RZ, -0x1 ;  /* 0xffffffffff0f7424 */ /* 0x000fce00078e00ff */
[----:B-1----:R-:W-:Y:S05]  /*209c0*/  WARPSYNC.COLLECTIVE R15, `(.L_x_1960) ;  /* 0x000000000f087348 */ /* 0x002fea0003c00000 */
[----:B------:R0:W2:Y:S02]  /*209d0*/  SHFL.IDX P6, R14, R13, R12, R11 ;  /* 0x0000000c0d0e7389 */ /* 0x0000a400000c000b */
[----:B012---:R-:W-:Y:S01]  /*209e0*/  ENDCOLLECTIVE ;  /* 0x000000000000791b */ /* 0x007fe20003800000 */
.L_x_1960:
[----:B------:R-:W-:Y:S05]  /*209f0*/  BSYNC B1 ;  /* 0x0000000000017941 */ /* 0x000fea0003800000 */
.L_x_1959:
        /* <DEDUP_REMOVED lines=8> */
.L_x_1961:
[----:B------:R-:W-:Y:S02]  /*20a80*/  IMAD.MOV.U32 R13, RZ, RZ, R8 ;  /* 0x000000ffff0d7224 */ /* 0x000fe400078e0008 */
[----:B------:R-:W-:-:S07]  /*20a90*/  IMAD.MOV.U32 R0, RZ, RZ, R14 ;  /* 0x000000ffff007224 */ /* 0x000fce00078e000e */
[----:B------:R-:W-:Y:S05]  /*20aa0*/  WARPSYNC.COLLECTIVE R15, `(.L_x_1962) ;  /* 0x000000000f087348 */ /* 0x000fea0003c00000 */
[----:B------:R0:W1:Y:S02]  /*20ab0*/  SHFL.IDX P6, R14, R13, R12, R11 ;  /* 0x0000000c0d0e7389 */ /* 0x00006400000c000b */
[----:B01----:R-:W-:Y:S01]  /*20ac0*/  ENDCOLLECTIVE ;  /* 0x000000000000791b */ /* 0x003fe20003800000 */
.L_x_1962:
[----:B------:R-:W-:Y:S02]  /*20ad0*/  IMAD.MOV.U32 R13, RZ, RZ, R7 ;  /* 0x000000ffff0d7224 */ /* 0x000fe400078e0007 */
[----:B------:R-:W-:-:S07]  /*20ae0*/  IMAD.MOV.U32 R5, RZ, RZ, R14 ;  /* 0x000000ffff057224 */ /* 0x000fce00078e000e */
[----:B------:R-:W-:Y:S05]  /*20af0*/  WARPSYNC.COLLECTIVE R15, `(.L_x_1963) ;  /* 0x000000000f087348 */ /* 0x000fea0003c00000 */
[----:B------:R0:W1:Y:S02]  /*20b00*/  SHFL.IDX P6, R14, R13, R12, R11 ;  /* 0x0000000c0d0e7389 */ /* 0x00006400000c000b */
[----:B01----:R-:W-:Y:S01]  /*20b10*/  ENDCOLLECTIVE ;  /* 0x000000000000791b */ /* 0x003fe20003800000 */
.L_x_1963:
[----:B------:R-:W-:Y:S05]  /*20b20*/  BRA `(.L_x_1964) ;  /* 0xfffffe68005c7947 */ /* 0x000fea000383ffff */
.L_x_1677:
[----:B0-----:R0:W1:Y:S02]  /*20b30*/  SYNCS.PHASECHK.TRANS64.TRYWAIT P0, [R2+URZ+0x16800], R5 ;  /* 0x01680005020075a7 */ /* 0x001064000800017f */
[----:B-1----:R-:W-:Y:S05]  /*20b40*/  @!P0 NANOSLEEP.SYNCS 0x989680 ;  /* 0x009896800000895d */ /* 0x002fea0003900000 */
[----:B------:R-:W1:Y:S02]  /*20b50*/  @!P0 SYNCS.PHASECHK.TRANS64 P0, [R2+URZ+0x16800], R5 ;  /* 0x01680005020085a7 */ /* 0x000e64000800007f */
[----:B-1----:R-:W-:Y:S05]  /*20b60*/  @!P0 BRA `(.L_x_1677) ;  /* 0xfffffffc00f08947 */ /* 0x002fea000383ffff */
[----:B------:R-:W-:Y:S05]  /*20b70*/  BRA `(.L_x_1965) ;  /* 0xfffffe6c005c7947 */ /* 0x000fea000383ffff */
.L_x_1685:
[----:B------:R-:W1:Y:S01]  /*20b80*/  LDC R41, c[0x0][0x3f4] ;  /* 0x0000fd00ff297b82 */ /* 0x000e620000000800 */
[----:B------:R-:W-:Y:S01]  /*20b90*/  BSSY B1, `(.L_x_1966) ;  /* 0x0000008000017945 */ /* 0x000fe20003800000 */
[----:B------:R-:W-:Y:S02]  /*20ba0*/  IMAD.MOV.U32 R13, RZ, RZ, R26 ;  /* 0x000000ffff0d7224 */ /* 0x000fe400078e001a */
[----:B------:R-:W-:Y:S02]  /*20bb0*/  IMAD.MOV.U32 R12, RZ, RZ, RZ ;  /* 0x000000ffff0c7224 */ /* 0x000fe400078e00ff */
[----:B------:R-:W-:Y:S02]  /*20bc0*/  IMAD.MOV.U32 R11, RZ, RZ, 0x1c1f ;  /* 0x00001c1fff0b7424 */ /* 0x000fe400078e00ff */
[----:B------:R-:W-:-:S07]  /*20bd0*/  IMAD.MOV.U32 R15, RZ, RZ, -0x1 ;  /* 0xffffffffff0f7424 */ /* 0x000fce00078e00ff */
[----:B01----:R-:W-:Y:S05]  /*20be0*/  WARPSYNC.COLLECTIVE R15, `(.L_x_1967) ;  /* 0x000000000f087348 */ /* 0x003fea0003c00000 */
[----:B0-----:R0:W2:Y:S02]  /*20bf0*/  SHFL.IDX P6, R14, R13, R12, R11 ;  /* 0x0000000c0d0e7389 */ /* 0x0010a400000c000b */
[----:B012---:R-:W-:Y:S01]  /*20c00*/  ENDCOLLECTIVE ;  /* 0x000000000000791b */ /* 0x007fe20003800000 */
.L_x_1967:
[----:B------:R-:W-:Y:S05]  /*20c10*/  BSYNC B1 ;  /* 0x0000000000017941 */ /* 0x000fea0003800000 */
.L_x_1966:
[----:B------:R-:W-:Y:S01]  /*20c20*/  IMAD.MOV.U32 R13, RZ, RZ, R25 ;  /* 0x000000ffff0d7224 */ /* 0x000fe200078e0019 */
[----:B------:R-:W-:Y:S01]  /*20c30*/  ISETP.GE.AND P0, PT, R16, R41, PT ;  /* 0x000000291000720c */ /* 0x000fe20003f06270 */
[----:B------:R-:W-:Y:S02]  /*20c40*/  IMAD.MOV.U32 R12, RZ, RZ, RZ ;  /* 0x000000ffff0c7224 */ /* 0x000fe400078e00ff */
[----:B------:R-:W-:Y:S02]  /*20c50*/  IMAD.MOV.U32 R11, RZ, RZ, 0x1c1f ;  /* 0x00001c1fff0b7424 */ /* 0x000fe400078e00ff */
[----:B------:R-:W-:Y:S02]  /*20c60*/  IMAD.MOV.U32 R15, RZ, RZ, -0x1 ;  /* 0xffffffffff0f7424 */ /* 0x000fe400078e00ff */
[----:B------:R-:W-:Y:S02]  /*20c70*/  IMAD.MOV.U32 R0, RZ, RZ, R14 ;  /* 0x000000ffff007224 */ /* 0x000fe400078e000e */
[----:B------:R-:W-:-:S07]  /*20c80*/  IMAD R32, R156, R21, RZ ;  /* 0x000000159c207224 */ /* 0x000fce00078e02ff */
[----:B------:R-:W-:Y:S05]  /*20c90*/  WARPSYNC.COLLECTIVE R15, `(.L_x_1968) ;  /* 0x000000000f087348 */ /* 0x000fea0003c00000 */
[----:B------:R0:W1:Y:S02]  /*20ca0*/  SHFL.IDX P6, R14, R13, R12, R11 ;  /* 0x0000000c0d0e7389 */ /* 0x00006400000c000b */
[----:B01----:R-:W-:Y:S01]  /*20cb0*/  ENDCOLLECTIVE ;  /* 0x000000000000791b */ /* 0x003fe20003800000 */
.L_x_1968:
[----:B------:R-:W-:Y:S01]  /*20cc0*/  ISETP.GE.OR P1, PT, R39, R32, P0 ;  /* 0x000000202700720c */ /* 0x000fe20000726670 */
[----:B------:R-:W-:-:S12]  /*20cd0*/  IMAD.MOV.U32 R13, RZ, RZ, R24 ;  /* 0x000000ffff0d7224 */ /* 0x000fd800078e0018 */
[C---:B------:R-:W-:Y:S01]  /*20ce0*/  @!P1 IMAD.SHL.U32 R5, R16.reuse, 0x2, RZ ;  /* 0x0000000210059824 */ /* 0x040fe200078e00ff */
[----:B------:R-:W-:Y:S01]  /*20cf0*/  @!P1 SHF.L.U64.HI R21, R16, 0x1, R17 ;  /* 0x0000000110159819 */ /* 0x000fe20000010211 */
[----:B------:R-:W-:-:S07]  /*20d00*/  IMAD.MOV.U32 R3, RZ, RZ, R14 ;  /* 0x000000ffff037224 */ /* 0x000fce00078e000e */
[----:B------:R-:W-:Y:S05]  /*20d10*/  WARPSYNC.COLLECTIVE R15, `(.L_x_1969) ;  /* 0x000000000f087348 */ /* 0x000fea0003c00000 */
[----:B------:R0:W1:Y:S02]  /*20d20*/  SHFL.IDX P6, R14, R13, R12, R11 ;  /* 0x0000000c0d0e7389 */ /* 0x00006400000c000b */
[----:B01----:R-:W-:Y:S01]  /*20d30*/  ENDCOLLECTIVE ;  /* 0x000000000000791b */ /* 0x003fe20003800000 */
.L_x_1969:
[----:B------:R-:W-:-:S05]  /*20d40*/  @!P1 IADD3 R6, P2, R3, R5, RZ ;  /* 0x0000000503069210 */ /* 0x000fca0007f5e0ff */
[----:B------:R-:W-:Y:S01]  /*20d50*/  @!P1 IMAD.X R7, R0, 0x1, R21, P2 ;  /* 0x0000000100079824 */ /* 0x000fe200010e0615 */
[----:B------:R-:W-:Y:S01]  /*20d60*/  MOV R13, R27 ;  /* 0x0000001b000d7202 */ /* 0x000fe20000000f00 */
[----:B------:R-:W-:-:S07]  /*20d70*/  IMAD.MOV.U32 R4, RZ, RZ, R14 ;  /* 0x000000ffff047224 */ /* 0x000fce00078e000e */
[----:B------:R-:W-:Y:S05]  /*20d80*/  WARPSYNC.COLLECTIVE R15, `(.L_x_1970) ;  /* 0x000000000f087348 */ /* 0x000fea0003c00000 */
[----:B------:R0:W1:Y:S02]  /*20d90*/  SHFL.IDX P6, R14, R13, R12, R11 ;  /* 0x0000000c0d0e7389 */ /* 0x00006400000c000b */
[----:B01----:R-:W-:Y:S01]  /*20da0*/  ENDCOLLECTIVE ;  /* 0x000000000000791b */ /* 0x003fe20003800000 */
.L_x_1970:
[----:B------:R-:W2:Y:S01]  /*20db0*/  @!P1 LD.E.128 R8, desc[UR42][R6.64] ;  /* 0x0000002a06089980 */ /* 0x000ea2000c101d00 */
[----:B------:R-:W-:-:S05]  /*20dc0*/  @!P1 IADD3 R14, P2, R14, R5, RZ ;  /* 0x000000050e0e9210 */ /* 0x000fca0007f5e0ff */
[----:B------:R-:W-:-:S04]  /*20dd0*/  @!P1 IMAD.X R3, R4, 0x1, R21, P2 ;  /* 0x0000000104039824 */ /* 0x000fc800010e0615 */
[----:B------:R-:W-:-:S05]  /*20de0*/  @!P1 IMAD.MOV.U32 R15, RZ, RZ, R3 ;  /* 0x000000ffff0f9224 */ /* 0x000fca00078e0003 */
[----:B------:R0:W5:Y:S01]  /*20df0*/  @!P1 LD.E.128 R4, desc[UR42][R14.64] ;  /* 0x0000002a0e049980 */ /* 0x000162000c101d00 */
[----:B------:R-:W-:Y:S01]  /*20e00*/  CS2R R36, SRZ ;  /* 0x0000000000247805 */ /* 0x000fe2000001ff00 */
[----:B------:R-:W-:Y:S01]  /*20e10*/  IMAD.MOV.U32 R13, RZ, RZ, R26 ;  /* 0x000000ffff0d7224 */ /* 0x000fe200078e001a */
[----:B------:R-:W-:Y:S01]  /*20e20*/  CS2R R34, SRZ ;  /* 0x0000000000227805 */ /* 0x000fe2000001ff00 */
[----:B------:R-:W-:Y:S01]  /*20e30*/  IMAD.MOV.U32 R12, RZ, RZ, 0x1 ;  /* 0x00000001ff0c7424 */ /* 0x000fe200078e00ff */
[----:B------:R-:W-:Y:S02]  /*20e40*/  CS2R R28, SRZ ;  /* 0x00000000001c7805 */ /* 0x000fe4000001ff00 */
[----:B------:R-:W-:Y:S01]  /*20e50*/  CS2R R20, SRZ ;  /* 0x0000000000147805 */ /* 0x000fe2000001ff00 */
[----:B0-----:R-:W-:Y:S02]  /*20e60*/  IMAD.MOV.U32 R15, RZ, RZ, -0x1 ;  /* 0xffffffffff0f7424 */ /* 0x001fe400078e00ff */
[----:B--2---:R-:W-:-:S02]  /*20e70*/  @!P1 IMAD.MOV.U32 R37, RZ, RZ, R11 ;  /* 0x000000ffff259224 */ /* 0x004fc400078e000b */
[----:B------:R-:W-:Y:S02]  /*20e80*/  IMAD.MOV.U32 R11, RZ, RZ, 0x1c1f ;  /* 0x00001c1fff0b7424 */ /* 0x000fe400078e00ff */
[----:B------:R-:W-:Y:S02]  /*20e90*/  @!P1 IMAD.MOV.U32 R34, RZ, RZ, R8 ;  /* 0x000000ffff229224 */ /* 0x000fe400078e0008 */
[----:B------:R-:W-:-:S07]  /*20ea0*/  @!P1 IMAD.MOV.U32 R35, RZ, RZ, R9 ;  /* 0x000000ffff239224 */ /* 0x000fce00078e0009 */
[----:B-----5:R-:W-:Y:S05]  /*20eb0*/  WARPSYNC.COLLECTIVE R15, `(.L_x_1971) ;  /* 0x000000000f087348 */ /* 0x020fea0003c00000 */
[----:B------:R0:W1:Y:S02]  /*20ec0*/  SHFL.IDX P6, R14, R13, R12, R11 ;  /* 0x0000000c0d0e7389 */ /* 0x00006400000c000b */
[----:B01---5:R-:W-:Y:S01]  /*20ed0*/  ENDCOLLECTIVE ;  /* 0x000000000000791b */ /* 0x023fe20003800000 */
.L_x_1971:
[----:B------:R-:W-:Y:S02]  /*20ee0*/  IMAD.MOV.U32 R0, RZ, RZ, R34 ;  /* 0x000000ffff007224 */ /* 0x000fe400078e0022 */
[----:B------:R-:W-:Y:S02]  /*20ef0*/  IMAD.MOV.U32 R3, RZ, RZ, R35 ;  /* 0x000000ffff037224 */ /* 0x000fe400078e0023 */
[----:B------:R-:W-:Y:S01]  /*20f00*/  @!P1 IMAD.MOV.U32 R36, RZ, RZ, R10 ;  /* 0x000000ffff249224 */ /* 0x000fe200078e000a */
[----:B------:R-:W-:Y:S01]  /*20f10*/  PRMT R42, R0, 0x7610, R42 ;  /* 0x00007610002a7816 */ /* 0x000fe2000000002a */
[----:B------:R-:W-:Y:S01]  /*20f20*/  IMAD.MOV.U32 R9, RZ, RZ, R37 ;  /* 0x000000ffff097224 */ /* 0x000fe200078e0025 */
[----:B------:R-:W-:Y:S01]  /*20f30*/  PRMT R43, R3, 0x7610, R43 ;  /* 0x00007610032b7816 */ /* 0x000fe2000000002b */
[----:B------:R-:W-:Y:S02]  /*20f40*/  IMAD.MOV.U32 R8, RZ, RZ, R36 ;  /* 0x000000ffff087224 */ /* 0x000fe400078e0024 */
[----:B------:R-:W-:-:S03]  /*20f50*/  IMAD.MOV.U32 R13, RZ, RZ, R25 ;  /* 0x000000ffff0d7224 */ /* 0x000fc600078e0019 */
[----:B------:R-:W-:Y:S01]  /*20f60*/  PRMT R31, R8, 0x5410, R9 ;  /* 0x00005410081f7816 */ /* 0x000fe20000000009 */
[----:B------:R-:W-:Y:S02]  /*20f70*/  @!P1 IMAD.MOV.U32 R28, RZ, RZ, R4 ;  /* 0x000000ffff1c9224 */ /* 0x000fe400078e0004 */
[----:B------:R-:W-:Y:S02]  /*20f80*/  @!P1 IMAD.MOV.U32 R29, RZ, RZ, R5 ;  /* 0x000000ffff1d9224 */ /* 0x000fe400078e0005 */
[----:B------:R-:W-:Y:S02]  /*20f90*/  @!P1 IMAD.MOV.U32 R20, RZ, RZ, R6 ;  /* 0x000000ffff149224 */ /* 0x000fe400078e0006 */
[----:B------:R-:W-:Y:S02]  /*20fa0*/  @!P1 IMAD.MOV.U32 R21, RZ, RZ, R7 ;  /* 0x000000ffff159224 */ /* 0x000fe400078e0007 */
[----:B------:R-:W-:-:S07]  /*20fb0*/  IMAD.MOV.U32 R0, RZ, RZ, R14 ;  /* 0x000000ffff007224 */ /* 0x000fce00078e000e */
[----:B------:R-:W-:Y:S05]  /*20fc0*/  WARPSYNC.COLLECTIVE R15, `(.L_x_1972) ;  /* 0x000000000f087348 */ /* 0x000fea0003c00000 */
[----:B------:R0:W1:Y:S02]  /*20fd0*/  SHFL.IDX P6, R14, R13, R12, R11 ;  /* 0x0000000c0d0e7389 */ /* 0x00006400000c000b */
[----:B01----:R-:W-:Y:S01]  /*20fe0*/  ENDCOLLECTIVE ;  /* 0x000000000000791b */ /* 0x003fe20003800000 */
.L_x_1972:
[----:B------:R-:W-:Y:S02]  /*20ff0*/  IMAD.MOV.U32 R4, RZ, RZ, R28 ;  /* 0x000000ffff047224 */ /* 0x000fe400078e001c */
[----:B------:R-:W-:Y:S02]  /*21000*/  IMAD.MOV.U32 R5, RZ, RZ, R29 ;  /* 0x000000ffff057224 */ /* 0x000fe400078e001d */
[----:B------:R-:W-:Y:S02]  /*21010*/  IMAD.MOV.U32 R6, RZ, RZ, R20 ;  /* 0x000000ffff067224 */ /* 0x000fe400078e0014 */
[----:B------:R-:W-:Y:S01]  /*21020*/  IMAD.MOV.U32 R7, RZ, RZ, R21 ;  /* 0x000000ffff077224 */ /* 0x000fe200078e0015 */
[----:B------:R-:W-:Y:S02]  /*21030*/  PRMT R45, R5, 0x7610, R45 ;  /* 0x00007610052d7816 */ /* 0x000fe4000000002d */
[----:B------:R-:W-:Y:S02]  /*21040*/  PRMT R56, R4, 0x5410, R6 ;  /* 0x0000541004387816 */ /* 0x000fe40000000006 */
[----:B------:R-:W-:-:S02]  /*21050*/  CS2R R4, SRZ ;  /* 0x0000000000047805 */ /* 0x000fc4000001ff00 */
[----:B------:R-:W-:Y:S01]  /*21060*/  PRMT R42, R42, 0x5410, R7 ;  /* 0x000054102a2a7816 */ /* 0x000fe20000000007 */
[----:B------:R-:W-:Y:S02]  /*21070*/  IMAD.MOV.U32 R13, RZ, RZ, R24 ;  /* 0x000000ffff0d7224 */ /* 0x000fe400078e0018 */
[----:B------:R-:W-:-:S07]  /*21080*/  IMAD.MOV.U32 R3, RZ, RZ, R14 ;  /* 0x000000ffff037224 */ /* 0x000fce00078e000e */
[----:B------:R-:W-:Y:S05]  /*21090*/  WARPSYNC.COLLECTIVE R15, `(.L_x_1973) ;  /* 0x000000000f087348 */ /* 0x000fea0003c00000 */
[----:B------:R0:W1:Y:S02]  /*210a0*/  SHFL.IDX P6, R14, R13, R12, R11 ;  /* 0x0000000c0d0e7389 */ /* 0x00006400000c000b */
[----:B01----:R-:W-:Y:S01]  /*210b0*/  ENDCOLLECTIVE ;  /* 0x000000000000791b */ /* 0x003fe20003800000 */
.L_x_1973:
[----:B------:R-:W-:Y:S02]  /*210c0*/  IMAD.MOV.U32 R13, RZ, RZ, R27 ;  /* 0x000000ffff0d7224 */ /* 0x000fe400078e001b */
[----:B------:R-:W-:-:S07]  /*210d0*/  IMAD.MOV.U32 R24, RZ, RZ, R14 ;  /* 0x000000ffff187224 */ /* 0x000fce00078e000e */
[----:B------:R-:W-:Y:S05]  /*210e0*/  WARPSYNC.COLLECTIVE R15, `(.L_x_1974) ;  /* 0x000000000f087348 */ /* 0x000fea0003c00000 */
[----:B------:R0:W1:Y:S02]  /*210f0*/  SHFL.IDX P6, R14, R13, R12, R11 ;  /* 0x0000000c0d0e7389 */ /* 0x00006400000c000b */
[----:B01----:R-:W-:Y:S01]  /*21100*/  ENDCOLLECTIVE ;  /* 0x000000000000791b */ /* 0x003fe20003800000 */
.L_x_1974:
[----:B------:R-:W-:Y:S05]  /*21110*/  BRA `(.L_x_1975) ;  /* 0xfffffe7800607947 */ /* 0x000fea000383ffff */
.L_x_1689:
[----:B0-----:R0:W1:Y:S02]  /*21120*/  SYNCS.PHASECHK.TRANS64.TRYWAIT P1, [R2+URZ+0x16800], R3 ;  /* 0x01680003020075a7 */ /* 0x001064000802017f */
[----:B-1----:R-:W-:Y:S05]  /*21130*/  @!P1 NANOSLEEP.SYNCS 0x989680 ;  /* 0x009896800000995d */ /* 0x002fea0003900000 */
[----:B------:R-:W1:Y:S02]  /*21140*/  @!P1 SYNCS.PHASECHK.TRANS64 P1, [R2+URZ+0x16800], R3 ;  /* 0x01680003020095a7 */ /* 0x000e64000802007f */
[----:B-1----:R-:W-:Y:S05]  /*21150*/  @!P1 BRA `(.L_x_1689) ;  /* 0xfffffffc00f09947 */ /* 0x002fea000383ffff */
[----:B------:R-:W-:Y:S05]  /*21160*/  BRA `(.L_x_1976) ;  /* 0xfffffe7c00207947 */ /* 0x000fea000383ffff */
.L_x_1695:
[----:B-1----:R1:W3:Y:S02]  /*21170*/  SYNCS.PHASECHK.TRANS64.TRYWAIT P1, [R12+URZ+0x16830], R3 ;  /* 0x016830030c0075a7 */ /* 0x0022e4000802017f */
[----:B---3--:R-:W-:Y:S05]  /*21180*/  @!P1 NANOSLEEP.SYNCS 0x989680 ;  /* 0x009896800000995d */ /* 0x008fea0003900000 */
[----:B------:R-:W3:Y:S02]  /*21190*/  @!P1 SYNCS.PHASECHK.TRANS64 P1, [R12+URZ+0x16830], R3 ;  /* 0x016830030c0095a7 */ /* 0x000ee4000802007f */
[----:B---3--:R-:W-:Y:S05]  /*211a0*/  @!P1 BRA `(.L_x_1695) ;  /* 0xfffffffc00f09947 */ /* 0x008fea000383ffff */
[----:B------:R-:W-:Y:S05]  /*211b0*/  BRA `(.L_x_1694) ;  /* 0xfffffe88009c7947 */ /* 0x000fea000383ffff */
.L_x_1714:
[----:B-1----:R1:W2:Y:S02]  /*211c0*/  SYNCS.PHASECHK.TRANS64.TRYWAIT P2, [R11+URZ+0x16830], R10 ;  /* 0x0168300a0b0075a7 */ /* 0x0022a4000804017f */
[----:B--2---:R-:W-:Y:S05]  /*211d0*/  @!P2 NANOSLEEP.SYNCS 0x989680 ;  /* 0x009896800000a95d */ /* 0x004fea0003900000 */
[----:B------:R-:W2:Y:S02]  /*211e0*/  @!P2 SYNCS.PHASECHK.TRANS64 P2, [R11+URZ+0x16830], R10 ;  /* 0x0168300a0b00a5a7 */ /* 0x000ea4000804007f */
[----:B--2---:R-:W-:Y:S05]  /*211f0*/  @!P2 BRA `(.L_x_1714) ;  /* 0xfffffffc00f0a947 */ /* 0x004fea000383ffff */
[----:B------:R-:W-:Y:S05]  /*21200*/  BRA `(.L_x_1713) ;  /* 0xfffffebc00407947 */ /* 0x000fea000383ffff */
.L_x_1718:
[----:B-1----:R1:W2:Y:S02]  /*21210*/  SYNCS.PHASECHK.TRANS64.TRYWAIT P1, [R11+URZ+0x16850], R10 ;  /* 0x0168500a0b0075a7 */ /* 0x0022a4000802017f */
[----:B--2---:R-:W-:Y:S05]  /*21220*/  @!P1 NANOSLEEP.SYNCS 0x989680 ;  /* 0x009896800000995d */ /* 0x004fea0003900000 */
[----:B------:R-:W2:Y:S02]  /*21230*/  @!P1 SYNCS.PHASECHK.TRANS64 P1, [R11+URZ+0x16850], R10 ;  /* 0x0168500a0b0095a7 */ /* 0x000ea4000802007f */
[----:B--2---:R-:W-:Y:S05]  /*21240*/  @!P1 BRA `(.L_x_1718) ;  /* 0xfffffffc00f09947 */ /* 0x004fea000383ffff */
[----:B------:R-:W-:Y:S05]  /*21250*/  BRA `(.L_x_1715) ;  /* 0xfffffec000087947 */ /* 0x000fea000383ffff */
.L_x_1739:
[----:B-1----:R1:W2:Y:S02]  /*21260*/  SYNCS.PHASECHK.TRANS64.TRYWAIT P2, [R3+URZ+0x16830], R0 ;  /* 0x01683000030075a7 */ /* 0x0022a4000804017f */
[----:B--2---:R-:W-:Y:S05]  /*21270*/  @!P2 NANOSLEEP.SYNCS 0x989680 ;  /* 0x009896800000a95d */ /* 0x004fea0003900000 */
[----:B------:R-:W2:Y:S02]  /*21280*/  @!P2 SYNCS.PHASECHK.TRANS64 P2, [R3+URZ+0x16830], R0 ;  /* 0x016830000300a5a7 */ /* 0x000ea4000804007f */
[----:B--2---:R-:W-:Y:S05]  /*21290*/  @!P2 BRA `(.L_x_1739) ;  /* 0xfffffffc00f0a947 */ /* 0x004fea000383ffff */
[----:B------:R-:W-:Y:S05]  /*212a0*/  BRA `(.L_x_1738) ;  /* 0xfffffeec00fc7947 */ /* 0x000fea000383ffff */
.L_x_1743:
[----:B-1----:R1:W2:Y:S02]  /*212b0*/  SYNCS.PHASECHK.TRANS64.TRYWAIT P1, [R3+URZ+0x16850], R0 ;  /* 0x01685000030075a7 */ /* 0x0022a4000802017f */
[----:B--2---:R-:W-:Y:S05]  /*212c0*/  @!P1 NANOSLEEP.SYNCS 0x989680 ;  /* 0x009896800000995d */ /* 0x004fea0003900000 */
[----:B------:R-:W2:Y:S02]  /*212d0*/  @!P1 SYNCS.PHASECHK.TRANS64 P1, [R3+URZ+0x16850], R0 ;  /* 0x01685000030095a7 */ /* 0x000ea4000802007f */
[----:B--2---:R-:W-:Y:S05]  /*212e0*/  @!P1 BRA `(.L_x_1743) ;  /* 0xfffffffc00f09947 */ /* 0x004fea000383ffff */
[----:B------:R-:W-:Y:S05]  /*212f0*/  BRA `(.L_x_1740) ;  /* 0xfffffef000d87947 */ /* 0x000fea000383ffff */
.L_x_1752:
[----:B-1----:R1:W2:Y:S02]  /*21300*/  SYNCS.PHASECHK.TRANS64.TRYWAIT P2, [R3+URZ+0x16830], R0 ;  /* 0x01683000030075a7 */ /* 0x0022a4000804017f */
[----:B--2---:R-:W-:Y:S05]  /*21310*/  @!P2 NANOSLEEP.SYNCS 0x989680 ;  /* 0x009896800000a95d */ /* 0x004fea0003900000 */
[----:B------:R-:W2:Y:S02]  /*21320*/  @!P2 SYNCS.PHASECHK.TRANS64 P2, [R3+URZ+0x16830], R0 ;  /* 0x016830000300a5a7 */ /* 0x000ea4000804007f */
[----:B--2---:R-:W-:Y:S05]  /*21330*/  @!P2 BRA `(.L_x_1752) ;  /* 0xfffffffc00f0a947 */ /* 0x004fea000383ffff */
[----:B------:R-:W-:Y:S05]  /*21340*/  BRA `(.L_x_1751) ;  /* 0xffffff0c00d87947 */ /* 0x000fea000383ffff */
.L_x_1756:
[----:B-1----:R1:W2:Y:S02]  /*21350*/  SYNCS.PHASECHK.TRANS64.TRYWAIT P1, [R3+URZ+0x16850], R0 ;  /* 0x01685000030075a7 */ /* 0x0022a4000802017f */
[----:B--2---:R-:W-:Y:S05]  /*21360*/  @!P1 NANOSLEEP.SYNCS 0x989680 ;  /* 0x009896800000995d */ /* 0x004fea0003900000 */
[----:B------:R-:W2:Y:S02]  /*21370*/  @!P1 SYNCS.PHASECHK.TRANS64 P1, [R3+URZ+0x16850], R0 ;  /* 0x01685000030095a7 */ /* 0x000ea4000802007f */
[----:B--2---:R-:W-:Y:S05]  /*21380*/  @!P1 BRA `(.L_x_1756) ;  /* 0xfffffffc00f09947 */ /* 0x004fea000383ffff */
[----:B------:R-:W-:Y:S05]  /*21390*/  BRA `(.L_x_1753) ;  /* 0xffffff1000b47947 */ /* 0x000fea000383ffff */
.L_x_1771:
[----:B-1----:R1:W2:Y:S02]  /*213a0*/  SYNCS.PHASECHK.TRANS64.TRYWAIT P1, [R11+URZ+0x16850], R4 ;  /* 0x016850040b0075a7 */ /* 0x0022a4000802017f */
[----:B--2---:R-:W-:Y:S05]  /*213b0*/  @!P1 NANOSLEEP.SYNCS 0x989680 ;  /* 0x009896800000995d */ /* 0x004fea0003900000 */
[----:B------:R-:W2:Y:S02]  /*213c0*/  @!P1 SYNCS.PHASECHK.TRANS64 P1, [R11+URZ+0x16850], R4 ;  /* 0x016850040b0095a7 */ /* 0x000ea4000802007f */
[----:B--2---:R-:W-:Y:S05]  /*213d0*/  @!P1 BRA `(.L_x_1771) ;  /* 0xfffffffc00f09947 */ /* 0x004fea000383ffff */
[----:B------:R-:W-:Y:S05]  /*213e0*/  BRA `(.L_x_1770) ;  /* 0xffffff3c00a47947 */ /* 0x000fea000383ffff */
.L_x_1777:
[----:B------:R-:W-:Y:S02]  /*213f0*/  IMAD.MOV.U32 R13, RZ, RZ, R41 ;  /* 0x000000ffff0d7224 */ /* 0x000fe400078e0029 */
[----:B------:R-:W-:Y:S02]  /*21400*/  IMAD.MOV.U32 R12, RZ, RZ, RZ ;  /* 0x000000ffff0c7224 */ /* 0x000fe400078e00ff */
[----:B------:R-:W-:Y:S02]  /*21410*/  IMAD.MOV.U32 R11, RZ, RZ, 0x181f ;  /* 0x0000181fff0b7424 */ /* 0x000fe400078e00ff */
[----:B------:R-:W-:Y:S02]  /*21420*/  IMAD.MOV.U32 R15, RZ, RZ, -0x1 ;  /* 0xffffffffff0f7424 */ /* 0x000fe400078e00ff */
[----:B------:R-:W-:-:S07]  /*21430*/  IMAD.IADD R42, R50, 0x1, R51 ;  /* 0x00000001322a7824 */ /* 0x000fce00078e0233 */
[----:B0----5:R-:W-:Y:S05]  /*21440*/  WARPSYNC.COLLECTIVE R15, `(.L_x_1977) ;  /* 0x000000000f087348 */ /* 0x021fea0003c00000 */
[----:B------:R1:W2:Y:S02]  /*21450*/  SHFL.IDX P6, R14, R13, R12, R11 ;  /* 0x0000000c0d0e7389 */ /* 0x0002a400000c000b */
[----:B012--5:R-:W-:Y:S01]  /*21460*/  ENDCOLLECTIVE ;  /* 0x000000000000791b */ /* 0x027fe20003800000 */
.L_x_1977:
[----:B------:R-:W-:Y:S02]  /*21470*/  VIADD R20, R42, 0x30 ;  /* 0x000000302a147836 */ /* 0x000fe40000000000 */
[----:B------:R-:W-:Y:S02]  /*21480*/  IMAD.MOV.U32 R13, RZ, RZ, R40 ;  /* 0x000000ffff0d7224 */ /* 0x000fe400078e0028 */
[----:B------:R-:W-:-:S07]  /*21490*/  IMAD.MOV.U32 R0, RZ, RZ, R14 ;  /* 0x000000ffff007224 */ /* 0x000fce00078e000e */
[----:B------:R-:W-:Y:S05]  /*214a0*/  WARPSYNC.COLLECTIVE R15, `(.L_x_1978) ;  /* 0x000000000f087348 */ /* 0x000fea0003c00000 */
[----:B------:R0:W1:Y:S02]  /*214b0*/  SHFL.IDX P6, R14, R13, R12, R11 ;  /* 0x0000000c0d0e7389 */ /* 0x00006400000c000b */
[----:B01----:R-:W-:Y:S01]  /*214c0*/  ENDCOLLECTIVE ;  /* 0x000000000000791b */ /* 0x003fe20003800000 */
.L_x_1978:
[----:B------:R-:W-:Y:S02]  /*214d0*/  ULDC UR4, c[0x0][0xac8] ;  /* 0x0002b20000047ab9 */ /* 0x000fe40000000800 */
[----:B------:R-:W-:-:S04]  /*214e0*/  ISETP.GE.AND P0, PT, R44, UR4, PT ;  /* 0x000000042c007c0c */ /* 0x000fc8000bf06270 */
[-C--:B------:R-:W-:Y:S01]  /*214f0*/  ISETP.GE.OR P4, PT, R20, R45.reuse, P0 ;  /* 0x0000002d1400720c */ /* 0x080fe20000786670 */
[C---:B------:R-:W-:Y:S01]  /*21500*/  VIADD R20, R42.reuse, 0x60 ;  /* 0x000000602a147836 */ /* 0x040fe20000000000 */
[----:B------:R-:W-:-:S04]  /*21510*/  ISETP.GE.OR P3, PT, R42, R45, P0 ;  /* 0x0000002d2a00720c */ /* 0x000fc80000766670 */
[----:B------:R-:W-:Y:S01]  /*21520*/  ISETP.GE.OR P2, PT, R20, R45, P0 ;  /* 0x0000002d1400720c */ /* 0x000fe20000746670 */
[----:B------:R-:W-:Y:S02]  /*21530*/  IMAD.MOV.U32 R13, RZ, RZ, R41 ;  /* 0x000000ffff0d7224 */ /* 0x000fe400078e0029 */
[----:B------:R-:W-:Y:S02]  /*21540*/  IMAD.MOV.U32 R12, RZ, RZ, 0x1 ;  /* 0x00000001ff0c7424 */ /* 0x000fe400078e00ff */
[----:B------:R-:W-:-:S08]  /*21550*/  IMAD.MOV.U32 R3, RZ, RZ, R14 ;  /* 0x000000ffff037224 */ /* 0x000fd000078e000e */
[----:B------:R-:W-:Y:S05]  /*21560*/  WARPSYNC.COLLECTIVE R15, `(.L_x_1979) ;  /* 0x000000000f087348 */ /* 0x000fea0003c00000 */
[----:B------:R0:W1:Y:S02]  /*21570*/  SHFL.IDX P6, R14, R13, R12, R11 ;  /* 0x0000000c0d0e7389 */ /* 0x00006400000c000b */
[----:B01----:R-:W-:Y:S01]  /*21580*/  ENDCOLLECTIVE ;  /* 0x000000000000791b */ /* 0x003fe20003800000 */
.L_x_1979:
[----:B------:R-:W-:-:S04]  /*21590*/  @!P3 LEA R32, P5, R44, R3, 0x1 ;  /* 0x000000032c20b211 */ /* 0x000fc800078a08ff */
[----:B------:R-:W-:Y:S01]  /*215a0*/  @!P3 LEA.HI.X R3, R44, R0, R43, 0x1, P5 ;  /* 0x000000002c03b211 */ /* 0x000fe200028f0c2b */
[----:B------:R-:W-:Y:S01]  /*215b0*/  IMAD.MOV.U32 R13, RZ, RZ, R40 ;  /* 0x000000ffff0d7224 */ /* 0x000fe200078e0028 */
[----:B------:R-:W-:-:S07]  /*215c0*/  MOV R8, R14 ;  /* 0x0000000e00087202 */ /* 0x000fce0000000f00 */
[----:B------:R-:W-:Y:S05]  /*215d0*/  WARPSYNC.COLLECTIVE R15, `(.L_x_1980) ;  /* 0x000000000f087348 */ /* 0x000fea0003c00000 */
[----:B------:R0:W1:Y:S02]  /*215e0*/  SHFL.IDX P6, R14, R13, R12, R11 ;  /* 0x0000000c0d0e7389 */ /* 0x00006400000c000b */
[----:B01----:R-:W-:Y:S01]  /*215f0*/  ENDCOLLECTIVE ;  /* 0x000000000000791b */ /* 0x003fe20003800000 */
.L_x_1980:
[----:B------:R-:W-:Y:S02]  /*21600*/  IMAD.MOV.U32 R13, RZ, RZ, R41 ;  /* 0x000000ffff0d7224 */ /* 0x000fe400078e0029 */
[----:B------:R-:W-:Y:S02]  /*21610*/  IMAD.MOV.U32 R12, RZ, RZ, 0x2 ;  /* 0x00000002ff0c7424 */ /* 0x000fe400078e00ff */
[----:B------:R-:W-:-:S07]  /*21620*/  IMAD.MOV.U32 R9, RZ, RZ, R14 ;  /* 0x000000ffff097224 */ /* 0x000fce00078e000e */
[----:B------:R-:W-:Y:S05]  /*21630*/  WARPSYNC.COLLECTIVE R15, `(.L_x_1981) ;  /* 0x000000000f087348 */ /* 0x000fea0003c00000 */
[----:B------:R0:W1:Y:S02]  /*21640*/  SHFL.IDX P6, R14, R13, R12, R11 ;  /* 0x0000000c0d0e7389 */ /* 0x00006400000c000b */
[----:B01----:R-:W-:Y:S01]  /*21650*/  ENDCOLLECTIVE ;  /* 0x000000000000791b */ /* 0x003fe20003800000 */
.L_x_1981:
[----:B------:R-:W-:Y:S01]  /*21660*/  @!P4 LEA R20, P1, R44, R9, 0x1 ;  /* 0x000000092c14c211 */ /* 0x000fe200078208ff */
[----:B------:R-:W-:-:S03]  /*21670*/  @!P3 IMAD.MOV.U32 R9, RZ, RZ, R3 ;  /* 0x000000ffff09b224 */ /* 0x000fc600078e0003 */
[----:B------:R-:W-:Y:S01]  /*21680*/  @!P4 LEA.HI.X R21, R44, R8, R43, 0x1, P1 ;  /* 0x000000082c15c211 */ /* 0x000fe200008f0c2b */
[----:B------:R-:W-:-:S05]  /*21690*/  @!P3 IMAD.MOV.U32 R8, RZ, RZ, R32 ;  /* 0x000000ffff08b224 */ /* 0x000fca00078e0020 */
[----:B------:R0:W-:Y:S01]  /*216a0*/  @!P3 ST.E.128 desc[UR42][R8.64], R4 ;  /* 0x000000040800b985 */ /* 0x0001e2000c101d2a */
[----:B------:R-:W-:-:S03]  /*216b0*/  IMAD.MOV.U32 R13, RZ, RZ, R40 ;  /* 0x000000ffff0d7224 */ /* 0x000fc600078e0028 */
[----:B------:R0:W-:Y:S01]  /*216c0*/  @!P4 ST.E.128 desc[UR42][R20.64], R24 ;  /* 0x000000181400c985 */ /* 0x0001e2000c101d2a */
[----:B------:R-:W-:-:S07]  /*216d0*/  IMAD.MOV.U32 R10, RZ, RZ, R14 ;  /* 0x000000ffff0a7224 */ /* 0x000fce00078e000e */
[----:B0-----:R-:W-:Y:S05]  /*216e0*/  WARPSYNC.COLLECTIVE R15, `(.L_x_1982) ;  /* 0x000000000f087348 */ /* 0x001fea0003c00000 */
[----:B------:R1:W2:Y:S02]  /*216f0*/  SHFL.IDX P6, R14, R13, R12, R11 ;  /* 0x0000000c0d0e7389 */ /* 0x0002a400000c000b */
[----:B012---:R-:W-:Y:S01]  /*21700*/  ENDCOLLECTIVE ;  /* 0x000000000000791b */ /* 0x007fe20003800000 */
.L_x_1982:
[----:B------:R-:W-:Y:S02]  /*21710*/  IMAD.MOV.U32 R13, RZ, RZ, R41 ;  /* 0x000000ffff0d7224 */ /* 0x000fe400078e0029 */
[----:B------:R-:W-:Y:S01]  /*21720*/  IMAD.MOV.U32 R12, RZ, RZ, 0x3 ;  /* 0x00000003ff0c7424 */ /* 0x000fe200078e00ff */
[----:B------:R-:W-:-:S13]  /*21730*/  @!P2 LEA R46, P5, R44, R14, 0x1 ;  /* 0x0000000e2c2ea211 */ /* 0x000fda00078a08ff */
[----:B------:R-:W-:Y:S05]  /*21740*/  WARPSYNC.COLLECTIVE R15, `(.L_x_1983) ;  /* 0x000000000f087348 */ /* 0x000fea0003c00000 */
[----:B------:R0:W1:Y:S02]  /*21750*/  SHFL.IDX P6, R14, R13, R12, R11 ;  /* 0x0000000c0d0e7389 */ /* 0x00006400000c000b */
[----:B01----:R-:W-:Y:S01]  /*21760*/  ENDCOLLECTIVE ;  /* 0x000000000000791b */ /* 0x003fe20003800000 */
.L_x_1983:
[----:B------:R-:W-:Y:S01]  /*21770*/  @!P2 LEA.HI.X R47, R44, R10, R43, 0x1, P5 ;  /* 0x0000000a2c2fa211 */ /* 0x000fe200028f0c2b */
[----:B------:R-:W-:-:S04]  /*21780*/  @!P2 IMAD.MOV.U32 R4, RZ, RZ, R46 ;  /* 0x000000ffff04a224 */ /* 0x000fc800078e002e */
[----:B------:R-:W-:-:S05]  /*21790*/  @!P2 IMAD.MOV.U32 R5, RZ, RZ, R47 ;  /* 0x000000ffff05a224 */ /* 0x000fca00078e002f */
[----:B------:R0:W-:Y:S01]  /*217a0*/  @!P2 ST.E.128 desc[UR42][R4.64], R28 ;  /* 0x0000001c0400a985 */ /* 0x0001e2000c101d2a */
[----:B------:R-:W-:Y:S02]  /*217b0*/  IMAD.MOV.U32 R13, RZ, RZ, R40 ;  /* 0x000000ffff0d7224 */ /* 0x000fe400078e0028 */
[----:B------:R-:W-:-:S07]  /*217c0*/  IMAD.MOV.U32 R0, RZ, RZ, R14 ;  /* 0x000000ffff007224 */ /* 0x000fce00078e000e */
[----:B0-----:R-:W-:Y:S05]  /*217d0*/  WARPSYNC.COLLECTIVE R15, `(.L_x_1984) ;  /* 0x000000000f087348 */ /* 0x001fea0003c00000 */
[----:B------:R1:W2:Y:S02]  /*217e0*/  SHFL.IDX P6, R14, R13, R12, R11 ;  /* 0x0000000c0d0e7389 */ /* 0x0002a400000c000b */
[----:B012---:R-:W-:Y:S01]  /*217f0*/  ENDCOLLECTIVE ;  /* 0x000000000000791b */ /* 0x007fe20003800000 */
.L_x_1984:
[----:B------:R-:W-:Y:S05]  /*21800*/  BRA `(.L_x_1985) ;  /* 0xffffff5000d87947 */ /* 0x000fea000383ffff */
.L_x_1779:
[----:B------:R-:W-:Y:S02]  /*21810*/  IMAD.MOV.U32 R13, RZ, RZ, R4 ;  /* 0x000000ffff0d7224 */ /* 0x000fe400078e0004 */
[----:B------:R-:W-:Y:S02]  /*21820*/  IMAD.MOV.U32 R12, RZ, RZ, RZ ;  /* 0x000000ffff0c7224 */ /* 0x000fe400078e00ff */
[----:B------:R-:W-:Y:S02]  /*21830*/  IMAD.MOV.U32 R11, RZ, RZ, 0x1c1f ;  /* 0x00001c1fff0b7424 */ /* 0x000fe400078e00ff */
[----:B------:R-:W-:-:S07]  /*21840*/  IMAD.MOV.U32 R15, RZ, RZ, -0x1 ;  /* 0xffffffffff0f7424 */ /* 0x000fce00078e00ff */
[----:B------:R-:W-:Y:S05]  /*21850*/  WARPSYNC.COLLECTIVE R15, `(.L_x_1986) ;  /* 0x000000000f087348 */ /* 0x000fea0003c00000 */
[----:B------:R0:W1:Y:S02]  /*21860*/  SHFL.IDX P6, R14, R13, R12, R11 ;  /* 0x0000000c0d0e7389 */ /* 0x00006400000c000b */
[----:B01----:R-:W-:Y:S01]  /*21870*/  ENDCOLLECTIVE ;  /* 0x000000000000791b */ /* 0x003fe20003800000 */
.L_x_1986:
[----:B------:R-:W-:Y:S02]  /*21880*/  IMAD.MOV.U32 R13, RZ, RZ, R3 ;  /* 0x000000ffff0d7224 */ /* 0x000fe400078e0003 */
[----:B------:R-:W-:-:S07]  /*21890*/  IMAD.MOV.U32 R0, RZ, RZ, R14 ;  /* 0x000000ffff007224 */ /* 0x000fce00078e000e */
[----:B------:R-:W-:Y:S05]  /*218a0*/  WARPSYNC.COLLECTIVE R15, `(.L_x_1987) ;  /* 0x000000000f087348 */ /* 0x000fea0003c00000 */
[----:B------:R0:W1:Y:S02]  /*218b0*/  SHFL.IDX P6, R14, R13, R12, R11 ;  /* 0x0000000c0d0e7389 */ /* 0x00006400000c000b */
[----:B01----:R-:W-:Y:S01]  /*218c0*/  ENDCOLLECTIVE ;  /* 0x000000000000791b */ /* 0x003fe20003800000 */
.L_x_1987:
[----:B------:R-:W-:Y:S05]  /*218d0*/  BRA `(.L_x_1988) ;  /* 0xffffff5400b47947 */ /* 0x000fea000383ffff */
.L_x_1782:
[----:B------:R-:W-:Y:S01]  /*218e0*/  BSSY B1, `(.L_x_1989) ;  /* 0x0000008000017945 */ /* 0x000fe20003800000 */
[----:B---3--:R-:W-:Y:S02]  /*218f0*/  IMAD.MOV.U32 R13, RZ, RZ, R4 ;  /* 0x000000ffff0d7224 */ /* 0x008fe400078e0004 */
[----:B------:R-:W-:Y:S02]  /*21900*/  IMAD.MOV.U32 R12, RZ, RZ, 0x1 ;  /* 0x00000001ff0c7424 */ /* 0x000fe400078e00ff */
[----:B------:R-:W-:Y:S02]  /*21910*/  IMAD.MOV.U32 R11, RZ, RZ, 0x1c1f ;  /* 0x00001c1fff0b7424 */ /* 0x000fe400078e00ff */
[----:B------:R-:W-:-:S07]  /*21920*/  IMAD.MOV.U32 R15, RZ, RZ, -0x1 ;  /* 0xffffffffff0f7424 */ /* 0x000fce00078e00ff */
[----:B012---:R-:W-:Y:S05]  /*21930*/  WARPSYNC.COLLECTIVE R15, `(.L_x_1990) ;  /* 0x000000000f087348 */ /* 0x007fea0003c00000 */
[----:B--2---:R2:W3:Y:S02]  /*21940*/  SHFL.IDX P6, R14, R13, R12, R11 ;  /* 0x0000000c0d0e7389 */ /* 0x0044e400000c000b */
[----:B0123--:R-:W-:Y:S01]  /*21950*/  ENDCOLLECTIVE ;  /* 0x000000000000791b */ /* 0x00ffe20003800000 */
.L_x_1990:
[----:B------:R-:W-:Y:S05]  /*21960*/  BSYNC B1 ;  /* 0x0000000000017941 */ /* 0x000fea0003800000 */
.L_x_1989:
        /* <DEDUP_REMOVED lines=8> */
.L_x_1991:
[----:B------:R-:W-:Y:S05]  /*219f0*/  BRA `(.L_x_1992) ;  /* 0xffffff5800107947 */ /* 0x000fea000383ffff */
.L_x_1786:
[----:B------:R-:W-:Y:S02]  /*21a00*/  IMAD.MOV.U32 R13, RZ, RZ, R20 ;  /* 0x000000ffff0d7224 */ /* 0x000fe400078e0014 */
[----:B------:R-:W-:Y:S02]  /*21a10*/  IMAD.MOV.U32 R12, RZ, RZ, RZ ;  /* 0x000000ffff0c7224 */ /* 0x000fe400078e00ff */
[----:B------:R-:W-:Y:S02]  /*21a20*/  IMAD.MOV.U32 R11, RZ, RZ, 0x181f ;  /* 0x0000181fff0b7424 */ /* 0x000fe400078e00ff */
[----:B------:R-:W-:Y:S02]  /*21a30*/  IMAD.MOV.U32 R15, RZ, RZ, -0x1 ;  /* 0xffffffffff0f7424 */ /* 0x000fe400078e00ff */
[----:B------:R-:W-:Y:S02]  /*21a40*/  IMAD R21, R24, R25, RZ ;  /* 0x0000001918157224 */ /* 0x000fe400078e02ff */
[----:B------:R-:W-:-:S07]  /*21a50*/  IMAD.IADD R24, R28, 0x1, R29 ;  /* 0x000000011c187824 */ /* 0x000fce00078e021d */
[----:B0-----:R-:W-:Y:S05]  /*21a60*/  WARPSYNC.COLLECTIVE R15, `(.L_x_1993) ;  /* 0x000000000f087348 */ /* 0x001fea0003c00000 */
[----:B------:R1:W2:Y:S02]  /*21a70*/  SHFL.IDX P6, R14, R13, R12, R11 ;  /* 0x0000000c0d0e7389 */ /* 0x0002a400000c000b */
[----:B012---:R-:W-:Y:S01]  /*21a80*/  ENDCOLLECTIVE ;  /* 0x000000000000791b */ /* 0x007fe20003800000 */
.L_x_1993:
[C---:B------:R-:W-:Y:S01]  /*21a90*/  VIADD R8, R24.reuse, 0x30 ;  /* 0x0000003018087836 */ /* 0x040fe20000000000 */
[----:B------:R-:W-:-:S04]  /*21aa0*/  ISETP.GE.OR P3, PT, R24, R21, P0 ;  /* 0x000000151800720c */ /* 0x000fc80000766670 */
[----:B------:R-:W-:Y:S01]  /*21ab0*/  ISETP.GE.OR P4, PT, R8, R21, P0 ;  /* 0x000000150800720c */ /* 0x000fe20000786670 */
[----:B------:R-:W-:Y:S02]  /*21ac0*/  VIADD R8, R24, 0x60 ;  /* 0x0000006018087836 */ /* 0x000fe40000000000 */
[----:B------:R-:W-:-:S03]  /*21ad0*/  IMAD.MOV.U32 R13, RZ, RZ, R7 ;  /* 0x000000ffff0d7224 */ /* 0x000fc600078e0007 */
[----:B------:R-:W-:Y:S01]  /*21ae0*/  ISETP.GE.OR P2, PT, R8, R21, P0 ;  /* 0x000000150800720c */ /* 0x000fe20000746670 */
[----:B------:R-:W-:-:S12]  /*21af0*/  IMAD.MOV.U32 R0, RZ, RZ, R14 ;  /* 0x000000ffff007224 */ /* 0x000fd800078e000e */
[----:B------:R-:W-:Y:S05]  /*21b00*/  WARPSYNC.COLLECTIVE R15, `(.L_x_1994) ;  /* 0x000000000f087348 */ /* 0x000fea0003c00000 */
[----:B------:R0:W1:Y:S02]  /*21b10*/  SHFL.IDX P6, R14, R13, R12, R11 ;  /* 0x0000000c0d0e7389 */ /* 0x00006400000c000b */
[----:B01----:R-:W-:Y:S01]  /*21b20*/  ENDCOLLECTIVE ;  /* 0x000000000000791b */ /* 0x003fe20003800000 */
.L_x_1994:
[----:B------:R-:W-:Y:S01]  /*21b30*/  MOV R13, R20 ;  /* 0x00000014000d7202 */ /* 0x000fe20000000f00 */
[----:B------:R-:W-:Y:S02]  /*21b40*/  IMAD.MOV.U32 R12, RZ, RZ, 0x1 ;  /* 0x00000001ff0c7424 */ /* 0x000fe400078e00ff */
[----:B------:R-:W-:-:S07]  /*21b50*/  IMAD.MOV.U32 R3, RZ, RZ, R14 ;  /* 0x000000ffff037224 */ /* 0x000fce00078e000e */
[----:B------:R-:W-:Y:S05]  /*21b60*/  WARPSYNC.COLLECTIVE R15, `(.L_x_1995) ;  /* 0x000000000f087348 */ /* 0x000fea0003c00000 */
[----:B------:R0:W1:Y:S02]  /*21b70*/  SHFL.IDX P6, R14, R13, R12, R11 ;  /* 0x0000000c0d0e7389 */ /* 0x00006400000c000b */
[----:B01----:R-:W-:Y:S01]  /*21b80*/  ENDCOLLECTIVE ;  /* 0x000000000000791b */ /* 0x003fe20003800000 */
.L_x_1995:
[----:B------:R-:W-:-:S04]  /*21b90*/  @!P3 LEA R10, P5, R44, R3, 0x1 ;  /* 0x000000032c0ab211 */ /* 0x000fc800078a08ff */
[----:B------:R-:W-:Y:S01]  /*21ba0*/  @!P3 LEA.HI.X R3, R44, R0, R43, 0x1, P5 ;  /* 0x000000002c03b211 */ /* 0x000fe200028f0c2b */
[----:B------:R-:W-:Y:S02]  /*21bb0*/  IMAD.MOV.U32 R13, RZ, RZ, R7 ;  /* 0x000000ffff0d7224 */ /* 0x000fe400078e0007 */
[----:B------:R-:W-:-:S07]  /*21bc0*/  IMAD.MOV.U32 R4, RZ, RZ, R14 ;  /* 0x000000ffff047224 */ /* 0x000fce00078e000e */
[----:B------:R-:W-:Y:S05]  /*21bd0*/  WARPSYNC.COLLECTIVE R15, `(.L_x_1996) ;  /* 0x000000000f087348 */ /* 0x000fea0003c00000 */
[----:B------:R0:W1:Y:S02]  /*21be0*/  SHFL.IDX P6, R14, R13, R12, R11 ;  /* 0x0000000c0d0e7389 */ /* 0x00006400000c000b */
[----:B01----:R-:W-:Y:S01]  /*21bf0*/  ENDCOLLECTIVE ;  /* 0x000000000000791b */ /* 0x003fe20003800000 */
.L_x_1996:
[----:B------:R-:W-:Y:S02]  /*21c00*/  IMAD.MOV.U32 R13, RZ, RZ, R20 ;  /* 0x000000ffff0d7224 */ /* 0x000fe400078e0014 */
[----:B------:R-:W-:Y:S02]  /*21c10*/  IMAD.MOV.U32 R12, RZ, RZ, 0x2 ;  /* 0x00000002ff0c7424 */ /* 0x000fe400078e00ff */
[----:B------:R-:W-:-:S07]  /*21c20*/  IMAD.MOV.U32 R5, RZ, RZ, R14 ;  /* 0x000000ffff057224 */ /* 0x000fce00078e000e */
[----:B------:R-:W-:Y:S05]  /*21c30*/  WARPSYNC.COLLECTIVE R15, `(.L_x_1997) ;  /* 0x000000000f087348 */ /* 0x000fea0003c00000 */
[----:B------:R0:W1:Y:S02]  /*21c40*/  SHFL.IDX P6, R14, R13, R12, R11 ;  /* 0x0000000c0d0e7389 */ /* 0x00006400000c000b */
[----:B01----:R-:W-:Y:S01]  /*21c50*/  ENDCOLLECTIVE ;  /* 0x000000000000791b */ /* 0x003fe20003800000 */
.L_x_1997:
[----:B------:R-:W-:-:S04]  /*21c60*/  @!P4 LEA R8, P1, R44, R5, 0x1 ;  /* 0x000000052c08c211 */ /* 0x000fc800078208ff */
[----:B------:R-:W-:Y:S01]  /*21c70*/  @!P4 LEA.HI.X R9, R44, R4, R43, 0x1, P1 ;  /* 0x000000042c09c211 */ /* 0x000fe200008f0c2b */
[----:B------:R-:W-:Y:S02]  /*21c80*/  IMAD.MOV.U32 R13, RZ, RZ, R7 ;  /* 0x000000ffff0d7224 */ /* 0x000fe400078e0007 */
[----:B------:R-:W-:-:S07]  /*21c90*/  IMAD.MOV.U32 R6, RZ, RZ, R14 ;  /* 0x000000ffff067224 */ /* 0x000fce00078e000e */
[----:B------:R-:W-:Y:S05]  /*21ca0*/  WARPSYNC.COLLECTIVE R15, `(.L_x_1998) ;  /* 0x000000000f087348 */ /* 0x000fea0003c00000 */
[----:B------:R0:W1:Y:S02]  /*21cb0*/  SHFL.IDX P6, R14, R13, R12, R11 ;  /* 0x0000000c0d0e7389 */ /* 0x00006400000c000b */
[----:B01----:R-:W-:Y:S01]  /*21cc0*/  ENDCOLLECTIVE ;  /* 0x000000000000791b */ /* 0x003fe20003800000 */
.L_x_1998:
[----:B------:R-:W-:Y:S02]  /*21cd0*/  @!P3 IMAD.MOV.U32 R11, RZ, RZ, R3 ;  /* 0x000000ffff0bb224 */ /* 0x000fe400078e0003 */
[----:B------:R-:W-:Y:S02]  /*21ce0*/  IMAD.MOV.U32 R13, RZ, RZ, R20 ;  /* 0x000000ffff0d7224 */ /* 0x000fe400078e0014 */
[----:B------:R-:W-:Y:S01]  /*21cf0*/  IMAD.MOV.U32 R12, RZ, RZ, 0x3 ;  /* 0x00000003ff0c7424 */ /* 0x000fe200078e00ff */
        /* <DEDUP_REMOVED lines=9> */
.L_x_1999:
[----:B------:R0:W-:Y:S01]  /*21d90*/  @!P2 ST.E.128 desc[UR42][R4.64], RZ ;  /* 0x000000ff0400a985 */ /* 0x0001e2000c101d2a */
[----:B------:R-:W-:Y:S02]  /*21da0*/  IMAD.MOV.U32 R13, RZ, RZ, R7 ;  /* 0x000000ffff0d7224 */ /* 0x000fe400078e0007 */
[----:B------:R-:W-:-:S07]  /*21db0*/  IMAD.MOV.U32 R0, RZ, RZ, R14 ;  /* 0x000000ffff007224 */ /* 0x000fce00078e000e */
[----:B0-----:R-:W-:Y:S05]  /*21dc0*/  WARPSYNC.COLLECTIVE R15, `(.L_x_2000) ;  /* 0x000000000f087348 */ /* 0x001fea0003c00000 */
[----:B------:R1:W2:Y:S02]  /*21dd0*/  SHFL.IDX P6, R14, R13, R12, R11 ;  /* 0x0000000c0d0e7389 */ /* 0x0002a400000c000b */
[----:B012---:R-:W-:Y:S01]  /*21de0*/  ENDCOLLECTIVE ;  /* 0x000000000000791b */ /* 0x007fe20003800000 */
.L_x_2000:
[----:B------:R-:W-:Y:S05]  /*21df0*/  BRA `(.L_x_2001) ;  /* 0xffffff6000247947 */ /* 0x000fea000383ffff */
.L_x_1813:
[----:B------:R-:W0:Y:S01]  /*21e00*/  S2R R5, SR_TID.X ;  /* 0x0000000000057919 */ /* 0x000e220000002100 */
[----:B------:R-:W-:Y:S01]  /*21e10*/  BSSY B1, `(.L_x_2002) ;  /* 0x000000a000017945 */ /* 0x000fe20003800000 */
[----:B------:R-:W-:Y:S02]  /*21e20*/  IMAD.MOV.U32 R12, RZ, RZ, RZ ;  /* 0x000000ffff0c7224 */ /* 0x000fe400078e00ff */
[----:B------:R-:W-:Y:S02]  /*21e30*/  IMAD.MOV.U32 R11, RZ, RZ, 0x1f ;  /* 0x0000001fff0b7424 */ /* 0x000fe400078e00ff */
[----:B------:R-:W-:Y:S01]  /*21e40*/  IMAD.MOV.U32 R15, RZ, RZ, -0x1 ;  /* 0xffffffffff0f7424 */ /* 0x000fe200078e00ff */
[----:B0-----:R-:W-:-:S04]  /*21e50*/  SHF.R.U32.HI R5, RZ, 0x5, R5 ;  /* 0x00000005ff057819 */ /* 0x001fc80000011605 */
[----:B------:R-:W-:-:S05]  /*21e60*/  LOP3.LUT R5, R5, 0x3, RZ, 0xc0, !PT ;  /* 0x0000000305057812 */ /* 0x000fca00078ec0ff */
[----:B-1----:R-:W-:-:S07]  /*21e70*/  IMAD.MOV.U32 R13, RZ, RZ, R5 ;  /* 0x000000ffff0d7224 */ /* 0x002fce00078e0005 */
[----:B------:R-:W-:Y:S05]  /*21e80*/  WARPSYNC.COLLECTIVE R15, `(.L_x_2003) ;  /* 0x000000000f087348 */ /* 0x000fea0003c00000 */
[----:B------:R0:W1:Y:S02]  /*21e90*/  SHFL.IDX P6, R14, R13, R12, R11 ;  /* 0x0000000c0d0e7389 */ /* 0x00006400000c000b */
[----:B01----:R-:W-:Y:S01]  /*21ea0*/  ENDCOLLECTIVE ;  /* 0x000000000000791b */ /* 0x003fe20003800000 */
.L_x_2003:
[----:B------:R-:W-:Y:S05]  /*21eb0*/  BSYNC B1 ;  /* 0x0000000000017941 */ /* 0x000fea0003800000 */
.L_x_2002:
[----:B------:R-:W-:Y:S05]  /*21ec0*/  BRA `(.L_x_2004) ;  /* 0xffffff7c00c47947 */ /* 0x000fea000383ffff */
.L_x_1815:
[----:B------:R-:W-:Y:S01]  /*21ed0*/  BSSY B1, `(.L_x_2005) ;  /* 0x0000006000017945 */ /* 0x000fe20003800000 */
[----:B------:R-:W-:-:S07]  /*21ee0*/  IMAD.MOV.U32 R15, RZ, RZ, -0x1 ;  /* 0xffffffffff0f7424 */ /* 0x000fce00078e00ff */
[----:B01----:R-:W-:Y:S05]  /*21ef0*/  WARPSYNC.COLLECTIVE R15, `(.L_x_2006) ;  /* 0x000000000f0c7348 */ /* 0x003fea0003c00000 */
[----:B------:R-:W-:Y:S02]  /*21f00*/  ELECT P6, UR62, PT ;  /* 0x00000000003e782f */ /* 0x000fe400038c0000 */
[----:B------:R-:W-:Y:S01]  /*21f10*/  MOV R14, UR62 ;  /* 0x0000003e000e7c02 */ /* 0x000fe20008000f00 */
[----:B01----:R-:W-:Y:S10]  /*21f20*/  ENDCOLLECTIVE ;  /* 0x000000000000791b */ /* 0x003ff40003800000 */
.L_x_2006:
[----:B------:R-:W-:Y:S05]  /*21f30*/  BSYNC B1 ;  /* 0x0000000000017941 */ /* 0x000fea0003800000 */
.L_x_2005:
[----:B------:R-:W-:Y:S05]  /*21f40*/  BRA `(.L_x_1814) ;  /* 0xffffff7c00bc7947 */ /* 0x000fea000383ffff */
.L_x_1817:
[----:B0-----:R0:W2:Y:S02]  /*21f50*/  SYNCS.PHASECHK.TRANS64.TRYWAIT P0, [R16+URZ+0x16820], R5 ;  /* 0x01682005100075a7 */ /* 0x0010a4000800017f */
[----:B--2---:R-:W-:Y:S05]  /*21f60*/  @!P0 NANOSLEEP.SYNCS 0x989680 ;  /* 0x009896800000895d */ /* 0x004fea0003900000 */
[----:B------:R-:W2:Y:S02]  /*21f70*/  @!P0 SYNCS.PHASECHK.TRANS64 P0, [R16+URZ+0x16820], R5 ;  /* 0x01682005100085a7 */ /* 0x000ea4000800007f */
[----:B--2---:R-:W-:Y:S05]  /*21f80*/  @!P0 BRA `(.L_x_1817) ;  /* 0xfffffffc00f08947 */ /* 0x004fea000383ffff */
[----:B------:R-:W-:Y:S05]  /*21f90*/  BRA `(.L_x_2007) ;  /* 0xffffff7c00cc7947 */ /* 0x000fea000383ffff */
.L_x_1821:
[----:B0-----:R0:W2:Y:S02]  /*21fa0*/  SYNCS.PHASECHK.TRANS64.TRYWAIT P0, [R5+URZ+0x168a0], R7 ;  /* 0x0168a007050075a7 */ /* 0x0010a4000800017f */
[----:B--2---:R-:W-:Y:S05]  /*21fb0*/  @!P0 NANOSLEEP.SYNCS 0x989680 ;  /* 0x009896800000895d */ /* 0x004fea0003900000 */
[----:B------:R-:W2:Y:S02]  /*21fc0*/  @!P0 SYNCS.PHASECHK.TRANS64 P0, [R5+URZ+0x168a0], R7 ;  /* 0x0168a007050085a7 */ /* 0x000ea4000800007f */
[----:B--2---:R-:W-:Y:S05]  /*21fd0*/  @!P0 BRA `(.L_x_1821) ;  /* 0xfffffffc00f08947 */ /* 0x004fea000383ffff */
[----:B------:R-:W-:Y:S05]  /*21fe0*/  BRA `(.L_x_2008) ;  /* 0xffffff7c00e87947 */ /* 0x000fea000383ffff */
.L_x_1826:
[----:B-1----:R1:W2:Y:S02]  /*21ff0*/  SYNCS.PHASECHK.TRANS64.TRYWAIT P0, [R5+URZ+0x168c0], R7 ;  /* 0x0168c007050075a7 */ /* 0x0022a4000800017f */
[----:B--2---:R-:W-:Y:S05]  /*22000*/  @!P0 NANOSLEEP.SYNCS 0x989680 ;  /* 0x009896800000895d */ /* 0x004fea0003900000 */
[----:B------:R-:W2:Y:S02]  /*22010*/  @!P0 SYNCS.PHASECHK.TRANS64 P0, [R5+URZ+0x168c0], R7 ;  /* 0x0168c007050085a7 */ /* 0x000ea4000800007f */
[----:B--2---:R-:W-:Y:S05]  /*22020*/  @!P0 BRA `(.L_x_1826) ;  /* 0xfffffffc00f08947 */ /* 0x004fea000383ffff */
[----:B------:R-:W-:Y:S05]  /*22030*/  BRA `(.L_x_2009) ;  /* 0xffffff8000687947 */ /* 0x000fea000383ffff */
.L_x_1833:
[----:B0-----:R0:W2:Y:S02]  /*22040*/  SYNCS.PHASECHK.TRANS64.TRYWAIT P1, [R5+URZ+0x168a0], R7 ;  /* 0x0168a007050075a7 */ /* 0x0010a4000802017f */
[----:B--2---:R-:W-:Y:S05]  /*22050*/  @!P1 NANOSLEEP.SYNCS 0x989680 ;  /* 0x009896800000995d */ /* 0x004fea0003900000 */
[----:B------:R-:W2:Y:S02]  /*22060*/  @!P1 SYNCS.PHASECHK.TRANS64 P1, [R5+URZ+0x168a0], R7 ;  /* 0x0168a007050095a7 */ /* 0x000ea4000802007f */
[----:B--2---:R-:W-:Y:S05]  /*22070*/  @!P1 BRA `(.L_x_1833) ;  /* 0xfffffffc00f09947 */ /* 0x004fea000383ffff */
[----:B------:R-:W-:Y:S05]  /*22080*/  BRA `(.L_x_2010) ;  /* 0xffffff8400347947 */ /* 0x000fea000383ffff */
.L_x_1838:
[----:B-1----:R1:W2:Y:S02]  /*22090*/  SYNCS.PHASECHK.TRANS64.TRYWAIT P1, [R5+URZ+0x168c0], R7 ;  /* 0x0168c007050075a7 */ /* 0x0022a4000802017f */
[----:B--2---:R-:W-:Y:S05]  /*220a0*/  @!P1 NANOSLEEP.SYNCS 0x989680 ;  /* 0x009896800000995d */ /* 0x004fea0003900000 */
[----:B------:R-:W2:Y:S02]  /*220b0*/  @!P1 SYNCS.PHASECHK.TRANS64 P1, [R5+URZ+0x168c0], R7 ;  /* 0x0168c007050095a7 */ /* 0x000ea4000802007f */
[----:B--2---:R-:W-:Y:S05]  /*220c0*/  @!P1 BRA `(.L_x_1838) ;  /* 0xfffffffc00f09947 */ /* 0x004fea000383ffff */
[----:B------:R-:W-:Y:S05]  /*220d0*/  BRA `(.L_x_2011) ;  /* 0xffffff8400ac7947 */ /* 0x000fea000383ffff */
.L_x_1861:
        /* <DEDUP_REMOVED lines=11> */
.L_x_2013:
[----:B------:R-:W-:Y:S05]  /*22190*/  BSYNC B0 ;  /* 0x0000000000007941 */ /* 0x000fea0003800000 */
.L_x_2012:
[----:B------:R-:W-:Y:S05]  /*221a0*/  BRA `(.L_x_2014) ;  /* 0xffffff9400c07947 */ /* 0x000fea000383ffff */
.L_x_1864:
[----:B0-----:R0:W1:Y:S02]  /*221b0*/  SYNCS.PHASECHK.TRANS64.TRYWAIT P0, [R3+URZ+0x16840], R4 ;  /* 0x01684004030075a7 */ /* 0x001064000800017f */
[----:B-1----:R-:W-:Y:S05]  /*221c0*/  @!P0 NANOSLEEP.SYNCS 0x989680 ;  /* 0x009896800000895d */ /* 0x002fea0003900000 */
[----:B------:R-:W1:Y:S02]  /*221d0*/  @!P0 SYNCS.PHASECHK.TRANS64 P0, [R3+URZ+0x16840], R4 ;  /* 0x01684004030085a7 */ /* 0x000e64000800007f */
[----:B-1----:R-:W-:Y:S05]  /*221e0*/  @!P0 BRA `(.L_x_1864) ;  /* 0xfffffffc00f08947 */ /* 0x002fea000383ffff */
[----:B------:R-:W-:Y:S05]  /*221f0*/  BRA `(.L_x_2015) ;  /* 0xffffff9800147947 */ /* 0x000fea000383ffff */
.L_x_1865:
        /* <DEDUP_REMOVED lines=8> */
.L_x_2017:
[----:B------:R-:W-:Y:S05]  /*22280*/  BSYNC B0 ;  /* 0x0000000000007941 */ /* 0x000fea0003800000 */
.L_x_2016:
        /* <DEDUP_REMOVED lines=9> */
.L_x_2018:
[----:B------:R-:W-:Y:S01]  /*22320*/  MOV R13, R2 ;  /* 0x00000002000d7202 */ /* 0x000fe20000000f00 */
[----:B------:R-:W-:Y:S02]  /*22330*/  IMAD.MOV.U32 R12, RZ, RZ, 0x1 ;  /* 0x00000001ff0c7424 */ /* 0x000fe400078e00ff */
[----:B------:R-:W-:-:S07]  /*22340*/  IMAD.MOV.U32 R7, RZ, RZ, R14 ;  /* 0x000000ffff077224 */ /* 0x000fce00078e000e */
[----:B------:R-:W-:Y:S05]  /*22350*/  WARPSYNC.COLLECTIVE R15, `(.L_x_2019) ;  /* 0x000000000f087348 */ /* 0x000fea0003c00000 */
[----:B------:R0:W1:Y:S02]  /*22360*/  SHFL.IDX P6, R14, R13, R12, R11 ;  /* 0x0000000c0d0e7389 */ /* 0x00006400000c000b */
[----:B01----:R-:W-:Y:S01]  /*22370*/  ENDCOLLECTIVE ;  /* 0x000000000000791b */ /* 0x003fe20003800000 */
.L_x_2019:
        /* <DEDUP_REMOVED lines=15> */
.L_x_2020:
[----:B------:R-:W-:Y:S02]  /*22470*/  @P0 IMAD R8, R5, 0x2, R16 ;  /* 0x0000000205080824 */ /* 0x000fe400078e0210 */
[----:B------:R-:W-:Y:S02]  /*22480*/  IMAD.MOV.U32 R13, RZ, RZ, R2 ;  /* 0x000000ffff0d7224 */ /* 0x000fe400078e0002 */
[----:B------:R-:W-:Y:S02]  /*22490*/  IMAD.MOV.U32 R12, RZ, RZ, 0x2 ;  /* 0x00000002ff0c7424 */ /* 0x000fe400078e00ff */
[----:B------:R-:W-:-:S07]  /*224a0*/  IMAD.MOV.U32 R7, RZ, RZ, R14 ;  /* 0x000000ffff077224 */ /* 0x000fce00078e000e */
[----:B------:R-:W-:Y:S05]  /*224b0*/  WARPSYNC.COLLECTIVE R15, `(.L_x_2021) ;  /* 0x000000000f087348 */ /* 0x000fea0003c00000 */
[----:B------:R0:W1:Y:S02]  /*224c0*/  SHFL.IDX P6, R14, R13, R12, R11 ;  /* 0x0000000c0d0e7389 */ /* 0x00006400000c000b */
[----:B01----:R-:W-:Y:S01]  /*224d0*/  ENDCOLLECTIVE ;  /* 0x000000000000791b */ /* 0x003fe20003800000 */
.L_x_2021:
        /* <DEDUP_REMOVED lines=15> */
.L_x_2022:
[----:B------:R-:W-:Y:S02]  /*225d0*/  @P0 IMAD R8, R5, 0x2, R16 ;  /* 0x0000000205080824 */ /* 0x000fe400078e0210 */
[----:B------:R-:W-:Y:S02]  /*225e0*/  IMAD.MOV.U32 R13, RZ, RZ, R2 ;  /* 0x000000ffff0d7224 */ /* 0x000fe400078e0002 */
[----:B------:R-:W-:Y:S02]  /*225f0*/  IMAD.MOV.U32 R12, RZ, RZ, 0x3 ;  /* 0x00000003ff0c7424 */ /* 0x000fe400078e00ff */
[----:B------:R-:W-:-:S07]  /*22600*/  IMAD.MOV.U32 R7, RZ, RZ, R14 ;  /* 0x000000ffff077224 */ /* 0x000fce00078e000e */
[----:B------:R-:W-:Y:S05]  /*22610*/  WARPSYNC.COLLECTIVE R15, `(.L_x_2023) ;  /* 0x000000000f087348 */ /* 0x000fea0003c00000 */
[----:B------:R0:W1:Y:S02]  /*22620*/  SHFL.IDX P6, R14, R13, R12, R11 ;  /* 0x0000000c0d0e7389 */ /* 0x00006400000c000b */
[----:B01----:R-:W-:Y:S01]  /*22630*/  ENDCOLLECTIVE ;  /* 0x000000000000791b */ /* 0x003fe20003800000 */
.L_x_2023:
        /* <DEDUP_REMOVED lines=15> */
.L_x_2024:
[----:B------:R-:W-:Y:S02]  /*22730*/  @P0 IMAD R8, R5, 0x2, R16 ;  /* 0x0000000205080824 */ /* 0x000fe400078e0210 */
[----:B------:R-:W-:Y:S02]  /*22740*/  IMAD.MOV.U32 R13, RZ, RZ, R2 ;  /* 0x000000ffff0d7224 */ /* 0x000fe400078e0002 */
[----:B------:R-:W-:Y:S02]  /*22750*/  IMAD.MOV.U32 R12, RZ, RZ, 0x4 ;  /* 0x00000004ff0c7424 */ /* 0x000fe400078e00ff */
[----:B------:R-:W-:-:S07]  /*22760*/  IMAD.MOV.U32 R7, RZ, RZ, R14 ;  /* 0x000000ffff077224 */ /* 0x000fce00078e000e */
[----:B------:R-:W-:Y:S05]  /*22770*/  WARPSYNC.COLLECTIVE R15, `(.L_x_2025) ;  /* 0x000000000f087348 */ /* 0x000fea0003c00000 */
[----:B------:R0:W1:Y:S02]  /*22780*/  SHFL.IDX P6, R14, R13, R12, R11 ;  /* 0x0000000c0d0e7389 */ /* 0x00006400000c000b */
[----:B01----:R-:W-:Y:S01]  /*22790*/  ENDCOLLECTIVE ;  /* 0x000000000000791b */ /* 0x003fe20003800000 */
.L_x_2025:
        /* <DEDUP_REMOVED lines=15> */
.L_x_2026:
[----:B------:R-:W-:Y:S02]  /*22890*/  @P0 IMAD R8, R5, 0x2, R16 ;  /* 0x0000000205080824 */ /* 0x000fe400078e0210 */
[----:B------:R-:W-:Y:S02]  /*228a0*/  IMAD.MOV.U32 R13, RZ, RZ, R2 ;  /* 0x000000ffff0d7224 */ /* 0x000fe400078e0002 */
[----:B------:R-:W-:Y:S02]  /*228b0*/  IMAD.MOV.U32 R12, RZ, RZ, 0x5 ;  /* 0x00000005ff0c7424 */ /* 0x000fe400078e00ff */
[----:B------:R-:W-:-:S07]  /*228c0*/  IMAD.MOV.U32 R7, RZ, RZ, R14 ;  /* 0x000000ffff077224 */ /* 0x000fce00078e000e */
[----:B------:R-:W-:Y:S05]  /*228d0*/  WARPSYNC.COLLECTIVE R15, `(.L_x_2027) ;  /* 0x000000000f087348 */ /* 0x000fea0003c00000 */
[----:B------:R0:W1:Y:S02]  /*228e0*/  SHFL.IDX P6, R14, R13, R12, R11 ;  /* 0x0000000c0d0e7389 */ /* 0x00006400000c000b */
[----:B01----:R-:W-:Y:S01]  /*228f0*/  ENDCOLLECTIVE ;  /* 0x000000000000791b */ /* 0x003fe20003800000 */
.L_x_2027:
        /* <DEDUP_REMOVED lines=15> */
.L_x_2028:
[----:B------:R-:W-:Y:S02]  /*229f0*/  @P0 IMAD R8, R5, 0x2, R16 ;  /* 0x0000000205080824 */ /* 0x000fe400078e0210 */
[----:B------:R-:W-:Y:S02]  /*22a00*/  IMAD.MOV.U32 R13, RZ, RZ, R2 ;  /* 0x000000ffff0d7224 */ /* 0x000fe400078e0002 */
[----:B------:R-:W-:Y:S02]  /*22a10*/  IMAD.MOV.U32 R12, RZ, RZ, 0x6 ;  /* 0x00000006ff0c7424 */ /* 0x000fe400078e00ff */
[----:B------:R-:W-:-:S07]  /*22a20*/  IMAD.MOV.U32 R7, RZ, RZ, R14 ;  /* 0x000000ffff077224 */ /* 0x000fce00078e000e */
[----:B------:R-:W-:Y:S05]  /*22a30*/  WARPSYNC.COLLECTIVE R15, `(.L_x_2029) ;  /* 0x000000000f087348 */ /* 0x000fea0003c00000 */
[----:B------:R0:W1:Y:S02]  /*22a40*/  SHFL.IDX P6, R14, R13, R12, R11 ;  /* 0x0000000c0d0e7389 */ /* 0x00006400000c000b */
[----:B01----:R-:W-:Y:S01]  /*22a50*/  ENDCOLLECTIVE ;  /* 0x000000000000791b */ /* 0x003fe20003800000 */
.L_x_2029:
        /* <DEDUP_REMOVED lines=15> */
.L_x_2030:
[----:B------:R-:W-:Y:S02]  /*22b50*/  @P0 IMAD R8, R5, 0x2, R16 ;  /* 0x0000000205080824 */ /* 0x000fe400078e0210 */
[----:B------:R-:W-:Y:S02]  /*22b60*/  IMAD.MOV.U32 R13, RZ, RZ, R2 ;  /* 0x000000ffff0d7224 */ /* 0x000fe400078e0002 */
[----:B------:R-:W-:Y:S02]  /*22b70*/  IMAD.MOV.U32 R12, RZ, RZ, 0x7 ;  /* 0x00000007ff0c7424 */ /* 0x000fe400078e00ff */
[----:B------:R-:W-:-:S07]  /*22b80*/  IMAD.MOV.U32 R7, RZ, RZ, R14 ;  /* 0x000000ffff077224 */ /* 0x000fce00078e000e */
[----:B------:R-:W-:Y:S05]  /*22b90*/  WARPSYNC.COLLECTIVE R15, `(.L_x_2031) ;  /* 0x000000000f087348 */ /* 0x000fea0003c00000 */
[----:B------:R0:W1:Y:S02]  /*22ba0*/  SHFL.IDX P6, R14, R13, R12, R11 ;  /* 0x0000000c0d0e7389 */ /* 0x00006400000c000b */
[----:B01----:R-:W-:Y:S01]  /*22bb0*/  ENDCOLLECTIVE ;  /* 0x000000000000791b */ /* 0x003fe20003800000 */
.L_x_2031:
[----:B------:R-:W-:-:S04]  /*22bc0*/  @P0 LEA R7, P1, R9, R7, 0x1 ;  /* 0x0000000709070211 */ /* 0x000fc800078208ff */
[----:B------:R-:W-:-:S04]  /*22bd0*/  @P0 IADD3.X R6, RZ, R6, RZ, P1, !PT ;  /* 0x00000006ff060210 */ /* 0x000fc80000ffe4ff */
        /* <DEDUP_REMOVED lines=12> */
.L_x_2032:
[----:B------:R-:W-:Y:S01]  /*22ca0*/  IMAD.MOV.U32 R0, RZ, RZ, R14 ;  /* 0x000000ffff007224 */ /* 0x000fe200078e000e */
[----:B------:R-:W-:Y:S06]  /*22cb0*/  BRA `(.L_x_2033) ;  /* 0xffffff94001c7947 */ /* 0x000fec000383ffff */
.L_x_1870:
        /* <DEDUP_REMOVED lines=9> */
.L_x_2034:
[C---:B------:R-:W-:Y:S01]  /*22d50*/  VIADD R9, R25.reuse, 0x10 ;  /* 0x0000001019097836 */ /* 0x040fe20000000000 */
[----:B------:R-:W-:Y:S01]  /*22d60*/  ISETP.GE.AND P1, PT, R25, R2, PT ;  /* 0x000000021900720c */ /* 0x000fe20003f26270 */
[----:B------:R-:W-:Y:S02]  /*22d70*/  IMAD.MOV.U32 R13, RZ, RZ, R0 ;  /* 0x000000ffff0d7224 */ /* 0x000fe400078e0000 */
[----:B------:R-:W-:-:S10]  /*22d80*/  IMAD.MOV.U32 R6, RZ, RZ, R14 ;  /* 0x000000ffff067224 */ /* 0x000fd400078e000e */
[----:B------:R-:W-:Y:S05]  /*22d90*/  WARPSYNC.COLLECTIVE R15, `(.L_x_2035) ;  /* 0x000000000f087348 */ /* 0x000fea0003c00000 */
[----:B------:R0:W1:Y:S02]  /*22da0*/  SHFL.IDX P6, R14, R13, R12, R11 ;  /* 0x0000000c0d0e7389 */ /* 0x00006400000c000b */
[----:B01----:R-:W-:Y:S01]  /*22db0*/  ENDCOLLECTIVE ;  /* 0x000000000000791b */ /* 0x003fe20003800000 */
.L_x_2035:
[----:B------:R-:W-:Y:S02]  /*22dc0*/  IMAD.MOV.U32 R13, RZ, RZ, R4 ;  /* 0x000000ffff0d7224 */ /* 0x000fe400078e0004 */
[----:B------:R-:W-:Y:S02]  /*22dd0*/  IMAD.MOV.U32 R12, RZ, RZ, 0x1 ;  /* 0x00000001ff0c7424 */ /* 0x000fe400078e00ff */
[----:B------:R-:W-:-:S07]  /*22de0*/  IMAD.MOV.U32 R7, RZ, RZ, R14 ;  /* 0x000000ffff077224 */ /* 0x000fce00078e000e */
[----:B------:R-:W-:Y:S05]  /*22df0*/  WARPSYNC.COLLECTIVE R15, `(.L_x_2036) ;  /* 0x000000000f087348 */ /* 0x000fea0003c00000 */
[----:B------:R0:W1:Y:S02]  /*22e00*/  SHFL.IDX P6, R14, R13, R12, R11 ;  /* 0x0000000c0d0e7389 */ /* 0x00006400000c000b */
[----:B01----:R-:W-:Y:S01]  /*22e10*/  ENDCOLLECTIVE ;  /* 0x000000000000791b */ /* 0x003fe20003800000 */
.L_x_2036:
        /* <DEDUP_REMOVED lines=15> */
.L_x_2037:
[----:B------:R-:W-:Y:S02]  /*22f10*/  IMAD.MOV.U32 R13, RZ, RZ, R4 ;  /* 0x000000ffff0d7224 */ /* 0x000fe400078e0004 */
[----:B------:R-:W-:Y:S02]  /*22f20*/  IMAD.MOV.U32 R12, RZ, RZ, 0x2 ;  /* 0x00000002ff0c7424 */ /* 0x000fe400078e00ff */
[----:B------:R-:W-:-:S07]  /*22f30*/  IMAD.MOV.U32 R7, RZ, RZ, R14 ;  /* 0x000000ffff077224 */ /* 0x000fce00078e000e */
[----:B------:R-:W-:Y:S05]  /*22f40*/  WARPSYNC.COLLECTIVE R15, `(.L_x_2038) ;  /* 0x000000000f087348 */ /* 0x000fea0003c00000 */
[----:B------:R0:W1:Y:S02]  /*22f50*/  SHFL.IDX P6, R14, R13, R12, R11 ;  /* 0x0000000c0d0e7389 */ /* 0x00006400000c000b */
[----:B01----:R-:W-:Y:S01]  /*22f60*/  ENDCOLLECTIVE ;  /* 0x000000000000791b */ /* 0x003fe20003800000 */
.L_x_2038:
        /* <DEDUP_REMOVED lines=16> */
.L_x_2039:
[----:B------:R-:W-:Y:S02]  /*23070*/  IMAD.MOV.U32 R13, RZ, RZ, R4 ;  /* 0x000000ffff0d7224 */ /* 0x000fe400078e0004 */
[----:B------:R-:W-:Y:S02]  /*23080*/  IMAD.MOV.U32 R12, RZ, RZ, 0x3 ;  /* 0x00000003ff0c7424 */ /* 0x000fe400078e00ff */
[----:B------:R-:W-:-:S07]  /*23090*/  IMAD.MOV.U32 R7, RZ, RZ, R14 ;  /* 0x000000ffff077224 */ /* 0x000fce00078e000e */
[----:B------:R-:W-:Y:S05]  /*230a0*/  WARPSYNC.COLLECTIVE R15, `(.L_x_2040) ;  /* 0x000000000f087348 */ /* 0x000fea0003c00000 */
[----:B------:R0:W1:Y:S02]  /*230b0*/  SHFL.IDX P6, R14, R13, R12, R11 ;  /* 0x0000000c0d0e7389 */ /* 0x00006400000c000b */
[----:B01----:R-:W-:Y:S01]  /*230c0*/  ENDCOLLECTIVE ;  /* 0x000000000000791b */ /* 0x003fe20003800000 */
.L_x_2040:
        /* <DEDUP_REMOVED lines=16> */
.L_x_2041:
[----:B------:R-:W-:Y:S02]  /*231d0*/  IMAD.MOV.U32 R13, RZ, RZ, R4 ;  /* 0x000000ffff0d7224 */ /* 0x000fe400078e0004 */
[----:B------:R-:W-:Y:S02]  /*231e0*/  IMAD.MOV.U32 R12, RZ, RZ, 0x4 ;  /* 0x00000004ff0c7424 */ /* 0x000fe400078e00ff */
[----:B------:R-:W-:-:S07]  /*231f0*/  IMAD.MOV.U32 R7, RZ, RZ, R14 ;  /* 0x000000ffff077224 */ /* 0x000fce00078e000e */
[----:B------:R-:W-:Y:S05]  /*23200*/  WARPSYNC.COLLECTIVE R15, `(.L_x_2042) ;  /* 0x000000000f087348 */ /* 0x000fea0003c00000 */
[----:B------:R0:W1:Y:S02]  /*23210*/  SHFL.IDX P6, R14, R13, R12, R11 ;  /* 0x0000000c0d0e7389 */ /* 0x00006400000c000b */
[----:B01----:R-:W-:Y:S01]  /*23220*/  ENDCOLLECTIVE ;  /* 0x000000000000791b */ /* 0x003fe20003800000 */
.L_x_2042:
        /* <DEDUP_REMOVED lines=16> */
.L_x_2043:
[----:B------:R-:W-:Y:S02]  /*23330*/  IMAD.MOV.U32 R13, RZ, RZ, R4 ;  /* 0x000000ffff0d7224 */ /* 0x000fe400078e0004 */
[----:B------:R-:W-:Y:S02]  /*23340*/  IMAD.MOV.U32 R12, RZ, RZ, 0x5 ;  /* 0x00000005ff0c7424 */ /* 0x000fe400078e00ff */
[----:B------:R-:W-:-:S07]  /*23350*/  IMAD.MOV.U32 R7, RZ, RZ, R14 ;  /* 0x000000ffff077224 */ /* 0x000fce00078e000e */
[----:B------:R-:W-:Y:S05]  /*23360*/  WARPSYNC.COLLECTIVE R15, `(.L_x_2044) ;  /* 0x000000000f087348 */ /* 0x000fea0003c00000 */
[----:B------:R0:W1:Y:S02]  /*23370*/  SHFL.IDX P6, R14, R13, R12, R11 ;  /* 0x0000000c0d0e7389 */ /* 0x00006400000c000b */
[----:B01----:R-:W-:Y:S01]  /*23380*/  ENDCOLLECTIVE ;  /* 0x000000000000791b */ /* 0x003fe20003800000 */
.L_x_2044:
        /* <DEDUP_REMOVED lines=16> */
.L_x_2045:
[----:B------:R-:W-:Y:S02]  /*23490*/  IMAD.MOV.U32 R13, RZ, RZ, R4 ;  /* 0x000000ffff0d7224 */ /* 0x000fe400078e0004 */
[----:B------:R-:W-:Y:S02]  /*234a0*/  IMAD.MOV.U32 R12, RZ, RZ, 0x6 ;  /* 0x00000006ff0c7424 */ /* 0x000fe400078e00ff */
[----:B------:R-:W-:-:S07]  /*234b0*/  IMAD.MOV.U32 R7, RZ, RZ, R14 ;  /* 0x000000ffff077224 */ /* 0x000fce00078e000e */
[----:B------:R-:W-:Y:S05]  /*234c0*/  WARPSYNC.COLLECTIVE R15, `(.L_x_2046) ;  /* 0x000000000f087348 */ /* 0x000fea0003c00000 */
[----:B------:R0:W1:Y:S02]  /*234d0*/  SHFL.IDX P6, R14, R13, R12, R11 ;  /* 0x0000000c0d0e7389 */ /* 0x00006400000c000b */
[----:B01----:R-:W-:Y:S01]  /*234e0*/  ENDCOLLECTIVE ;  /* 0x000000000000791b */ /* 0x003fe20003800000 */
.L_x_2046:
        /* <DEDUP_REMOVED lines=16> */
.L_x_2047:
[----:B------:R-:W-:Y:S02]  /*235f0*/  IMAD.MOV.U32 R13, RZ, RZ, R4 ;  /* 0x000000ffff0d7224 */ /* 0x000fe400078e0004 */
[----:B------:R-:W-:Y:S02]  /*23600*/  IMAD.MOV.U32 R12, RZ, RZ, 0x7 ;  /* 0x00000007ff0c7424 */ /* 0x000fe400078e00ff */
[----:B------:R-:W-:-:S07]  /*23610*/  IMAD.MOV.U32 R7, RZ, RZ, R14 ;  /* 0x000000ffff077224 */ /* 0x000fce00078e000e */
[----:B------:R-:W-:Y:S05]  /*23620*/  WARPSYNC.COLLECTIVE R15, `(.L_x_2048) ;  /* 0x000000000f087348 */ /* 0x000fea0003c00000 */
[----:B------:R0:W1:Y:S02]  /*23630*/  SHFL.IDX P6, R14, R13, R12, R11 ;  /* 0x0000000c0d0e7389 */ /* 0x00006400000c000b */
[----:B01----:R-:W-:Y:S01]  /*23640*/  ENDCOLLECTIVE ;  /* 0x000000000000791b */ /* 0x003fe20003800000 */
.L_x_2048:
        /* <DEDUP_REMOVED lines=11> */
.L_x_2049:
        /* <DEDUP_REMOVED lines=12> */
.L_x_2050:
[----:B------:R-:W-:-:S05]  /*237c0*/  @!P1 LEA R6, P2, R20, R6, 0x1 ;  /* 0x0000000614069211 */ /* 0x000fca00078408ff */
[----:B------:R-:W-:-:S04]  /*237d0*/  @!P1 IMAD.X R4, RZ, RZ, R4, P2 ;  /* 0x000000ffff049224 */ /* 0x000fc800010e0604 */
[----:B------:R-:W-:Y:S02]  /*237e0*/  @!P1 IMAD.MOV.U32 R7, RZ, RZ, R4 ;  /* 0x000000ffff079224 */ /* 0x000fe400078e0004 */
[----:B------:R-:W-:Y:S02]  /*237f0*/  IMAD.MOV.U32 R13, RZ, RZ, R5 ;  /* 0x000000ffff0d7224 */ /* 0x000fe400078e0005 */
[----:B------:R-:W-:Y:S01]  /*23800*/  VIADD R4, R25, 0xa0 ;  /* 0x000000a019047836 */ /* 0x000fe20000000000 */
        /* <DEDUP_REMOVED lines=9> */
.L_x_2051:
[----:B------:R-:W-:Y:S02]  /*238a0*/  IMAD.MOV.U32 R13, RZ, RZ, R3 ;  /* 0x000000ffff0d7224 */ /* 0x000fe400078e0003 */
[----:B------:R-:W-:Y:S02]  /*238b0*/  IMAD.MOV.U32 R12, RZ, RZ, 0x1 ;  /* 0x00000001ff0c7424 */ /* 0x000fe400078e00ff */
[----:B------:R-:W-:-:S07]  /*238c0*/  IMAD.MOV.U32 R8, RZ, RZ, R14 ;  /* 0x000000ffff087224 */ /* 0x000fce00078e000e */
[----:B------:R-:W-:Y:S05]  /*238d0*/  WARPSYNC.COLLECTIVE R15, `(.L_x_2052) ;  /* 0x000000000f087348 */ /* 0x000fea0003c00000 */
[----:B------:R0:W1:Y:S02]  /*238e0*/  SHFL.IDX P6, R14, R13, R12, R11 ;  /* 0x0000000c0d0e7389 */ /* 0x00006400000c000b */
[----:B01----:R-:W-:Y:S01]  /*238f0*/  ENDCOLLECTIVE ;  /* 0x000000000000791b */ /* 0x003fe20003800000 */
.L_x_2052:
[----:B------:R-:W-:-:S05]  /*23900*/  @!P1 LEA R6, P2, R20, R8, 0x1 ;  /* 0x0000000814069211 */ /* 0x000fca00078408ff */
[----:B------:R-:W-:-:S04]  /*23910*/  @!P1 IMAD.X R0, RZ, RZ, R0, P2 ;  /* 0x000000ffff009224 */ /* 0x000fc800010e0600 */
[----:B------:R-:W-:Y:S02]  /*23920*/  @!P1 IMAD.MOV.U32 R7, RZ, RZ, R0 ;  /* 0x000000ffff079224 */ /* 0x000fe400078e0000 */
[----:B------:R-:W-:Y:S02]  /*23930*/  VIADD R0, R25, 0x90 ;  /* 0x0000009019007836 */ /* 0x000fe40000000000 */
[----:B------:R-:W-:Y:S01]  /*23940*/  IMAD.MOV.U32 R13, RZ, RZ, R5 ;  /* 0x000000ffff0d7224 */ /* 0x000fe200078e0005 */
[----:B------:R-:W-:Y:S01]  /*23950*/  @!PT LDS RZ, [RZ] ;  /* 0x00000000fffff984 */ /* 0x000fe20000000800 */
[----:B------:R-:W-:Y:S01]  /*23960*/  @!PT LDS RZ, [RZ] ;  /* 0x00000000fffff984 */ /* 0x000fe20000000800 */
[----:B------:R-:W-:Y:S01]  /*23970*/  @!PT LDS RZ, [RZ] ;  /* 0x00000000fffff984 */ /* 0x000fe20000000800 */
[----:B------:R0:W-:Y:S02]  /*23980*/  @!P1 LDGSTS.E.BYPASS.LTC128B.128 [R10+0xc400], desc[UR42][R6.64], !P0 ;  /* 0x0c400000060a9fae */ /* 0x0001e4000c101d6a */
[----:B------:R-:W-:Y:S01]  /*23990*/  ISETP.GE.AND P1, PT, R0, R2, PT ;  /* 0x000000020000720c */ /* 0x000fe20003f26270 */
[----:B------:R-:W-:-:S12]  /*239a0*/  IMAD.MOV.U32 R0, RZ, RZ, R14 ;  /* 0x000000ffff007224 */ /* 0x000fd800078e000e */
[----:B0-----:R-:W-:Y:S05]  /*239b0*/  WARPSYNC.COLLECTIVE R15, `(.L_x_2053) ;  /* 0x000000000f087348 */ /* 0x001fea0003c00000 */
[----:B------:R1:W2:Y:S02]  /*239c0*/  SHFL.IDX P6, R14, R13, R12, R11 ;  /* 0x0000000c0d0e7389 */ /* 0x0002a400000c000b */
[----:B012---:R-:W-:Y:S01]  /*239d0*/  ENDCOLLECTIVE ;  /* 0x000000000000791b */ /* 0x007fe20003800000 */
.L_x_2053:
[----:B------:R-:W-:Y:S02]  /*239e0*/  IMAD.MOV.U32 R13, RZ, RZ, R3 ;  /* 0x000000ffff0d7224 */ /* 0x000fe400078e0003 */
[----:B------:R-:W-:Y:S02]  /*239f0*/  IMAD.MOV.U32 R12, RZ, RZ, 0x2 ;  /* 0x00000002ff0c7424 */ /* 0x000fe400078e00ff */
[----:B------:R-:W-:-:S07]  /*23a00*/  IMAD.MOV.U32 R6, RZ, RZ, R14 ;  /* 0x000000ffff067224 */ /* 0x000fce00078e000e */
[----:B------:R-:W-:Y:S05]  /*23a10*/  WARPSYNC.COLLECTIVE R15, `(.L_x_2054) ;  /* 0x000000000f087348 */ /* 0x000fea0003c00000 */
[----:B------:R0:W1:Y:S02]  /*23a20*/  SHFL.IDX P6, R14, R13, R12, R11 ;  /* 0x0000000c0d0e7389 */ /* 0x00006400000c000b */
[----:B01----:R-:W-:Y:S01]  /*23a30*/  ENDCOLLECTIVE ;  /* 0x000000000000791b */ /* 0x003fe20003800000 */
.L_x_2054:
[----:B------:R-:W-:-:S04]  /*23a40*/  @!P1 LEA R6, P2, R20, R6, 0x1 ;  /* 0x0000000614069211 */ /* 0x000fc800078408ff */
[----:B------:R-:W-:-:S05]  /*23a50*/  @!P1 IADD3.X R0, RZ, R0, RZ, P2, !PT ;  /* 0x00000000ff009210 */ /* 0x000fca00017fe4ff */
[----:B------:R-:W-:Y:S02]  /*23a60*/  @!P1 IMAD.MOV.U32 R7, RZ, RZ, R0 ;  /* 0x000000ffff079224 */ /* 0x000fe400078e0000 */
[----:B------:R-:W-:-:S03]  /*23a70*/  IMAD.MOV.U32 R13, RZ, RZ, R5 ;  /* 0x000000ffff0d7224 */ /* 0x000fc600078e0005 */
        /* <DEDUP_REMOVED lines=9> */
.L_x_2055:
[----:B------:R-:W-:Y:S02]  /*23b10*/  IMAD.MOV.U32 R13, RZ, RZ, R3 ;  /* 0x000000ffff0d7224 */ /* 0x000fe400078e0003 */
[----:B------:R-:W-:Y:S02]  /*23b20*/  IMAD.MOV.U32 R12, RZ, RZ, 0x3 ;  /* 0x00000003ff0c7424 */ /* 0x000fe400078e00ff */
[----:B------:R-:W-:-:S07]  /*23b30*/  IMAD.MOV.U32 R6, RZ, RZ, R14 ;  /* 0x000000ffff067224 */ /* 0x000fce00078e000e */
[----:B------:R-:W-:Y:S05]  /*23b40*/  WARPSYNC.COLLECTIVE R15, `(.L_x_2056) ;  /* 0x000000000f087348 */ /* 0x000fea0003c00000 */
[----:B------:R0:W1:Y:S02]  /*23b50*/  SHFL.IDX P6, R14, R13, R12, R11 ;  /* 0x0000000c0d0e7389 */ /* 0x00006400000c000b */
[----:B01----:R-:W-:Y:S01]  /*23b60*/  ENDCOLLECTIVE ;  /* 0x000000000000791b */ /* 0x003fe20003800000 */
.L_x_2056:
        /* <DEDUP_REMOVED lines=12> */
.L_x_2057:
[----:B------:R-:W-:Y:S01]  /*23c30*/  IMAD.MOV.U32 R5, RZ, RZ, R14 ;  /* 0x000000ffff057224 */ /* 0x000fe200078e000e */
[----:B------:R-:W-:Y:S06]  /*23c40*/  BRA `(.L_x_2058) ;  /* 0xffffff9400007947 */ /* 0x000fec000383ffff */
.L_x_1873:
[----:B-1----:R1:W2:Y:S02]  /*23c50*/  SYNCS.PHASECHK.TRANS64.TRYWAIT P0, [R16+URZ+0x16820], R0 ;  /* 0x01682000100075a7 */ /* 0x0022a4000800017f */
[----:B--2---:R-:W-:Y:S05]  /*23c60*/  @!P0 NANOSLEEP.SYNCS 0x989680 ;  /* 0x009896800000895d */ /* 0x004fea0003900000 */
[----:B------:R-:W2:Y:S02]  /*23c70*/  @!P0 SYNCS.PHASECHK.TRANS64 P0, [R16+URZ+0x16820], R0 ;  /* 0x01682000100085a7 */ /* 0x000ea4000800007f */
[----:B--2---:R-:W-:Y:S05]  /*23c80*/  @!P0 BRA `(.L_x_1873) ;  /* 0xfffffffc00f08947 */ /* 0x004fea000383ffff */
[----:B------:R-:W-:Y:S05]  /*23c90*/  BRA `(.L_x_2059) ;  /* 0xffffff94005c7947 */ /* 0x000fea000383ffff */
.L_x_1878:
[----:B0-----:R0:W1:Y:S02]  /*23ca0*/  SYNCS.PHASECHK.TRANS64.TRYWAIT P0, [R5+URZ+0x16840], R2 ;  /* 0x01684002050075a7 */ /* 0x001064000800017f */
[----:B-1----:R-:W-:Y:S05]  /*23cb0*/  @!P0 NANOSLEEP.SYNCS 0x989680 ;  /* 0x009896800000895d */ /* 0x002fea0003900000 */
[----:B------:R-:W1:Y:S02]  /*23cc0*/  @!P0 SYNCS.PHASECHK.TRANS64 P0, [R5+URZ+0x16840], R2 ;  /* 0x01684002050085a7 */ /* 0x000e64000800007f */
[----:B-1----:R-:W-:Y:S05]  /*23cd0*/  @!P0 BRA `(.L_x_1878) ;  /* 0xfffffffc00f08947 */ /* 0x002fea000383ffff */
[----:B------:R-:W-:Y:S05]  /*23ce0*/  BRA `(.L_x_2060) ;  /* 0xffffff9800407947 */ /* 0x000fea000383ffff */
.L_x_1879:
        /* <DEDUP_REMOVED lines=8> */
.L_x_2062:
[----:B------:R-:W-:Y:S05]  /*23d70*/  BSYNC B1 ;  /* 0x0000000000017941 */ /* 0x000fea0003800000 */
.L_x_2061:
[----:B------:R-:W0:Y:S01]  /*23d80*/  S2R R7, SR_TID.X ;  /* 0x0000000000077919 */ /* 0x000e220000002100 */
[----:B------:R-:W-:Y:S02]  /*23d90*/  IMAD.MOV.U32 R13, RZ, RZ, R8 ;  /* 0x000000ffff0d7224 */ /* 0x000fe400078e0008 */
[----:B------:R-:W-:Y:S02]  /*23da0*/  IMAD.MOV.U32 R12, RZ, RZ, RZ ;  /* 0x000000ffff0c7224 */ /* 0x000fe400078e00ff */
[----:B------:R-:W-:Y:S02]  /*23db0*/  IMAD.MOV.U32 R11, RZ, RZ, 0x181f ;  /* 0x0000181fff0b7424 */ /* 0x000fe400078e00ff */
[----:B------:R-:W-:Y:S02]  /*23dc0*/  IMAD.MOV.U32 R15, RZ, RZ, -0x1 ;  /* 0xffffffffff0f7424 */ /* 0x000fe400078e00ff */
[----:B------:R-:W-:Y:S02]  /*23dd0*/  IMAD.MOV.U32 R3, RZ, RZ, R14 ;  /* 0x000000ffff037224 */ /* 0x000fe400078e000e */
[----:B------:R-:W-:-:S07]  /*23de0*/  IMAD R9, R9, 0x2, R16 ;  /* 0x0000000209097824 */ /* 0x000fce00078e0210 */
[----:B0-----:R-:W-:Y:S05]  /*23df0*/  WARPSYNC.COLLECTIVE R15, `(.L_x_2063) ;  /* 0x000000000f087348 */ /* 0x001fea0003c00000 */
[----:B------:R1:W2:Y:S02]  /*23e00*/  SHFL.IDX P6, R14, R13, R12, R11 ;  /* 0x0000000c0d0e7389 */ /* 0x0002a400000c000b */
[----:B012---:R-:W-:Y:S01]  /*23e10*/  ENDCOLLECTIVE ;  /* 0x000000000000791b */ /* 0x007fe20003800000 */
.L_x_2063:
[----:B------:R-:W-:Y:S02]  /*23e20*/  IMAD.MOV.U32 R13, RZ, RZ, R10 ;  /* 0x000000ffff0d7224 */ /* 0x000fe400078e000a */
[----:B------:R-:W-:Y:S02]  /*23e30*/  IMAD.MOV.U32 R12, RZ, RZ, 0x1 ;  /* 0x00000001ff0c7424 */ /* 0x000fe400078e00ff */
[----:B------:R-:W-:Y:S02]  /*23e40*/  IMAD.SHL.U32 R7, R7, 0x8, RZ ;  /* 0x0000000807077824 */ /* 0x000fe400078e00ff */
[----:B------:R-:W-:-:S03]  /*23e50*/  IMAD.MOV.U32 R2, RZ, RZ, R14 ;  /* 0x000000ffff027224 */ /* 0x000fc600078e000e */
[----:B------:R-:W-:-:S07]  /*23e60*/  LOP3.LUT R7, R7, 0x38, RZ, 0xc0, !PT ;  /* 0x0000003807077812 */ /* 0x000fce00078ec0ff */
[----:B------:R-:W-:Y:S05]  /*23e70*/  WARPSYNC.COLLECTIVE R15, `(.L_x_2064) ;  /* 0x000000000f087348 */ /* 0x000fea0003c00000 */
[----:B------:R0:W1:Y:S02]  /*23e80*/  SHFL.IDX P6, R14, R13, R12, R11 ;  /* 0x0000000c0d0e7389 */ /* 0x00006400000c000b */
[----:B01----:R-:W-:Y:S01]  /*23e90*/  ENDCOLLECTIVE ;  /* 0x000000000000791b */ /* 0x003fe20003800000 */
.L_x_2064:
[----:B------:R-:W-:-:S05]  /*23ea0*/  IMAD.SHL.U32 R7, R7, 0x2, RZ ;  /* 0x0000000207077824 */ /* 0x000fca00078e00ff */
[----:B------:R-:W-:-:S05]  /*23eb0*/  IADD3 R2, P0, R2, R7, RZ ;  /* 0x0000000702027210 */ /* 0x000fca0007f1e0ff */
[----:B------:R-:W-:Y:S02]  /*23ec0*/  IMAD.X R3, RZ, RZ, R3, P0 ;  /* 0x000000ffff037224 */ /* 0x000fe400000e0603 */
[----:B------:R-:W-:-:S03]  /*23ed0*/  IMAD.MOV.U32 R13, RZ, RZ, R8 ;  /* 0x000000ffff0d7224 */ /* 0x000fc600078e0008 */
        /* <DEDUP_REMOVED lines=8> */
.L_x_2065:
[----:B------:R-:W-:Y:S02]  /*23f60*/  IMAD.MOV.U32 R13, RZ, RZ, R10 ;  /* 0x000000ffff0d7224 */ /* 0x000fe400078e000a */
[----:B------:R-:W-:Y:S02]  /*23f70*/  IMAD.MOV.U32 R12, RZ, RZ, 0x2 ;  /* 0x00000002ff0c7424 */ /* 0x000fe400078e00ff */
[----:B------:R-:W-:-:S07]  /*23f80*/  IMAD.MOV.U32 R2, RZ, RZ, R14 ;  /* 0x000000ffff027224 */ /* 0x000fce00078e000e */
[----:B------:R-:W-:Y:S05]  /*23f90*/  WARPSYNC.COLLECTIVE R15, `(.L_x_2066) ;  /* 0x000000000f087348 */ /* 0x000fea0003c00000 */
[----:B------:R0:W1:Y:S02]  /*23fa0*/  SHFL.IDX P6, R14, R13, R12, R11 ;  /* 0x0000000c0d0e7389 */ /* 0x00006400000c000b */
[----:B01----:R-:W-:Y:S01]  /*23fb0*/  ENDCOLLECTIVE ;  /* 0x000000000000791b */ /* 0x003fe20003800000 */
.L_x_2066:
        /* <DEDUP_REMOVED lines=11> */
.L_x_2067:
[----:B------:R-:W-:Y:S02]  /*24070*/  IMAD.MOV.U32 R13, RZ, RZ, R10 ;  /* 0x000000ffff0d7224 */ /* 0x000fe400078e000a */
[----:B------:R-:W-:Y:S02]  /*24080*/  IMAD.MOV.U32 R12, RZ, RZ, 0x3 ;  /* 0x00000003ff0c7424 */ /* 0x000fe400078e00ff */
[----:B------:R-:W-:-:S07]  /*24090*/  IMAD.MOV.U32 R2, RZ, RZ, R14 ;  /* 0x000000ffff027224 */ /* 0x000fce00078e000e */
[----:B------:R-:W-:Y:S05]  /*240a0*/  WARPSYNC.COLLECTIVE R15, `(.L_x_2068) ;  /* 0x000000000f087348 */ /* 0x000fea0003c00000 */
[----:B------:R0:W1:Y:S02]  /*240b0*/  SHFL.IDX P6, R14, R13, R12, R11 ;  /* 0x0000000c0d0e7389 */ /* 0x00006400000c000b */
[----:B01----:R-:W-:Y:S01]  /*240c0*/  ENDCOLLECTIVE ;  /* 0x000000000000791b */ /* 0x003fe20003800000 */
.L_x_2068:
[----:B------:R-:W-:-:S04]  /*240d0*/  IADD3 R2, P0, R2, R7, RZ ;  /* 0x0000000702027210 */ /* 0x000fc80007f1e0ff */
[----:B------:R-:W-:-:S05]  /*240e0*/  IADD3.X R3, RZ, R3, RZ, P0, !PT ;  /* 0x00000003ff037210 */ /* 0x000fca00007fe4ff */
        /* <DEDUP_REMOVED lines=9> */
.L_x_2069:
[----:B------:R-:W-:Y:S02]  /*24180*/  IMAD.MOV.U32 R13, RZ, RZ, R10 ;  /* 0x000000ffff0d7224 */ /* 0x000fe400078e000a */
[----:B------:R-:W-:Y:S02]  /*24190*/  IMAD.MOV.U32 R12, RZ, RZ, 0x4 ;  /* 0x00000004ff0c7424 */ /* 0x000fe400078e00ff */
[----:B------:R-:W-:-:S07]  /*241a0*/  IMAD.MOV.U32 R2, RZ, RZ, R14 ;  /* 0x000000ffff027224 */ /* 0x000fce00078e000e */
[----:B------:R-:W-:Y:S05]  /*241b0*/  WARPSYNC.COLLECTIVE R15, `(.L_x_2070) ;  /* 0x000000000f087348 */ /* 0x000fea0003c00000 */
[----:B------:R0:W1:Y:S02]  /*241c0*/  SHFL.IDX P6, R14, R13, R12, R11 ;  /* 0x0000000c0d0e7389 */ /* 0x00006400000c000b */
[----:B01----:R-:W-:Y:S01]  /*241d0*/  ENDCOLLECTIVE ;  /* 0x000000000000791b */ /* 0x003fe20003800000 */
.L_x_2070:
        /* <DEDUP_REMOVED lines=11> */
.L_x_2071:
[----:B------:R-:W-:Y:S02]  /*24290*/  IMAD.MOV.U32 R13, RZ, RZ, R10 ;  /* 0x000000ffff0d7224 */ /* 0x000fe400078e000a */
[----:B------:R-:W-:Y:S02]  /*242a0*/  IMAD.MOV.U32 R12, RZ, RZ, 0x5 ;  /* 0x00000005ff0c7424 */ /* 0x000fe400078e00ff */
[----:B------:R-:W-:-:S07]  /*242b0*/  IMAD.MOV.U32 R2, RZ, RZ, R14 ;  /* 0x000000ffff027224 */ /* 0x000fce00078e000e */
[----:B------:R-:W-:Y:S05]  /*242c0*/  WARPSYNC.COLLECTIVE R15, `(.L_x_2072) ;  /* 0x000000000f087348 */ /* 0x000fea0003c00000 */
[----:B------:R0:W1:Y:S02]  /*242d0*/  SHFL.IDX P6, R14, R13, R12, R11 ;  /* 0x0000000c0d0e7389 */ /* 0x00006400000c000b */
[----:B01----:R-:W-:Y:S01]  /*242e0*/  ENDCOLLECTIVE ;  /* 0x000000000000791b */ /* 0x003fe20003800000 */
.L_x_2072:
        /* <DEDUP_REMOVED lines=11> */
.L_x_2073:
[----:B------:R-:W-:Y:S02]  /*243a0*/  IMAD.MOV.U32 R13, RZ, RZ, R10 ;  /* 0x000000ffff0d7224 */ /* 0x000fe400078e000a */
[----:B------:R-:W-:Y:S02]  /*243b0*/  IMAD.MOV.U32 R12, RZ, RZ, 0x6 ;  /* 0x00000006ff0c7424 */ /* 0x000fe400078e00ff */
[----:B------:R-:W-:-:S07]  /*243c0*/  IMAD.MOV.U32 R2, RZ, RZ, R14 ;  /* 0x000000ffff027224 */ /* 0x000fce00078e000e */
[----:B------:R-:W-:Y:S05]  /*243d0*/  WARPSYNC.COLLECTIVE R15, `(.L_x_2074) ;  /* 0x000000000f087348 */ /* 0x000fea0003c00000 */
[----:B------:R0:W1:Y:S02]  /*243e0*/  SHFL.IDX P6, R14, R13, R12, R11 ;  /* 0x0000000c0d0e7389 */ /* 0x00006400000c000b */
[----:B01----:R-:W-:Y:S01]  /*243f0*/  ENDCOLLECTIVE ;  /* 0x000000000000791b */ /* 0x003fe20003800000 */
.L_x_2074:
        /* <DEDUP_REMOVED lines=11> */
.L_x_2075:
[----:B------:R-:W-:Y:S02]  /*244b0*/  IMAD.MOV.U32 R13, RZ, RZ, R10 ;  /* 0x000000ffff0d7224 */ /* 0x000fe400078e000a */
[----:B------:R-:W-:Y:S02]  /*244c0*/  IMAD.MOV.U32 R12, RZ, RZ, 0x7 ;  /* 0x00000007ff0c7424 */ /* 0x000fe400078e00ff */
[----:B------:R-:W-:-:S07]  /*244d0*/  IMAD.MOV.U32 R2, RZ, RZ, R14 ;  /* 0x000000ffff027224 */ /* 0x000fce00078e000e */
[----:B------:R-:W-:Y:S05]  /*244e0*/  WARPSYNC.COLLECTIVE R15, `(.L_x_2076) ;  /* 0x000000000f087348 */ /* 0x000fea0003c00000 */
[----:B------:R0:W1:Y:S02]  /*244f0*/  SHFL.IDX P6, R14, R13, R12, R11 ;  /* 0x0000000c0d0e7389 */ /* 0x00006400000c000b */
[----:B01----:R-:W-:Y:S01]  /*24500*/  ENDCOLLECTIVE ;  /* 0x000000000000791b */ /* 0x003fe20003800000 */
.L_x_2076:
        /* <DEDUP_REMOVED lines=11> */
.L_x_2077:
[----:B------:R-:W-:Y:S01]  /*245c0*/  IMAD.MOV.U32 R2, RZ, RZ, R14 ;  /* 0x000000ffff027224 */ /* 0x000fe200078e000e */
[----:B------:R-:W-:Y:S06]  /*245d0*/  BRA `(.L_x_2078) ;  /* 0xffffff9400247947 */ /* 0x000fec000383ffff */
.L_x_1884:
[----:B-1----:R1:W2:Y:S02]  /*245e0*/  SYNCS.PHASECHK.TRANS64.TRYWAIT P0, [R5+URZ+0x16860], R2 ;  /* 0x01686002050075a7 */ /* 0x0022a4000800017f */
[----:B--2---:R-:W-:Y:S05]  /*245f0*/  @!P0 NANOSLEEP.SYNCS 0x989680 ;  /* 0x009896800000895d */ /* 0x004fea0003900000 */
[----:B------:R-:W2:Y:S02]  /*24600*/  @!P0 SYNCS.PHASECHK.TRANS64 P0, [R5+URZ+0x16860], R2 ;  /* 0x01686002050085a7 */ /* 0x000ea4000800007f */
[----:B--2---:R-:W-:Y:S05]  /*24610*/  @!P0 BRA `(.L_x_1884) ;  /* 0xfffffffc00f08947 */ /* 0x004fea000383ffff */
[----:B------:R-:W-:Y:S05]  /*24620*/  BRA `(.L_x_2079) ;  /* 0xffffff94007c7947 */ /* 0x000fea000383ffff */
.L_x_1885:
        /* <DEDUP_REMOVED lines=8> */
.L_x_2081:
[----:B------:R-:W-:Y:S05]  /*246b0*/  BSYNC B1 ;  /* 0x0000000000017941 */ /* 0x000fea0003800000 */
.L_x_2080:
        /* <DEDUP_REMOVED lines=10> */
.L_x_2082:
[----:B------:R-:W-:Y:S02]  /*24760*/  IMAD.MOV.U32 R13, RZ, RZ, R22 ;  /* 0x000000ffff0d7224 */ /* 0x000fe400078e0016 */
[----:B------:R-:W-:Y:S02]  /*24770*/  IMAD.MOV.U32 R12, RZ, RZ, 0x1 ;  /* 0x00000001ff0c7424 */ /* 0x000fe400078e00ff */
[----:B------:R-:W-:-:S07]  /*24780*/  IMAD.MOV.U32 R2, RZ, RZ, R14 ;  /* 0x000000ffff027224 */ /* 0x000fce00078e000e */
[----:B------:R-:W-:Y:S05]  /*24790*/  WARPSYNC.COLLECTIVE R15, `(.L_x_2083) ;  /* 0x000000000f087348 */ /* 0x000fea0003c00000 */
[----:B------:R0:W1:Y:S02]  /*247a0*/  SHFL.IDX P6, R14, R13, R12, R11 ;  /* 0x0000000c0d0e7389 */ /* 0x00006400000c000b */
[----:B01----:R-:W-:Y:S01]  /*247b0*/  ENDCOLLECTIVE ;  /* 0x000000000000791b */ /* 0x003fe20003800000 */
.L_x_2083:
        /* <DEDUP_REMOVED lines=12> */
.L_x_2084:
[----:B------:R-:W-:Y:S02]  /*24880*/  IMAD.MOV.U32 R13, RZ, RZ, R22 ;  /* 0x000000ffff0d7224 */ /* 0x000fe400078e0016 */
[----:B------:R-:W-:Y:S02]  /*24890*/  IMAD.MOV.U32 R12, RZ, RZ, 0x2 ;  /* 0x00000002ff0c7424 */ /* 0x000fe400078e00ff */
[----:B------:R-:W-:-:S07]  /*248a0*/  IMAD.MOV.U32 R2, RZ, RZ, R14 ;  /* 0x000000ffff027224 */ /* 0x000fce00078e000e */
[----:B------:R-:W-:Y:S05]  /*248b0*/  WARPSYNC.COLLECTIVE R15, `(.L_x_2085) ;  /* 0x000000000f087348 */ /* 0x000fea0003c00000 */
[----:B------:R0:W1:Y:S02]  /*248c0*/  SHFL.IDX P6, R14, R13, R12, R11 ;  /* 0x0000000c0d0e7389 */ /* 0x00006400000c000b */
[----:B01----:R-:W-:Y:S01]  /*248d0*/  ENDCOLLECTIVE ;  /* 0x000000000000791b */ /* 0x003fe20003800000 */
.L_x_2085:
        /* <DEDUP_REMOVED lines=12> */
.L_x_2086:
[----:B------:R-:W-:Y:S02]  /*249a0*/  IMAD.MOV.U32 R13, RZ, RZ, R22 ;  /* 0x000000ffff0d7224 */ /* 0x000fe400078e0016 */
[----:B------:R-:W-:Y:S02]  /*249b0*/  IMAD.MOV.U32 R12, RZ, RZ, 0x3 ;  /* 0x00000003ff0c7424 */ /* 0x000fe400078e00ff */
[----:B------:R-:W-:-:S07]  /*249c0*/  IMAD.MOV.U32 R2, RZ, RZ, R14 ;  /* 0x000000ffff027224 */ /* 0x000fce00078e000e */
[----:B------:R-:W-:Y:S05]  /*249d0*/  WARPSYNC.COLLECTIVE R15, `(.L_x_2087) ;  /* 0x000000000f087348 */ /* 0x000fea0003c00000 */
[----:B------:R0:W1:Y:S02]  /*249e0*/  SHFL.IDX P6, R14, R13, R12, R11 ;  /* 0x0000000c0d0e7389 */ /* 0x00006400000c000b */
[----:B01----:R-:W-:Y:S01]  /*249f0*/  ENDCOLLECTIVE ;  /* 0x000000000000791b */ /* 0x003fe20003800000 */
.L_x_2087:
        /* <DEDUP_REMOVED lines=12> */
.L_x_2088:
[----:B------:R-:W-:Y:S02]  /*24ac0*/  IMAD.MOV.U32 R13, RZ, RZ, R22 ;  /* 0x000000ffff0d7224 */ /* 0x000fe400078e0016 */
[----:B------:R-:W-:Y:S02]  /*24ad0*/  IMAD.MOV.U32 R12, RZ, RZ, 0x4 ;  /* 0x00000004ff0c7424 */ /* 0x000fe400078e00ff */
[----:B------:R-:W-:-:S07]  /*24ae0*/  IMAD.MOV.U32 R2, RZ, RZ, R14 ;  /* 0x000000ffff027224 */ /* 0x000fce00078e000e */
[----:B------:R-:W-:Y:S05]  /*24af0*/  WARPSYNC.COLLECTIVE R15, `(.L_x_2089) ;  /* 0x000000000f087348 */ /* 0x000fea0003c00000 */
[----:B------:R0:W1:Y:S02]  /*24b00*/  SHFL.IDX P6, R14, R13, R12, R11 ;  /* 0x0000000c0d0e7389 */ /* 0x00006400000c000b */
[----:B01----:R-:W-:Y:S01]  /*24b10*/  ENDCOLLECTIVE ;  /* 0x000000000000791b */ /* 0x003fe20003800000 */
.L_x_2089:
        /* <DEDUP_REMOVED lines=12> */
.L_x_2090:
[----:B------:R-:W-:Y:S02]  /*24be0*/  IMAD.MOV.U32 R13, RZ, RZ, R22 ;  /* 0x000000ffff0d7224 */ /* 0x000fe400078e0016 */
[----:B------:R-:W-:Y:S02]  /*24bf0*/  IMAD.MOV.U32 R12, RZ, RZ, 0x5 ;  /* 0x00000005ff0c7424 */ /* 0x000fe400078e00ff */
[----:B------:R-:W-:-:S07]  /*24c00*/  IMAD.MOV.U32 R2, RZ, RZ, R14 ;  /* 0x000000ffff027224 */ /* 0x000fce00078e000e */
[----:B------:R-:W-:Y:S05]  /*24c10*/  WARPSYNC.COLLECTIVE R15, `(.L_x_2091) ;  /* 0x000000000f087348 */ /* 0x000fea0003c00000 */
[----:B------:R0:W1:Y:S02]  /*24c20*/  SHFL.IDX P6, R14, R13, R12, R11 ;  /* 0x0000000c0d0e7389 */ /* 0x00006400000c000b */
[----:B01----:R-:W-:Y:S01]  /*24c30*/  ENDCOLLECTIVE ;  /* 0x000000000000791b */ /* 0x003fe20003800000 */
.L_x_2091:
        /* <DEDUP_REMOVED lines=12> */
.L_x_2092:
[----:B------:R-:W-:Y:S02]  /*24d00*/  IMAD.MOV.U32 R13, RZ, RZ, R22 ;  /* 0x000000ffff0d7224 */ /* 0x000fe400078e0016 */
[----:B------:R-:W-:Y:S02]  /*24d10*/  IMAD.MOV.U32 R12, RZ, RZ, 0x6 ;  /* 0x00000006ff0c7424 */ /* 0x000fe400078e00ff */
[----:B------:R-:W-:-:S07]  /*24d20*/  IMAD.MOV.U32 R2, RZ, RZ, R14 ;  /* 0x000000ffff027224 */ /* 0x000fce00078e000e */
[----:B------:R-:W-:Y:S05]  /*24d30*/  WARPSYNC.COLLECTIVE R15, `(.L_x_2093) ;  /* 0x000000000f087348 */ /* 0x000fea0003c00000 */
[----:B------:R0:W1:Y:S02]  /*24d40*/  SHFL.IDX P6, R14, R13, R12, R11 ;  /* 0x0000000c0d0e7389 */ /* 0x00006400000c000b */
[----:B01----:R-:W-:Y:S01]  /*24d50*/  ENDCOLLECTIVE ;  /* 0x000000000000791b */ /* 0x003fe20003800000 */
.L_x_2093:
        /* <DEDUP_REMOVED lines=12> */
.L_x_2094:
[----:B------:R-:W-:Y:S02]  /*24e20*/  IMAD.MOV.U32 R13, RZ, RZ, R22 ;  /* 0x000000ffff0d7224 */ /* 0x000fe400078e0016 */
[----:B------:R-:W-:Y:S02]  /*24e30*/  IMAD.MOV.U32 R12, RZ, RZ, 0x7 ;  /* 0x00000007ff0c7424 */ /* 0x000fe400078e00ff */
[----:B------:R-:W-:-:S07]  /*24e40*/  IMAD.MOV.U32 R2, RZ, RZ, R14 ;  /* 0x000000ffff027224 */ /* 0x000fce00078e000e */
[----:B------:R-:W-:Y:S05]  /*24e50*/  WARPSYNC.COLLECTIVE R15, `(.L_x_2095) ;  /* 0x000000000f087348 */ /* 0x000fea0003c00000 */
[----:B------:R0:W1:Y:S02]  /*24e60*/  SHFL.IDX P6, R14, R13, R12, R11 ;  /* 0x0000000c0d0e7389 */ /* 0x00006400000c000b */
[----:B01----:R-:W-:Y:S01]  /*24e70*/  ENDCOLLECTIVE ;  /* 0x000000000000791b */ /* 0x003fe20003800000 */
.L_x_2095:
[----:B------:R-:W-:-:S05]  /*24e80*/  IADD3 R2, P0, R2, R7, RZ ;  /* 0x0000000702027210 */ /* 0x000fca0007f1e0ff */
[----:B------:R-:W-:-:S05]  /*24e90*/  IMAD.X R3, RZ, RZ, R3, P0 ;  /* 0x000000ffff037224 */ /* 0x000fca00000e0603 */
[----:B------:R-:W-:Y:S01]  /*24ea0*/  @!PT LDS RZ, [RZ] ;  /* 0x00000000fffff984 */ /* 0x000fe20000000800 */
[----:B------:R-:W-:Y:S01]  /*24eb0*/  @!PT LDS RZ, [RZ] ;  /* 0x00000000fffff984 */ /* 0x000fe20000000800 */
[----:B------:R-:W-:Y:S01]  /*24ec0*/  @!PT LDS RZ, [RZ] ;  /* 0x00000000fffff984 */ /* 0x000fe20000000800 */
[----:B------:R0:W-:Y:S01]  /*24ed0*/  LDGSTS.E.BYPASS.LTC128B.128 [R6+0x3400], desc[UR42][R2.64], !P2 ;  /* 0x0340000002067fae */ /* 0x0001e2000d101d6a */
[----:B------:R-:W-:Y:S01]  /*24ee0*/  IMAD.MOV.U32 R13, RZ, RZ, R19 ;  /* 0x000000ffff0d7224 */ /* 0x000fe200078e0013 */
[----:B------:R-:W-:-:S07]  /*24ef0*/  MOV R22, R14 ;  /* 0x0000000e00167202 */ /* 0x000fce0000000f00 */
[----:B0-----:R-:W-:Y:S05]  /*24f00*/  WARPSYNC.COLLECTIVE R15, `(.L_x_2096) ;  /* 0x000000000f087348 */ /* 0x001fea0003c00000 */
[----:B------:R1:W2:Y:S02]  /*24f10*/  SHFL.IDX P6, R14, R13, R12, R11 ;  /* 0x0000000c0d0e7389 */ /* 0x0002a400000c000b */
[----:B012---:R-:W-:Y:S01]  /*24f20*/  ENDCOLLECTIVE ;  /* 0x000000000000791b */ /* 0x007fe20003800000 */
.L_x_2096:
[----:B------:R-:W-:Y:S01]  /*24f30*/  IMAD.MOV.U32 R2, RZ, RZ, R14 ;  /* 0x000000ffff027224 */ /* 0x000fe200078e000e */
[----:B------:R-:W-:Y:S06]  /*24f40*/  BRA `(.L_x_2097) ;  /* 0xffffff9000287947 */ /* 0x000fec000383ffff */
.L_x_1893:
[----:B0-----:R0:W1:Y:S02]  /*24f50*/  SYNCS.PHASECHK.TRANS64.TRYWAIT P0, [R0+URZ+0x16860], R3 ;  /* 0x01686003000075a7 */ /* 0x001064000800017f */
[----:B-1----:R-:W-:Y:S05]  /*24f60*/  @!P0 NANOSLEEP.SYNCS 0x989680 ;  /* 0x009896800000895d */ /* 0x002fea0003900000 */
[----:B------:R-:W1:Y:S02]  /*24f70*/  @!P0 SYNCS.PHASECHK.TRANS64 P0, [R0+URZ+0x16860], R3 ;  /* 0x01686003000085a7 */ /* 0x000e64000800007f */
[----:B-1----:R-:W-:Y:S05]  /*24f80*/  @!P0 BRA `(.L_x_1893) ;  /* 0xfffffffc00f08947 */ /* 0x002fea000383ffff */
[----:B------:R-:W-:Y:S05]  /*24f90*/  BRA `(.L_x_2098) ;  /* 0xffffff9400447947 */ /* 0x000fea000383ffff */
.L_x_1894:
[----:B------:R-:W-:Y:S01]  /*24fa0*/  BSSY B0, `(.L_x_2099) ;  /* 0x0000008000007945 */ /* 0x000fe20003800000 */
[----:B------:R-:W-:Y:S02]  /*24fb0*/  IMAD.MOV.U32 R13, RZ, RZ, R22 ;  /* 0x000000ffff0d7224 */ /* 0x000fe400078e0016 */
[----:B------:R-:W-:Y:S02]  /*24fc0*/  IMAD.MOV.U32 R12, RZ, RZ, RZ ;  /* 0x000000ffff0c7224 */ /* 0x000fe400078e00ff */
[----:B------:R-:W-:Y:S02]  /*24fd0*/  IMAD.MOV.U32 R11, RZ, RZ, 0x181f ;  /* 0x0000181fff0b7424 */ /* 0x000fe400078e00ff */
[----:B------:R-:W-:-:S07]  /*24fe0*/  IMAD.MOV.U32 R15, RZ, RZ, -0x1 ;  /* 0xffffffffff0f7424 */ /* 0x000fce00078e00ff */
[----:B0----5:R-:W-:Y:S05]  /*24ff0*/  WARPSYNC.COLLECTIVE R15, `(.L_x_2100) ;  /* 0x000000000f087348 */ /* 0x021fea0003c00000 */
[----:B------:R1:W2:Y:S02]  /*25000*/  SHFL.IDX P6, R14, R13, R12, R11 ;  /* 0x0000000c0d0e7389 */ /* 0x0002a400000c000b */
[----:B012--5:R-:W-:Y:S01]  /*25010*/  ENDCOLLECTIVE ;  /* 0x000000000000791b */ /* 0x027fe20003800000 */
.L_x_2100:
[----:B------:R-:W-:Y:S05]  /*25020*/  BSYNC B0 ;  /* 0x0000000000007941 */ /* 0x000fea0003800000 */
.L_x_2099:
        /* <DEDUP_REMOVED lines=10> */
.L_x_2101:
[----:B------:R-:W-:Y:S02]  /*250d0*/  IMAD R4, R4, 0x2, R16 ;  /* 0x0000000204047824 */ /* 0x000fe400078e0210 */
[----:B------:R-:W-:Y:S02]  /*250e0*/  IMAD.MOV.U32 R13, RZ, RZ, R22 ;  /* 0x000000ffff0d7224 */ /* 0x000fe400078e0016 */
[----:B------:R-:W-:Y:S01]  /*250f0*/  IMAD.MOV.U32 R12, RZ, RZ, 0x1 ;  /* 0x00000001ff0c7424 */ /* 0x000fe200078e00ff */
[----:B------:R-:W-:-:S13]  /*25100*/  IADD3 R2, P1, R14, R5, RZ ;  /* 0x000000050e027210 */ /* 0x000fda0007f3e0ff */
[----:B------:R-:W-:Y:S05]  /*25110*/  WARPSYNC.COLLECTIVE R15, `(.L_x_2102) ;  /* 0x000000000f087348 */ /* 0x000fea0003c00000 */
[----:B------:R0:W1:Y:S02]  /*25120*/  SHFL.IDX P6, R14, R13, R12, R11 ;  /* 0x0000000c0d0e7389 */ /* 0x00006400000c000b */
[----:B01----:R-:W-:Y:S01]  /*25130*/  ENDCOLLECTIVE ;  /* 0x000000000000791b */ /* 0x003fe20003800000 */
.L_x_2102:
        /* <DEDUP_REMOVED lines=11> */
.L_x_2103:
[----:B------:R-:W-:Y:S02]  /*251f0*/  IMAD.MOV.U32 R13, RZ, RZ, R22 ;  /* 0x000000ffff0d7224 */ /* 0x000fe400078e0016 */
[----:B------:R-:W-:Y:S01]  /*25200*/  IMAD.MOV.U32 R12, RZ, RZ, 0x2 ;  /* 0x00000002ff0c7424 */ /* 0x000fe200078e00ff */
[----:B------:R-:W-:-:S13]  /*25210*/  IADD3 R2, P1, R14, R5, RZ ;  /* 0x000000050e027210 */ /* 0x000fda0007f3e0ff */
[----:B------:R-:W-:Y:S05]  /*25220*/  WARPSYNC.COLLECTIVE R15, `(.L_x_2104) ;  /* 0x000000000f087348 */ /* 0x000fea0003c00000 */
[----:B------:R0:W1:Y:S02]  /*25230*/  SHFL.IDX P6, R14, R13, R12, R11 ;  /* 0x0000000c0d0e7389 */ /* 0x00006400000c000b */
[----:B01----:R-:W-:Y:S01]  /*25240*/  ENDCOLLECTIVE ;  /* 0x000000000000791b */ /* 0x003fe20003800000 */
.L_x_2104:
        /* <DEDUP_REMOVED lines=11> */
.L_x_2105:
[----:B------:R-:W-:Y:S02]  /*25300*/  IMAD.MOV.U32 R13, RZ, RZ, R22 ;  /* 0x000000ffff0d7224 */ /* 0x000fe400078e0016 */
[----:B------:R-:W-:Y:S01]  /*25310*/  IMAD.MOV.U32 R12, RZ, RZ, 0x3 ;  /* 0x00000003ff0c7424 */ /* 0x000fe200078e00ff */
[----:B------:R-:W-:-:S13]  /*25320*/  IADD3 R2, P1, R14, R5, RZ ;  /* 0x000000050e027210 */ /* 0x000fda0007f3e0ff */
[----:B------:R-:W-:Y:S05]  /*25330*/  WARPSYNC.COLLECTIVE R15, `(.L_x_2106) ;  /* 0x000000000f087348 */ /* 0x000fea0003c00000 */
[----:B------:R0:W1:Y:S02]  /*25340*/  SHFL.IDX P6, R14, R13, R12, R11 ;  /* 0x0000000c0d0e7389 */ /* 0x00006400000c000b */
[----:B01----:R-:W-:Y:S01]  /*25350*/  ENDCOLLECTIVE ;  /* 0x000000000000791b */ /* 0x003fe20003800000 */
.L_x_2106:
        /* <DEDUP_REMOVED lines=11> */
.L_x_2107:
[----:B------:R-:W-:Y:S02]  /*25410*/  IMAD.MOV.U32 R13, RZ, RZ, R22 ;  /* 0x000000ffff0d7224 */ /* 0x000fe400078e0016 */
[----:B------:R-:W-:Y:S01]  /*25420*/  IMAD.MOV.U32 R12, RZ, RZ, 0x4 ;  /* 0x00000004ff0c7424 */ /* 0x000fe200078e00ff */
[----:B------:R-:W-:-:S13]  /*25430*/  IADD3 R2, P1, R14, R5, RZ ;  /* 0x000000050e027210 */ /* 0x000fda0007f3e0ff */
[----:B------:R-:W-:Y:S05]  /*25440*/  WARPSYNC.COLLECTIVE R15, `(.L_x_2108) ;  /* 0x000000000f087348 */ /* 0x000fea0003c00000 */
[----:B------:R0:W1:Y:S02]  /*25450*/  SHFL.IDX P6, R14, R13, R12, R11 ;  /* 0x0000000c0d0e7389 */ /* 0x00006400000c000b */
[----:B01----:R-:W-:Y:S01]  /*25460*/  ENDCOLLECTIVE ;  /* 0x000000000000791b */ /* 0x003fe20003800000 */
.L_x_2108:
        /* <DEDUP_REMOVED lines=11> */
.L_x_2109:
[----:B------:R-:W-:Y:S02]  /*25520*/  IMAD.MOV.U32 R13, RZ, RZ, R22 ;  /* 0x000000ffff0d7224 */ /* 0x000fe400078e0016 */
[----:B------:R-:W-:Y:S01]  /*25530*/  IMAD.MOV.U32 R12, RZ, RZ, 0x5 ;  /* 0x00000005ff0c7424 */ /* 0x000fe200078e00ff */
[----:B------:R-:W-:-:S13]  /*25540*/  IADD3 R2, P1, R14, R5, RZ ;  /* 0x000000050e027210 */ /* 0x000fda0007f3e0ff */
[----:B------:R-:W-:Y:S05]  /*25550*/  WARPSYNC.COLLECTIVE R15, `(.L_x_2110) ;  /* 0x000000000f087348 */ /* 0x000fea0003c00000 */
[----:B------:R0:W1:Y:S02]  /*25560*/  SHFL.IDX P6, R14, R13, R12, R11 ;  /* 0x0000000c0d0e7389 */ /* 0x00006400000c000b */
[----:B01----:R-:W-:Y:S01]  /*25570*/  ENDCOLLECTIVE ;  /* 0x000000000000791b */ /* 0x003fe20003800000 */
.L_x_2110:
        /* <DEDUP_REMOVED lines=11> */
.L_x_2111:
[----:B------:R-:W-:Y:S01]  /*25630*/  MOV R13, R22 ;  /* 0x00000016000d7202 */ /* 0x000fe20000000f00 */
[----:B------:R-:W-:Y:S01]  /*25640*/  IMAD.MOV.U32 R12, RZ, RZ, 0x6 ;  /* 0x00000006ff0c7424 */ /* 0x000fe200078e00ff */
[----:B------:R-:W-:-:S13]  /*25650*/  IADD3 R2, P1, R14, R5, RZ ;  /* 0x000000050e027210 */ /* 0x000fda0007f3e0ff */
[----:B------:R-:W-:Y:S05]  /*25660*/  WARPSYNC.COLLECTIVE R15, `(.L_x_2112) ;  /* 0x000000000f087348 */ /* 0x000fea0003c00000 */
[----:B------:R0:W1:Y:S02]  /*25670*/  SHFL.IDX P6, R14, R13, R12, R11 ;  /* 0x0000000c0d0e7389 */ /* 0x00006400000c000b */
[----:B01----:R-:W-:Y:S01]  /*25680*/  ENDCOLLECTIVE ;  /* 0x000000000000791b */ /* 0x003fe20003800000 */
.L_x_2112:
        /* <DEDUP_REMOVED lines=11> */
.L_x_2113:
[----:B------:R-:W-:Y:S02]  /*25740*/  IMAD.MOV.U32 R13, RZ, RZ, R22 ;  /* 0x000000ffff0d7224 */ /* 0x000fe400078e0016 */
[----:B------:R-:W-:Y:S01]  /*25750*/  IMAD.MOV.U32 R12, RZ, RZ, 0x7 ;  /* 0x00000007ff0c7424 */ /* 0x000fe200078e00ff */
[----:B------:R-:W-:-:S13]  /*25760*/  IADD3 R2, P1, R14, R5, RZ ;  /* 0x000000050e027210 */ /* 0x000fda0007f3e0ff */
[----:B------:R-:W-:Y:S05]  /*25770*/  WARPSYNC.COLLECTIVE R15, `(.L_x_2114) ;  /* 0x000000000f087348 */ /* 0x000fea0003c00000 */
[----:B------:R0:W1:Y:S02]  /*25780*/  SHFL.IDX P6, R14, R13, R12, R11 ;  /* 0x0000000c0d0e7389 */ /* 0x00006400000c000b */
[----:B01----:R-:W-:Y:S01]  /*25790*/  ENDCOLLECTIVE ;  /* 0x000000000000791b */ /* 0x003fe20003800000 */
.L_x_2114:
        /* <DEDUP_REMOVED lines=10> */
.L_x_2115:
[----:B------:R-:W-:Y:S05]  /*25840*/  BRA `(.L_x_2116) ;  /* 0xffffff9000147947 */ /* 0x000fea000383ffff */
.L_x_1899:
[----:B------:R-:W-:Y:S01]  /*25850*/  BSSY B0, `(.L_x_2117) ;  /* 0x0000008000007945 */ /* 0x000fe20003800000 */
[----:B-1----:R-:W-:Y:S02]  /*25860*/  IMAD.MOV.U32 R13, RZ, RZ, R24 ;  /* 0x000000ffff0d7224 */ /* 0x002fe400078e0018 */
[----:B------:R-:W-:Y:S02]  /*25870*/  IMAD.MOV.U32 R12, RZ, RZ, RZ ;  /* 0x000000ffff0c7224 */ /* 0x000fe400078e00ff */
[----:B------:R-:W-:Y:S02]  /*25880*/  IMAD.MOV.U32 R11, RZ, RZ, 0x1f ;  /* 0x0000001fff0b7424 */ /* 0x000fe400078e00ff */
[----:B------:R-:W-:-:S07]  /*25890*/  IMAD.MOV.U32 R15, RZ, RZ, -0x1 ;  /* 0xffffffffff0f7424 */ /* 0x000fce00078e00ff */
[----:B0-2--5:R-:W-:Y:S05]  /*258a0*/  WARPSYNC.COLLECTIVE R15, `(.L_x_2118) ;  /* 0x000000000f087348 */ /* 0x025fea0003c00000 */
[----:B------:R1:W3:Y:S02]  /*258b0*/  SHFL.IDX P6, R14, R13, R12, R11 ;  /* 0x0000000c0d0e7389 */ /* 0x0002e400000c000b */
[----:B0123-5:R-:W-:Y:S01]  /*258c0*/  ENDCOLLECTIVE ;  /* 0x000000000000791b */ /* 0x02ffe20003800000 */
.L_x_2118:
[----:B------:R-:W-:Y:S05]  /*258d0*/  BSYNC B0 ;  /* 0x0000000000007941 */ /* 0x000fea0003800000 */
.L_x_2117:
        /* <DEDUP_REMOVED lines=9> */
.L_x_2119:
        /* <DEDUP_REMOVED lines=23> */
.L_x_2120:
[----:B------:R-:W-:Y:S01]  /*25ae0*/  IMAD.MOV.U32 R12, RZ, RZ, 0x2 ;  /* 0x00000002ff0c7424 */ /* 0x000fe200078e00ff */
[----:B------:R-:W-:-:S05]  /*25af0*/  SEL R4, R14, RZ, P1 ;  /* 0x000000ff0e047207 */ /* 0x000fca0000800000 */
[----:B------:R-:W-:-:S04]  /*25b00*/  IMAD.IADD R4, R13, 0x1, R4 ;  /* 0x000000010d047824 */ /* 0x000fc800078e0204 */
[----:B------:R-:W-:-:S07]  /*25b10*/  IMAD.MOV.U32 R13, RZ, RZ, R4 ;  /* 0x000000ffff0d7224 */ /* 0x000fce00078e0004 */
[----:B------:R-:W-:Y:S05]  /*25b20*/  WARPSYNC.COLLECTIVE R15, `(.L_x_2121) ;  /* 0x000000000f087348 */ /* 0x000fea0003c00000 */
[----:B------:R0:W1:Y:S02]  /*25b30*/  SHFL.UP P6, R14, R13, R12, R11 ;  /* 0x0400000c0d0e7389 */ /* 0x00006400000c000b */
[----:B01----:R-:W-:Y:S01]  /*25b40*/  ENDCOLLECTIVE ;  /* 0x000000000000791b */ /* 0x003fe20003800000 */
.L_x_2121:
[----:B------:R-:W-:Y:S01]  /*25b50*/  IMAD.MOV.U32 R12, RZ, RZ, 0x4 ;  /* 0x00000004ff0c7424 */ /* 0x000fe200078e00ff */
[----:B------:R-:W-:-:S05]  /*25b60*/  SEL R3, R14, RZ, P2 ;  /* 0x000000ff0e037207 */ /* 0x000fca0001000000 */
[----:B------:R-:W-:-:S04]  /*25b70*/  IMAD.IADD R2, R4, 0x1, R3 ;  /* 0x0000000104027824 */ /* 0x000fc800078e0203 */
[----:B------:R-:W-:-:S07]  /*25b80*/  IMAD.MOV.U32 R13, RZ, RZ, R2 ;  /* 0x000000ffff0d7224 */ /* 0x000fce00078e0002 */
[----:B------:R-:W-:Y:S05]  /*25b90*/  WARPSYNC.COLLECTIVE R15, `(.L_x_2122) ;  /* 0x000000000f087348 */ /* 0x000fea0003c00000 */
[----:B------:R0:W1:Y:S02]  /*25ba0*/  SHFL.UP P6, R14, R13, R12, R11 ;  /* 0x0400000c0d0e7389 */ /* 0x00006400000c000b */
[----:B01----:R-:W-:Y:S01]  /*25bb0*/  ENDCOLLECTIVE ;  /* 0x000000000000791b */ /* 0x003fe20003800000 */
.L_x_2122:
[----:B------:R-:W-:Y:S01]  /*25bc0*/  IMAD.MOV.U32 R12, RZ, RZ, 0x8 ;  /* 0x00000008ff0c7424 */ /* 0x000fe200078e00ff */
[----:B------:R-:W-:-:S05]  /*25bd0*/  SEL R3, R14, RZ, P3 ;  /* 0x000000ff0e037207 */ /* 0x000fca0001800000 */
[----:B------:R-:W-:-:S04]  /*25be0*/  IMAD.IADD R3, R2, 0x1, R3 ;  /* 0x0000000102037824 */ /* 0x000fc800078e0203 */
[----:B------:R-:W-:-:S07]  /*25bf0*/  IMAD.MOV.U32 R13, RZ, RZ, R3 ;  /* 0x000000ffff0d7224 */ /* 0x000fce00078e0003 */
[----:B------:R-:W-:Y:S05]  /*25c00*/  WARPSYNC.COLLECTIVE R15, `(.L_x_2123) ;  /* 0x000000000f087348 */ /* 0x000fea0003c00000 */
[----:B------:R0:W1:Y:S02]  /*25c10*/  SHFL.UP P6, R14, R13, R12, R11 ;  /* 0x0400000c0d0e7389 */ /* 0x00006400000c000b */
[----:B01----:R-:W-:Y:S01]  /*25c20*/  ENDCOLLECTIVE ;  /* 0x000000000000791b */ /* 0x003fe20003800000 */
.L_x_2123:
[----:B------:R-:W-:Y:S01]  /*25c30*/  IMAD.MOV.U32 R12, RZ, RZ, 0x10 ;  /* 0x00000010ff0c7424 */ /* 0x000fe200078e00ff */
[----:B------:R-:W-:-:S05]  /*25c40*/  SEL R4, R14, RZ, P4 ;  /* 0x000000ff0e047207 */ /* 0x000fca0002000000 */
[----:B------:R-:W-:-:S04]  /*25c50*/  IMAD.IADD R4, R3, 0x1, R4 ;  /* 0x0000000103047824 */ /* 0x000fc800078e0204 */
[----:B------:R-:W-:-:S07]  /*25c60*/  IMAD.MOV.U32 R13, RZ, RZ, R4 ;  /* 0x000000ffff0d7224 */ /* 0x000fce00078e0004 */
[----:B------:R-:W-:Y:S05]  /*25c70*/  WARPSYNC.COLLECTIVE R15, `(.L_x_2124) ;  /* 0x000000000f087348 */ /* 0x000fea0003c00000 */
[----:B------:R0:W1:Y:S02]  /*25c80*/  SHFL.UP P6, R14, R13, R12, R11 ;  /* 0x0400000c0d0e7389 */ /* 0x00006400000c000b */
[----:B01----:R-:W-:Y:S01]  /*25c90*/  ENDCOLLECTIVE ;  /* 0x000000000000791b */ /* 0x003fe20003800000 */
.L_x_2124:
        /* <DEDUP_REMOVED lines=8> */
.L_x_2125:
[----:B------:R-:W-:Y:S05]  /*25d20*/  BRA `(.L_x_2126) ;  /* 0xffffff9000287947 */ /* 0x000fea000383ffff */
.L_x_1902:
[----:B------:R-:W-:Y:S01]  /*25d30*/  BSSY B0, `(.L_x_2127) ;  /* 0x0000007000007945 */ /* 0x000fe20003800000 */
[----:B------:R-:W-:Y:S01]  /*25d40*/  MOV R12, 0x1 ;  /* 0x00000001000c7802 */ /* 0x000fe20000000f00 */
[----:B------:R-:W-:Y:S02]  /*25d50*/  IMAD.MOV.U32 R11, RZ, RZ, RZ ;  /* 0x000000ffff0b7224 */ /* 0x000fe400078e00ff */
[----:B------:R-:W-:-:S07]  /*25d60*/  IMAD.MOV.U32 R15, RZ, RZ, -0x1 ;  /* 0xffffffffff0f7424 */ /* 0x000fce00078e00ff */
[----:B-----5:R-:W-:Y:S05]  /*25d70*/  WARPSYNC.COLLECTIVE R15, `(.L_x_2128) ;  /* 0x000000000f087348 */ /* 0x020fea0003c00000 */
[----:B------:R0:W1:Y:S02]  /*25d80*/  SHFL.UP P6, R14, R13, R12, R11 ;  /* 0x0400000c0d0e7389 */ /* 0x00006400000c000b */
[----:B01---5:R-:W-:Y:S01]  /*25d90*/  ENDCOLLECTIVE ;  /* 0x000000000000791b */ /* 0x023fe20003800000 */
.L_x_2128:
[----:B------:R-:W-:Y:S05]  /*25da0*/  BSYNC B0 ;  /* 0x0000000000007941 */ /* 0x000fea0003800000 */
.L_x_2127:
        /* <DEDUP_REMOVED lines=8> */
.L_x_2129:
[----:B------:R-:W-:Y:S01]  /*25e30*/  IMAD.MOV.U32 R12, RZ, RZ, 0x4 ;  /* 0x00000004ff0c7424 */ /* 0x000fe200078e00ff */
[----:B------:R-:W-:-:S05]  /*25e40*/  SEL R2, R14, RZ, P2 ;  /* 0x000000ff0e027207 */ /* 0x000fca0001000000 */
[----:B------:R-:W-:-:S04]  /*25e50*/  IMAD.IADD R2, R13, 0x1, R2 ;  /* 0x000000010d027824 */ /* 0x000fc800078e0202 */
[----:B------:R-:W-:-:S07]  /*25e60*/  IMAD.MOV.U32 R13, RZ, RZ, R2 ;  /* 0x000000ffff0d7224 */ /* 0x000fce00078e0002 */
[----:B------:R-:W-:Y:S05]  /*25e70*/  WARPSYNC.COLLECTIVE R15, `(.L_x_2130) ;  /* 0x000000000f087348 */ /* 0x000fea0003c00000 */
[----:B------:R0:W1:Y:S02]  /*25e80*/  SHFL.UP P6, R14, R13, R12, R11 ;  /* 0x0400000c0d0e7389 */ /* 0x00006400000c000b */
[----:B01----:R-:W-:Y:S01]  /*25e90*/  ENDCOLLECTIVE ;  /* 0x000000000000791b */ /* 0x003fe20003800000 */
.L_x_2130:
[----:B------:R-:W-:Y:S01]  /*25ea0*/  IMAD.MOV.U32 R12, RZ, RZ, 0x8 ;  /* 0x00000008ff0c7424 */ /* 0x000fe200078e00ff */
[----:B------:R-:W-:-:S05]  /*25eb0*/  SEL R3, R14, RZ, P3 ;  /* 0x000000ff0e037207 */ /* 0x000fca0001800000 */
[----:B------:R-:W-:-:S04]  /*25ec0*/  IMAD.IADD R3, R2, 0x1, R3 ;  /* 0x0000000102037824 */ /* 0x000fc800078e0203 */
[----:B------:R-:W-:-:S07]  /*25ed0*/  IMAD.MOV.U32 R13, RZ, RZ, R3 ;  /* 0x000000ffff0d7224 */ /* 0x000fce00078e0003 */
[----:B------:R-:W-:Y:S05]  /*25ee0*/  WARPSYNC.COLLECTIVE R15, `(.L_x_2131) ;  /* 0x000000000f087348 */ /* 0x000fea0003c00000 */
[----:B------:R0:W1:Y:S02]  /*25ef0*/  SHFL.UP P6, R14, R13, R12, R11 ;  /* 0x0400000c0d0e7389 */ /* 0x00006400000c000b */
[----:B01----:R-:W-:Y:S01]  /*25f00*/  ENDCOLLECTIVE ;  /* 0x000000000000791b */ /* 0x003fe20003800000 */
.L_x_2131:
[----:B------:R-:W-:Y:S01]  /*25f10*/  IMAD.MOV.U32 R12, RZ, RZ, 0x10 ;  /* 0x00000010ff0c7424 */ /* 0x000fe200078e00ff */
[----:B------:R-:W-:-:S05]  /*25f20*/  SEL R4, R14, RZ, P4 ;  /* 0x000000ff0e047207 */ /* 0x000fca0002000000 */
[----:B------:R-:W-:-:S04]  /*25f30*/  IMAD.IADD R4, R3, 0x1, R4 ;  /* 0x0000000103047824 */ /* 0x000fc800078e0204 */
[----:B------:R-:W-:-:S07]  /*25f40*/  IMAD.MOV.U32 R13, RZ, RZ, R4 ;  /* 0x000000ffff0d7224 */ /* 0x000fce00078e0004 */
[----:B------:R-:W-:Y:S05]  /*25f50*/  WARPSYNC.COLLECTIVE R15, `(.L_x_2132) ;  /* 0x000000000f087348 */ /* 0x000fea0003c00000 */
[----:B------:R0:W1:Y:S02]  /*25f60*/  SHFL.UP P6, R14, R13, R12, R11 ;  /* 0x0400000c0d0e7389 */ /* 0x00006400000c000b */
[----:B01----:R-:W-:Y:S01]  /*25f70*/  ENDCOLLECTIVE ;  /* 0x000000000000791b */ /* 0x003fe20003800000 */
.L_x_2132:
        /* <DEDUP_REMOVED lines=8> */
.L_x_2133:
[----:B------:R-:W-:Y:S05]  /*26000*/  BRA `(.L_x_2134) ;  /* 0xffffff9000147947 */ /* 0x000fea000383ffff */
.L_x_1904:
[----:B------:R-:W-:Y:S01]  /*26010*/  BSSY B0, `(.L_x_2135) ;  /* 0x0000006000007945 */ /* 0x000fe20003800000 */
[----:B------:R-:W-:Y:S01]  /*26020*/  PLOP3.LUT P6, PT, P6, PT, PT, 0x8, 0x0 ;  /* 0x000000000000781c */ /* 0x000fe200037ce170 */
[----:B------:R-:W-:-:S12]  /*26030*/  IMAD.MOV.U32 R15, RZ, RZ, -0x1 ;  /* 0xffffffffff0f7424 */ /* 0x000fd800078e00ff */
[----:B0----5:R-:W-:Y:S05]  /*26040*/  WARPSYNC.COLLECTIVE R15, `(.L_x_2136) ;  /* 0x000000000f087348 */ /* 0x021fea0003c00000 */
[----:B------:R-:W-:Y:S01]  /*26050*/  VOTE.ANY R14, PT, P6 ;  /* 0x00000000000e7806 */ /* 0x000fe200030e0100 */
[----:B0----5:R-:W-:Y:S06]  /*26060*/  ENDCOLLECTIVE ;  /* 0x000000000000791b */ /* 0x021fec0003800000 */
.L_x_2136:
[----:B------:R-:W-:Y:S05]  /*26070*/  BSYNC B0 ;  /* 0x0000000000007941 */ /* 0x000fea0003800000 */
.L_x_2135:
        /* <DEDUP_REMOVED lines=10> */
.L_x_2137:
[----:B------:R-:W-:Y:S02]  /*26120*/  IMAD.MOV.U32 R13, RZ, RZ, R5 ;  /* 0x000000ffff0d7224 */ /* 0x000fe400078e0005 */
[----:B------:R-:W-:-:S07]  /*26130*/  IMAD.MOV.U32 R25, RZ, RZ, R14 ;  /* 0x000000ffff197224 */ /* 0x000fce00078e000e */
[----:B------:R-:W-:Y:S05]  /*26140*/  WARPSYNC.COLLECTIVE R15, `(.L_x_2138) ;  /* 0x000000000f087348 */ /* 0x000fea0003c00000 */
[----:B------:R0:W1:Y:S02]  /*26150*/  SHFL.IDX P6, R14, R13, R12, R11 ;  /* 0x0000000c0d0e7389 */ /* 0x00006400000c000b */
[----:B01----:R-:W-:Y:S01]  /*26160*/  ENDCOLLECTIVE ;  /* 0x000000000000791b */ /* 0x003fe20003800000 */
.L_x_2138:
[----:B------:R-:W-:Y:S01]  /*26170*/  IMAD.MOV.U32 R5, RZ, RZ, R14 ;  /* 0x000000ffff057224 */ /* 0x000fe200078e000e */
[----:B------:R-:W-:Y:S06]  /*26180*/  BRA `(.L_x_2139) ;  /* 0xffffff8c00f47947 */ /* 0x000fec000383ffff */
.L_x_1906:
[----:B------:R-:W-:Y:S01]  /*26190*/  BSSY B0, `(.L_x_2140) ;  /* 0x0000007000007945 */ /* 0x000fe20003800000 */
[----:B------:R-:W-:Y:S02]  /*261a0*/  IMAD.MOV.U32 R13, RZ, RZ, R2 ;  /* 0x000000ffff0d7224 */ /* 0x000fe400078e0002 */
[----:B------:R-:W-:Y:S02]  /*261b0*/  IMAD.MOV.U32 R11, RZ, RZ, 0x1f ;  /* 0x0000001fff0b7424 */ /* 0x000fe400078e00ff */
[----:B------:R-:W-:-:S07]  /*261c0*/  IMAD.MOV.U32 R15, RZ, RZ, -0x1 ;  /* 0xffffffffff0f7424 */ /* 0x000fce00078e00ff */
[----:B0123-5:R-:W-:Y:S05]  /*261d0*/  WARPSYNC.COLLECTIVE R15, `(.L_x_2141) ;  /* 0x000000000f087348 */ /* 0x02ffea0003c00000 */
[----:B------:R4:W0:Y:S02]  /*261e0*/  SHFL.IDX P6, R14, R13, R12, R11 ;  /* 0x0000000c0d0e7389 */ /* 0x00082400000c000b */
[----:B012345:R-:W-:Y:S01]  /*261f0*/  ENDCOLLECTIVE ;  /* 0x000000000000791b */ /* 0x03ffe20003800000 */
.L_x_2141:
[----:B------:R-:W-:Y:S05]  /*26200*/  BSYNC B0 ;  /* 0x0000000000007941 */ /* 0x000fea0003800000 */
.L_x_2140:
[----:B------:R-:W-:Y:S01]  /*26210*/  IMAD.MOV.U32 R24, RZ, RZ, R14 ;  /* 0x000000ffff187224 */ /* 0x000fe200078e000e */
[----:B------:R-:W-:Y:S06]  /*26220*/  BRA `(.L_x_1905) ;  /* 0xffffff8c00e47947 */ /* 0x000fec000383ffff */
.L_x_1912:
[----:B0-----:R0:W4:Y:S02]  /*26230*/  SYNCS.PHASECHK.TRANS64.TRYWAIT P0, [R5+URZ+0x16820], R0 ;  /* 0x01682000050075a7 */ /* 0x001124000800017f */
[----:B----4-:R-:W-:Y:S05]  /*26240*/  @!P0 NANOSLEEP.SYNCS 0x989680 ;  /* 0x009896800000895d */ /* 0x010fea0003900000 */
[----:B------:R-:W4:Y:S02]  /*26250*/  @!P0 SYNCS.PHASECHK.TRANS64 P0, [R5+URZ+0x16820], R0 ;  /* 0x01682000050085a7 */ /* 0x000f24000800007f */
[----:B----4-:R-:W-:Y:S05]  /*26260*/  @!P0 BRA `(.L_x_1912) ;  /* 0xfffffffc00f08947 */ /* 0x010fea000383ffff */
[----:B------:R-:W-:Y:S05]  /*26270*/  BRA `(.L_x_2142) ;  /* 0xffffff9800407947 */ /* 0x000fea000383ffff */
.L_x_1913:
[----:B------:R-:W4:Y:S01]  /*26280*/  S2R R2, SR_TID.X ;  /* 0x0000000000027919 */ /* 0x000f220000002100 */
[----:B------:R-:W-:Y:S01]  /*26290*/  BSSY B0, `(.L_x_2143) ;  /* 0x000000a000007945 */ /* 0x000fe20003800000 */
[----:B------:R-:W-:Y:S02]  /*262a0*/  IMAD.MOV.U32 R12, RZ, RZ, RZ ;  /* 0x000000ffff0c7224 */ /* 0x000fe400078e00ff */
[----:B------:R-:W-:Y:S02]  /*262b0*/  IMAD.MOV.U32 R11, RZ, RZ, 0x1f ;  /* 0x0000001fff0b7424 */ /* 0x000fe400078e00ff */
[----:B------:R-:W-:Y:S01]  /*262c0*/  IMAD.MOV.U32 R15, RZ, RZ, -0x1 ;  /* 0xffffffffff0f7424 */ /* 0x000fe200078e00ff */
[----:B----4-:R-:W-:-:S04]  /*262d0*/  SHF.R.U32.HI R2, RZ, 0x5, R2 ;  /* 0x00000005ff027819 */ /* 0x010fc80000011602 */
[----:B------:R-:W-:-:S05]  /*262e0*/  LOP3.LUT R2, R2, 0x3, RZ, 0xc0, !PT ;  /* 0x0000000302027812 */ /* 0x000fca00078ec0ff */
[----:B-1----:R-:W-:-:S07]  /*262f0*/  IMAD.MOV.U32 R13, RZ, RZ, R2 ;  /* 0x000000ffff0d7224 */ /* 0x002fce00078e0002 */
[----:B0-23-5:R-:W-:Y:S05]  /*26300*/  WARPSYNC.COLLECTIVE R15, `(.L_x_2144) ;  /* 0x000000000f087348 */ /* 0x02dfea0003c00000 */
[----:B------:R1:W4:Y:S02]  /*26310*/  SHFL.IDX P6, R14, R13, R12, R11 ;  /* 0x0000000c0d0e7389 */ /* 0x00032400000c000b */
[----:B012345:R-:W-:Y:S01]  /*26320*/  ENDCOLLECTIVE ;  /* 0x000000000000791b */ /* 0x03ffe20003800000 */
.L_x_2144:
[----:B------:R-:W-:Y:S05]  /*26330*/  BSYNC B0 ;  /* 0x0000000000007941 */ /* 0x000fea0003800000 */
.L_x_2143:
[----:B------:R-:W-:Y:S05]  /*26340*/  BRA `(.L_x_2145) ;  /* 0xffffff9800287947 */ /* 0x000fea000383ffff */
.L_x_1914:
[----:B------:R-:W-:Y:S01]  /*26350*/  BSSY B0, `(.L_x_2146) ;  /* 0x0000006000007945 */ /* 0x000fe20003800000 */
[----:B------:R-:W-:-:S07]  /*26360*/  IMAD.MOV.U32 R15, RZ, RZ, -0x1 ;  /* 0xffffffffff0f7424 */ /* 0x000fce00078e00ff */
[----:B0123-5:R-:W-:Y:S05]  /*26370*/  WARPSYNC.COLLECTIVE R15, `(.L_x_2147) ;  /* 0x000000000f0c7348 */ /* 0x02ffea0003c00000 */
[----:B------:R-:W-:Y:S02]  /*26380*/  ELECT P6, UR62, PT ;  /* 0x00000000003e782f */ /* 0x000fe400038c0000 */
[----:B------:R-:W-:Y:S01]  /*26390*/  MOV R14, UR62 ;  /* 0x0000003e000e7c02 */ /* 0x000fe20008000f00 */
[----:B0123-5:R-:W-:Y:S10]  /*263a0*/  ENDCOLLECTIVE ;  /* 0x000000000000791b */ /* 0x02fff40003800000 */
.L_x_2147:
[----:B------:R-:W-:Y:S05]  /*263b0*/  BSYNC B0 ;  /* 0x0000000000007941 */ /* 0x000fea0003800000 */
.L_x_2146:
[----:B------:R-:W-:Y:S05]  /*263c0*/  BRA `(.L_x_2148) ;  /* 0xffffff98001c7947 */ /* 0x000fea000383ffff */
.L_x_1916:
[----:B0-----:R0:W4:Y:S02]  /*263d0*/  SYNCS.PHASECHK.TRANS64.TRYWAIT P1, [R3+URZ+0x16840], R2 ;  /* 0x01684002030075a7 */ /* 0x001124000802017f */
[----:B----4-:R-:W-:Y:S05]  /*263e0*/  @!P1 NANOSLEEP.SYNCS 0x989680 ;  /* 0x009896800000995d */ /* 0x010fea0003900000 */
[----:B------:R-:W4:Y:S02]  /*263f0*/  @!P1 SYNCS.PHASECHK.TRANS64 P1, [R3+URZ+0x16840], R2 ;  /* 0x01684002030095a7 */ /* 0x000f24000802007f */
[----:B----4-:R-:W-:Y:S05]  /*26400*/  @!P1 BRA `(.L_x_1916) ;  /* 0xfffffffc00f09947 */ /* 0x010fea000383ffff */
[----:B------:R-:W-:Y:S05]  /*26410*/  BRA `(.L_x_2149) ;  /* 0xffffff9800407947 */ /* 0x000fea000383ffff */
.L_x_1918:
[----:B----4-:R4:W0:Y:S02]  /*26420*/  SYNCS.PHASECHK.TRANS64.TRYWAIT P1, [R5+URZ+0x16840], R0 ;  /* 0x01684000050075a7 */ /* 0x010824000802017f */
[----:B0-----:R-:W-:Y:S05]  /*26430*/  @!P1 NANOSLEEP.SYNCS 0x989680 ;  /* 0x009896800000995d */ /* 0x001fea0003900000 */
[----:B------:R-:W0:Y:S02]  /*26440*/  @!P1 SYNCS.PHASECHK.TRANS64 P1, [R5+URZ+0x16840], R0 ;  /* 0x01684000050095a7 */ /* 0x000e24000802007f */
[----:B0-----:R-:W-:Y:S05]  /*26450*/  @!P1 BRA `(.L_x_1918) ;  /* 0xfffffffc00f09947 */ /* 0x001fea000383ffff */
[----:B------:R-:W-:Y:S05]  /*26460*/  BRA `(.L_x_2150) ;  /* 0xffffff9800507947 */ /* 0x000fea000383ffff */
.L_x_1920:
[----:B------:R0:W0:Y:S02]  /*26470*/  SYNCS.PHASECHK.TRANS64.TRYWAIT P1, [R3+URZ+0x16860], R2 ;  /* 0x01686002030075a7 */ /* 0x000024000802017f */
[----:B0-----:R-:W-:Y:S05]  /*26480*/  @!P1 NANOSLEEP.SYNCS 0x989680 ;  /* 0x009896800000995d */ /* 0x001fea0003900000 */
[----:B------:R-:W0:Y:S02]  /*26490*/  @!P1 SYNCS.PHASECHK.TRANS64 P1, [R3+URZ+0x16860], R2 ;  /* 0x01686002030095a7 */ /* 0x000e24000802007f */
[----:B0-----:R-:W-:Y:S05]  /*264a0*/  @!P1 BRA `(.L_x_1920) ;  /* 0xfffffffc00f09947 */ /* 0x001fea000383ffff */
[----:B------:R-:W-:Y:S05]  /*264b0*/  BRA `(.L_x_2151) ;  /* 0xffffff98004c7947 */ /* 0x000fea000383ffff */
.L_x_2152:
        /* <DEDUP_REMOVED lines=12> */
.L_x_3171:


//--------------------- .text._ZN7cutlass13device_kernelIN5flash11enable_sm90INS1_16FlashAttnFwdSm90INS1_25CollectiveMainloopFwdSm90ILi2EN4cute5tupleIJNS5_1CILi1EEES8_S8_EEENS6_IJNS7_ILi192EEENS7_ILi128EEENS7_ILi64EEEEEELi64ENS_6half_tEfNS_4arch4Sm90ELb1ELb0ELb0ELb0ELb1ELb0ELb0ELb1ELb1ELb1ELb1ELb0EEENS1_21CollectiveEpilogueFwdINS6_IJSA_SC_SB_EEES9_SE_SG_Li384ELb0ELb1ELb1ELb0EEENS1_19SingleTileSchedulerILb0ELb1ELb1ELi192EEEEEEEEEvNT_6ParamsE --------------------------
	.section	.text._ZN7cutlass13device_kernelIN5flash11enable_sm90INS1_16FlashAttnFwdSm90INS1_25CollectiveMainloopFwdSm90ILi2EN4cute5tupleIJNS5_1CILi1EEES8_S8_EEENS6_IJNS7_ILi192EEENS7_ILi128EEENS7_ILi64EEEEEELi64ENS_6half_tEfNS_4arch4Sm90ELb1ELb0ELb0ELb0ELb1ELb0ELb0ELb1ELb1ELb1ELb1ELb0EEENS1_21CollectiveEpilogueFwdINS6_IJSA_SC_SB_EEES9_SE_SG_Li384ELb0ELb1ELb1ELb0EEENS1_19SingleTileSchedulerILb0ELb1ELb1ELi192EEEEEEEEEvNT_6ParamsE,"ax",@progbits
	.align	128
.text._ZN7cutlass13device_kernelIN5flash11enable_sm90INS1_16FlashAttnFwdSm90INS1_25CollectiveMainloopFwdSm90ILi2EN4cute5tupleIJNS5_1CILi1EEES8_S8_EEENS6_IJNS7_ILi192EEENS7_ILi128EEENS7_ILi64EEEEEELi64ENS_6half_tEfNS_4arch4Sm90ELb1ELb0ELb0ELb0ELb1ELb0ELb0ELb1ELb1ELb1ELb1ELb0EEENS1_21CollectiveEpilogueFwdINS6_IJSA_SC_SB_EEES9_SE_SG_Li384ELb0ELb1ELb1ELb0EEENS1_19SingleTileSchedulerILb0ELb1ELb1ELi192EEEEEEEEEvNT_6ParamsE:
        .type           _ZN7cutlass13device_kernelIN5flash11enable_sm90INS1_16FlashAttnFwdSm90INS1_25CollectiveMainloopFwdSm90ILi2EN4cute5tupleIJNS5_1CILi1EEES8_S8_EEENS6_IJNS7_ILi192EEENS7_ILi128EEENS7_ILi64EEEEEELi64ENS_6half_tEfNS_4arch4Sm90ELb1ELb0ELb0ELb0ELb1ELb0ELb0ELb1ELb1ELb1ELb1ELb0EEENS1_21CollectiveEpilogueFwdINS6_IJSA_SC_SB_EEES9_SE_SG_Li384ELb0ELb1ELb1ELb0EEENS1_19SingleTileSchedulerILb0ELb1ELb1ELi192EEEEEEEEEvNT_6ParamsE,@function
        .size           _ZN7cutlass13device_kernelIN5flash11enable_sm90INS1_16FlashAttnFwdSm90INS1_25CollectiveMainloopFwdSm90ILi2EN4cute5tupleIJNS5_1CILi1EEES8_S8_EEENS6_IJNS7_ILi192EEENS7_ILi128EEENS7_ILi64EEEEEELi64ENS_6half_tEfNS_4arch4Sm90ELb1ELb0ELb0ELb0ELb1ELb0ELb0ELb1ELb1ELb1ELb1ELb0EEENS1_21CollectiveEpilogueFwdINS6_IJSA_SC_SB_EEES9_SE_SG_Li384ELb0ELb1ELb1ELb0EEENS1_19SingleTileSchedulerILb0ELb1ELb1ELi192EEEEEEEEEvNT_6ParamsE,(.L_x_3172 - _ZN7cutlass13device_kernelIN5flash11enable_sm90INS1_16FlashAttnFwdSm90INS1_25CollectiveMainloopFwdSm90ILi2EN4cute5tupleIJNS5_1CILi1EEES8_S8_EEENS6_IJNS7_ILi192EEENS7_ILi128EEENS7_ILi64EEEEEELi64ENS_6half_tEfNS_4arch4Sm90ELb1ELb0ELb0ELb0ELb1ELb0ELb0ELb1ELb1ELb1ELb1ELb0EEENS1_21CollectiveEpilogueFwdINS6_IJSA_SC_SB_EEES9_SE_SG_Li384ELb0ELb1ELb1ELb0EEENS1_19SingleTileSchedulerILb0ELb1ELb1ELi192EEEEEEEEEvNT_6ParamsE)
        .other          _ZN7cutlass13device_kernelIN5flash11enable_sm90INS1_16FlashAttnFwdSm90INS1_25CollectiveMainloopFwdSm90ILi2EN4cute5tupleIJNS5_1CILi1EEES8_S8_EEENS6_IJNS7_ILi192EEENS7_ILi128EEENS7_ILi64EEEEEELi64ENS_6half_tEfNS_4arch4Sm90ELb1ELb0ELb0ELb0ELb1ELb0ELb0ELb1ELb1ELb1ELb1ELb0EEENS1_21CollectiveEpilogueFwdINS6_IJSA_SC_SB_EEES9_SE_SG_Li384ELb0ELb1ELb1ELb0EEENS1_19SingleTileSchedulerILb0ELb1ELb1ELi192EEEEEEEEEvNT_6ParamsE,@"STO_CUDA_ENTRY STV_DEFAULT"
_ZN7cutlass13device_kernelIN5flash11enable_sm90INS1_16FlashAttnFwdSm90INS1_25CollectiveMainloopFwdSm90ILi2EN4cute5tupleIJNS5_1CILi1EEES8_S8_EEENS6_IJNS7_ILi192EEENS7_ILi128EEENS7_ILi64EEEEEELi64ENS_6half_tEfNS_4arch4Sm90ELb1ELb0ELb0ELb0ELb1ELb0ELb0ELb1ELb1ELb1ELb1ELb0EEENS1_21CollectiveEpilogueFwdINS6_IJSA_SC_SB_EEES9_SE_SG_Li384ELb0ELb1ELb1ELb0EEENS1_19SingleTileSchedulerILb0ELb1ELb1ELi192EEEEEEEEEvNT_6ParamsE:
        /* <DEDUP_REMOVED lines=45> */
.L_x_2153:
        /* <DEDUP_REMOVED lines=22> */
.L_x_2154:
        /* <DEDUP_REMOVED lines=18> */
.L_x_2155:
        /* <DEDUP_REMOVED lines=22> */
.L_x_2156:
        /* <DEDUP_REMOVED lines=23> */
.L_x_2157:
        /* <DEDUP_REMOVED lines=9> */
.L_x_2160:
        /* <DEDUP_REMOVED lines=21> */
[----:B------:R-:W0:Y:S01]  /*0a00*/  S2UR UR45, SR_CTAID.X ;  /* 0x00000000002d79c3 */ /* 0x000e220000002500 */
[----:B------:R-:W-:Y:S01]  /*0a10*/  ULDC UR4, c[0x0][0x448] ;  /* 0x0001120000047ab9 */ /* 0x000fe20000000800 */
[----:B------:R-:W-:Y:S01]  /*0a20*/  ULDC UR37, c[0x0][0x424] ;  /* 0x0001090000257ab9 */ /* 0x000fe20000000800 */
[----:B------:R-:W-:Y:S01]  /*0a30*/  UISETP.NE.AND UP1, UPT, UR4, 0x1, UPT ;  /* 0x000000010400788c */ /* 0x000fe2000bf25270 */
[----:B------:R-:W-:Y:S02]  /*0a40*/  ULDC UR7, c[0x0][0x288] ;  /* 0x0000a20000077ab9 */ /* 0x000fe40000000800 */
[----:B------:R-:W-:Y:S01]  /*0a50*/  ULDC.64 UR4, c[0x0][0x418] ;  /* 0x0001060000047ab9 */ /* 0x000fe20000000a00 */
[----:B------:R-:W-:Y:S02]  /*0a60*/  UIADD3 UR7, -UR7, 0x80, URZ ;  /* 0x0000008007077890 */ /* 0x000fe4000fffe13f */
[----:B------:R-:W-:Y:S01]  /*0a70*/  UISETP.NE.U32.AND UP0, UPT, UR4, URZ, UPT ;  /* 0x0000003f0400728c */ /* 0x000fe2000bf05070 */
[----:B------:R-:W-:Y:S01]  /*0a80*/  ULDC UR8, c[0x0][0x2f0] ;  /* 0x0000bc0000087ab9 */ /* 0x000fe20000000800 */
[----:B------:R-:W-:-:S02]  /*0a90*/  UP2UR UR44, UPR, URZ, 0x2 ;  /* 0x000000023f2c7883 */ /* 0x000fc40008000000 */
[----:B------:R-:W-:Y:S01]  /*0aa0*/  UISETP.NE.AND.EX UP0, UPT, UR5, URZ, UPT, UP0 ;  /* 0x0000003f0500728c */ /* 0x000fe2000bf05300 */
[----:B------:R-:W-:Y:S02]  /*0ab0*/  @UP1 ULDC UR9, c[0x0][0x450] ;  /* 0x0001140000091ab9 */ /* 0x000fe40000000800 */
[----:B------:R-:W-:Y:S01]  /*0ac0*/  @UP1 ULDC UR5, c[0x0][0x44c] ;  /* 0x0001130000051ab9 */ /* 0x000fe20000000800 */
[----:B------:R-:W-:Y:S02]  /*0ad0*/  USEL UR37, UR37, 0x1, UP0 ;  /* 0x0000000125257887 */ /* 0x000fe40008000000 */
[----:B------:R-:W-:Y:S02]  /*0ae0*/  USHF.R.U32.HI UR10, URZ, 0x10, UR41 ;  /* 0x000000103f0a7899 */ /* 0x000fe40008011629 */
[----:B------:R-:W-:Y:S02]  /*0af0*/  UIMAD UR7, UR37, UR8, UR7 ;  /* 0x00000008250772a4 */ /* 0x000fe4000f8e0207 */
[----:B0-----:R-:W-:-:S02]  /*0b00*/  UIMAD UR45, UR45, 0xc0, URZ ;  /* 0x000000c02d2d78a4 */ /* 0x001fc4000f8e023f */
[----:B------:R-:W-:Y:S02]  /*0b10*/  ULOP3.LUT UR41, UR41, 0xffff, URZ, 0xc0, !UPT ;  /* 0x0000ffff29297892 */ /* 0x000fe4000f8ec03f */
[----:B------:R-:W-:Y:S02]  /*0b20*/  @UP1 UIADD3 UR4, UR45, 0xbf, URZ ;  /* 0x000000bf2d041890 */ /* 0x000fe4000fffe03f */
[----:B------:R-:W-:Y:S02]  /*0b30*/  UIADD3 UR6, UR45, 0xbf, URZ ;  /* 0x000000bf2d067890 */ /* 0x000fe4000fffe03f */
[----:B------:R-:W-:Y:S02]  /*0b40*/  UIMAD.WIDE.U32 UR4, UR4, UR5, URZ ;  /* 0x00000005040472a5 */ /* 0x000fe4000f8e003f */
[----:B------:R-:W-:Y:S02]  /*0b50*/  UIMAD UR4, UR37, UR8, 0x7f ;  /* 0x0000007f250474a4 */ /* 0x000fe4000f8e0208 */
[----:B------:R-:W-:-:S02]  /*0b60*/  @UP1 USHF.R.U32.HI UR6, URZ, UR9, UR5 ;  /* 0x000000093f061299 */ /* 0x000fc40008011605 */
[----:B------:R-:W-:Y:S02]  /*0b70*/  USHF.R.S32.HI UR5, URZ, 0x1f, UR4 ;  /* 0x0000001f3f057899 */ /* 0x000fe40008011404 */
[----:B------:R-:W-:Y:S02]  /*0b80*/  UIADD3 UR6, UR7, UR6, URZ ;  /* 0x0000000607067290 */ /* 0x000fe4000fffe03f */
[----:B------:R-:W-:Y:S02]  /*0b90*/  ULEA.HI UR5, UR5, UR4, URZ, 0x7 ;  /* 0x0000000405057291 */ /* 0x000fe4000f8f383f */
[----:B------:R-:W-:Y:S02]  /*0ba0*/  USHF.R.S32.HI UR7, URZ, 0x1f, UR6 ;  /* 0x0000001f3f077899 */ /* 0x000fe40008011406 */
[----:B------:R-:W-:Y:S02]  /*0bb0*/  USHF.R.S32.HI UR5, URZ, 0x7, UR5 ;  /* 0x000000073f057899 */ /* 0x000fe40008011405 */
[----:B------:R-:W-:Y:S01]  /*0bc0*/  ULEA.HI UR7, UR7, UR6, URZ, 0x7 ;  /* 0x0000000607077291 */ /* 0x000fe2000f8f383f */
[----:B------:R-:W-:-:S03]  /*0bd0*/  UMOV UR4, URZ ;  /* 0x0000003f00047c82 */ /* 0x000fc60008000000 */
[----:B------:R-:W-:-:S04]  /*0be0*/  USHF.R.S32.HI UR7, URZ, 0x7, UR7 ;  /* 0x000000073f077899 */ /* 0x000fc80008011407 */
[----:B------:R-:W-:-:S04]  /*0bf0*/  UISETP.LT.AND UP0, UPT, UR5, UR7, UPT ;  /* 0x000000070500728c */ /* 0x000fc8000bf01270 */
[----:B------:R-:W-:Y:S02]  /*0c00*/  USEL UR9, UR5, UR7, UP0 ;  /* 0x0000000705097287 */ /* 0x000fe40008000000 */
[----:B------:R-:W-:Y:S02]  /*0c10*/  UISETP.NE.AND UP0, UPT, UR10, URZ, UPT ;  /* 0x0000003f0a00728c */ /* 0x000fe4000bf05270 */
[----:B------:R-:W-:-:S06]  /*0c20*/  UISETP.GE.AND UP1, UPT, UR9, 0x1, UPT ;  /* 0x000000010900788c */ /* 0x000fcc000bf26270 */
[----:B------:R-:W-:-:S03]  /*0c30*/  PLOP3.LUT P0, PT, PT, PT, UP1, 0x80, 0x0 ;  /* 0x000000000000781c */ /* 0x000fc60003f0f018 */
[----:B------:R-:W-:-:S10]  /*0c40*/  @!UP0 ULDC UR10, c[0x0][0x9f0] ;  /* 0x00027c00000a8ab9 */ /* 0x000fd40000000800 */
[----:B------:R-:W-:Y:S05]  /*0c50*/  @!P0 BRA `(.L_x_2162) ;  /* 0x0000000000848947 */ /* 0x000fea0003800000 */
[----:B------:R-:W-:Y:S01]  /*0c60*/  IMAD.U32 R3, RZ, RZ, UR10 ;  /* 0x0000000aff037e24 */ /* 0x000fe2000f8e00ff */
[----:B------:R-:W-:Y:S01]  /*0c70*/  UIADD3 UR6, UR10, -0x1, UR9 ;  /* 0xffffffff0a067890 */ /* 0x000fe2000fffe009 */
[----:B------:R-:W-:-:S03]  /*0c80*/  UMOV UR4, URZ ;  /* 0x0000003f00047c82 */ /* 0x000fc60008000000 */
        /* <DEDUP_REMOVED lines=30> */
.L_x_2162:
        /* <DEDUP_REMOVED lines=10> */
[----:B------:R-:W-:Y:S02]  /*0f10*/  MOV R3, RZ ;  /* 0x000000ff00037202 */ /* 0x000fe40000000f00 */
[----:B------:R-:W-:Y:S02]  /*0f20*/  CS2R R112, SRZ ;  /* 0x0000000000707805 */ /* 0x000fe4000001ff00 */
[----:B------:R-:W-:Y:S02]  /*0f30*/  R2UR UR46, R0 ;  /* 0x00000000002e72ca */ /* 0x000fe400000e0000 */
        /* <DEDUP_REMOVED lines=40> */
[----:B------:R-:W-:Y:S01]  /*11c0*/  IMAD.U32 R10, RZ, RZ, UR6 ;  /* 0x00000006ff0a7e24 */ /* 0x000fe2000f8e00ff */
[----:B------:R-:W-:Y:S01]  /*11d0*/  MOV R13, RZ ;  /* 0x000000ff000d7202 */ /* 0x000fe20000000f00 */
[----:B------:R-:W-:Y:S02]  /*11e0*/  IMAD.U32 R6, RZ, RZ, UR4 ;  /* 0x00000004ff067e24 */ /* 0x000fe4000f8e00ff */
[----:B------:R-:W-:-:S02]  /*11f0*/  IMAD.U32 R7, RZ, RZ, UR5 ;  /* 0x00000005ff077e24 */ /* 0x000fc4000f8e00ff */
[----:B------:R-:W-:Y:S02]  /*1200*/  IMAD.U32 R11, RZ, RZ, UR7 ;  /* 0x00000007ff0b7e24 */ /* 0x000fe4000f8e00ff */
[----:B------:R-:W-:Y:S02]  /*1210*/  IMAD.MOV.U32 R8, RZ, RZ, 0x70 ;  /* 0x00000070ff087424 */ /* 0x000fe400078e00ff */
[----:B0-----:R-:W-:-:S07]  /*1220*/  IMAD.MOV.U32 R12, RZ, RZ, 0x1 ;  /* 0x00000001ff0c7424 */ /* 0x001fce00078e00ff */
[----:B------:R-:W-:-:S07]  /*1230*/  LEPC R20, `(.L_x_2164) ;  /* 0x000000001014794e */ /* 0x000fce0000000000 */
[----:B-1----:R-:W-:Y:S05]  /*1240*/  CALL.ABS.NOINC R2 ;  /* 0x0000000002007343 */ /* 0x002fea0003c00000 */
.L_x_2164:
[----:B------:R-:W-:-:S04]  /*1250*/  SHF.L.U32 R0, RZ, 0x1f, RZ ;  /* 0x0000001fff007819 */ /* 0x000fc800000006ff */
[----:B------:R-:W0:Y:S02]  /*1260*/  SYNCS.PHASECHK.TRANS64.TRYWAIT P0, [UR42+0x16800], R0 ;  /* 0x01680000ff0075a7 */ /* 0x000e24000800016a */
[----:B0-----:R-:W-:Y:S05]  /*1270*/  @!P0 BRA `(.L_x_2165) ;  /* 0x000000bc00bc8947 */ /* 0x001fea0003800000 */
.L_x_2248:
[----:B------:R-:W-:-:S06]  /*1280*/  ULOP3.LUT UR4, UR40, 0x1, URZ, 0xfc, !UPT ;  /* 0x0000000128047892 */ /* 0x000fcc000f8efc3f */
[----:B------:R-:W-:-:S05]  /*1290*/  IMAD.U32 R2, RZ, RZ, UR4 ;  /* 0x00000004ff027e24 */ /* 0x000fca000f8e00ff */
[----:B------:R-:W-:-:S13]  /*12a0*/  ISETP.NE.AND P0, PT, R2, 0x3, PT ;  /* 0x000000030200780c */ /* 0x000fda0003f05270 */
[----:B------:R-:W-:Y:S05]  /*12b0*/  @!P0 BRA `(.L_x_2166) ;  /* 0x0000000000048947 */ /* 0x000fea0003800000 */
[----:B------:R-:W-:Y:S01]  /*12c0*/  BPT.TRAP 0x1 ;  /* 0x000000040000795c */ /* 0x000fe20000300000 */
.L_x_2166:
[----:B------:R1:W2:Y:S01]  /*12d0*/  SYNCS.PHASECHK.TRANS64.TRYWAIT P1, [UR42+0x16830], R0 ;  /* 0x01683000ff0075a7 */ /* 0x0002a2000802016a */
[----:B------:R-:W-:Y:S05]  /*12e0*/  @!P0 BRA `(.L_x_2167) ;  /* 0x0000000000048947 */ /* 0x000fea0003800000 */
[----:B------:R-:W-:Y:S01]  /*12f0*/  BPT.TRAP 0x1 ;  /* 0x000000040000795c */ /* 0x000fe20000300000 */
.L_x_2167:
[----:B------:R-:W-:-:S05]  /*1300*/  IMAD.U32 R6, RZ, RZ, UR47 ;  /* 0x0000002fff067e24 */ /* 0x000fca000f8e00ff */
[----:B------:R-:W-:Y:S01]  /*1310*/  LOP3.LUT R6, R6, 0x10000, RZ, 0xfc, !PT ;  /* 0x0001000006067812 */ /* 0x000fe200078efcff */
[----:B--2---:R-:W-:Y:S06]  /*1320*/  @P1 BRA `(.L_x_2168) ;  /* 0x0000000000081947 */ /* 0x004fec0003800000 */
[----:B------:R-:W2:Y:S02]  /*1330*/  SYNCS.PHASECHK.TRANS64.TRYWAIT P1, [UR42+0x16830], R0 ;  /* 0x01683000ff0075a7 */ /* 0x000ea4000802016a */
[----:B--2---:R-:W-:Y:S05]  /*1340*/  @!P1 BRA `(.L_x_2169) ;  /* 0x000000bc00a09947 */ /* 0x004fea0003800000 */
.L_x_2168:
        /* <DEDUP_REMOVED lines=38> */
.L_x_2170:
[----:B01----:R-:W-:Y:S01]  /*15b0*/  LOP3.LUT R0, R19, 0xffffff80, RZ, 0xc0, !PT ;  /* 0xffffff8013007812 */ /* 0x003fe200078ec0ff */
[----:B------:R-:W-:Y:S01]  /*15c0*/  IMAD.HI R5, R23, 0x55555556, RZ ;  /* 0x5555555617057827 */ /* 0x000fe200078e02ff */
[----:B------:R-:W-:Y:S01]  /*15d0*/  LEA.HI R18, R18, R17, RZ, 0x2 ;  /* 0x0000001112127211 */ /* 0x000fe200078f10ff */
[----:B------:R-:W-:Y:S01]  /*15e0*/  UISETP.NE.AND UP0, UPT, UR44, URZ, UPT ;  /* 0x0000003f2c00728c */ /* 0x000fe2000bf05270 */
[----:B------:R-:W-:Y:S01]  /*15f0*/  CS2R R118, SRZ ;  /* 0x0000000000767805 */ /* 0x000fe2000001ff00 */
[----:B------:R-:W-:Y:S01]  /*1600*/  IMAD.IADD R0, R17, 0x1, -R0 ;  /* 0x0000000111007824 */ /* 0x000fe200078e0a00 */
[----:B------:R-:W-:Y:S01]  /*1610*/  LOP3.LUT R18, R18, 0xfffffffc, RZ, 0xc0, !PT ;  /* 0xfffffffc12127812 */ /* 0x000fe200078ec0ff */
[----:B------:R-:W-:Y:S01]  /*1620*/  ULDC UR7, c[0x0][0x2f0] ;  /* 0x0000bc0000077ab9 */ /* 0x000fe20000000800 */
[----:B------:R-:W-:Y:S01]  /*1630*/  LEA.HI R10, R5, R5, RZ, 0x1 ;  /* 0x00000005050a7211 */ /* 0x000fe200078f08ff */
[----:B------:R-:W-:Y:S01]  /*1640*/  IMAD.U32 R13, RZ, RZ, UR7 ;  /* 0x00000007ff0d7e24 */ /* 0x000fe2000f8e00ff */
[----:B------:R-:W-:Y:S01]  /*1650*/  SHF.R.S32.HI R3, RZ, 0x1f, R0 ;  /* 0x0000001fff037819 */ /* 0x000fe20000011400 */
        /* <DEDUP_REMOVED lines=10> */
[----:B------:R-:W-:Y:S01]  /*1700*/  @UP0 ULDC UR11, c[0x0][0x450] ;  /* 0x00011400000b0ab9 */ /* 0x000fe20000000800 */
[----:B------:R-:W-:Y:S01]  /*1710*/  SHF.R.S32.HI R4, RZ, 0x5, R4 ;  /* 0x00000005ff047819 */ /* 0x000fe20000011404 */
[----:B------:R-:W-:Y:S01]  /*1720*/  UIADD3 UR27, UR46, -0x2, URZ ;  /* 0xfffffffe2e1b7890 */ /* 0x000fe2000fffe03f */
[----:B------:R-:W-:Y:S01]  /*1730*/  LEA.HI R8, R8, R3, RZ, 0x3 ;  /* 0x0000000308087211 */ /* 0x000fe200078f18ff */
[----:B------:R-:W-:Y:S01]  /*1740*/  UIADD3 UR6, UR42, 0x16840, URZ ;  /* 0x000168402a067890 */ /* 0x000fe2000fffe03f */
[----:B------:R-:W-:-:S02]  /*1750*/  LEA.HI R5, R18, R18, RZ, 0x1 ;  /* 0x0000001212057211 */ /* 0x000fc400078f08ff */
[----:B------:R-:W-:Y:S02]  /*1760*/  CS2R R116, SRZ ;  /* 0x0000000000747805 */ /* 0x000fe4000001ff00 */
[----:B------:R-:W-:Y:S01]  /*1770*/  LEA R4, R4, UR45, 0x4 ;  /* 0x0000002d04047c11 */ /* 0x000fe2000f8e20ff */
[----:B------:R-:W-:Y:S01]  /*1780*/  UPRMT UR6, UR25, 0x654, UR6 ;  /* 0x0000065419067896 */ /* 0x000fe20008000006 */
[----:B------:R-:W-:Y:S02]  /*1790*/  LOP3.LUT R8, R8, 0xfffffff8, RZ, 0xc0, !PT ;  /* 0xfffffff808087812 */ /* 0x000fe400078ec0ff */
[----:B------:R-:W-:Y:S02]  /*17a0*/  LOP3.LUT R5, R5, 0x1ffffffe, RZ, 0xc0, !PT ;  /* 0x1ffffffe05057812 */ /* 0x000fe400078ec0ff */
[----:B------:R-:W-:Y:S02]  /*17b0*/  IADD3 R3, R4, R3, -R8 ;  /* 0x0000000304037210 */ /* 0x000fe40007ffe808 */
[----:B------:R-:W-:Y:S01]  /*17c0*/  PLOP3.LUT P2, PT, PT, PT, UP0, 0x80, 0x0 ;  /* 0x000000000000781c */ /* 0x000fe20003f4f008 */
[----:B------:R-:W-:Y:S01]  /*17d0*/  IMAD.IADD R5, R18, 0x1, -R5 ;  /* 0x0000000112057824 */ /* 0x000fe200078e0a05 */
[----:B------:R-:W-:Y:S01]  /*17e0*/  SYNCS.ARRIVE.TRANS64.RED.A1T0 RZ, [UR6], RZ ;  /* 0x000000ffffff79a7 */ /* 0x000fe20008100406 */
[----:B------:R-:W-:-:S04]  /*17f0*/  IMAD R10, R10, 0x40, R3 ;  /* 0x000000400a0a7824 */ /* 0x000fc800078e0203 */
[----:B------:R-:W-:-:S04]  /*1800*/  IMAD R5, R5, 0x8, R10 ;  /* 0x0000000805057824 */ /* 0x000fc800078e020a */
[----:B------:R-:W-:Y:S01]  /*1810*/  @P1 IMAD.HI.U32 R3, R5, UR4, RZ ;  /* 0x0000000405031c27 */ /* 0x000fe2000f8e00ff */
[----:B------:R-:W-:Y:S02]  /*1820*/  UMOV UR4, 0xffffff80 ;  /* 0xffffff8000047882 */ /* 0x000fe40000000000 */
[----:B------:R-:W-:Y:S01]  /*1830*/  UIMAD UR4, UR46, UR4, 0x80 ;  /* 0x000000802e0474a4 */ /* 0x000fe2000f8e0204 */
[----:B------:R-:W-:Y:S01]  /*1840*/  IMAD.MOV.U32 R9, RZ, RZ, R5 ;  /* 0x000000ffff097224 */ /* 0x000fe200078e0005 */
[----:B------:R-:W-:Y:S02]  /*1850*/  @P2 SHF.R.U32.HI R9, RZ, UR5, R3 ;  /* 0x00000005ff092c19 */ /* 0x000fe40008011603 */
[----:B------:R-:W-:Y:S01]  /*1860*/  LOP3.LUT R3, R2, 0x7ffffffc, RZ, 0xc0, !PT ;  /* 0x7ffffffc02037812 */ /* 0x000fe200078ec0ff */
[----:B------:R-:W-:Y:S02]  /*1870*/  UIADD3 UR5, UR4, 0x1, URZ ;  /* 0x0000000104057890 */ /* 0x000fe4000fffe03f */
[----:B------:R-:W0:Y:S01]  /*1880*/  SHFL.IDX PT, R2, R9, RZ, 0x1c1f ;  /* 0x001c1fff09027589 */ /* 0x000e2200000e0000 */
[----:B------:R-:W-:Y:S01]  /*1890*/  IADD3 R8, R0, -R3, RZ ;  /* 0x8000000300087210 */ /* 0x000fe20007ffe0ff */
[----:B------:R-:W-:-:S02]  /*18a0*/  UIMAD UR4, UR37, UR7, UR4 ;  /* 0x00000007250472a4 */ /* 0x000fc4000f8e0204 */
[----:B------:R-:W-:Y:S01]  /*18b0*/  IMAD.U32 R3, RZ, RZ, UR5 ;  /* 0x00000005ff037e24 */ /* 0x000fe2000f8e00ff */
[----:B------:R-:W1:Y:S01]  /*18c0*/  SHFL.IDX PT, R10, R9, 0x1, 0x1c1f ;  /* 0x003c1f00090a7f89 */ /* 0x000e6200000e0000 */
[----:B------:R-:W-:Y:S02]  /*18d0*/  UIMAD UR7, UR37, UR7, -UR10 ;  /* 0x00000007250772a4 */ /* 0x000fe4000f8e0a0a */
[C---:B------:R-:W-:Y:S02]  /*18e0*/  IMAD R0, R8.reuse, -0x2, R3 ;  /* 0xfffffffe08007824 */ /* 0x040fe400078e0203 */
[----:B------:R-:W-:Y:S01]  /*18f0*/  IMAD.U32 R11, RZ, RZ, UR4 ;  /* 0x00000004ff0b7e24 */ /* 0x000fe2000f8e00ff */
[----:B------:R-:W-:Y:S01]  /*1900*/  ULDC UR4, c[0x0][0x988] ;  /* 0x0002620000047ab9 */ /* 0x000fe20000000800 */
[----:B------:R-:W-:Y:S02]  /*1910*/  IMAD R3, R13, UR37, R0 ;  /* 0x000000250d037c24 */ /* 0x000fe4000f8e0200 */
[----:B------:R-:W-:-:S02]  /*1920*/  IMAD R12, R8, -0x2, R11 ;  /* 0xfffffffe080c7824 */ /* 0x000fc400078e020b */
[----:B------:R-:W-:-:S05]  /*1930*/  VIADD R11, R3, -UR10 ;  /* 0x8000000a030b7c36 */ /* 0x000fca0008000000 */
[----:B0-----:R-:W-:-:S04]  /*1940*/  VIADDMNMX R2, R2, R11, R12, PT ;  /* 0x0000000b02027246 */ /* 0x001fc8000380010c */
        /* <DEDUP_REMOVED lines=93> */
[----:B------:R-:W-:Y:S02]  /*1f20*/  FMNMX.FTZ R0, R19, R0, !PT ;  /* 0x0000000013007209 */ /* 0x000fe40007810000 */
[----:B-1----:R-:W-:Y:S02]  /*1f30*/  IADD3 R3, R10, -UR10, R3 ;  /* 0x8000000a0a037c10 */ /* 0x002fe4000fffe003 */
[----:B------:R-:W-:Y:S01]  /*1f40*/  FMNMX.FTZ R14, R85, R0, !PT ;  /* 0x00000000550e7209 */ /* 0x000fe20007810000 */
[----:B------:R-:W-:Y:S01]  /*1f50*/  IMAD.U32 R0, RZ, RZ, UR4 ;  /* 0x00000004ff007e24 */ /* 0x000fe2000f8e00ff */
[----:B------:R-:W-:Y:S01]  /*1f60*/  VIMNMX R12, R12, R3, PT ;  /* 0x000000030c0c7248 */ /* 0x000fe20003fe0100 */
[----:B------:R-:W-:-:S02]  /*1f70*/  @UP0 ULDC UR4, c[0x0][0x44c] ;  /* 0x0001130000040ab9 */ /* 0x000fc40000000800 */
[----:B------:R-:W0:Y:S01]  /*1f80*/  SHFL.BFLY PT, R41, R14, 0x2, 0x1f ;  /* 0x0c401f000e297f89 */ /* 0x000e2200000e0000 */
[C---:B------:R-:W-:Y:S01]  /*1f90*/  ISETP.GT.AND P2, PT, R12.reuse, 0x1, PT ;  /* 0x000000010c00780c */ /* 0x040fe20003f44270 */
[----:B------:R-:W-:Y:S01]  /*1fa0*/  UIMAD.WIDE.U32 UR4, UR45, UR4, URZ ;  /* 0x000000042d0472a5 */ /* 0x000fe2000f8e003f */
[C---:B------:R-:W-:Y:S02]  /*1fb0*/  ISETP.GT.AND P3, PT, R12.reuse, 0x8, PT ;  /* 0x000000080c00780c */ /* 0x040fe40003f64270 */
[----:B------:R-:W-:Y:S01]  /*1fc0*/  FSEL R10, R27, -INF , P2 ;  /* 0xff8000001b0a7808 */ /* 0x000fe20001000000 */
[----:B------:R-:W-:Y:S01]  /*1fd0*/  @UP0 USHF.R.U32.HI UR45, URZ, UR11, UR5 ;  /* 0x0000000b3f2d0299 */ /* 0x000fe20008011605 */
[----:B------:R-:W-:Y:S02]  /*1fe0*/  ISETP.GT.AND P2, PT, R12, 0x10, PT ;  /* 0x000000100c00780c */ /* 0x000fe40003f44270 */
[----:B------:R-:W-:Y:S01]  /*1ff0*/  UMOV UR5, URZ ;  /* 0x0000003f00057c82 */ /* 0x000fe20008000000 */
[----:B------:R-:W-:-:S04]  /*2000*/  UIADD3 UR7, UR7, UR45, URZ ;  /* 0x0000002d07077290 */ /* 0x000fc8000fffe03f */
[----:B------:R-:W-:-:S04]  /*2010*/  USHF.R.S32.HI UR4, URZ, 0x1f, UR7 ;  /* 0x0000001f3f047899 */ /* 0x000fc80008011407 */
[----:B------:R-:W-:-:S04]  /*2020*/  ULEA.HI UR4, UR4, UR7, URZ, 0x7 ;  /* 0x0000000704047291 */ /* 0x000fc8000f8f383f */
[----:B------:R-:W-:Y:S01]  /*2030*/  USHF.R.S32.HI UR4, URZ, 0x7, UR4 ;  /* 0x000000073f047899 */ /* 0x000fe20008011404 */
[----:B0-----:R-:W-:-:S03]  /*2040*/  FMNMX.FTZ R41, R14, R41, !PT ;  /* 0x000000290e297209 */ /* 0x001fc60007810000 */
[----:B------:R-:W-:Y:S02]  /*2050*/  UISETP.LT.AND UP0, UPT, UR41, UR4, UPT ;  /* 0x000000042900728c */ /* 0x000fe4000bf01270 */
[----:B------:R-:W0:Y:S02]  /*2060*/  SHFL.BFLY PT, R2, R41, 0x1, 0x1f ;  /* 0x0c201f0029027f89 */ /* 0x000e2400000e0000 */
[----:B------:R-:W-:-:S03]  /*2070*/  USEL UR26, UR41, UR4, !UP0 ;  /* 0x00000004291a7287 */ /* 0x000fc6000c000000 */
[----:B------:R-:W-:Y:S01]  /*2080*/  UMOV UR4, URZ ;  /* 0x0000003f00047c82 */ /* 0x000fe20008000000 */
[----:B------:R-:W-:Y:S01]  /*2090*/  UISETP.GE.AND UP0, UPT, UR27, UR26, UPT ;  /* 0x0000001a1b00728c */ /* 0x000fe2000bf06270 */
[----:B0-----:R-:W-:-:S04]  /*20a0*/  FMNMX.FTZ R2, R41, R2, !PT ;  /* 0x0000000229027209 */ /* 0x001fc80007810000 */
[C---:B------:R-:W-:Y:S01]  /*20b0*/  FSETP.NEU.FTZ.AND P1, PT, R2.reuse, -INF , PT ;  /* 0xff8000000200780b */ /* 0x040fe20003f3d000 */
[----:B------:R-:W-:-:S05]  /*20c0*/  FMUL.FTZ R4, R2, R0 ;  /* 0x0000000002047220 */ /* 0x000fca0000410000 */
[----:B------:R-:W-:Y:S02]  /*20d0*/  FSEL R4, R4, RZ, P1 ;  /* 0x000000ff04047208 */ /* 0x000fe40000800000 */
[----:B------:R-:W-:-:S03]  /*20e0*/  ISETP.GT.AND P1, PT, R12, RZ, PT ;  /* 0x000000ff0c00720c */ /* 0x000fc60003f24270 */
[-CC-:B------:R-:W-:Y:S01]  /*20f0*/  FFMA.FTZ R148, R89, R0.reuse, -R4.reuse ;  /* 0x0000000059947223 */ /* 0x180fe20000010804 */
[----:B------:R-:W-:Y:S01]  /*2100*/  FSEL R41, R26, -INF , P1 ;  /* 0xff8000001a297808 */ /* 0x000fe20000800000 */
[-CC-:B------:R-:W-:Y:S01]  /*2110*/  FFMA.FTZ R93, R93, R0.reuse, -R4.reuse ;  /* 0x000000005d5d7223 */ /* 0x180fe20000010804 */
[----:B------:R-:W-:Y:S01]  /*2120*/  ISETP.GT.AND P1, PT, R12, 0x9, PT ;  /* 0x000000090c00780c */ /* 0x000fe20003f24270 */
[--C-:B------:R-:W-:Y:S01]  /*2130*/  FFMA.FTZ R150, R97, R0, -R4.reuse ;  /* 0x0000000061967223 */ /* 0x100fe20000010804 */
[----:B------:R-:W-:Y:S01]  /*2140*/  FSEL R89, R30, -INF , P3 ;  /* 0xff8000001e597808 */ /* 0x000fe20001800000 */
[----:B------:R0:W-:Y:S01]  /*2150*/  MUFU.EX2 R3, R93 ;  /* 0x0000005d00037308 */ /* 0x0001e20000000800 */
[----:B------:R-:W-:Y:S01]  /*2160*/  FMNMX.FTZ R14, R41, R10, !PT ;  /* 0x0000000a290e7209 */ /* 0x000fe20007810000 */
[-CC-:B------:R-:W-:Y:S01]  /*2170*/  FFMA.FTZ R9, R101, R0.reuse, -R4.reuse ;  /* 0x0000000065097223 */ /* 0x180fe20000010804 */
[----:B------:R-:W-:Y:S01]  /*2180*/  FSEL R31, R31, -INF , P1 ;  /* 0xff8000001f1f7808 */ /* 0x000fe20000800000 */
[--C-:B------:R-:W-:Y:S01]  /*2190*/  FFMA.FTZ R146, R105, R0, -R4.reuse ;  /* 0x0000000069927223 */ /* 0x100fe20000010804 */
[----:B------:R-:W-:Y:S01]  /*21a0*/  FMNMX.FTZ R14, R89, R14, !PT ;  /* 0x0000000e590e7209 */ /* 0x000fe20007810000 */
[-CC-:B------:R-:W-:Y:S01]  /*21b0*/  FFMA.FTZ R144, R107, R0.reuse, -R4.reuse ;  /* 0x000000006b907223 */ /* 0x180fe20000010804 */
[----:B------:R-:W-:Y:S01]  /*21c0*/  ISETP.GT.AND P1, PT, R12, 0x11, PT ;  /* 0x000000110c00780c */ /* 0x000fe20003f24270 */
[-CC-:B------:R-:W-:Y:S01]  /*21d0*/  FFMA.FTZ R27, R103, R0.reuse, -R4.reuse ;  /* 0x00000000671b7223 */ /* 0x180fe20000010804 */
[----:B0-----:R-:W-:Y:S01]  /*21e0*/  FSEL R93, R34, -INF , P2 ;  /* 0xff800000225d7808 */ /* 0x001fe20001000000 */
[--C-:B------:R-:W-:Y:S01]  /*21f0*/  FFMA.FTZ R140, R99, R0, -R4.reuse ;  /* 0x00000000638c7223 */ /* 0x100fe20000010804 */
[----:B------:R-:W-:Y:S01]  /*2200*/  FMNMX.FTZ R14, R31, R14, !PT ;  /* 0x0000000e1f0e7209 */ /* 0x000fe20007810000 */
[-CC-:B------:R-:W-:Y:S01]  /*2210*/  FFMA.FTZ R142, R91, R0.reuse, -R4.reuse ;  /* 0x000000005b8e7223 */ /* 0x180fe20000010804 */
[C---:B------:R-:W-:Y:S01]  /*2220*/  ISETP.GT.AND P2, PT, R12.reuse, 0x18, PT ;  /* 0x000000180c00780c */ /* 0x040fe20003f44270 */
[-CC-:B------:R-:W-:Y:S01]  /*2230*/  FFMA.FTZ R136, R37, R0.reuse, -R4.reuse ;  /* 0x0000000025887223 */ /* 0x180fe20000010804 */
[----:B------:R-:W-:Y:S01]  /*2240*/  FSEL R35, R35, -INF , P1 ;  /* 0xff80000023237808 */ /* 0x000fe20000800000 */
[--C-:B------:R-:W-:Y:S01]  /*2250*/  FFMA.FTZ R37, R49, R0, -R4.reuse ;  /* 0x0000000031257223 */ /* 0x100fe20000010804 */
[----:B------:R-:W-:Y:S01]  /*2260*/  FMNMX.FTZ R14, R93, R14, !PT ;  /* 0x0000000e5d0e7209 */ /* 0x000fe20007810000 */
[-CC-:B------:R-:W-:Y:S01]  /*2270*/  FFMA.FTZ R138, R33, R0.reuse, -R4.reuse ;  /* 0x00000000218a7223 */ /* 0x180fe20000010804 */
[----:B------:R-:W-:Y:S01]  /*2280*/  ISETP.GT.AND P1, PT, R12, 0x19, PT ;  /* 0x000000190c00780c */ /* 0x000fe20003f24270 */
[-CC-:B------:R-:W-:Y:S01]  /*2290*/  FFMA.FTZ R33, R53, R0.reuse, -R4.reuse ;  /* 0x0000000035217223 */ /* 0x180fe20000010804 */
[----:B------:R-:W-:Y:S01]  /*22a0*/  FSEL R97, R38, -INF , P2 ;  /* 0xff80000026617808 */ /* 0x000fe20001000000 */
[--C-:B------:R-:W-:Y:S01]  /*22b0*/  FFMA.FTZ R134, R15, R0, -R4.reuse ;  /* 0x000000000f867223 */ /* 0x100fe20000010804 */
[----:B------:R-:W-:Y:S01]  /*22c0*/  FMNMX.FTZ R14, R35, R14, !PT ;  /* 0x0000000e230e7209 */ /* 0x000fe20007810000 */
[-CC-:B------:R-:W-:Y:S01]  /*22d0*/  FFMA.FTZ R15, R61, R0.reuse, -R4.reuse ;  /* 0x000000003d0f7223 */ /* 0x180fe20000010804 */
[C---:B------:R-:W-:Y:S01]  /*22e0*/  ISETP.GT.AND P2, PT, R12.reuse, 0x20, PT ;  /* 0x000000200c00780c */ /* 0x040fe20003f44270 */
[----:B------:R-:W0:Y:S01]  /*22f0*/  MUFU.EX2 R148, R148 ;  /* 0x0000009400947308 */ /* 0x000e220000000800 */
[----:B------:R-:W-:Y:S01]  /*2300*/  FSEL R39, R39, -INF , P1 ;  /* 0xff80000027277808 */ /* 0x000fe20000800000 */
[--C-:B------:R-:W-:Y:S01]  /*2310*/  FFMA.FTZ R128, R11, R0, -R4.reuse ;  /* 0x000000000b807223 */ /* 0x100fe20000010804 */
[----:B------:R-:W-:Y:S01]  /*2320*/  FMNMX.FTZ R14, R97, R14, !PT ;  /* 0x0000000e610e7209 */ /* 0x000fe20007810000 */
[-CC-:B------:R-:W-:Y:S01]  /*2330*/  FFMA.FTZ R132, R29, R0.reuse, -R4.reuse ;  /* 0x000000001d847223 */ /* 0x180fe20000010804 */
[----:B------:R-:W-:Y:S01]  /*2340*/  ISETP.GT.AND P1, PT, R12, 0x21, PT ;  /* 0x000000210c00780c */ /* 0x000fe20003f24270 */
[--C-:B------:R-:W-:Y:S01]  /*2350*/  FFMA.FTZ R29, R57, R0, -R4.reuse ;  /* 0x00000000391d7223 */ /* 0x100fe20000010804 */
[----:B------:R-:W-:Y:S01]  /*2360*/  FSEL R101, R42, -INF , P2 ;  /* 0xff8000002a657808 */ /* 0x000fe20001000000 */
[----:B------:R-:W1:Y:S01]  /*2370*/  MUFU.EX2 R150, R150 ;  /* 0x0000009600967308 */ /* 0x000e620000000800 */
[----:B------:R-:W-:Y:S01]  /*2380*/  FMNMX.FTZ R14, R39, R14, !PT ;  /* 0x0000000e270e7209 */ /* 0x000fe20007810000 */
[-CC-:B------:R-:W-:Y:S01]  /*2390*/  FFMA.FTZ R130, R23, R0.reuse, -R4.reuse ;  /* 0x0000000017827223 */ /* 0x180fe20000010804 */
[C---:B------:R-:W-:Y:S01]  /*23a0*/  ISETP.GT.AND P2, PT, R12.reuse, 0x28, PT ;  /* 0x000000280c00780c */ /* 0x040fe20003f44270 */
[-CC-:B------:R-:W-:Y:S01]  /*23b0*/  FFMA.FTZ R124, R25, R0.reuse, -R4.reuse ;  /* 0x00000000197c7223 */ /* 0x180fe20000010804 */
[----:B------:R-:W-:Y:S01]  /*23c0*/  FSEL R105, R43, -INF , P1 ;  /* 0xff8000002b697808 */ /* 0x000fe20000800000 */
[--C-:B------:R-:W-:Y:S01]  /*23d0*/  FFMA.FTZ R43, R95, R0, -R4.reuse ;  /* 0x000000005f2b7223 */ /* 0x100fe20000010804 */
[----:B------:R-:W-:Y:S01]  /*23e0*/  FMNMX.FTZ R14, R101, R14, !PT ;  /* 0x0000000e650e7209 */ /* 0x000fe20007810000 */
[----:B------:R-:W2:Y:S01]  /*23f0*/  MUFU.EX2 R9, R9 ;  /* 0x0000000900097308 */ /* 0x000ea20000000800 */
[----:B------:R-:W-:Y:S01]  /*2400*/  ISETP.GT.AND P1, PT, R12, 0x29, PT ;  /* 0x000000290c00780c */ /* 0x000fe20003f24270 */
[-CC-:B------:R-:W-:Y:S01]  /*2410*/  FFMA.FTZ R126, R17, R0.reuse, -R4.reuse ;  /* 0x00000000117e7223 */ /* 0x180fe20000010804 */
[----:B------:R-:W-:Y:S01]  /*2420*/  FSEL R107, R46, -INF , P2 ;  /* 0xff8000002e6b7808 */ /* 0x000fe20001000000 */
        /* <DEDUP_REMOVED lines=18> */
[----:B------:R-:W-:Y:S01]  /*2550*/  FFMA.FTZ R19, R85, R0, -R4 ;  /* 0x0000000055137223 */ /* 0x000fe20000010804 */
[----:B------:R-:W-:Y:S01]  /*2560*/  FMNMX.FTZ R14, R103, R14, !PT ;  /* 0x0000000e670e7209 */ /* 0x000fe20007810000 */
[----:B------:R-:W3:Y:S01]  /*2570*/  MUFU.EX2 R144, R144 ;  /* 0x0000009000907308 */ /* 0x000ee20000000800 */
[----:B------:R-:W-:-:S02]  /*2580*/  ISETP.GT.AND P1, PT, R12, 0x39, PT ;  /* 0x000000390c00780c */ /* 0x000fc40003f24270 */
[----:B------:R-:W-:Y:S02]  /*2590*/  FSEL R99, R54, -INF , P2 ;  /* 0xff80000036637808 */ /* 0x000fe40001000000 */
[----:B------:R-:W-:Y:S02]  /*25a0*/  FMNMX.FTZ R14, R51, R14, !PT ;  /* 0x0000000e330e7209 */ /* 0x000fe40007810000 */
[C---:B------:R-:W-:Y:S01]  /*25b0*/  ISETP.GT.AND P2, PT, R12.reuse, 0x40, PT ;  /* 0x000000400c00780c */ /* 0x040fe20003f44270 */
[----:B------:R-:W4:Y:S01]  /*25c0*/  MUFU.EX2 R13, R13 ;  /* 0x0000000d000d7308 */ /* 0x000f220000000800 */
[----:B------:R-:W-:Y:S02]  /*25d0*/  FSEL R55, R55, -INF , P1 ;  /* 0xff80000037377808 */ /* 0x000fe40000800000 */
[----:B------:R-:W-:Y:S02]  /*25e0*/  FMNMX.FTZ R14, R99, R14, !PT ;  /* 0x0000000e630e7209 */ /* 0x000fe40007810000 */
[----:B------:R-:W-:-:S02]  /*25f0*/  ISETP.GT.AND P1, PT, R12, 0x41, PT ;  /* 0x000000410c00780c */ /* 0x000fc40003f24270 */
[----:B------:R-:W-:Y:S01]  /*2600*/  FSEL R95, R58, -INF , P2 ;  /* 0xff8000003a5f7808 */ /* 0x000fe20001000000 */
[----:B------:R-:W5:Y:S01]  /*2610*/  MUFU.EX2 R146, R146 ;  /* 0x0000009200927308 */ /* 0x000f620000000800 */
[----:B------:R-:W-:Y:S02]  /*2620*/  FMNMX.FTZ R14, R55, R14, !PT ;  /* 0x0000000e370e7209 */ /* 0x000fe40007810000 */
[C---:B------:R-:W-:Y:S02]  /*2630*/  ISETP.GT.AND P2, PT, R12.reuse, 0x48, PT ;  /* 0x000000480c00780c */ /* 0x040fe40003f44270 */
[----:B------:R-:W-:Y:S02]  /*2640*/  FSEL R59, R59, -INF , P1 ;  /* 0xff8000003b3b7808 */ /* 0x000fe40000800000 */
[----:B------:R-:W-:Y:S01]  /*2650*/  FMNMX.FTZ R14, R95, R14, !PT ;  /* 0x0000000e5f0e7209 */ /* 0x000fe20007810000 */
[----:B------:R-:W5:Y:S01]  /*2660*/  MUFU.EX2 R27, R27 ;  /* 0x0000001b001b7308 */ /* 0x000f620000000800 */
[----:B------:R-:W-:-:S02]  /*2670*/  ISETP.GT.AND P1, PT, R12, 0x49, PT ;  /* 0x000000490c00780c */ /* 0x000fc40003f24270 */
[----:B------:R-:W-:Y:S02]  /*2680*/  FSEL R91, R62, -INF , P2 ;  /* 0xff8000003e5b7808 */ /* 0x000fe40001000000 */
[----:B------:R-:W-:Y:S02]  /*2690*/  FMNMX.FTZ R14, R59, R14, !PT ;  /* 0x0000000e3b0e7209 */ /* 0x000fe40007810000 */
[C---:B------:R-:W-:Y:S01]  /*26a0*/  ISETP.GT.AND P2, PT, R12.reuse, 0x50, PT ;  /* 0x000000500c00780c */ /* 0x040fe20003f44270 */
[----:B------:R-:W5:Y:S01]  /*26b0*/  MUFU.EX2 R140, R140 ;  /* 0x0000008c008c7308 */ /* 0x000f620000000800 */
        /* <DEDUP_REMOVED lines=14> */
[----:B------:R-:W-:Y:S01]  /*27a0*/  MUFU.EX2 R45, R45 ;  /* 0x0000002d002d7308 */ /* 0x000fe20000000800 */
[----:B------:R-:W-:Y:S02]  /*27b0*/  FSEL R71, R71, -INF , P1 ;  /* 0xff80000047477808 */ /* 0x000fe40000800000 */
[----:B------:R-:W-:Y:S02]  /*27c0*/  FMNMX.FTZ R14, R111, R14, !PT ;  /* 0x0000000e6f0e7209 */ /* 0x000fe40007810000 */
[----:B------:R-:W-:-:S02]  /*27d0*/  ISETP.GT.AND P1, PT, R12, 0x61, PT ;  /* 0x000000610c00780c */ /* 0x000fc40003f24270 */
[----:B------:R-:W-:Y:S01]  /*27e0*/  FSEL R49, R74, -INF , P2 ;  /* 0xff8000004a317808 */ /* 0x000fe20001000000 */
[----:B------:R-:W-:Y:S01]  /*27f0*/  MUFU.EX2 R136, R136 ;  /* 0x0000008800887308 */ /* 0x000fe20000000800 */
[----:B------:R-:W-:Y:S02]  /*2800*/  FMNMX.FTZ R14, R71, R14, !PT ;  /* 0x0000000e470e7209 */ /* 0x000fe40007810000 */
[C---:B------:R-:W-:Y:S02]  /*2810*/  ISETP.GT.AND P2, PT, R12.reuse, 0x68, PT ;  /* 0x000000680c00780c */ /* 0x040fe40003f44270 */
[----:B------:R-:W-:Y:S02]  /*2820*/  FSEL R75, R75, -INF , P1 ;  /* 0xff8000004b4b7808 */ /* 0x000fe40000800000 */
[----:B------:R-:W-:Y:S01]  /*2830*/  FMNMX.FTZ R14, R49, R14, !PT ;  /* 0x0000000e310e7209 */ /* 0x000fe20007810000 */
[----:B------:R-:W-:Y:S01]  /*2840*/  MUFU.EX2 R37, R37 ;  /* 0x0000002500257308 */ /* 0x000fe20000000800 */
        /* <DEDUP_REMOVED lines=18> */
[----:B------:R-:W-:Y:S01]  /*2970*/  FSEL R87, R87, -INF , P1 ;  /* 0xff80000057577808 */ /* 0x000fe20000800000 */
        /* <DEDUP_REMOVED lines=16> */
[----:B------:R-:W-:-:S06]  /*2a80*/  FMUL.FTZ R12, R11, R0 ;  /* 0x000000000b0c7220 */ /* 0x000fcc0000410000 */
[----:B------:R-:W-:Y:S01]  /*2a90*/  MUFU.EX2 R126, R126 ;  /* 0x0000007e007e7308 */ /* 0x000fe20000000800 */
[----:B------:R-:W-:Y:S02]  /*2aa0*/  FSEL R4, R12, RZ, P1 ;  /* 0x000000ff0c047208 */ /* 0x000fe40000800000 */
[----:B------:R-:W-:-:S03]  /*2ab0*/  PLOP3.LUT P1, PT, PT, PT, UP0, 0x80, 0x0 ;  /* 0x000000000000781c */ /* 0x000fc60003f2f008 */
        /* <DEDUP_REMOVED lines=28> */
[--C-:B------:R-:W-:Y:S01]  /*2c80*/  FFMA.FTZ R135, R91, R0, -R4.reuse ;  /* 0x000000005b877223 */ /* 0x100fe20000010804 */
[----:B------:R-:W-:Y:S01]  /*2c90*/  FADD.FTZ R32, R140, R31 ;  /* 0x0000001f8c207221 */ /* 0x000fe20000010000 */
[----:B------:R-:W-:Y:S01]  /*2ca0*/  F2FP.F16.F32.PACK_AB R148, R3, R148 ;  /* 0x000000940394723e */ /* 0x000fe200000000ff */
        /* <DEDUP_REMOVED lines=12> */
[-CC-:B------:R-:W-:Y:S01]  /*2d70*/  FFMA.FTZ R113, R113, R0.reuse, -R4.reuse ;  /* 0x0000000071717223 */ /* 0x180fe20000010804 */
[-CC-:B------:R-:W-:Y:S01]  /*2d80*/  FFMA.FTZ R79, R79, R0.reuse, -R4.reuse ;  /* 0x000000004f4f7223 */ /* 0x180fe20000010804 */
[-CC-:B------:R-:W-:Y:S01]  /*2d90*/  FFMA.FTZ R53, R53, R0.reuse, -R4.reuse ;  /* 0x0000000035357223 */ /* 0x180fe20000010804 */
[-C--:B------:R-:W-:Y:S01]  /*2da0*/  FFMA.FTZ R83, R83, R0.reuse, -R4 ;  /* 0x0000000053537223 */ /* 0x080fe20000010804 */
[----:B------:R-:W0:Y:S01]  /*2db0*/  MUFU.EX2 R14, R14 ;  /* 0x0000000e000e7308 */ /* 0x000e220000000800 */
[----:B-1----:R-:W-:Y:S01]  /*2dc0*/  FADD.FTZ R31, R151, R34 ;  /* 0x00000022971f7221 */ /* 0x002fe20000010000 */
[-CC-:B------:R-:W-:Y:S01]  /*2dd0*/  FFMA.FTZ R115, R115, R0.reuse, -R4.reuse ;  /* 0x0000000073737223 */ /* 0x180fe20000010804 */
[----:B------:R-:W-:Y:S01]  /*2de0*/  FFMA.FTZ R87, R87, R0, -R4 ;  /* 0x0000000057577223 */ /* 0x000fe20000010804 */
[----:B------:R-:W-:Y:S01]  /*2df0*/  F2FP.F16.F32.PACK_AB R150, R9, R150 ;  /* 0x000000960996723e */ /* 0x000fe200000000ff */
[----:B------:R-:W-:Y:S01]  /*2e00*/  FADD.FTZ R34, R12, R31 ;  /* 0x0000001f0c227221 */ /* 0x000fe20000010000 */
[----:B------:R-:W-:-:S02]  /*2e10*/  F2FP.F16.F32.PACK_AB R149, R10, R149 ;  /* 0x000000950a95723e */ /* 0x000fc400000000ff */
[----:B------:R-:W-:Y:S01]  /*2e20*/  CS2R R108, SRZ ;  /* 0x00000000006c7805 */ /* 0x000fe2000001ff00 */
[----:B------:R-:W1:Y:S01]  /*2e30*/  MUFU.EX2 R147, R147 ;  /* 0x0000009300937308 */ /* 0x000e620000000800 */
[----:B--2---:R-:W-:Y:S01]  /*2e40*/  FADD.FTZ R31, R145, R34 ;  /* 0x00000022911f7221 */ /* 0x004fe20000010000 */
[----:B------:R-:W-:Y:S01]  /*2e50*/  FADD.FTZ R34, R136, R35 ;  /* 0x0000002388227221 */ /* 0x000fe20000010000 */
[----:B------:R-:W-:Y:S02]  /*2e60*/  F2FP.F16.F32.PACK_AB R151, R12, R151 ;  /* 0x000000970c97723e */ /* 0x000fe400000000ff */
[----:B------:R-:W-:Y:S02]  /*2e70*/  CS2R R106, SRZ ;  /* 0x00000000006a7805 */ /* 0x000fe4000001ff00 */
[----:B------:R-:W-:Y:S01]  /*2e80*/  F2FP.F16.F32.PACK_AB R144, R13, R144 ;  /* 0x000000900d90723e */ /* 0x000fe200000000ff */
[----:B------:R-:W-:Y:S01]  /*2e90*/  FADD.FTZ R35, R37, R34 ;  /* 0x0000002225237221 */ /* 0x000fe20000010000 */
[----:B------:R-:W-:Y:S01]  /*2ea0*/  FFMA.FTZ R34, R67, R0, -R4 ;  /* 0x0000000043227223 */ /* 0x000fe20000010804 */
[----:B------:R-:W2:Y:S01]  /*2eb0*/  MUFU.EX2 R18, R18 ;  /* 0x0000001200127308 */ /* 0x000ea20000000800 */
[----:B0-----:R-:W-:Y:S01]  /*2ec0*/  FADD.FTZ R36, R14, R31 ;  /* 0x0000001f0e247221 */ /* 0x001fe20000010000 */
[----:B------:R-:W-:Y:S01]  /*2ed0*/  FADD.FTZ R38, R138, R35 ;  /* 0x000000238a267221 */ /* 0x000fe20000010000 */
[----:B------:R-:W-:-:S02]  /*2ee0*/  F2FP.F16.F32.PACK_AB R146, R27, R146 ;  /* 0x000000921b92723e */ /* 0x000fc400000000ff */
[----:B------:R-:W-:Y:S02]  /*2ef0*/  CS2R R104, SRZ ;  /* 0x0000000000687805 */ /* 0x000fe4000001ff00 */
[----:B------:R-:W-:Y:S01]  /*2f00*/  F2FP.F16.F32.PACK_AB R140, R43, R140 ;  /* 0x0000008c2b8c723e */ /* 0x000fe200000000ff */
[----:B------:R-:W-:Y:S01]  /*2f10*/  FADD.FTZ R35, R33, R38 ;  /* 0x0000002621237221 */ /* 0x000fe20000010000 */
[----:B------:R-:W-:Y:S01]  /*2f20*/  F2FP.F16.F32.PACK_AB R142, R45, R142 ;  /* 0x0000008e2d8e723e */ /* 0x000fe200000000ff */
[----:B------:R-:W0:Y:S01]  /*2f30*/  MUFU.EX2 R141, R141 ;  /* 0x0000008d008d7308 */ /* 0x000e220000000800 */
[----:B-1----:R-:W-:Y:S01]  /*2f40*/  FADD.FTZ R31, R147, R36 ;  /* 0x00000024931f7221 */ /* 0x002fe20000010000 */
[----:B------:R-:W-:Y:S01]  /*2f50*/  FADD.FTZ R38, R132, R35 ;  /* 0x0000002384267221 */ /* 0x000fe20000010000 */
[----:B------:R-:W-:Y:S02]  /*2f60*/  F2FP.F16.F32.PACK_AB R136, R37, R136 ;  /* 0x000000882588723e */ /* 0x000fe400000000ff */
[----:B------:R-:W-:-:S02]  /*2f70*/  CS2R R102, SRZ ;  /* 0x0000000000667805 */ /* 0x000fc4000001ff00 */
[----:B------:R-:W-:Y:S01]  /*2f80*/  F2FP.F16.F32.PACK_AB R138, R33, R138 ;  /* 0x0000008a218a723e */ /* 0x000fe200000000ff */
[C---:B------:R-:W-:Y:S01]  /*2f90*/  FADD.FTZ R35, R29.reuse, R38 ;  /* 0x000000261d237221 */ /* 0x040fe20000010000 */
[----:B------:R-:W-:Y:S01]  /*2fa0*/  F2FP.F16.F32.PACK_AB R132, R29, R132 ;  /* 0x000000841d84723e */ /* 0x000fe200000000ff */
[----:B------:R-:W1:Y:S01]  /*2fb0*/  MUFU.EX2 R20, R20 ;  /* 0x0000001400147308 */ /* 0x000e620000000800 */
[----:B--2---:R-:W-:Y:S01]  /*2fc0*/  FADD.FTZ R36, R18, R31 ;  /* 0x0000001f12247221 */ /* 0x004fe20000010000 */
[----:B------:R-:W-:Y:S01]  /*2fd0*/  FADD.FTZ R40, R134, R35 ;  /* 0x0000002386287221 */ /* 0x000fe20000010000 */
[C---:B------:R-:W-:Y:S02]  /*2fe0*/  F2FP.F16.F32.PACK_AB R134, R15.reuse, R134 ;  /* 0x000000860f86723e */ /* 0x040fe400000000ff */
[----:B------:R-:W-:Y:S02]  /*2ff0*/  CS2R R100, SRZ ;  /* 0x0000000000647805 */ /* 0x000fe4000001ff00 */
[----:B------:R-:W-:Y:S01]  /*3000*/  F2FP.F16.F32.PACK_AB R145, R14, R145 ;  /* 0x000000910e91723e */ /* 0x000fe200000000ff */
[----:B------:R-:W-:Y:S01]  /*3010*/  FADD.FTZ R35, R15, R40 ;  /* 0x000000280f237221 */ /* 0x000fe20000010000 */
[----:B------:R-:W-:Y:S01]  /*3020*/  F2FP.F16.F32.PACK_AB R147, R18, R147 ;  /* 0x000000931293723e */ /* 0x000fe200000000ff */
[----:B------:R-:W2:Y:S01]  /*3030*/  MUFU.EX2 R143, R143 ;  /* 0x0000008f008f7308 */ /* 0x000ea20000000800 */
[----:B0-----:R-:W-:Y:S01]  /*3040*/  FADD.FTZ R31, R141, R36 ;  /* 0x000000248d1f7221 */ /* 0x001fe20000010000 */
[----:B------:R-:W-:Y:S01]  /*3050*/  FADD.FTZ R40, R128, R35 ;  /* 0x0000002380287221 */ /* 0x000fe20000010000 */
[----:B------:R-:W-:-:S02]  /*3060*/  F2FP.F16.F32.PACK_AB R128, R57, R128 ;  /* 0x000000803980723e */ /* 0x000fc400000000ff */
[----:B------:R-:W-:Y:S02]  /*3070*/  CS2R R98, SRZ ;  /* 0x0000000000627805 */ /* 0x000fe4000001ff00 */
[----:B------:R-:W-:Y:S02]  /*3080*/  CS2R R96, SRZ ;  /* 0x0000000000607805 */ /* 0x000fe4000001ff00 */
[----:B------:R-:W-:Y:S02]  /*3090*/  CS2R R94, SRZ ;  /* 0x00000000005e7805 */ /* 0x000fe4000001ff00 */
[----:B------:R-:W-:Y:S01]  /*30a0*/  CS2R R92, SRZ ;  /* 0x00000000005c7805 */ /* 0x000fe2000001ff00 */
[----:B------:R-:W0:Y:S01]  /*30b0*/  MUFU.EX2 R24, R24 ;  /* 0x0000001800187308 */ /* 0x000e220000000800 */
[C---:B-1----:R-:W-:Y:S01]  /*30c0*/  FADD.FTZ R36, R20.reuse, R31 ;  /* 0x0000001f14247221 */ /* 0x042fe20000010000 */
[----:B------:R-:W-:Y:S02]  /*30d0*/  F2FP.F16.F32.PACK_AB R141, R20, R141 ;  /* 0x0000008d148d723e */ /* 0x000fe400000000ff */
[----:B------:R-:W-:-:S02]  /*30e0*/  CS2R R90, SRZ ;  /* 0x00000000005a7805 */ /* 0x000fc4000001ff00 */
[----:B------:R-:W-:Y:S02]  /*30f0*/  CS2R R88, SRZ ;  /* 0x0000000000587805 */ /* 0x000fe4000001ff00 */
        /* <DEDUP_REMOVED lines=9> */
[----:B------:R-:W-:Y:S01]  /*3190*/  FADD.FTZ R31, R57, R40 ;  /* 0x00000028391f7221 */ /* 0x000fe20000010000 */
[----:B------:R-:W-:-:S03]  /*31a0*/  F2FP.F16.F32.PACK_AB R137, R26, R137 ;  /* 0x000000891a89723e */ /* 0x000fc600000000ff */
[----:B------:R-:W-:Y:S01]  /*31b0*/  FADD.FTZ R40, R130, R31 ;  /* 0x0000001f82287221 */ /* 0x000fe20000010000 */
[----:B------:R-:W-:Y:S01]  /*31c0*/  F2FP.F16.F32.PACK_AB R130, R23, R130 ;  /* 0x000000821782723e */ /* 0x000fe200000000ff */
[----:B------:R-:W2:Y:S01]  /*31d0*/  MUFU.EX2 R133, R133 ;  /* 0x0000008500857308 */ /* 0x000ea20000000800 */
[----:B0-----:R-:W-:Y:S01]  /*31e0*/  FADD.FTZ R3, R139, R38 ;  /* 0x000000268b037221 */ /* 0x001fe20000010000 */
[----:B------:R-:W-:-:S04]  /*31f0*/  FADD.FTZ R9, R23, R40 ;  /* 0x0000002817097221 */ /* 0x000fc80000010000 */
[----:B------:R-:W-:Y:S01]  /*3200*/  FADD.FTZ R40, R124, R9 ;  /* 0x000000097c287221 */ /* 0x000fe20000010000 */
[C---:B------:R-:W-:Y:S01]  /*3210*/  F2FP.F16.F32.PACK_AB R124, R25.reuse, R124 ;  /* 0x0000007c197c723e */ /* 0x040fe200000000ff */
[----:B------:R-:W0:Y:S01]  /*3220*/  MUFU.EX2 R30, R30 ;  /* 0x0000001e001e7308 */ /* 0x000e220000000800 */
[C---:B-1----:R-:W-:Y:S01]  /*3230*/  FADD.FTZ R4, R28.reuse, R3 ;  /* 0x000000031c047221 */ /* 0x042fe20000010000 */
[----:B------:R-:W-:Y:S01]  /*3240*/  FADD.FTZ R9, R25, R40 ;  /* 0x0000002819097221 */ /* 0x000fe20000010000 */
[----:B------:R-:W-:-:S03]  /*3250*/  F2FP.F16.F32.PACK_AB R139, R28, R139 ;  /* 0x0000008b1c8b723e */ /* 0x000fc600000000ff */
        /* <DEDUP_REMOVED lines=22> */
[C---:B-1----:R-:W-:Y:S01]  /*33c0*/  FADD.FTZ R44, R36.reuse, R3 ;  /* 0x00000003242c7221 */ /* 0x042fe20000010000 */
[----:B------:R-:W-:Y:S02]  /*33d0*/  F2FP.F16.F32.PACK_AB R131, R36, R111 ;  /* 0x0000006f2483723e */ /* 0x000fe400000000ff */
[----:B------:R-:W-:-:S04]  /*33e0*/  CS2R R110, SRZ ;  /* 0x00000000006e7805 */ /* 0x000fc8000001ff00 */
        /* <DEDUP_REMOVED lines=14> */
[----:B------:R-:W-:Y:S02]  /*34d0*/  F2FP.F16.F32.PACK_AB R127, R40, R113 ;  /* 0x00000071287f723e */ /* 0x000fe400000000ff */
[----:B------:R-:W-:-:S04]  /*34e0*/  CS2R R112, SRZ ;  /* 0x0000000000707805 */ /* 0x000fc8000001ff00 */
        /* <DEDUP_REMOVED lines=8> */
[----:B--2---:R-:W-:Y:S01]  /*3570*/  FADD.FTZ R3, R115, R12 ;  /* 0x0000000c73037221 */ /* 0x004fe20000010000 */
[----:B0-----:R-:W-:-:S03]  /*3580*/  F2FP.F16.F32.PACK_AB R123, R10, R115 ;  /* 0x000000730a7b723e */ /* 0x001fc600000000ff */
[----:B------:R-:W-:Y:S01]  /*3590*/  FADD.FTZ R3, R10, R3 ;  /* 0x000000030a037221 */ /* 0x000fe20000010000 */
[----:B------:R-:W-:Y:S01]  /*35a0*/  CS2R R114, SRZ ;  /* 0x0000000000727805 */ /* 0x000fe2000001ff00 */
[C---:B-1----:R-:W-:Y:S01]  /*35b0*/  FADD.FTZ R4, R19.reuse, R4 ;  /* 0x0000000413047221 */ /* 0x042fe20000010000 */
[----:B------:R-:W-:Y:S01]  /*35c0*/  F2FP.F16.F32.PACK_AB R122, R19, R122 ;  /* 0x0000007a137a723e */ /* 0x000fe200000000ff */
[----:B------:R-:W-:Y:S06]  /*35d0*/  @!P1 BRA `(.L_x_2171) ;  /* 0x0000002400c09947 */ /* 0x000fec0003800000 */
[----:B------:R-:W-:Y:S01]  /*35e0*/  IMAD.MOV.U32 R10, RZ, RZ, R11 ;  /* 0x000000ffff0a7224 */ /* 0x000fe200078e000b */
[----:B------:R-:W-:Y:S01]  /*35f0*/  UMOV UR7, URZ ;  /* 0x0000003f00077c82 */ /* 0x000fe20008000000 */
[----:B------:R-:W-:Y:S01]  /*3600*/  IMAD.MOV.U32 R9, RZ, RZ, R2 ;  /* 0x000000ffff097224 */ /* 0x000fe200078e0002 */
[----:B------:R-:W-:Y:S01]  /*3610*/  UMOV UR6, URZ ;  /* 0x0000003f00067c82 */ /* 0x000fe20008000000 */
[----:B------:R-:W-:Y:S01]  /*3620*/  IMAD.MOV.U32 R119, RZ, RZ, RZ ;  /* 0x000000ffff777224 */ /* 0x000fe200078e00ff */
[----:B------:R-:W-:Y:S01]  /*3630*/  ULDC UR28, c[0x0][0x288] ;  /* 0x0000a200001c7ab9 */ /* 0x000fe20000000800 */
[----:B------:R-:W-:-:S05]  /*3640*/  ULDC UR29, c[0x0][0x2f0] ;  /* 0x0000bc00001d7ab9 */ /* 0x000fca0000000800 */
.L_x_2182:
[----:B------:R-:W-:Y:S01]  /*3650*/  ISETP.NE.AND P2, PT, RZ, UR43, PT ;  /* 0x0000002bff007c0c */ /* 0x000fe2000bf45270 */
[----:B------:R-:W-:-:S04]  /*3660*/  UISETP.NE.AND UP0, UPT, UR6, 0x1, UPT ;  /* 0x000000010600788c */ /* 0x000fc8000bf05270 */
[----:B------:R-:W-:-:S04]  /*3670*/  USEL UR5, URZ, 0x1, UP0 ;  /* 0x000000013f057887 */ /* 0x000fc80008000000 */
[----:B------:R-:W-:-:S04]  /*3680*/  ULOP3.LUT UR5, UR7, UR5, URZ, 0x3c, !UPT ;  /* 0x0000000507057292 */ /* 0x000fc8000f8e3c3f */
[----:B------:R-:W-:Y:S08]  /*3690*/  @P2 BRA `(.L_x_2172) ;  /* 0x0000000000382947 */ /* 0x000ff00003800000 */
[----:B------:R-:W-:Y:S05]  /*36a0*/  @!P0 BRA `(.L_x_2173) ;  /* 0x0000000000048947 */ /* 0x000fea0003800000 */
[----:B------:R-:W-:Y:S01]  /*36b0*/  BPT.TRAP 0x1 ;  /* 0x000000040000795c */ /* 0x000fe20000300000 */
.L_x_2173:
        /* <DEDUP_REMOVED lines=9> */
.L_x_2174:
[----:B-1----:R-:W-:Y:S05]  /*3750*/  @P1 BRA `(.L_x_2172) ;  /* 0x0000000000081947 */ /* 0x002fea0003800000 */
[----:B------:R-:W1:Y:S02]  /*3760*/  SYNCS.PHASECHK.TRANS64.TRYWAIT P1, [UR4+0x16830], R0 ;  /* 0x01683000ff0075a7 */ /* 0x000e640008020144 */
[----:B-1----:R-:W-:Y:S05]  /*3770*/  @!P1 BRA `(.L_x_2175) ;  /* 0x0000009800ac9947 */ /* 0x002fea0003800000 */
.L_x_2172:
[----:B01----:R-:W-:Y:S01]  /*3780*/  IADD3 R0, R16, 0x8, RZ ;  /* 0x0000000810007810 */ /* 0x003fe20007ffe0ff */
        /* <DEDUP_REMOVED lines=29> */
.L_x_2177:
[----:B------:R-:W-:Y:S01]  /*3960*/  ULEA UR10, UR6, UR42, 0x3 ;  /* 0x0000002a060a7291 */ /* 0x000fe2000f8e183f */
[----:B------:R-:W-:-:S05]  /*3970*/  IMAD.U32 R0, RZ, RZ, UR7 ;  /* 0x00000007ff007e24 */ /* 0x000fca000f8e00ff */
[----:B------:R-:W-:-:S04]  /*3980*/  SHF.L.U32 R0, R0, 0x1f, RZ ;  /* 0x0000001f00007819 */ /* 0x000fc800000006ff */
[----:B------:R0:W1:Y:S01]  /*3990*/  SYNCS.PHASECHK.TRANS64.TRYWAIT P1, [UR10+0x16850], R0 ;  /* 0x01685000ff0075a7 */ /* 0x000062000802014a */
[----:B------:R-:W-:Y:S05]  /*39a0*/  @!P0 BRA `(.L_x_2178) ;  /* 0x0000000000048947 */ /* 0x000fea0003800000 */
[----:B------:R-:W-:Y:S01]  /*39b0*/  BPT.TRAP 0x1 ;  /* 0x000000040000795c */ /* 0x000fe20000300000 */
.L_x_2178:
[----:B-1----:R-:W-:Y:S05]  /*39c0*/  @P1 BRA `(.L_x_2176) ;  /* 0x0000000000081947 */ /* 0x002fea0003800000 */
[----:B------:R-:W1:Y:S02]  /*39d0*/  SYNCS.PHASECHK.TRANS64.TRYWAIT P1, [UR10+0x16850], R0 ;  /* 0x01685000ff0075a7 */ /* 0x000e64000802014a */
[----:B-1----:R-:W-:Y:S05]  /*39e0*/  @!P1 BRA `(.L_x_2179) ;  /* 0x0000009800289947 */ /* 0x002fea0003800000 */
.L_x_2176:
        /* <DEDUP_REMOVED lines=50> */
.L_x_2180:
[----:B------:R-:W-:Y:S01]  /*3d10*/  UISETP.NE.AND UP0, UPT, UR44, URZ, UPT ;  /* 0x0000003f2c00728c */ /* 0x000fe2000bf05270 */
[----:B------:R-:W-:Y:S02]  /*3d20*/  IMAD.MOV.U32 R19, RZ, RZ, R5 ;  /* 0x000000ffff137224 */ /* 0x000fe400078e0005 */
[----:B------:R-:W-:-:S03]  /*3d30*/  IMAD.U32 R2, RZ, RZ, UR29 ;  /* 0x0000001dff027e24 */ /* 0x000fc6000f8e00ff */
[----:B------:R-:W-:Y:S02]  /*3d40*/  PLOP3.LUT P1, PT, PT, PT, UP0, 0x80, 0x0 ;  /* 0x000000000000781c */ /* 0x000fe40003f2f008 */
[----:B------:R-:W-:-:S03]  /*3d50*/  PLOP3.LUT P2, PT, PT, PT, UP0, 0x80, 0x0 ;  /* 0x000000000000781c */ /* 0x000fc60003f4f008 */
[----:B------:R-:W-:-:S08]  /*3d60*/  @UP0 ULDC UR7, c[0x0][0x44c] ;  /* 0x0001130000070ab9 */ /* 0x000fd00000000800 */
[----:B0-----:R-:W-:Y:S01]  /*3d70*/  @P1 IMAD.HI.U32 R0, R5, UR7, RZ ;  /* 0x0000000705001c27 */ /* 0x001fe2000f8e00ff */
[----:B------:R-:W-:-:S04]  /*3d80*/  @UP0 ULDC UR7, c[0x0][0x450] ;  /* 0x0001140000070ab9 */ /* 0x000fc80000000800 */
[----:B------:R-:W-:Y:S01]  /*3d90*/  @P2 SHF.R.U32.HI R19, RZ, UR7, R0 ;  /* 0x00000007ff132c19 */ /* 0x000fe20008011600 */
[----:B------:R-:W-:Y:S02]  /*3da0*/  UMOV UR7, 0xffffff80 ;  /* 0xffffff8000077882 */ /* 0x000fe40000000000 */
[----:B------:R-:W-:Y:S02]  /*3db0*/  UIMAD UR7, UR27, UR7, 0x1 ;  /* 0x000000011b0774a4 */ /* 0x000fe4000f8e0207 */
[----:B------:R-:W0:Y:S04]  /*3dc0*/  SHFL.IDX PT, R0, R19, RZ, 0x1c1f ;  /* 0x001c1fff13007589 */ /* 0x000e2800000e0000 */
[----:B------:R-:W-:Y:S01]  /*3dd0*/  IMAD.U32 R11, RZ, RZ, UR7 ;  /* 0x00000007ff0b7e24 */ /* 0x000fe2000f8e00ff */
[----:B------:R-:W-:-:S03]  /*3de0*/  ULEA UR7, UR4, UR42, 0x3 ;  /* 0x0000002a04077291 */ /* 0x000fc6000f8e183f */
[----:B------:R-:W-:Y:S01]  /*3df0*/  IMAD R11, R8, -0x2, R11 ;  /* 0xfffffffe080b7824 */ /* 0x000fe200078e020b */
[----:B------:R-:W-:-:S03]  /*3e00*/  UIADD3 UR7, UR7, 0x16840, URZ ;  /* 0x0001684007077890 */ /* 0x000fc6000fffe03f */
[----:B------:R-:W-:Y:S01]  /*3e10*/  IMAD R11, R2, UR37, R11 ;  /* 0x00000025020b7c24 */ /* 0x000fe2000f8e020b */
[----:B------:R-:W-:-:S09]  /*3e20*/  UPRMT UR7, UR25, 0x654, UR7 ;  /* 0x0000065419077896 */ /* 0x000fd20008000007 */
[----:B------:R-:W-:Y:S01]  /*3e30*/  SYNCS.ARRIVE.TRANS64.RED.A1T0 RZ, [UR7], RZ ;  /* 0x000000ffffff79a7 */ /* 0x000fe20008100407 */
[----:B0-----:R-:W-:-:S04]  /*3e40*/  IADD3 R0, R0, -UR28, R11 ;  /* 0x8000001c00007c10 */ /* 0x001fc8000fffe00b */
[C---:B------:R-:W-:Y:S02]  /*3e50*/  ISETP.GT.AND P1, PT, R0.reuse, RZ, PT ;  /* 0x000000ff0000720c */ /* 0x040fe40003f24270 */
[----:B------:R-:W-:Y:S02]  /*3e60*/  ISETP.GT.AND P2, PT, R0, 0x1, PT ;  /* 0x000000010000780c */ /* 0x000fe40003f44270 */
[----:B------:R-:W-:Y:S02]  /*3e70*/  FSEL R140, R24, -INF , P1 ;  /* 0xff800000188c7808 */ /* 0x000fe40000800000 */
[----:B------:R-:W-:Y:S02]  /*3e80*/  ISETP.GT.AND P1, PT, R0, 0x8, PT ;  /* 0x000000080000780c */ /* 0x000fe40003f24270 */
[----:B------:R-:W-:Y:S02]  /*3e90*/  FSEL R138, R25, -INF , P2 ;  /* 0xff800000198a7808 */ /* 0x000fe40001000000 */
[----:B------:R-:W-:-:S02]  /*3ea0*/  FMNMX.FTZ R13, R140, R9, !PT ;  /* 0x000000098c0d7209 */ /* 0x000fc40007810000 */
[----:B------:R-:W-:Y:S02]  /*3eb0*/  ISETP.GT.AND P2, PT, R0, 0x9, PT ;  /* 0x000000090000780c */ /* 0x000fe40003f44270 */
[----:B------:R-:W-:Y:S02]  /*3ec0*/  FSEL R136, R28, -INF , P1 ;  /* 0xff8000001c887808 */ /* 0x000fe40000800000 */
[----:B------:R-:W-:Y:S02]  /*3ed0*/  FMNMX.FTZ R13, R138, R13, !PT ;  /* 0x0000000d8a0d7209 */ /* 0x000fe40007810000 */
        /* <DEDUP_REMOVED lines=83> */
[----:B------:R-:W-:Y:S01]  /*4410*/  FMNMX.FTZ R0, R28, R13, !PT ;  /* 0x0000000d1c007209 */ /* 0x000fe20007810000 */
[----:B------:R-:W0:Y:S01]  /*4420*/  SHFL.IDX PT, R84, R19, 0x1, 0x1c1f ;  /* 0x003c1f0013547f89 */ /* 0x000e2200000e0000 */
[----:B------:R-:W-:Y:S02]  /*4430*/  FSEL R85, R85, -INF , P2 ;  /* 0xff80000055557808 */ /* 0x000fe40001000000 */
[----:B------:R-:W-:-:S04]  /*4440*/  FMNMX.FTZ R0, R15, R0, !PT ;  /* 0x000000000f007209 */ /* 0x000fc80007810000 */
[----:B------:R-:W-:-:S05]  /*4450*/  FMNMX.FTZ R21, R85, R0, !PT ;  /* 0x0000000055157209 */ /* 0x000fca0007810000 */
[----:B------:R-:W1:Y:S01]  /*4460*/  SHFL.BFLY PT, R0, R21, 0x2, 0x1f ;  /* 0x0c401f0015007f89 */ /* 0x000e6200000e0000 */
[----:B0-----:R-:W-:-:S04]  /*4470*/  IADD3 R11, R84, -UR28, R11 ;  /* 0x8000001c540b7c10 */ /* 0x001fc8000fffe00b */
[C---:B------:R-:W-:Y:S02]  /*4480*/  ISETP.GT.AND P2, PT, R11.reuse, RZ, PT ;  /* 0x000000ff0b00720c */ /* 0x040fe40003f44270 */
[C---:B------:R-:W-:Y:S02]  /*4490*/  ISETP.GT.AND P3, PT, R11.reuse, 0x1, PT ;  /* 0x000000010b00780c */ /* 0x040fe40003f64270 */
[----:B------:R-:W-:Y:S02]  /*44a0*/  FSEL R19, R26, -INF , P2 ;  /* 0xff8000001a137808 */ /* 0x000fe40001000000 */
[----:B------:R-:W-:Y:S02]  /*44b0*/  ISETP.GT.AND P2, PT, R11, 0x8, PT ;  /* 0x000000080b00780c */ /* 0x000fe40003f44270 */
[----:B-1----:R-:W-:Y:S02]  /*44c0*/  FMNMX.FTZ R23, R21, R0, !PT ;  /* 0x0000000015177209 */ /* 0x002fe40007810000 */
[----:B------:R-:W-:Y:S01]  /*44d0*/  FSEL R27, R27, -INF , P3 ;  /* 0xff8000001b1b7808 */ /* 0x000fe20001800000 */
[----:B------:R-:W0:Y:S01]  /*44e0*/  LDC R0, c[0x0][0x988] ;  /* 0x00026200ff007b82 */ /* 0x000e220000000800 */
[----:B------:R-:W-:Y:S01]  /*44f0*/  FMNMX.FTZ R26, R19, R10, !PT ;  /* 0x0000000a131a7209 */ /* 0x000fe20007810000 */
[----:B------:R-:W1:Y:S01]  /*4500*/  SHFL.BFLY PT, R2, R23, 0x1, 0x1f ;  /* 0x0c201f0017027f89 */ /* 0x000e6200000e0000 */
[----:B------:R-:W-:-:S02]  /*4510*/  ISETP.GT.AND P3, PT, R11, 0x9, PT ;  /* 0x000000090b00780c */ /* 0x000fc40003f64270 */
[----:B------:R-:W-:Y:S02]  /*4520*/  FMNMX.FTZ R26, R27, R26, !PT ;  /* 0x0000001a1b1a7209 */ /* 0x000fe40007810000 */
[----:B------:R-:W-:Y:S02]  /*4530*/  FSEL R31, R31, -INF , P3 ;  /* 0xff8000001f1f7808 */ /* 0x000fe40001800000 */
[----:B------:R-:W-:-:S04]  /*4540*/  ISETP.GT.AND P3, PT, R11, 0x11, PT ;  /* 0x000000110b00780c */ /* 0x000fc80003f64270 */
[----:B------:R-:W-:Y:S02]  /*4550*/  FSEL R35, R35, -INF , P3 ;  /* 0xff80000023237808 */ /* 0x000fe40001800000 */
[----:B------:R-:W-:-:S04]  /*4560*/  ISETP.GT.AND P3, PT, R11, 0x19, PT ;  /* 0x000000190b00780c */ /* 0x000fc80003f64270 */
[----:B------:R-:W-:Y:S02]  /*4570*/  FSEL R39, R39, -INF , P3 ;  /* 0xff80000027277808 */ /* 0x000fe40001800000 */
[----:B------:R-:W-:-:S04]  /*4580*/  ISETP.GT.AND P3, PT, R11, 0x21, PT ;  /* 0x000000210b00780c */ /* 0x000fc80003f64270 */
[----:B------:R-:W-:Y:S02]  /*4590*/  FSEL R43, R43, -INF , P3 ;  /* 0xff8000002b2b7808 */ /* 0x000fe40001800000 */
[----:B-1----:R-:W-:Y:S02]  /*45a0*/  FMNMX.FTZ R2, R23, R2, !PT ;  /* 0x0000000217027209 */ /* 0x002fe40007810000 */
[----:B------:R-:W-:Y:S02]  /*45b0*/  FSEL R23, R30, -INF , P2 ;  /* 0xff8000001e177808 */ /* 0x000fe40001000000 */
[----:B------:R-:W-:Y:S01]  /*45c0*/  ISETP.GT.AND P2, PT, R11, 0x10, PT ;  /* 0x000000100b00780c */ /* 0x000fe20003f44270 */
[----:B0-----:R-:W-:Y:S01]  /*45d0*/  FMUL.FTZ R17, R2, R0 ;  /* 0x0000000002117220 */ /* 0x001fe20000410000 */
[----:B------:R-:W-:Y:S02]  /*45e0*/  FMNMX.FTZ R26, R23, R26, !PT ;  /* 0x0000001a171a7209 */ /* 0x000fe40007810000 */
[----:B------:R-:W-:-:S02]  /*45f0*/  FSEL R29, R34, -INF , P2 ;  /* 0xff800000221d7808 */ /* 0x000fc40001000000 */
[----:B------:R-:W-:Y:S02]  /*4600*/  FMNMX.FTZ R26, R31, R26, !PT ;  /* 0x0000001a1f1a7209 */ /* 0x000fe40007810000 */
[----:B------:R-:W-:Y:S02]  /*4610*/  ISETP.GT.AND P2, PT, R11, 0x18, PT ;  /* 0x000000180b00780c */ /* 0x000fe40003f44270 */
[----:B------:R-:W-:Y:S02]  /*4620*/  FMNMX.FTZ R26, R29, R26, !PT ;  /* 0x0000001a1d1a7209 */ /* 0x000fe40007810000 */
[----:B------:R-:W-:Y:S02]  /*4630*/  FSEL R37, R38, -INF , P2 ;  /* 0xff80000026257808 */ /* 0x000fe40001000000 */
[----:B------:R-:W-:Y:S02]  /*4640*/  FMNMX.FTZ R26, R35, R26, !PT ;  /* 0x0000001a231a7209 */ /* 0x000fe40007810000 */
[----:B------:R-:W-:-:S02]  /*4650*/  ISETP.GT.AND P2, PT, R11, 0x20, PT ;  /* 0x000000200b00780c */ /* 0x000fc40003f44270 */
[----:B------:R-:W-:Y:S02]  /*4660*/  FMNMX.FTZ R26, R37, R26, !PT ;  /* 0x0000001a251a7209 */ /* 0x000fe40007810000 */
[----:B------:R-:W-:Y:S02]  /*4670*/  FSEL R41, R42, -INF , P2 ;  /* 0xff8000002a297808 */ /* 0x000fe40001000000 */
[----:B------:R-:W-:Y:S02]  /*4680*/  FMNMX.FTZ R26, R39, R26, !PT ;  /* 0x0000001a271a7209 */ /* 0x000fe40007810000 */
[----:B------:R-:W-:Y:S02]  /*4690*/  ISETP.GT.AND P2, PT, R11, 0x28, PT ;  /* 0x000000280b00780c */ /* 0x000fe40003f44270 */
        /* <DEDUP_REMOVED lines=65> */
[----:B------:R-:W-:Y:S02]  /*4ab0*/  FMNMX.FTZ R26, R141, R26, !PT ;  /* 0x0000001a8d1a7209 */ /* 0x000fe40007810000 */
[----:B------:R-:W-:Y:S02]  /*4ac0*/  FSETP.NEU.FTZ.AND P1, PT, R2, -INF , PT ;  /* 0xff8000000200780b */ /* 0x000fe40003f3d000 */
[----:B------:R-:W-:-:S02]  /*4ad0*/  FMNMX.FTZ R26, R143, R26, !PT ;  /* 0x0000001a8f1a7209 */ /* 0x000fc40007810000 */
[----:B------:R-:W-:-:S03]  /*4ae0*/  FSEL R17, R17, RZ, P1 ;  /* 0x000000ff11117208 */ /* 0x000fc60000800000 */
[----:B------:R-:W0:Y:S02]  /*4af0*/  SHFL.BFLY PT, R11, R26, 0x2, 0x1f ;  /* 0x0c401f001a0b7f89 */ /* 0x000e2400000e0000 */
[-CC-:B------:R-:W-:Y:S01]  /*4b00*/  FFMA.FTZ R87, R14, R0.reuse, -R17.reuse ;  /* 0x000000000e577223 */ /* 0x180fe20000010811 */
        /* <DEDUP_REMOVED lines=21> */
[----:B0-----:R-:W-:Y:S01]  /*4c60*/  FMNMX.FTZ R14, R26, R11, !PT ;  /* 0x0000000b1a0e7209 */ /* 0x001fe20007810000 */
[-CC-:B------:R-:W-:Y:S01]  /*4c70*/  FFMA.FTZ R51, R44, R0.reuse, -R17.reuse ;  /* 0x000000002c337223 */ /* 0x180fe20000010811 */
[-CC-:B------:R-:W-:Y:S01]  /*4c80*/  FFMA.FTZ R136, R48, R0.reuse, -R17.reuse ;  /* 0x0000000030887223 */ /* 0x180fe20000010811 */
[-CC-:B------:R-:W-:Y:S01]  /*4c90*/  FFMA.FTZ R55, R40, R0.reuse, -R17.reuse ;  /* 0x0000000028377223 */ /* 0x180fe20000010811 */
[-CC-:B------:R-:W-:Y:S01]  /*4ca0*/  FFMA.FTZ R138, R52, R0.reuse, -R17.reuse ;  /* 0x00000000348a7223 */ /* 0x180fe20000010811 */
[----:B------:R-:W0:Y:S01]  /*4cb0*/  SHFL.BFLY PT, R11, R14, 0x1, 0x1f ;  /* 0x0c201f000e0b7f89 */ /* 0x000e2200000e0000 */
        /* <DEDUP_REMOVED lines=11> */
[----:B------:R-:W-:-:S05]  /*4d70*/  FFMA.FTZ R15, R85, R0, -R17 ;  /* 0x00000000550f7223 */ /* 0x000fca0000010811 */
[----:B------:R-:W-:Y:S01]  /*4d80*/  MUFU.EX2 R144, R144 ;  /* 0x0000009000907308 */ /* 0x000fe20000000800 */
[----:B0-----:R-:W-:-:S07]  /*4d90*/  FMNMX.FTZ R11, R14, R11, !PT ;  /* 0x0000000b0e0b7209 */ /* 0x001fce0007810000 */
[----:B------:R-:W-:Y:S01]  /*4da0*/  MUFU.EX2 R25, R25 ;  /* 0x0000001900197308 */ /* 0x000fe20000000800 */
[C---:B------:R-:W-:Y:S01]  /*4db0*/  FSETP.NEU.FTZ.AND P2, PT, R11.reuse, -INF , PT ;  /* 0xff8000000b00780b */ /* 0x040fe20003f5d000 */
[----:B------:R-:W-:-:S06]  /*4dc0*/  FMUL.FTZ R12, R11, R0 ;  /* 0x000000000b0c7220 */ /* 0x000fcc0000410000 */
[----:B------:R-:W-:Y:S01]  /*4dd0*/  MUFU.EX2 R146, R146 ;  /* 0x0000009200927308 */ /* 0x000fe20000000800 */
[----:B------:R-:W-:-:S05]  /*4de0*/  FSEL R12, R12, RZ, P2 ;  /* 0x000000ff0c0c7208 */ /* 0x000fca0001000000 */
[-CC-:B------:R-:W-:Y:S01]  /*4df0*/  FFMA.FTZ R145, R29, R0.reuse, -R12.reuse ;  /* 0x000000001d917223 */ /* 0x180fe2000001080c */
[----:B------:R-:W-:Y:S01]  /*4e00*/  FSEL R29, R11, RZ, P2 ;  /* 0x000000ff0b1d7208 */ /* 0x000fe20001000000 */
[-CC-:B------:R-:W-:Y:S01]  /*4e10*/  FFMA.FTZ R18, R31, R0.reuse, -R12.reuse ;  /* 0x000000001f127223 */ /* 0x180fe2000001080c */
[-C--:B------:R-:W-:Y:S01]  /*4e20*/  FMUL.FTZ R31, R9, R0.reuse ;  /* 0x00000000091f7220 */ /* 0x080fe20000410000 */
[-CC-:B------:R-:W-:Y:S01]  /*4e30*/  FFMA.FTZ R14, R19, R0.reuse, -R12.reuse ;  /* 0x00000000130e7223 */ /* 0x180fe2000001080c */
[-C--:B------:R-:W-:Y:S01]  /*4e40*/  FFMA.FTZ R149, R27, R0.reuse, -R12 ;  /* 0x000000001b957223 */ /* 0x080fe2000001080c */
[----:B------:R-:W-:Y:S01]  /*4e50*/  FADD.FTZ R29, -R29, R10 ;  /* 0x0000000a1d1d7221 */ /* 0x000fe20000010100 */
[-CC-:B------:R-:W-:Y:S01]  /*4e60*/  FFMA.FTZ R151, R23, R0.reuse, -R12.reuse ;  /* 0x0000000017977223 */ /* 0x180fe2000001080c */
[----:B------:R-:W0:Y:S01]  /*4e70*/  MUFU.EX2 R10, R31 ;  /* 0x0000001f000a7308 */ /* 0x000e220000000800 */
[-CC-:B------:R-:W-:Y:S01]  /*4e80*/  FFMA.FTZ R20, R35, R0.reuse, -R12.reuse ;  /* 0x0000000023147223 */ /* 0x180fe2000001080c */
[-C--:B------:R-:W-:Y:S01]  /*4e90*/  FMUL.FTZ R9, R29, R0.reuse ;  /* 0x000000001d097220 */ /* 0x080fe20000410000 */
        /* <DEDUP_REMOVED lines=12> */
[--C-:B------:R-:W-:Y:S01]  /*4f60*/  FFMA.FTZ R34, R59, R0, -R12.reuse ;  /* 0x000000003b227223 */ /* 0x100fe2000001080c */
[----:B------:R-:W1:Y:S01]  /*4f70*/  MUFU.EX2 R9, R9 ;  /* 0x0000000900097308 */ /* 0x000e620000000800 */
[----:B0-----:R-:W-:Y:S01]  /*4f80*/  FFMA.FTZ R35, R10, R4, R13 ;  /* 0x000000040a237223 */ /* 0x001fe2000001000d */
[-CC-:B------:R-:W-:Y:S01]  /*4f90*/  FFMA.FTZ R73, R73, R0.reuse, -R12.reuse ;  /* 0x0000000049497223 */ /* 0x180fe2000001080c */
[-CC-:B------:R-:W-:Y:S01]  /*4fa0*/  FFMA.FTZ R36, R77, R0.reuse, -R12.reuse ;  /* 0x000000004d247223 */ /* 0x180fe2000001080c */
[----:B------:R-:W-:Y:S01]  /*4fb0*/  FFMA.FTZ R141, R141, R0, -R12 ;  /* 0x000000008d8d7223 */ /* 0x000fe2000001080c */
[----:B------:R-:W-:-:S03]  /*4fc0*/  FADD.FTZ R35, R148, R35 ;  /* 0x0000002394237221 */ /* 0x000fc60000010000 */
[----:B------:R-:W0:Y:S01]  /*4fd0*/  MUFU.EX2 R149, R149 ;  /* 0x0000009500957308 */ /* 0x000e220000000800 */
[----:B------:R-:W-:Y:S01]  /*4fe0*/  FADD.FTZ R38, R150, R35 ;  /* 0x0000002396267221 */ /* 0x000fe20000010000 */
[----:B------:R-:W-:-:S03]  /*4ff0*/  FFMA.FTZ R35, R81, R0, -R12 ;  /* 0x0000000051237223 */ /* 0x000fc6000001080c */
[----:B------:R-:W-:-:S03]  /*5000*/  FADD.FTZ R37, R21, R38 ;  /* 0x0000002615257221 */ /* 0x000fc60000010000 */
[----:B------:R-:W2:Y:S01]  /*5010*/  MUFU.EX2 R151, R151 ;  /* 0x0000009700977308 */ /* 0x000ea20000000800 */
[----:B-1----:R-:W-:Y:S01]  /*5020*/  FFMA.FTZ R4, R9, R3, R14 ;  /* 0x0000000309047223 */ /* 0x002fe2000001000e */
[----:B------:R-:W-:-:S04]  /*5030*/  FADD.FTZ R38, R144, R37 ;  /* 0x0000002590267221 */ /* 0x000fc80000010000 */
[----:B------:R-:W-:Y:S01]  /*5040*/  FADD.FTZ R37, R25, R38 ;  /* 0x0000002619257221 */ /* 0x000fe20000010000 */
[-C--:B------:R-:W-:Y:S01]  /*5050*/  FFMA.FTZ R38, R123, R0.reuse, -R12 ;  /* 0x000000007b267223 */ /* 0x080fe2000001080c */
[----:B------:R-:W1:Y:S01]  /*5060*/  MUFU.EX2 R18, R18 ;  /* 0x0000001200127308 */ /* 0x000e620000000800 */
[----:B0-----:R-:W-:Y:S01]  /*5070*/  FADD.FTZ R4, R149, R4 ;  /* 0x0000000495047221 */ /* 0x001fe20000010000 */
[----:B------:R-:W-:Y:S01]  /*5080*/  FADD.FTZ R40, R146, R37 ;  /* 0x0000002592287221 */ /* 0x000fe20000010000 */
[-CC-:B------:R-:W-:Y:S01]  /*5090*/  FFMA.FTZ R37, R125, R0.reuse, -R12.reuse ;  /* 0x000000007d257223 */ /* 0x180fe2000001080c */
[----:B------:R-:W-:-:S04]  /*50a0*/  FFMA.FTZ R125, R129, R0, -R12 ;  /* 0x00000000817d7223 */ /* 0x000fc8000001080c */
        /* <DEDUP_REMOVED lines=117> */
.L_x_2181:
[----:B------:R-:W-:Y:S01]  /*5800*/  ULEA UR6, UR6, UR42, 0x3 ;  /* 0x0000002a06067291 */ /* 0x000fe2000f8e183f */
[----:B------:R-:W-:Y:S01]  /*5810*/  F2FP.F16.F32.PACK_AB R132, R121, R132 ;  /* 0x000000847984723e */ /* 0x000fe200000000ff */
[----:B------:R-:W-:Y:S01]  /*5820*/  UISETP.GT.AND UP0, UPT, UR27, UR26, UPT ;  /* 0x0000001a1b00728c */ /* 0x000fe2000bf04270 */
[-C--:B------:R-:W-:Y:S01]  /*5830*/  FMUL.FTZ R88, R88, R10.reuse ;  /* 0x0000000a58587220 */ /* 0x080fe20000410000 */
[----:B------:R-:W-:Y:S01]  /*5840*/  UIADD3 UR6, UR6, 0x16860, URZ ;  /* 0x0001686006067890 */ /* 0x000fe2000fffe03f */
[-C--:B------:R-:W-:Y:S01]  /*5850*/  FMUL.FTZ R89, R89, R10.reuse ;  /* 0x0000000a59597220 */ /* 0x080fe20000410000 */
[----:B------:R-:W-:Y:S01]  /*5860*/  UIADD3 UR10, UR27, -0x1, URZ ;  /* 0xffffffff1b0a7890 */ /* 0x000fe2000fffe03f */
[-C--:B------:R-:W-:Y:S01]  /*5870*/  FMUL.FTZ R92, R92, R10.reuse ;  /* 0x0000000a5c5c7220 */ /* 0x080fe20000410000 */
[----:B------:R-:W-:Y:S01]  /*5880*/  PLOP3.LUT P1, PT, PT, PT, UP0, 0x80, 0x0 ;  /* 0x000000000000781c */ /* 0x000fe20003f2f008 */
[----:B------:R-:W-:Y:S01]  /*5890*/  UPRMT UR6, UR25, 0x654, UR6 ;  /* 0x0000065419067896 */ /* 0x000fe20008000006 */
[-C--:B------:R-:W-:Y:S01]  /*58a0*/  FMUL.FTZ R93, R93, R10.reuse ;  /* 0x0000000a5d5d7220 */ /* 0x080fe20000410000 */
[----:B------:R-:W-:Y:S01]  /*58b0*/  UMOV UR7, UR5 ;  /* 0x0000000500077c82 */ /* 0x000fe20008000000 */
[-C--:B------:R-:W-:Y:S01]  /*58c0*/  FMUL.FTZ R96, R96, R10.reuse ;  /* 0x0000000a60607220 */ /* 0x080fe20000410000 */
[----:B------:R-:W-:Y:S01]  /*58d0*/  UMOV UR27, UR10 ;  /* 0x0000000a001b7c82 */ /* 0x000fe20008000000 */
        /* <DEDUP_REMOVED lines=63> */
[----:B------:R-:W-:-:S05]  /*5cd0*/  UMOV UR27, UR10 ;  /* 0x0000000a001b7c82 */ /* 0x000fca0008000000 */
.L_x_2171:
[----:B------:R-:W-:-:S06]  /*5ce0*/  UISETP.GE.AND UP0, UPT, UR27, UR41, UPT ;  /* 0x000000291b00728c */ /* 0x000fcc000bf06270 */
[----:B------:R-:W-:-:S13]  /*5cf0*/  PLOP3.LUT P1, PT, PT, PT, UP0, 0x80, 0x0 ;  /* 0x000000000000781c */ /* 0x000fda0003f2f008 */
[----:B------:R-:W-:Y:S05]  /*5d00*/  @!P1 BRA `(.L_x_2183) ;  /* 0x0000001c003c9947 */ /* 0x000fea0003800000 */
[----:B------:R-:W-:Y:S01]  /*5d10*/  VIADD R9, R16, 0x9 ;  /* 0x0000000910097836 */ /* 0x000fe20000000000 */
[----:B------:R-:W-:Y:S01]  /*5d20*/  ISETP.GE.U32.AND P1, PT, R22, 0x180, PT ;  /* 0x000001801600780c */ /* 0x000fe20003f26070 */
[----:B------:R-:W-:Y:S01]  /*5d30*/  IMAD.MOV.U32 R8, RZ, RZ, R11 ;  /* 0x000000ffff087224 */ /* 0x000fe200078e000b */
[----:B------:R-:W-:Y:S01]  /*5d40*/  MOV R5, R2 ;  /* 0x0000000200057202 */ /* 0x000fe20000000f00 */
[----:B------:R-:W-:Y:S01]  /*5d50*/  VIADD R16, R16, 0x8 ;  /* 0x0000000810107836 */ /* 0x000fe20000000000 */
[----:B------:R-:W-:Y:S01]  /*5d60*/  SEL R9, R9, 0x9, !P1 ;  /* 0x0000000909097807 */ /* 0x000fe20004800000 */
[----:B------:R-:W-:Y:S01]  /*5d70*/  UMOV UR7, UR5 ;  /* 0x0000000500077c82 */ /* 0x000fe20008000000 */
[----:B------:R-:W-:-:S07]  /*5d80*/  UMOV UR6, UR4 ;  /* 0x0000000400067c82 */ /* 0x000fce0008000000 */
.L_x_2194:
        /* <DEDUP_REMOVED lines=9> */
.L_x_2185:
[----:B------:R-:W-:Y:S01]  /*5e20*/  ULEA UR10, UR4, UR42, 0x3 ;  /* 0x0000002a040a7291 */ /* 0x000fe2000f8e183f */
[----:B------:R-:W-:-:S05]  /*5e30*/  IMAD.U32 R0, RZ, RZ, UR5 ;  /* 0x00000005ff007e24 */ /* 0x000fca000f8e00ff */
[----:B------:R-:W-:-:S04]  /*5e40*/  SHF.L.U32 R0, R0, 0x1f, RZ ;  /* 0x0000001f00007819 */ /* 0x000fc800000006ff */
[----:B------:R0:W1:Y:S01]  /*5e50*/  SYNCS.PHASECHK.TRANS64.TRYWAIT P1, [UR10+0x16830], R0 ;  /* 0x01683000ff0075a7 */ /* 0x000062000802014a */
[----:B------:R-:W-:Y:S05]  /*5e60*/  @!P0 BRA `(.L_x_2186) ;  /* 0x0000000000048947 */ /* 0x000fea0003800000 */
[----:B------:R-:W-:Y:S01]  /*5e70*/  BPT.TRAP 0x1 ;  /* 0x000000040000795c */ /* 0x000fe20000300000 */
.L_x_2186:
[----:B-1----:R-:W-:Y:S05]  /*5e80*/  @P1 BRA `(.L_x_2184) ;  /* 0x0000000000081947 */ /* 0x002fea0003800000 */
[----:B------:R-:W1:Y:S02]  /*5e90*/  SYNCS.PHASECHK.TRANS64.TRYWAIT P1, [UR10+0x16830], R0 ;  /* 0x01683000ff0075a7 */ /* 0x000e64000802014a */
[----:B-1----:R-:W-:Y:S05]  /*5ea0*/  @!P1 BRA `(.L_x_2187) ;  /* 0x0000007400109947 */ /* 0x002fea0003800000 */
.L_x_2184:
        /* <DEDUP_REMOVED lines=26> */
.L_x_2189:
[----:B------:R-:W-:Y:S01]  /*6050*/  ULEA UR10, UR6, UR42, 0x3 ;  /* 0x0000002a060a7291 */ /* 0x000fe2000f8e183f */
[----:B01----:R-:W-:-:S05]  /*6060*/  IMAD.U32 R0, RZ, RZ, UR7 ;  /* 0x00000007ff007e24 */ /* 0x003fca000f8e00ff */
[----:B------:R-:W-:-:S04]  /*6070*/  SHF.L.U32 R0, R0, 0x1f, RZ ;  /* 0x0000001f00007819 */ /* 0x000fc800000006ff */
[----:B------:R0:W1:Y:S01]  /*6080*/  SYNCS.PHASECHK.TRANS64.TRYWAIT P1, [UR10+0x16850], R0 ;  /* 0x01685000ff0075a7 */ /* 0x000062000802014a */
[----:B------:R-:W-:Y:S05]  /*6090*/  @!P0 BRA `(.L_x_2190) ;  /* 0x0000000000048947 */ /* 0x000fea0003800000 */
[----:B------:R-:W-:Y:S01]  /*60a0*/  BPT.TRAP 0x1 ;  /* 0x000000040000795c */ /* 0x000fe20000300000 */
.L_x_2190:
[----:B-1----:R-:W-:Y:S05]  /*60b0*/  @P1 BRA `(.L_x_2188) ;  /* 0x0000000000081947 */ /* 0x002fea0003800000 */
[----:B------:R-:W1:Y:S02]  /*60c0*/  SYNCS.PHASECHK.TRANS64.TRYWAIT P1, [UR10+0x16850], R0 ;  /* 0x01685000ff0075a7 */ /* 0x000e64000802014a */
[----:B-1----:R-:W-:Y:S05]  /*60d0*/  @!P1 BRA `(.L_x_2191) ;  /* 0x00000070009c9947 */ /* 0x002fea0003800000 */
.L_x_2188:
[----:B------:R-:W-:Y:S01]  /*60e0*/  UIADD3 UR7, UR42, 0x400, URZ ;  /* 0x000004002a077890 */ /* 0x000fe2000fffe03f */
[----:B------:R-:W-:Y:S01]  /*60f0*/  WARPGROUP.ARRIVE ;  /* 0x00000000000079c5 */ /* 0x000fe20000000000 */
[----:B------:R-:W-:Y:S01]  /*6100*/  UMOV UR11, 0x40000040 ;  /* 0x40000040000b7882 */ /* 0x000fe20000000000 */
[----:B------:R-:W-:Y:S01]  /*6110*/  UMOV UR15, 0x40000040 ;  /* 0x40000040000f7882 */ /* 0x000fe20000000000 */
[----:B------:R-:W-:-:S04]  /*6120*/  USHF.R.U32.HI UR7, URZ, 0x4, UR7 ;  /* 0x000000043f077899 */ /* 0x000fc80008011607 */
[----:B------:R-:W-:-:S04]  /*6130*/  ULOP3.LUT UR7, UR7, 0x3fff, URZ, 0xc0, !UPT ;  /* 0x00003fff07077892 */ /* 0x000fc8000f8ec03f */
[----:B------:R-:W-:-:S04]  /*6140*/  ULEA UR10, UR6, UR7, 0xa ;  /* 0x00000007060a7291 */ /* 0x000fc8000f8e503f */
[----:B------:R-:W-:-:S05]  /*6150*/  UIADD3 UR14, UR10, 0x80, URZ ;  /* 0x000000800a0e7890 */ /* 0x000fca000fffe03f */
[----:B------:R-:W-:Y:S01]  /*6160*/  HGMMA.64x64x16.F32 R88, R148, gdesc[UR8].tnspB, R88, gsb0 ;  /* 0x40e0000894587df0 */ /* 0x000fe20008000858 */
[----:B------:R-:W-:Y:S02]  /*6170*/  UMOV UR11, 0x40000040 ;  /* 0x40000040000b7882 */ /* 0x000fe40000000000 */
        /* <DEDUP_REMOVED lines=28> */
[----:B------:R-:W-:Y:S03]  /*6340*/  HGMMA.64x64x16.F32 R88, R124, gdesc[UR12].tnspB, R88, gsb0 ;  /* 0x40e0000c7c587df0 */ /* 0x000fe60008000858 */
[----:B------:R-:W-:Y:S02]  /*6350*/  WARPGROUP.DEPBAR.LE gsb0, 0x0 ;  /* 0x00008000000079c5 */ /* 0x000fe40000010000 */
[----:B------:R-:W-:-:S06]  /*6360*/  WARPGROUP.ARRIVE ;  /* 0x00000000000079c5 */ /* 0x000fcc0000000000 */
[----:B------:R-:W-:Y:S03]  /*6370*/  HGMMA.64x64x16.F32 R88, R120, gdesc[UR8].tnspB, R88, gsb0 ;  /* 0x40e0000878587df0 */ /* 0x000fe60008000858 */
[----:B------:R-:W-:Y:S02]  /*6380*/  WARPGROUP.DEPBAR.LE gsb0, 0x0 ;  /* 0x00008000000079c5 */ /* 0x000fe40000010000 */
[----:B------:R2:W-:Y:S06]  /*6390*/  BAR.ARV R9, 0x100 ;  /* 0x000400090000751d */ /* 0x0005ec0000002000 */
[----:B------:R-:W-:Y:S05]  /*63a0*/  @!P0 BRA `(.L_x_2192) ;  /* 0x0000000000048947 */ /* 0x000fea0003800000 */
[----:B------:R-:W-:Y:S01]  /*63b0*/  BPT.TRAP 0x1 ;  /* 0x000000040000795c */ /* 0x000fe20000300000 */
.L_x_2192:
[----:B01----:R-:W-:Y:S01]  /*63c0*/  FMNMX.FTZ R0, R24, R5, !PT ;  /* 0x0000000518007209 */ /* 0x003fe20007810000 */
        /* <DEDUP_REMOVED lines=67> */
[----:B------:R-:W0:Y:S02]  /*6800*/  LDC R0, c[0x0][0x988] ;  /* 0x00026200ff007b82 */ /* 0x000e240000000800 */
[----:B------:R-:W1:Y:S04]  /*6810*/  SHFL.BFLY PT, R11, R10, 0x2, 0x1f ;  /* 0x0c401f000a0b7f89 */ /* 0x000e6800000e0000 */
[----:B------:R-:W3:Y:S01]  /*6820*/  SHFL.BFLY PT, R15, R12, 0x2, 0x1f ;  /* 0x0c401f000c0f7f89 */ /* 0x000ee200000e0000 */
[----:B-1----:R-:W-:-:S02]  /*6830*/  FMNMX.FTZ R13, R10, R11, !PT ;  /* 0x0000000b0a0d7209 */ /* 0x002fc40007810000 */
[----:B---3--:R-:W-:-:S03]  /*6840*/  FMNMX.FTZ R15, R12, R15, !PT ;  /* 0x0000000f0c0f7209 */ /* 0x008fc60007810000 */
[----:B------:R-:W1:Y:S04]  /*6850*/  SHFL.BFLY PT, R2, R13, 0x1, 0x1f ;  /* 0x0c201f000d027f89 */ /* 0x000e6800000e0000 */
[----:B------:R-:W3:Y:S01]  /*6860*/  SHFL.BFLY PT, R14, R15, 0x1, 0x1f ;  /* 0x0c201f000f0e7f89 */ /* 0x000ee200000e0000 */
[----:B-1----:R-:W-:Y:S02]  /*6870*/  FMNMX.FTZ R2, R13, R2, !PT ;  /* 0x000000020d027209 */ /* 0x002fe40007810000 */
[----:B---3--:R-:W-:-:S03]  /*6880*/  FMNMX.FTZ R11, R15, R14, !PT ;  /* 0x0000000e0f0b7209 */ /* 0x008fc60007810000 */
        /* <DEDUP_REMOVED lines=18> */
[-CC-:B------:R-:W-:Y:S01]  /*69b0*/  FFMA.FTZ R145, R34, R0.reuse, -R49.reuse ;  /* 0x0000000022917223 */ /* 0x180fe20000010831 */
        /* <DEDUP_REMOVED lines=16> */
[--C-:B------:R-:W-:Y:S01]  /*6ac0*/  FFMA.FTZ R137, R50, R0, -R49.reuse ;  /* 0x0000000032897223 */ /* 0x100fe20000010831 */
        /* <DEDUP_REMOVED lines=16> */
[----:B------:R-:W3:Y:S01]  /*6bd0*/  MUFU.EX2 R10, R10 ;  /* 0x0000000a000a7308 */ /* 0x000ee20000000800 */
        /* <DEDUP_REMOVED lines=16> */
[----:B---3--:R-:W-:Y:S01]  /*6ce0*/  FADD.FTZ R4, R10, R3 ;  /* 0x000000030a047221 */ /* 0x008fe20000010000 */
[-CC-:B------:R-:W-:Y:S01]  /*6cf0*/  FFMA.FTZ R129, R66, R0.reuse, -R49.reuse ;  /* 0x0000000042817223 */ /* 0x180fe20000010831 */
[-CC-:B------:R-:W-:Y:S01]  /*6d00*/  FFMA.FTZ R131, R70, R0.reuse, -R49.reuse ;  /* 0x0000000046837223 */ /* 0x180fe20000010831 */
[----:B------:R-:W-:-:S04]  /*6d10*/  FFMA.FTZ R86, R86, R0, -R49 ;  /* 0x0000000056567223 */ /* 0x000fc80000010831 */
[----:B------:R-:W3:Y:S01]  /*6d20*/  MUFU.EX2 R125, R125 ;  /* 0x0000007d007d7308 */ /* 0x000ee20000000800 */
[----:B-1----:R-:W-:-:S07]  /*6d30*/  FADD.FTZ R34, R150, R27 ;  /* 0x0000001b96227221 */ /* 0x002fce0000010000 */
[----:B------:R-:W1:Y:S01]  /*6d40*/  MUFU.EX2 R12, R12 ;  /* 0x0000000c000c7308 */ /* 0x000e620000000800 */
[----:B0-----:R-:W-:-:S07]  /*6d50*/  FADD.FTZ R3, R151, R4 ;  /* 0x0000000497037221 */ /* 0x001fce0000010000 */
[----:B------:R-:W0:Y:S01]  /*6d60*/  MUFU.EX2 R144, R144 ;  /* 0x0000009000907308 */ /* 0x000e220000000800 */
[----:B---3--:R-:W-:-:S07]  /*6d70*/  FADD.FTZ R27, R125, R34 ;  /* 0x000000227d1b7221 */ /* 0x008fce0000010000 */
[----:B------:R-:W3:Y:S01]  /*6d80*/  MUFU.EX2 R145, R145 ;  /* 0x0000009100917308 */ /* 0x000ee20000000800 */
[----:B-1----:R-:W-:-:S07]  /*6d90*/  FADD.FTZ R4, R12, R3 ;  /* 0x000000030c047221 */ /* 0x002fce0000010000 */
[----:B------:R-:W1:Y:S01]  /*6da0*/  MUFU.EX2 R123, R123 ;  /* 0x0000007b007b7308 */ /* 0x000e620000000800 */
[----:B0-----:R-:W-:-:S07]  /*6db0*/  FADD.FTZ R34, R144, R27 ;  /* 0x0000001b90227221 */ /* 0x001fce0000010000 */
[----:B------:R-:W0:Y:S01]  /*6dc0*/  MUFU.EX2 R14, R14 ;  /* 0x0000000e000e7308 */ /* 0x000e220000000800 */
[----:B---3--:R-:W-:-:S07]  /*6dd0*/  FADD.FTZ R3, R145, R4 ;  /* 0x0000000491037221 */ /* 0x008fce0000010000 */
[----:B------:R-:W3:Y:S01]  /*6de0*/  MUFU.EX2 R146, R146 ;  /* 0x0000009200927308 */ /* 0x000ee20000000800 */
[----:B-1----:R-:W-:Y:S01]  /*6df0*/  FADD.FTZ R27, R123, R34 ;  /* 0x000000227b1b7221 */ /* 0x002fe20000010000 */
[----:B------:R-:W-:-:S06]  /*6e00*/  FFMA.FTZ R34, R67, R0, -R49 ;  /* 0x0000000043227223 */ /* 0x000fcc0000010831 */
        /* <DEDUP_REMOVED lines=15> */
[----:B---3--:R-:W-:Y:S01]  /*6f00*/  FADD.FTZ R27, R41, R36 ;  /* 0x00000024291b7221 */ /* 0x008fe20000010000 */
[----:B------:R-:W-:-:S06]  /*6f10*/  FFMA.FTZ R36, R71, R0, -R49 ;  /* 0x0000000047247223 */ /* 0x000fcc0000010831 */
[----:B------:R-:W3:Y:S01]  /*6f20*/  MUFU.EX2 R143, R143 ;  /* 0x0000008f008f7308 */ /* 0x000ee20000000800 */
[----:B-1----:R-:W-:-:S07]  /*6f30*/  FADD.FTZ R4, R20, R3 ;  /* 0x0000000314047221 */ /* 0x002fce0000010000 */
[----:B------:R-:W1:Y:S01]  /*6f40*/  MUFU.EX2 R37, R37 ;  /* 0x0000002500257308 */ /* 0x000e620000000800 */
[----:B0-----:R-:W-:Y:S01]  /*6f50*/  FADD.FTZ R38, R142, R27 ;  /* 0x0000001b8e267221 */ /* 0x001fe20000010000 */
[----:B------:R-:W-:-:S06]  /*6f60*/  FFMA.FTZ R27, R74, R0, -R49 ;  /* 0x000000004a1b7223 */ /* 0x000fcc0000010831 */
        /* <DEDUP_REMOVED lines=48> */
[-CC-:B------:R-:W-:Y:S01]  /*7270*/  FFMA.FTZ R42, R83, R0.reuse, -R49.reuse ;  /* 0x00000000532a7223 */ /* 0x180fe20000010831 */
[----:B------:R-:W-:-:S05]  /*7280*/  FFMA.FTZ R49, R87, R0, -R49 ;  /* 0x0000000057317223 */ /* 0x000fca0000010831 */
        /* <DEDUP_REMOVED lines=38> */
[----:B0-----:R-:W-:-:S03]  /*74f0*/  FADD.FTZ R4, R45, R4 ;  /* 0x000000042d047221 */ /* 0x001fc60000010000 */
[----:B---3--:R-:W-:Y:S01]  /*7500*/  FADD.FTZ R3, R49, R3 ;  /* 0x0000000331037221 */ /* 0x008fe20000010000 */
[----:B------:R-:W-:Y:S06]  /*7510*/  @!P0 BRA `(.L_x_2193) ;  /* 0x0000000000048947 */ /* 0x000fec0003800000 */
[----:B------:R-:W-:Y:S01]  /*7520*/  BPT.TRAP 0x1 ;  /* 0x000000040000795c */ /* 0x000fe20000300000 */
.L_x_2193:
        /* <DEDUP_REMOVED lines=76> */
[----:B------:R-:W-:Y:S06]  /*79f0*/  @P1 BRA `(.L_x_2194) ;  /* 0xffffffe000e41947 */ /* 0x000fec000383ffff */
.L_x_2183:
[----:B------:R-:W-:Y:S06]  /*7a00*/  BAR.ARV 0x8, 0x200 ;  /* 0x0208000000007b1d */ /* 0x000fec0000002000 */
[----:B------:R-:W-:Y:S05]  /*7a10*/  @!P0 BRA `(.L_x_2195) ;  /* 0x0000000000048947 */ /* 0x000fea0003800000 */
[----:B------:R-:W-:Y:S01]  /*7a20*/  BPT.TRAP 0x1 ;  /* 0x000000040000795c */ /* 0x000fe20000300000 */
.L_x_2195:
[----:B------:R-:W-:Y:S01]  /*7a30*/  ULEA UR7, UR4, UR42, 0x3 ;  /* 0x0000002a04077291 */ /* 0x000fe2000f8e183f */
[----:B------:R-:W-:-:S05]  /*7a40*/  IMAD.U32 R5, RZ, RZ, UR5 ;  /* 0x00000005ff057e24 */ /* 0x000fca000f8e00ff */
[----:B------:R-:W-:-:S04]  /*7a50*/  SHF.L.U32 R5, R5, 0x1f, RZ ;  /* 0x0000001f05057819 */ /* 0x000fc800000006ff */
[----:B------:R0:W1:Y:S01]  /*7a60*/  SYNCS.PHASECHK.TRANS64.TRYWAIT P1, [UR7+0x16850], R5 ;  /* 0x01685005ff0075a7 */ /* 0x0000620008020147 */
[----:B------:R-:W-:Y:S05]  /*7a70*/  @!P0 BRA `(.L_x_2196) ;  /* 0x0000000000048947 */ /* 0x000fea0003800000 */
[----:B------:R-:W-:Y:S01]  /*7a80*/  BPT.TRAP 0x1 ;  /* 0x000000040000795c */ /* 0x000fe20000300000 */
.L_x_2196:
[----:B-1----:R-:W-:Y:S05]  /*7a90*/  @P1 BRA `(.L_x_2197) ;  /* 0x0000000000081947 */ /* 0x002fea0003800000 */
[----:B------:R-:W1:Y:S02]  /*7aa0*/  SYNCS.PHASECHK.TRANS64.TRYWAIT P1, [UR7+0x16850], R5 ;  /* 0x01685005ff0075a7 */ /* 0x000e640008020147 */
[----:B-1----:R-:W-:Y:S05]  /*7ab0*/  @!P1 BRA `(.L_x_2198) ;  /* 0x00000058003c9947 */ /* 0x002fea0003800000 */
.L_x_2197:
[----:B------:R-:W-:Y:S01]  /*7ac0*/  UIADD3 UR42, UR42, 0x400, URZ ;  /* 0x000004002a2a7890 */ /* 0x000fe2000fffe03f */
[----:B------:R-:W-:Y:S01]  /*7ad0*/  WARPGROUP.ARRIVE ;  /* 0x00000000000079c5 */ /* 0x000fe20000000000 */
[----:B------:R-:W-:Y:S01]  /*7ae0*/  UMOV UR11, 0x40000040 ;  /* 0x40000040000b7882 */ /* 0x000fe20000000000 */
[----:B01----:R-:W0:Y:S01]  /*7af0*/  SHFL.BFLY PT, R5, R4, 0x2, 0x1f ;  /* 0x0c401f0004057f89 */ /* 0x003e2200000e0000 */
[----:B------:R-:W-:-:S03]  /*7b00*/  USHF.R.U32.HI UR42, URZ, 0x4, UR42 ;  /* 0x000000043f2a7899 */ /* 0x000fc6000801162a */
[----:B------:R-:W1:Y:S01]  /*7b10*/  SHFL.BFLY PT, R6, R3, 0x2, 0x1f ;  /* 0x0c401f0003067f89 */ /* 0x000e6200000e0000 */
[----:B------:R-:W-:-:S04]  /*7b20*/  ULOP3.LUT UR42, UR42, 0x3fff, URZ, 0xc0, !UPT ;  /* 0x00003fff2a2a7892 */ /* 0x000fc8000f8ec03f */
[----:B------:R-:W-:-:S04]  /*7b30*/  ULEA UR4, UR4, UR42, 0xa ;  /* 0x0000002a04047291 */ /* 0x000fc8000f8e503f */
[----:B------:R-:W-:-:S03]  /*7b40*/  UIADD3 UR6, UR4, 0x80, URZ ;  /* 0x0000008004067890 */ /* 0x000fc6000fffe03f */
[----:B------:R-:W-:Y:S02]  /*7b50*/  UMOV UR10, UR4 ;  /* 0x00000004000a7c82 */ /* 0x000fe40008000000 */
[----:B------:R-:W-:Y:S01]  /*7b60*/  HGMMA.64x64x16.F32 R88, R148, gdesc[UR8].tnspB, R88, gsb0 ;  /* 0x40e0000894587df0 */ /* 0x000fe20008000858 */
[----:B------:R-:W-:Y:S01]  /*7b70*/  UMOV UR11, 0x40000040 ;  /* 0x40000040000b7882 */ /* 0x000fe20000000000 */
[----:B------:R-:W-:Y:S01]  /*7b80*/  UMOV UR10, UR6 ;  /* 0x00000006000a7c82 */ /* 0x000fe20008000000 */
[----:B------:R-:W-:Y:S01]  /*7b90*/  UIADD3 UR6, UR4, 0x100, URZ ;  /* 0x0000010004067890 */ /* 0x000fe2000fffe03f */
[----:B0-----:R-:W-:Y:S01]  /*7ba0*/  FADD.FTZ R5, R5, R4 ;  /* 0x0000000405057221 */ /* 0x001fe20000010000 */
[----:B------:R-:W-:Y:S02]  /*7bb0*/  IMAD.MOV.U32 R4, RZ, RZ, -0x800000 ;  /* 0xff800000ff047424 */ /* 0x000fe400078e00ff */
[----:B-1----:R-:W-:Y:S01]  /*7bc0*/  FADD.FTZ R7, R6, R3 ;  /* 0x0000000306077221 */ /* 0x002fe20000010000 */
[----:B------:R-:W-:Y:S01]  /*7bd0*/  IMAD.MOV.U32 R3, RZ, RZ, -0x800000 ;  /* 0xff800000ff037424 */ /* 0x000fe200078e00ff */
[----:B------:R-:W0:Y:S04]  /*7be0*/  SHFL.BFLY PT, R6, R5, 0x1, 0x1f ;  /* 0x0c201f0005067f89 */ /* 0x000e2800000e0000 */
[----:B------:R-:W1:Y:S01]  /*7bf0*/  SHFL.BFLY PT, R8, R7, 0x1, 0x1f ;  /* 0x0c201f0007087f89 */ /* 0x000e6200000e0000 */
[----:B0-----:R-:W-:Y:S01]  /*7c00*/  FADD.FTZ R10, R5, R6 ;  /* 0x00000006050a7221 */ /* 0x001fe20000010000 */
[----:B-1----:R-:W-:-:S04]  /*7c10*/  FADD.FTZ R12, R7, R8 ;  /* 0x00000008070c7221 */ /* 0x002fc80000010000 */
[----:B------:R-:W-:Y:S02]  /*7c20*/  FSETP.NE.FTZ.AND P1, PT, R10, RZ, PT ;  /* 0x000000ff0a00720b */ /* 0x000fe40003f35000 */
[----:B------:R-:W-:Y:S02]  /*7c30*/  CS2R R6, SRZ ;  /* 0x0000000000067805 */ /* 0x000fe4000001ff00 */
[----:B------:R-:W-:-:S09]  /*7c40*/  FSETP.NE.FTZ.AND P2, PT, R12, RZ, PT ;  /* 0x000000ff0c00720b */ /* 0x000fd20003f55000 */
[----:B------:R-:W0:Y:S01]  /*7c50*/  @P1 MUFU.LG2 R8, R10 ;  /* 0x0000000a00081308 */ /* 0x000e220000000c00 */
[----:B------:R-:W-:-:S03]  /*7c60*/  @P1 FMUL.FTZ R5, R0, 0.69314718246459960938 ;  /* 0x3f31721800051820 */ /* 0x000fc60000410000 */
[----:B------:R-:W-:-:S04]  /*7c70*/  @P2 FMUL.FTZ R13, R0, 0.69314718246459960938 ;  /* 0x3f317218000d2820 */ /* 0x000fc80000410000 */
[----:B--2---:R-:W1:Y:S08]  /*7c80*/  @P2 MUFU.LG2 R9, R12 ;  /* 0x0000000c00092308 */ /* 0x004e700000000c00 */
        /* <DEDUP_REMOVED lines=47> */
.L_x_2199:
        /* <DEDUP_REMOVED lines=36> */
.L_x_2163:
        /* <DEDUP_REMOVED lines=17> */
[----:B------:R-:W-:Y:S01]  /*82d0*/  IADD3 R23, R22, -R7, RZ ;  /* 0x8000000716177210 */ /* 0x000fe20007ffe0ff */
[----:B------:R-:W3:Y:S01]  /*82e0*/  LDC.64 R10, c[0x0][0xbd8] ;  /* 0x0002f600ff0a7b82 */ /* 0x000ee20000000a00 */
[----:B------:R-:W-:Y:S01]  /*82f0*/  LOP3.LUT R9, R5, 0xfffffffc, RZ, 0xc0, !PT ;  /* 0xfffffffc05097812 */ /* 0x000fe200078ec0ff */
[----:B------:R-:W-:Y:S01]  /*8300*/  IMAD.HI R2, R0, 0x55555556, RZ ;  /* 0x5555555600027827 */ /* 0x000fe200078e02ff */
[----:B------:R-:W-:Y:S01]  /*8310*/  SHF.R.S32.HI R6, RZ, 0x1f, R23 ;  /* 0x0000001fff067819 */ /* 0x000fe20000011417 */
[----:B------:R-:W-:Y:S02]  /*8320*/  UIADD3 UR6, UR5, UR6, URZ ;  /* 0x0000000605067290 */ /* 0x000fe4000fffe03f */
[----:B------:R-:W-:Y:S01]  /*8330*/  IMAD.IADD R22, R22, 0x1, -R9 ;  /* 0x0000000116167824 */ /* 0x000fe200078e0a09 */
[----:B------:R-:W-:Y:S01]  /*8340*/  LEA.HI R24, R6, R23, RZ, 0x2 ;  /* 0x0000001706187211 */ /* 0x000fe200078f10ff */
[----:B------:R-:W4:Y:S01]  /*8350*/  S2UR UR11, SR_CTAID.Y ;  /* 0x00000000000b79c3 */ /* 0x000f220000002600 */
[----:B0-----:R-:W-:Y:S01]  /*8360*/  ISETP.NE.AND P0, PT, R17, 0x1, PT ;  /* 0x000000011100780c */ /* 0x001fe20003f05270 */
[----:B------:R-:W-:Y:S01]  /*8370*/  ULDC.64 UR8, c[0x0][0xb38] ;  /* 0x0002ce0000087ab9 */ /* 0x000fe20000000a00 */
[--C-:B------:R-:W-:Y:S01]  /*8380*/  SHF.R.S32.HI R7, RZ, 0x2, R24.reuse ;  /* 0x00000002ff077819 */ /* 0x100fe20000011418 */
[----:B------:R-:W-:Y:S01]  /*8390*/  UIMAD UR7, UR7, UR8, URZ ;  /* 0x00000008070772a4 */ /* 0x000fe2000f8e023f */
[----:B------:R-:W-:-:S02]  /*83a0*/  SHF.R.S32.HI R8, RZ, 0x1f, R24 ;  /* 0x0000001fff087819 */ /* 0x000fc40000011418 */
[----:B------:R-:W-:Y:S01]  /*83b0*/  LEA.HI R5, R2, R2, RZ, 0x1 ;  /* 0x0000000202057211 */ /* 0x000fe200078f08ff */
[----:B------:R-:W4:Y:S01]  /*83c0*/  LDC R21, c[0x0][0xc50] ;  /* 0x00031400ff157b82 */ /* 0x000f220000000800 */
[----:B------:R-:W-:Y:S01]  /*83d0*/  LEA.HI R8, R8, R7, RZ, 0x3 ;  /* 0x0000000708087211 */ /* 0x000fe200078f18ff */
[----:B--2---:R-:W-:Y:S01]  /*83e0*/  USHF.R.S32.HI UR10, URZ, 0x1f, UR12 ;  /* 0x0000001f3f0a7899 */ /* 0x004fe2000801140c */
[----:B------:R-:W-:Y:S01]  /*83f0*/  LEA.HI R6, R6, R23, RZ, 0x5 ;  /* 0x0000001706067211 */ /* 0x000fe200078f28ff */
[----:B------:R-:W-:Y:S01]  /*8400*/  IMAD R9, R5, -0x3, R0 ;  /* 0xfffffffd05097824 */ /* 0x000fe200078e0200 */
[----:B------:R-:W-:Y:S02]  /*8410*/  LOP3.LUT R8, R8, 0xfffffff8, RZ, 0xc0, !PT ;  /* 0xfffffff808087812 */ /* 0x000fe400078ec0ff */
[----:B------:R-:W-:Y:S01]  /*8420*/  SHF.R.S32.HI R5, RZ, 0x5, R6 ;  /* 0x00000005ff057819 */ /* 0x000fe20000011406 */
[----:B------:R-:W0:Y:S01]  /*8430*/  LDC.64 R14, c[0x0][0xb40] ;  /* 0x0002d000ff0e7b82 */ /* 0x000e220000000a00 */
[----:B------:R-:W-:Y:S01]  /*8440*/  LEA.HI R2, R22, R22, RZ, 0x1 ;  /* 0x0000001616027211 */ /* 0x000fe200078f08ff */
[----:B------:R-:W-:Y:S01]  /*8450*/  IMAD.IADD R0, R7, 0x1, -R8 ;  /* 0x0000000107007824 */ /* 0x000fe200078e0a08 */
[----:B------:R-:W-:Y:S01]  /*8460*/  LOP3.LUT R24, R24, 0x7ffffffc, RZ, 0xc0, !PT ;  /* 0x7ffffffc18187812 */ /* 0x000fe200078ec0ff */
[----:B------:R-:W-:Y:S01]  /*8470*/  IMAD.U32 R6, RZ, RZ, UR4 ;  /* 0x00000004ff067e24 */ /* 0x000fe2000f8e00ff */
[----:B------:R-:W-:Y:S01]  /*8480*/  LOP3.LUT R7, R2, 0x1ffffffe, RZ, 0xc0, !PT ;  /* 0x1ffffffe02077812 */ /* 0x000fe200078ec0ff */
[----:B------:R-:W-:-:S02]  /*8490*/  IMAD R0, R5, 0x10, R0 ;  /* 0x0000001005007824 */ /* 0x000fc400078e0200 */
[----:B------:R-:W2:Y:S01]  /*84a0*/  @P0 LDC R5, c[0x0][0xbec] ;  /* 0x0002fb00ff050b82 */ /* 0x000ea20000000800 */
[----:B---3--:R-:W-:Y:S02]  /*84b0*/  IMAD R8, R10, UR10, RZ ;  /* 0x0000000a0a087c24 */ /* 0x008fe4000f8e02ff */
[----:B------:R-:W-:Y:S02]  /*84c0*/  IMAD.IADD R25, R22, 0x1, -R7 ;  /* 0x0000000116197824 */ /* 0x000fe400078e0a07 */
[----:B------:R-:W-:Y:S02]  /*84d0*/  IMAD R0, R9, 0x40, R0 ;  /* 0x0000004009007824 */ /* 0x000fe400078e0200 */
[----:B------:R-:W-:Y:S01]  /*84e0*/  IMAD.U32 R7, RZ, RZ, UR5 ;  /* 0x00000005ff077e24 */ /* 0x000fe2000f8e00ff */
[----:B------:R-:W3:Y:S01]  /*84f0*/  @P0 LDC R13, c[0x0][0xbf0] ;  /* 0x0002fc00ff0d0b82 */ /* 0x000ee20000000800 */
[----:B------:R-:W-:Y:S01]  /*8500*/  IMAD.U32 R7, RZ, RZ, UR6 ;  /* 0x00000006ff077e24 */ /* 0x000fe2000f8e00ff */
[----:B------:R-:W-:Y:S01]  /*8510*/  UIMAD.WIDE.U32 UR4, UR36, UR8, URZ ;  /* 0x00000008240472a5 */ /* 0x000fe2000f8e003f */
[----:B------:R-:W-:Y:S01]  /*8520*/  IMAD R2, R25, 0x8, R0 ;  /* 0x0000000819027824 */ /* 0x000fe200078e0200 */
[----:B------:R-:W-:Y:S01]  /*8530*/  UIMAD UR6, UR36, UR9, UR7 ;  /* 0x00000009240672a4 */ /* 0x000fe2000f8e0207 */
[----:B------:R-:W-:-:S02]  /*8540*/  IMAD.WIDE.U32 R6, R10, UR12, R6 ;  /* 0x0000000c0a067c25 */ /* 0x000fc4000f8e0006 */
[----:B------:R-:W-:Y:S01]  /*8550*/  ULDC.64 UR8, c[0x0][0xb28] ;  /* 0x0002ca0000087ab9 */ /* 0x000fe20000000a00 */
[----:B------:R-:W5:Y:S01]  /*8560*/  @P0 LDC R27, c[0x0][0xbec] ;  /* 0x0002fb00ff1b0b82 */ /* 0x000f620000000800 */
[----:B-1----:R-:W-:Y:S01]  /*8570*/  IMAD R2, R19, 0xc0, R2 ;  /* 0x000000c013027824 */ /* 0x002fe200078e0202 */
[----:B------:R-:W-:Y:S01]  /*8580*/  UIADD3 UR6, UR5, UR6, URZ ;  /* 0x0000000605067290 */ /* 0x000fe2000fffe03f */
[----:B------:R-:W-:Y:S01]  /*8590*/  IMAD R11, R11, UR12, R8 ;  /* 0x0000000c0b0b7c24 */ /* 0x000fe2000f8e0208 */
[----:B------:R-:W-:Y:S01]  /*85a0*/  MOV R8, UR4 ;  /* 0x0000000400087c02 */ /* 0x000fe20008000f00 */
[----:B------:R-:W-:Y:S01]  /*85b0*/  IMAD.U32 R9, RZ, RZ, UR5 ;  /* 0x00000005ff097e24 */ /* 0x000fe2000f8e00ff */
[----:B------:R-:W-:Y:S01]  /*85c0*/  ULDC.64 UR4, c[0x0][0xbe0] ;  /* 0x0002f80000047ab9 */ /* 0x000fe20000000a00 */
[----:B0-----:R-:W-:Y:S01]  /*85d0*/  IMAD R12, R14, UR10, RZ ;  /* 0x0000000a0e0c7c24 */ /* 0x001fe2000f8e02ff */
[----:B------:R-:W0:Y:S01]  /*85e0*/  @P0 LDC R18, c[0x0][0xbf0] ;  /* 0x0002fc00ff120b82 */ /* 0x000e220000000800 */
[----:B--2---:R-:W-:-:S04]  /*85f0*/  @P0 IMAD.HI.U32 R10, R2, R5, RZ ;  /* 0x00000005020a0227 */ /* 0x004fc800078e00ff */
[----:B----4-:R-:W-:Y:S02]  /*8600*/  IMAD R21, R21, R16, UR11 ;  /* 0x0000000b15157e24 */ /* 0x010fe4000f8e0210 */
[----:B------:R-:W-:Y:S01]  /*8610*/  IMAD.U32 R9, RZ, RZ, UR6 ;  /* 0x00000006ff097e24 */ /* 0x000fe2000f8e00ff */
[----:B------:R-:W-:Y:S01]  /*8620*/  ULDC.64 UR6, c[0x0][0xb48] ;  /* 0x0002d20000067ab9 */ /* 0x000fe20000000a00 */
[----:B------:R-:W-:Y:S01]  /*8630*/  IMAD.MOV.U32 R5, RZ, RZ, R2 ;  /* 0x000000ffff057224 */ /* 0x000fe200078e0002 */
[----:B---3--:R-:W-:Y:S01]  /*8640*/  @P0 SHF.R.U32.HI R5, RZ, R13, R10 ;  /* 0x0000000dff050219 */ /* 0x008fe2000001160a */
[----:B------:R-:W-:Y:S01]  /*8650*/  IMAD R13, R15, UR12, R12 ;  /* 0x0000000c0f0d7c24 */ /* 0x000fe2000f8e020c */
[----:B------:R-:W-:Y:S01]  /*8660*/  SHF.R.S32.HI R12, RZ, 0x1f, R21 ;  /* 0x0000001fff0c7819 */ /* 0x000fe20000011415 */
[----:B------:R-:W-:-:S04]  /*8670*/  IMAD.WIDE.U32 R8, R14, UR12, R8 ;  /* 0x0000000c0e087c25 */ /* 0x000fc8000f8e0008 */
[----:B------:R-:W-:Y:S02]  /*8680*/  IMAD.IADD R7, R7, 0x1, R11 ;  /* 0x0000000107077824 */ /* 0x000fe400078e020b */
[----:B-----5:R-:W-:-:S04]  /*8690*/  @P0 IMAD.HI.U32 R27, R2, R27, RZ ;  /* 0x0000001b021b0227 */ /* 0x020fc800078e00ff */
[----:B------:R-:W-:Y:S02]  /*86a0*/  IMAD.IADD R9, R9, 0x1, R13 ;  /* 0x0000000109097824 */ /* 0x000fe400078e020d */
[----:B------:R-:W-:Y:S02]  /*86b0*/  IMAD R13, R12, UR6, RZ ;  /* 0x000000060c0d7c24 */ /* 0x000fe4000f8e02ff */
[----:B------:R-:W-:-:S04]  /*86c0*/  IMAD.WIDE.U32 R6, R21, UR4, R6 ;  /* 0x0000000415067c25 */ /* 0x000fc8000f8e0006 */
[----:B------:R-:W-:Y:S01]  /*86d0*/  IMAD.MOV.U32 R11, RZ, RZ, R2 ;  /* 0x000000ffff0b7224 */ /* 0x000fe200078e0002 */
[----:B0-----:R-:W-:Y:S01]  /*86e0*/  @P0 SHF.R.U32.HI R11, RZ, R18, R27 ;  /* 0x00000012ff0b0219 */ /* 0x001fe2000001161b */
[----:B------:R-:W-:Y:S01]  /*86f0*/  IMAD R10, R12, UR4, RZ ;  /* 0x000000040c0a7c24 */ /* 0x000fe2000f8e02ff */
[----:B------:R-:W-:Y:S01]  /*8700*/  BAR.SYNC.DEFER_BLOCKING 0x1, 0x180 ;  /* 0x0046000000007b1d */ /* 0x000fe20000010000 */
[C---:B------:R-:W-:Y:S01]  /*8710*/  IMAD R15, R21.reuse, UR7, R13 ;  /* 0x00000007150f7c24 */ /* 0x040fe2000f8e020d */
[--C-:B------:R-:W-:Y:S01]  /*8720*/  SHF.R.S32.HI R13, RZ, 0x1f, R5.reuse ;  /* 0x0000001fff0d7819 */ /* 0x100fe20000011405 */
[----:B------:R-:W-:Y:S01]  /*8730*/  IMAD R12, R21, UR5, R10 ;  /* 0x00000005150c7c24 */ /* 0x000fe2000f8e020a */
[----:B------:R-:W-:Y:S01]  /*8740*/  IADD3 R6, P0, R5, R6, RZ ;  /* 0x0000000605067210 */ /* 0x000fe20007f1e0ff */
[----:B------:R-:W-:Y:S01]  /*8750*/  IMAD.MOV R5, RZ, RZ, -R5 ;  /* 0x000000ffff057224 */ /* 0x000fe200078e0a05 */
        /* <DEDUP_REMOVED lines=9> */
[----:B------:R-:W-:Y:S01]  /*87f0*/  IMAD R10, R10, UR4, RZ ;  /* 0x000000040a0a7c24 */ /* 0x000fe2000f8e02ff */
[----:B------:R-:W-:Y:S01]  /*8800*/  IADD3 R9, R9, R15, RZ ;  /* 0x0000000f09097210 */ /* 0x000fe20007ffe0ff */
[----:B------:R-:W-:-:S04]  /*8810*/  IMAD.WIDE.U32 R6, R5, UR6, R6 ;  /* 0x0000000605067c25 */ /* 0x000fc8000f8e0006 */
[C---:B------:R-:W-:Y:S01]  /*8820*/  IMAD R15, R11.reuse, UR5, R10 ;  /* 0x000000050b0f7c24 */ /* 0x040fe2000f8e020a */
[----:B------:R-:W0:Y:S01]  /*8830*/  S2UR UR5, SR_CgaCtaId ;  /* 0x00000000000579c3 */ /* 0x000e220000008800 */
[----:B------:R-:W-:Y:S01]  /*8840*/  SHF.R.S32.HI R10, RZ, 0x1f, R13 ;  /* 0x0000001fff0a7819 */ /* 0x000fe2000001140d */
[----:B------:R-:W-:Y:S02]  /*8850*/  IMAD R2, R2, UR6, RZ ;  /* 0x0000000602027c24 */ /* 0x000fe4000f8e02ff */
[----:B------:R-:W-:Y:S01]  /*8860*/  IMAD.WIDE.U32 R8, R11, UR4, R8 ;  /* 0x000000040b087c25 */ /* 0x000fe2000f8e0008 */
[----:B------:R-:W-:-:S03]  /*8870*/  UMOV UR4, 0x400 ;  /* 0x0000040000047882 */ /* 0x000fc60000000000 */
[----:B------:R-:W-:Y:S01]  /*8880*/  IMAD R11, R5, UR7, R2 ;  /* 0x00000007050b7c24 */ /* 0x000fe2000f8e0202 */
[----:B------:R-:W-:Y:S01]  /*8890*/  ULDC.64 UR6, c[0x0][0xba8] ;  /* 0x0002ea0000067ab9 */ /* 0x000fe20000000a00 */
        /* <DEDUP_REMOVED lines=8> */
[----:B------:R-:W-:-:S02]  /*8920*/  LEA.HI.X R10, R6, UR7, R7, 0x2, P0 ;  /* 0x00000007060a7c11 */ /* 0x000fc400080f1407 */
[----:B------:R-:W-:Y:S01]  /*8930*/  IMAD.IADD R5, R9, 0x1, R5 ;  /* 0x0000000109057824 */ /* 0x000fe200078e0205 */
[C---:B------:R-:W-:Y:S01]  /*8940*/  LEA R18, P1, R8.reuse, UR8, 0x2 ;  /* 0x0000000808127c11 */ /* 0x040fe2000f8210ff */
[----:B------:R-:W-:Y:S01]  /*8950*/  SHFL.IDX PT, R6, R2, RZ, 0x1c1f ;  /* 0x001c1fff02067589 */ /* 0x000fe200000e0000 */
[----:B------:R-:W-:Y:S01]  /*8960*/  IMAD R0, R19, 0xc0, R0 ;  /* 0x000000c013007824 */ /* 0x000fe200078e0200 */
[----:B0-----:R-:W-:Y:S01]  /*8970*/  ULEA UR4, UR5, UR4, 0x18 ;  /* 0x0000000405047291 */ /* 0x001fe2000f8ec03f */
[----:B------:R-:W-:Y:S01]  /*8980*/  LEA.HI.X R20, R8, UR9, R5, 0x2, P1 ;  /* 0x0000000908147c11 */ /* 0x000fe200088f1405 */
[----:B------:R-:W0:Y:S01]  /*8990*/  SHFL.IDX PT, R7, R10, RZ, 0x1c1f ;  /* 0x001c1fff0a077589 */ /* 0x000e2200000e0000 */
[----:B------:R-:W-:Y:S01]  /*89a0*/  IMAD R17, R17, UR6, RZ ;  /* 0x0000000611117c24 */ /* 0x000fe2000f8e02ff */
[C---:B------:R-:W-:Y:S01]  /*89b0*/  LOP3.LUT P0, RZ, R23.reuse, 0x3, RZ, 0xc0, !PT ;  /* 0x0000000317ff7812 */ /* 0x040fe2000780c0ff */
[C---:B------:R-:W-:Y:S01]  /*89c0*/  VIADD R16, R0.reuse, 0x8 ;  /* 0x0000000800107836 */ /* 0x040fe20000000000 */
[----:B------:R-:W-:Y:S01]  /*89d0*/  SHFL.IDX PT, R8, R2, 0x1, 0x1c1f ;  /* 0x003c1f0002087f89 */ /* 0x000fe200000e0000 */
[----:B------:R-:W-:Y:S01]  /*89e0*/  UIADD3 UR4, UR4, 0x16820, URZ ;  /* 0x0001682004047890 */ /* 0x000fe2000fffe03f */
[-C--:B------:R-:W-:Y:S01]  /*89f0*/  ISETP.GE.OR P1, PT, R0, R17.reuse, P0 ;  /* 0x000000110000720c */ /* 0x080fe20000726670 */
[----:B------:R-:W-:Y:S01]  /*8a00*/  IMAD.IADD R19, R23, 0x1, -R24 ;  /* 0x0000000117137824 */ /* 0x000fe200078e0a18 */
[----:B------:R-:W1:Y:S01]  /*8a10*/  SHFL.IDX PT, R9, R10, 0x1, 0x1c1f ;  /* 0x003c1f000a097f89 */ /* 0x000e6200000e0000 */
[-C--:B------:R-:W-:Y:S01]  /*8a20*/  ISETP.GE.OR P0, PT, R16, R17.reuse, P0 ;  /* 0x000000111000720c */ /* 0x080fe20000706670 */
[----:B------:R-:W-:Y:S01]  /*8a30*/  UPRMT UR4, URZ, 0x654, UR4 ;  /* 0x000006543f047896 */ /* 0x000fe20008000004 */
[----:B------:R-:W-:Y:S01]  /*8a40*/  ISETP.GE.AND P2, PT, R0, R17, PT ;  /* 0x000000110000720c */ /* 0x000fe20003f46270 */
[----:B------:R2:W3:Y:S01]  /*8a50*/  SHFL.IDX PT, R14, R18, RZ, 0x1c1f ;  /* 0x001c1fff120e7589 */ /* 0x0004e200000e0000 */
[----:B------:R-:W-:-:S03]  /*8a60*/  IMAD.SHL.U32 R19, R19, 0x2, RZ ;  /* 0x0000000213137824 */ /* 0x000fc600078e00ff */
[----:B------:R2:W4:Y:S03]  /*8a70*/  SHFL.IDX PT, R15, R20, RZ, 0x1c1f ;  /* 0x001c1fff140f7589 */ /* 0x00052600000e0000 */
[----:B------:R-:W-:Y:S01]  /*8a80*/  SYNCS.ARRIVE.TRANS64.RED.A1T0 RZ, [UR4], RZ ;  /* 0x000000ffffff79a7 */ /* 0x000fe20008100404 */
[----:B0-----:R2:W-:Y:S04]  /*8a90*/  @!P1 ST.E desc[UR38][R6.64], R4 ;  /* 0x0000000406009985 */ /* 0x0015e8000c101926 */
[----:B-1----:R2:W-:Y:S01]  /*8aa0*/  @!P0 ST.E desc[UR38][R8.64], R3 ;  /* 0x0000000308008985 */ /* 0x0025e2000c101926 */
[----:B------:R-:W-:Y:S05]  /*8ab0*/  @P2 BRA `(.L_x_2202) ;  /* 0x0000000000b82947 */ /* 0x000fea0003800000 */
[----:B------:R-:W-:Y:S01]  /*8ac0*/  ULDC UR4, c[0x0][0xac8] ;  /* 0x0002b20000047ab9 */ /* 0x000fe20000000800 */
[C---:B------:R-:W-:Y:S01]  /*8ad0*/  VIADD R0, R19.reuse, 0x8 ;  /* 0x0000000813007836 */ /* 0x040fe20000000000 */
[C---:B------:R-:W-:Y:S01]  /*8ae0*/  ISETP.GE.AND P0, PT, R19.reuse, UR4, PT ;  /* 0x0000000413007c0c */ /* 0x040fe2000bf06270 */
[C---:B--2---:R-:W-:Y:S01]  /*8af0*/  VIADD R4, R19.reuse, 0x10 ;  /* 0x0000001013047836 */ /* 0x044fe20000000000 */
[C---:B------:R-:W-:Y:S01]  /*8b00*/  IADD3 R6, R19.reuse, 0x20, RZ ;  /* 0x0000002013067810 */ /* 0x040fe20007ffe0ff */
[C---:B------:R-:W-:Y:S02]  /*8b10*/  VIADD R5, R19.reuse, 0x18 ;  /* 0x0000001813057836 */ /* 0x040fe40000000000 */
[C---:B------:R-:W-:Y:S01]  /*8b20*/  VIADD R7, R19.reuse, 0x28 ;  /* 0x0000002813077836 */ /* 0x040fe20000000000 */
[----:B------:R-:W-:Y:S01]  /*8b30*/  ISETP.GE.AND P1, PT, R4, UR4, PT ;  /* 0x0000000404007c0c */ /* 0x000fe2000bf26270 */
[----:B------:R-:W-:Y:S01]  /*8b40*/  VIADD R9, R19, 0x30 ;  /* 0x0000003013097836 */ /* 0x000fe20000000000 */
[----:B------:R-:W-:Y:S01]  /*8b50*/  ISETP.GE.AND P2, PT, R5, UR4, PT ;  /* 0x0000000405007c0c */ /* 0x000fe2000bf46270 */
[----:B------:R-:W-:Y:S01]  /*8b60*/  VIADD R11, R19, 0x38 ;  /* 0x00000038130b7836 */ /* 0x000fe20000000000 */
[----:B------:R-:W-:-:S02]  /*8b70*/  ISETP.GE.AND P3, PT, R6, UR4, PT ;  /* 0x0000000406007c0c */ /* 0x000fc4000bf66270 */
[----:B------:R-:W-:Y:S01]  /*8b80*/  ISETP.GE.AND P4, PT, R7, UR4, PT ;  /* 0x0000000407007c0c */ /* 0x000fe2000bf86270 */
[----:B---34-:R-:W-:Y:S01]  /*8b90*/  @!P0 IMAD.WIDE R2, R19, 0x4, R14 ;  /* 0x0000000413028825 */ /* 0x018fe200078e020e */
[----:B------:R-:W-:Y:S02]  /*8ba0*/  ISETP.GE.AND P5, PT, R9, UR4, PT ;  /* 0x0000000409007c0c */ /* 0x000fe4000bfa6270 */
[----:B------:R-:W-:Y:S02]  /*8bb0*/  ISETP.GE.AND P6, PT, R11, UR4, PT ;  /* 0x000000040b007c0c */ /* 0x000fe4000bfc6270 */
[----:B------:R0:W-:Y:S01]  /*8bc0*/  @!P0 ST.E.64 desc[UR38][R2.64], R88 ;  /* 0x0000005802008985 */ /* 0x0001e2000c101b26 */
[----:B------:R-:W-:Y:S02]  /*8bd0*/  ISETP.GE.AND P0, PT, R0, UR4, PT ;  /* 0x0000000400007c0c */ /* 0x000fe4000bf06270 */
[----:B------:R-:W-:Y:S02]  /*8be0*/  @!P1 LEA.HI R4, R4, R4, RZ, 0x1 ;  /* 0x0000000404049211 */ /* 0x000fe400078f08ff */
[----:B------:R-:W-:-:S02]  /*8bf0*/  @!P3 LEA.HI R6, R6, R6, RZ, 0x1 ;  /* 0x000000060606b211 */ /* 0x000fc400078f08ff */
[----:B------:R-:W-:Y:S02]  /*8c00*/  @!P4 LEA.HI R8, R7, R7, RZ, 0x1 ;  /* 0x000000070708c211 */ /* 0x000fe400078f08ff */
[----:B------:R-:W-:Y:S02]  /*8c10*/  @!P5 LEA.HI R10, R9, R9, RZ, 0x1 ;  /* 0x00000009090ad211 */ /* 0x000fe400078f08ff */
[----:B------:R-:W-:Y:S02]  /*8c20*/  @!P6 LEA.HI R12, R11, R11, RZ, 0x1 ;  /* 0x0000000b0b0ce211 */ /* 0x000fe400078f08ff */
[----:B------:R-:W-:Y:S02]  /*8c30*/  @!P3 LOP3.LUT R9, R6, 0xfffffffe, RZ, 0xc0, !PT ;  /* 0xfffffffe0609b812 */ /* 0x000fe400078ec0ff */
[----:B------:R-:W-:Y:S02]  /*8c40*/  @!P0 LEA.HI R0, R0, R0, RZ, 0x1 ;  /* 0x0000000000008211 */ /* 0x000fe400078f08ff */
[----:B0-----:R-:W-:-:S02]  /*8c50*/  @!P2 LEA.HI R2, R5, R5, RZ, 0x1 ;  /* 0x000000050502a211 */ /* 0x001fc400078f08ff */
[----:B------:R-:W-:Y:S02]  /*8c60*/  @!P0 LOP3.LUT R3, R0, 0xfffffffe, RZ, 0xc0, !PT ;  /* 0xfffffffe00038812 */ /* 0x000fe400078ec0ff */
[----:B------:R-:W-:Y:S02]  /*8c70*/  @!P1 LOP3.LUT R5, R4, 0xfffffffe, RZ, 0xc0, !PT ;  /* 0xfffffffe04059812 */ /* 0x000fe400078ec0ff */
[----:B------:R-:W-:Y:S01]  /*8c80*/  @!P2 LOP3.LUT R7, R2, 0xfffffffe, RZ, 0xc0, !PT ;  /* 0xfffffffe0207a812 */ /* 0x000fe200078ec0ff */
[--C-:B------:R-:W-:Y:S01]  /*8c90*/  @!P0 IMAD.WIDE R2, R3, 0x4, R14.reuse ;  /* 0x0000000403028825 */ /* 0x100fe200078e020e */
[----:B------:R-:W-:Y:S02]  /*8ca0*/  @!P4 LOP3.LUT R11, R8, 0xfffffffe, RZ, 0xc0, !PT ;  /* 0xfffffffe080bc812 */ /* 0x000fe400078ec0ff */
[----:B------:R-:W-:Y:S01]  /*8cb0*/  @!P5 LOP3.LUT R13, R10, 0xfffffffe, RZ, 0xc0, !PT ;  /* 0xfffffffe0a0dd812 */ /* 0x000fe200078ec0ff */
[--C-:B------:R-:W-:Y:S01]  /*8cc0*/  @!P1 IMAD.WIDE R4, R5, 0x4, R14.reuse ;  /* 0x0000000405049825 */ /* 0x100fe200078e020e */
[----:B------:R-:W-:Y:S01]  /*8cd0*/  @!P6 LOP3.LUT R21, R12, 0xfffffffe, RZ, 0xc0, !PT ;  /* 0xfffffffe0c15e812 */ /* 0x000fe200078ec0ff */
        /* <DEDUP_REMOVED lines=8> */
[----:B------:R0:W-:Y:S02]  /*8d60*/  @!P4 ST.E.64 desc[UR38][R10.64], R108 ;  /* 0x0000006c0a00c985 */ /* 0x0001e4000c101b26 */
[----:B------:R-:W-:Y:S02]  /*8d70*/  @!P6 IMAD.WIDE R14, R21, 0x4, R14 ;  /* 0x00000004150ee825 */ /* 0x000fe400078e020e */
[----:B------:R0:W-:Y:S04]  /*8d80*/  @!P5 ST.E.64 desc[UR38][R12.64], R112 ;  /* 0x000000700c00d985 */ /* 0x0001e8000c101b26 */
[----:B------:R0:W-:Y:S02]  /*8d90*/  @!P6 ST.E.64 desc[UR38][R14.64], R116 ;  /* 0x000000740e00e985 */ /* 0x0001e4000c101b26 */
.L_x_2202:
[----:B------:R-:W-:Y:S05]  /*8da0*/  BSYNC B0 ;  /* 0x0000000000007941 */ /* 0x000fea0003800000 */
.L_x_2201:
        /* <DEDUP_REMOVED lines=18> */
[C---:B01----:R-:W-:Y:S01]  /*8ed0*/  @!P0 IMAD.WIDE R2, R19.reuse, 0x4, R12 ;  /* 0x0000000413028825 */ /* 0x043fe200078e020c */
[----:B------:R-:W-:Y:S02]  /*8ee0*/  IADD3 R19, R19, 0x38, RZ ;  /* 0x0000003813137810 */ /* 0x000fe40007ffe0ff */
[----:B------:R-:W-:Y:S02]  /*8ef0*/  @!P1 LEA.HI R0, R0, R0, RZ, 0x1 ;  /* 0x0000000000009211 */ /* 0x000fe400078f08ff */
[----:B------:R-:W-:Y:S01]  /*8f00*/  @!P2 LEA.HI R6, R6, R6, RZ, 0x1 ;  /* 0x000000060606a211 */ /* 0x000fe200078f08ff */
[----:B------:R0:W-:Y:S01]  /*8f10*/  @!P0 ST.E.64 desc[UR38][R2.64], R90 ;  /* 0x0000005a02008985 */ /* 0x0001e2000c101b26 */
[----:B------:R-:W-:-:S02]  /*8f20*/  @!P1 LOP3.LUT R5, R0, 0xfffffffe, RZ, 0xc0, !PT ;  /* 0xfffffffe00059812 */ /* 0x000fc400078ec0ff */
[----:B------:R-:W-:Y:S02]  /*8f30*/  @!P3 LEA.HI R0, R7, R7, RZ, 0x1 ;  /* 0x000000070700b211 */ /* 0x000fe400078f08ff */
[----:B------:R-:W-:Y:S01]  /*8f40*/  @!P4 LEA.HI R8, R8, R8, RZ, 0x1 ;  /* 0x000000080808c211 */ /* 0x000fe200078f08ff */
[----:B------:R-:W-:Y:S01]  /*8f50*/  @!P1 IMAD.WIDE R4, R5, 0x4, R12 ;  /* 0x0000000405049825 */ /* 0x000fe200078e020c */
[----:B------:R-:W-:Y:S02]  /*8f60*/  @!P5 LEA.HI R10, R9, R9, RZ, 0x1 ;  /* 0x00000009090ad211 */ /* 0x000fe400078f08ff */
[----:B---3--:R-:W-:Y:S02]  /*8f70*/  @!P6 LEA.HI R14, R11, R11, RZ, 0x1 ;  /* 0x0000000b0b0ee211 */ /* 0x008fe400078f08ff */
[----:B------:R-:W-:Y:S01]  /*8f80*/  @!P2 LOP3.LUT R7, R6, 0xfffffffe, RZ, 0xc0, !PT ;  /* 0xfffffffe0607a812 */ /* 0x000fe200078ec0ff */
[----:B------:R1:W-:Y:S01]  /*8f90*/  @!P1 ST.E.64 desc[UR38][R4.64], R94 ;  /* 0x0000005e04009985 */ /* 0x0003e2000c101b26 */
[----:B------:R-:W-:-:S02]  /*8fa0*/  @!P3 LOP3.LUT R9, R0, 0xfffffffe, RZ, 0xc0, !PT ;  /* 0xfffffffe0009b812 */ /* 0x000fc400078ec0ff */
[----:B------:R-:W-:Y:S01]  /*8fb0*/  @!P4 LOP3.LUT R11, R8, 0xfffffffe, RZ, 0xc0, !PT ;  /* 0xfffffffe080bc812 */ /* 0x000fe200078ec0ff */
[--C-:B0-----:R-:W-:Y:S01]  /*8fc0*/  @!P2 IMAD.WIDE R2, R7, 0x4, R12.reuse ;  /* 0x000000040702a825 */ /* 0x101fe200078e020c */
[----:B----4-:R-:W-:Y:S02]  /*8fd0*/  @!P5 LOP3.LUT R15, R10, 0xfffffffe, RZ, 0xc0, !PT ;  /* 0xfffffffe0a0fd812 */ /* 0x010fe400078ec0ff */
        /* <DEDUP_REMOVED lines=17> */
.L_x_2200:
        /* <DEDUP_REMOVED lines=53> */
[----:B------:R-:W-:Y:S02]  /*9440*/  LEA R4, P0, R2, UR4, 0x2 ;  /* 0x0000000402047c11 */ /* 0x000fe4000f8010ff */
[----:B------:R-:W-:-:S04]  /*9450*/  IADD3 R3, R3, R5, RZ ;  /* 0x0000000503037210 */ /* 0x000fc80007ffe0ff */
[----:B------:R-:W-:Y:S01]  /*9460*/  LEA.HI.X R5, R2, UR5, R3, 0x2, P0 ;  /* 0x0000000502057c11 */ /* 0x000fe200080f1403 */
[----:B------:R-:W-:-:S05]  /*9470*/  IMAD.MOV.U32 R3, RZ, RZ, -0x800000 ;  /* 0xff800000ff037424 */ /* 0x000fca00078e00ff */
[----:B------:R0:W-:Y:S01]  /*9480*/  STG.E desc[UR38][R4.64], R3 ;  /* 0x0000000304007986 */ /* 0x0001e2000c101926 */
[----:B------:R-:W-:Y:S05]  /*9490*/  BRA `(.L_x_2161) ;  /* 0x0000003c002c7947 */ /* 0x000fea0003800000 */
.L_x_2159:
        /* <DEDUP_REMOVED lines=18> */
.L_x_2203:
[----:B------:R-:W-:Y:S01]  /*95c0*/  ULDC UR45, c[0x0][0xc50] ;  /* 0x00031400002d7ab9 */ /* 0x000fe20000000800 */
[----:B------:R-:W-:Y:S01]  /*95d0*/  UMOV UR42, UR6 ;  /* 0x00000006002a7c82 */ /* 0x000fe20008000000 */
[----:B------:R-:W-:-:S11]  /*95e0*/  UISETP.NE.AND UP0, UPT, UR45, 0x1, UPT ;  /* 0x000000012d00788c */ /* 0x000fd6000bf05270 */
[----:B------:R-:W-:Y:S01]  /*95f0*/  @UP0 ULDC UR4, c[0x0][0xc54] ;  /* 0x0003150000040ab9 */ /* 0x000fe20000000800 */
[----:B------:R-:W-:Y:S01]  /*9600*/  @UP0 ULDC UR7, c[0x0][0xc58] ;  /* 0x0003160000070ab9 */ /* 0x000fe20000000800 */
[----:B------:R-:W-:-:S04]  /*9610*/  UIMAD.WIDE.U32 UR4, UR6, UR4, URZ ;  /* 0x00000004060472a5 */ /* 0x000fc8000f8e003f */
[----:B------:R-:W-:-:S12]  /*9620*/  @UP0 USHF.R.U32.HI UR42, URZ, UR7, UR5 ;  /* 0x000000073f2a0299 */ /* 0x000fd80008011605 */
.L_x_2204:
        /* <DEDUP_REMOVED lines=8> */
[----:B------:R-:W-:Y:S01]  /*96b0*/  ULDC UR6, c[0x0][0x448] ;  /* 0x0001120000067ab9 */ /* 0x000fe20000000800 */
[----:B------:R-:W-:Y:S01]  /*96c0*/  ULDC.64 UR4, c[0x0][0x418] ;  /* 0x0001060000047ab9 */ /* 0x000fe20000000a00 */
[----:B------:R-:W-:-:S05]  /*96d0*/  IMAD.MOV.U32 R19, RZ, RZ, RZ ;  /* 0x000000ffff137224 */ /* 0x000fca00078e00ff */
[----:B------:R-:W1:Y:S01]  /*96e0*/  S2UR UR49, SR_CTAID.X ;  /* 0x00000000003179c3 */ /* 0x000e620000002500 */
[----:B------:R-:W-:Y:S02]  /*96f0*/  UISETP.NE.AND UP1, UPT, UR6, 0x1, UPT ;  /* 0x000000010600788c */ /* 0x000fe4000bf25270 */
[----:B------:R-:W-:Y:S01]  /*9700*/  UISETP.NE.U32.AND UP0, UPT, UR4, URZ, UPT ;  /* 0x0000003f0400728c */ /* 0x000fe2000bf05070 */
[----:B------:R-:W-:Y:S02]  /*9710*/  UMOV UR6, 0xc0 ;  /* 0x000000c000067882 */ /* 0x000fe40000000000 */
[----:B------:R-:W-:Y:S01]  /*9720*/  ULDC UR4, c[0x0][0x424] ;  /* 0x0001090000047ab9 */ /* 0x000fe20000000800 */
[----:B------:R-:W-:Y:S01]  /*9730*/  UISETP.NE.AND.EX UP0, UPT, UR5, URZ, UPT, UP0 ;  /* 0x0000003f0500728c */ /* 0x000fe2000bf05300 */
[----:B------:R-:W-:Y:S01]  /*9740*/  ULDC UR7, c[0x0][0x2f0] ;  /* 0x0000bc0000077ab9 */ /* 0x000fe20000000800 */
[----:B------:R-:W-:Y:S02]  /*9750*/  ULDC UR8, c[0x0][0x288] ;  /* 0x0000a20000087ab9 */ /* 0x000fe40000000800 */
[----:B------:R-:W-:Y:S01]  /*9760*/  USEL UR43, UR4, 0x1, UP0 ;  /* 0x00000001042b7887 */ /* 0x000fe20008000000 */
[----:B------:R-:W-:Y:S01]  /*9770*/  @UP1 ULDC UR5, c[0x0][0x44c] ;  /* 0x0001130000051ab9 */ /* 0x000fe20000000800 */
[----:B0-----:R-:W-:-:S04]  /*9780*/  ISETP.NE.U32.AND P0, PT, R2, RZ, PT ;  /* 0x000000ff0200720c */ /* 0x001fc80003f05070 */
[----:B------:R-:W-:Y:S01]  /*9790*/  ISETP.NE.AND.EX P0, PT, R3, RZ, PT, P0 ;  /* 0x000000ff0300720c */ /* 0x000fe20003f05300 */
[----:B-1----:R-:W-:Y:S02]  /*97a0*/  UIMAD UR6, UR49, UR6, 0xbf ;  /* 0x000000bf310674a4 */ /* 0x002fe4000f8e0206 */
[----:B------:R-:W-:Y:S02]  /*97b0*/  UIMAD UR43, UR43, UR7, URZ ;  /* 0x000000072b2b72a4 */ /* 0x000fe4000f8e023f */
[----:B------:R-:W-:Y:S01]  /*97c0*/  UIMAD.WIDE.U32 UR4, UR6, UR5, URZ ;  /* 0x00000005060472a5 */ /* 0x000fe2000f8e003f */
[----:B------:R-:W-:-:S03]  /*97d0*/  @UP1 ULDC UR7, c[0x0][0x450] ;  /* 0x0001140000071ab9 */ /* 0x000fc60000000800 */
[----:B------:R-:W-:-:S04]  /*97e0*/  @UP1 USHF.R.U32.HI UR6, URZ, UR7, UR5 ;  /* 0x000000073f061299 */ /* 0x000fc80008011605 */
[----:B------:R-:W0:Y:S01]  /*97f0*/  @P0 LDC.64 R2, c[0x0][0xa28] ;  /* 0x00028a00ff020b82 */ /* 0x000e220000000a00 */
[----:B------:R-:W-:Y:S02]  /*9800*/  UIADD3 UR5, UR43, 0x80, -UR8 ;  /* 0x000000802b057890 */ /* 0x000fe4000fffe808 */
[----:B------:R-:W-:Y:S02]  /*9810*/  UIADD3 UR4, UR43, 0x7f, URZ ;  /* 0x0000007f2b047890 */ /* 0x000fe4000fffe03f */
[----:B------:R-:W-:Y:S02]  /*9820*/  UIADD3 UR6, UR5, UR6, URZ ;  /* 0x0000000605067290 */ /* 0x000fe4000fffe03f */
[----:B------:R-:W-:Y:S02]  /*9830*/  USHF.R.S32.HI UR5, URZ, 0x1f, UR4 ;  /* 0x0000001f3f057899 */ /* 0x000fe40008011404 */
[----:B------:R-:W-:Y:S02]  /*9840*/  USHF.R.S32.HI UR7, URZ, 0x1f, UR6 ;  /* 0x0000001f3f077899 */ /* 0x000fe40008011406 */
[----:B------:R-:W-:-:S02]  /*9850*/  ULEA.HI UR5, UR5, UR4, URZ, 0x7 ;  /* 0x0000000405057291 */ /* 0x000fc4000f8f383f */
[----:B------:R-:W-:Y:S02]  /*9860*/  ULEA.HI UR7, UR7, UR6, URZ, 0x7 ;  /* 0x0000000607077291 */ /* 0x000fe4000f8f383f */
[----:B------:R-:W-:Y:S02]  /*9870*/  USHF.R.S32.HI UR44, URZ, 0x7, UR5 ;  /* 0x000000073f2c7899 */ /* 0x000fe40008011405 */
[----:B------:R-:W-:-:S04]  /*9880*/  USHF.R.S32.HI UR46, URZ, 0x7, UR7 ;  /* 0x000000073f2e7899 */ /* 0x000fc80008011407 */
[----:B------:R-:W-:Y:S02]  /*9890*/  UISETP.LT.AND UP0, UPT, UR44, UR46, UPT ;  /* 0x0000002e2c00728c */ /* 0x000fe4000bf01270 */
[----:B------:R-:W-:Y:S01]  /*98a0*/  UP2UR UR50, UPR, URZ, 0x2 ;  /* 0x000000023f327883 */ /* 0x000fe20008000000 */
[----:B0-----:R-:W-:Y:S01]  /*98b0*/  @P0 IMAD.WIDE R2, R24, 0x4, R2 ;  /* 0x0000000418020825 */ /* 0x001fe200078e0202 */
[----:B------:R-:W-:-:S04]  /*98c0*/  USEL UR11, UR44, UR46, UP0 ;  /* 0x0000002e2c0b7287 */ /* 0x000fc80008000000 */
[----:B------:R-:W-:Y:S01]  /*98d0*/  UISETP.GE.AND UP1, UPT, UR11, 0x1, UPT ;  /* 0x000000010b00788c */ /* 0x000fe2000bf26270 */
[----:B------:R0:W5:Y:S01]  /*98e0*/  @P0 LDG.E R19, desc[UR38][R2.64] ;  /* 0x0000002602130981 */ /* 0x000162000c1e1900 */
[----:B------:R-:W-:Y:S02]  /*98f0*/  USHF.R.U32.HI UR9, URZ, 0x10, UR45 ;  /* 0x000000103f097899 */ /* 0x000fe4000801162d */
[----:B------:R-:W-:Y:S02]  /*9900*/  ULOP3.LUT UR45, UR45, 0xffff, URZ, 0xc0, !UPT ;  /* 0x0000ffff2d2d7892 */ /* 0x000fe4000f8ec03f */
[----:B------:R-:W-:Y:S01]  /*9910*/  PLOP3.LUT P0, PT, PT, PT, UP1, 0x80, 0x0 ;  /* 0x000000000000781c */ /* 0x000fe20003f0f018 */
[----:B------:R-:W-:Y:S01]  /*9920*/  UISETP.NE.AND UP0, UPT, UR9, URZ, UPT ;  /* 0x0000003f0900728c */ /* 0x000fe2000bf05270 */
[----:B------:R-:W-:-:S10]  /*9930*/  UMOV UR41, URZ ;  /* 0x0000003f00297c82 */ /* 0x000fd40008000000 */
[----:B------:R-:W-:Y:S01]  /*9940*/  @!UP0 ULDC UR9, c[0x0][0x9f0] ;  /* 0x00027c0000098ab9 */ /* 0x000fe20000000800 */
[----:B0-----:R-:W-:Y:S05]  /*9950*/  @!P0 BRA `(.L_x_2206) ;  /* 0x0000000000788947 */ /* 0x001fea0003800000 */
[----:B------:R-:W-:Y:S01]  /*9960*/  IABS R2, UR9 ;  /* 0x0000000900027c13 */ /* 0x000fe20008000000 */
[----:B------:R-:W-:Y:S02]  /*9970*/  UIADD3 UR6, UR9, -0x1, UR11 ;  /* 0xffffffff09067890 */ /* 0x000fe4000fffe00b */
[----:B------:R-:W-:Y:S01]  /*9980*/  IABS R5, UR9 ;  /* 0x0000000900057c13 */ /* 0x000fe20008000000 */
[----:B------:R-:W-:Y:S01]  /*9990*/  UMOV UR4, URZ ;  /* 0x0000003f00047c82 */ /* 0x000fe20008000000 */
[----:B------:R-:W-:Y:S02]  /*99a0*/  R2UR UR10, R2 ;  /* 0x00000000020a72ca */ /* 0x000fe400000e0000 */
[----:B------:R-:W-:Y:S01]  /*99b0*/  IABS R4, UR6 ;  /* 0x0000000600047c13 */ /* 0x000fe20008000000 */
[----:B------:R-:W-:-:S03]  /*99c0*/  ULOP3.LUT UR6, UR6, UR9, URZ, 0x3c, !UPT ;  /* 0x0000000906067292 */ /* 0x000fc6000f8e3c3f */
[----:B------:R-:W-:-:S07]  /*99d0*/  R2UR UR8, R4 ;  /* 0x00000000040872ca */ /* 0x000fce00000e0000 */
        /* <DEDUP_REMOVED lines=22> */
.L_x_2206:
[----:B------:R-:W-:Y:S02]  /*9b40*/  UIMAD UR51, UR45, UR41, URZ ;  /* 0x000000292d3372a4 */ /* 0x000fe4000f8e023f */
[----:B------:R-:W-:Y:S02]  /*9b50*/  IMAD.U32 R3, RZ, RZ, UR41 ;  /* 0x00000029ff037e24 */ /* 0x000fe4000f8e00ff */
[----:B------:R-:W-:Y:S02]  /*9b60*/  IMAD.MOV.U32 R10, RZ, RZ, 0x1 ;  /* 0x00000001ff0a7424 */ /* 0x000fe400078e00ff */
[----:B------:R-:W-:-:S05]  /*9b70*/  IMAD.U32 R2, RZ, RZ, UR51 ;  /* 0x00000033ff027e24 */ /* 0x000fca000f8e00ff */
[----:B------:R-:W-:-:S04]  /*9b80*/  VIADDMNMX R2, R2, R3, UR11, PT ;  /* 0x0000000b02027e46 */ /* 0x000fc8000b800103 */
[----:B------:R-:W-:Y:S02]  /*9b90*/  R2UR UR52, R2 ;  /* 0x00000000023472ca */ /* 0x000fe400000e0000 */
[----:B------:R-:W-:-:S11]  /*9ba0*/  MOV R2, RZ ;  /* 0x000000ff00027202 */ /* 0x000fd60000000f00 */
        /* <DEDUP_REMOVED lines=14> */
[----:B------:R-:W-:Y:S01]  /*9c90*/  MOV R12, 0x1 ;  /* 0x00000001000c7802 */ /* 0x000fe20000000f00 */
        /* <DEDUP_REMOVED lines=8> */
[----:B------:R-:W-:-:S07]  /*9d20*/  IMAD.MOV.U32 R13, RZ, RZ, RZ ;  /* 0x000000ffff0d7224 */ /* 0x000fce00078e00ff */
[----:B------:R-:W-:-:S07]  /*9d30*/  LEPC R20, `(.L_x_2207) ;  /* 0x000000001014794e */ /* 0x000fce0000000000 */
[----:B0----5:R-:W-:Y:S05]  /*9d40*/  CALL.ABS.NOINC R2 ;  /* 0x0000000002007343 */ /* 0x021fea0003c00000 */
.L_x_2207:
        /* <DEDUP_REMOVED lines=20> */
.L_x_2209:
[----:B------:R0:W1:Y:S01]  /*9e90*/  LDC.64 R2, c[0x4][R16] ;  /* 0x0100000010027b82 */ /* 0x0000620000000a00 */
[----:B------:R-:W-:Y:S01]  /*9ea0*/  ULDC.64 UR4, c[0x4][0x88] ;  /* 0x0100220000047ab9 */ /* 0x000fe20000000a00 */
[----:B------:R-:W-:Y:S01]  /*9eb0*/  ULDC.64 UR6, c[0x4][0x90] ;  /* 0x0100240000067ab9 */ /* 0x000fe20000000a00 */
[----:B------:R-:W-:Y:S01]  /*9ec0*/  IMAD.U32 R4, RZ, RZ, UR4 ;  /* 0x00000004ff047e24 */ /* 0x000fe2000f8e00ff */
[----:B------:R-:W-:Y:S01]  /*9ed0*/  MOV R12, 0x1 ;  /* 0x00000001000c7802 */ /* 0x000fe20000000f00 */
[----:B------:R-:W-:Y:S01]  /*9ee0*/  IMAD.U32 R5, RZ, RZ, UR5 ;  /* 0x00000005ff057e24 */ /* 0x000fe2000f8e00ff */
[----:B------:R-:W-:Y:S01]  /*9ef0*/  ULDC.64 UR4, c[0x4][0x18] ;  /* 0x0100060000047ab9 */ /* 0x000fe20000000a00 */
[----:B------:R-:W-:Y:S02]  /*9f00*/  IMAD.U32 R6, RZ, RZ, UR6 ;  /* 0x00000006ff067e24 */ /* 0x000fe4000f8e00ff */
[----:B------:R-:W-:Y:S02]  /*9f10*/  IMAD.U32 R7, RZ, RZ, UR7 ;  /* 0x00000007ff077e24 */ /* 0x000fe4000f8e00ff */
[----:B------:R-:W-:-:S02]  /*9f20*/  IMAD.U32 R10, RZ, RZ, UR4 ;  /* 0x00000004ff0a7e24 */ /* 0x000fc4000f8e00ff */
[----:B------:R-:W-:Y:S02]  /*9f30*/  IMAD.U32 R11, RZ, RZ, UR5 ;  /* 0x00000005ff0b7e24 */ /* 0x000fe4000f8e00ff */
[----:B------:R-:W-:Y:S02]  /*9f40*/  IMAD.MOV.U32 R8, RZ, RZ, 0x70 ;  /* 0x00000070ff087424 */ /* 0x000fe400078e00ff */
[----:B0-----:R-:W-:-:S07]  /*9f50*/  IMAD.MOV.U32 R13, RZ, RZ, RZ ;  /* 0x000000ffff0d7224 */ /* 0x001fce00078e00ff */
[----:B------:R-:W-:-:S07]  /*9f60*/  LEPC R20, `(.L_x_2208) ;  /* 0x000000001014794e */ /* 0x000fce0000000000 */
[----:B-1----:R-:W-:Y:S05]  /*9f70*/  CALL.ABS.NOINC R2 ;  /* 0x0000000002007343 */ /* 0x002fea0003c00000 */
.L_x_2208:
        /* <DEDUP_REMOVED lines=8> */
[----:B------:R-:W-:Y:S01]  /*a000*/  LOP3.LUT R9, R22, 0x7f, RZ, 0xc0, !PT ;  /* 0x0000007f16097812 */ /* 0x000fe200078ec0ff */
[----:B------:R-:W-:Y:S01]  /*a010*/  IMAD.U32 R0, RZ, RZ, UR52 ;  /* 0x00000034ff007e24 */ /* 0x000fe2000f8e00ff */
[----:B-1----:R-:W-:Y:S01]  /*a020*/  ISETP.NE.AND P1, PT, R16, 0x1, PT ;  /* 0x000000011000780c */ /* 0x002fe20003f25270 */
[----:B------:R-:W-:Y:S01]  /*a030*/  IMAD.SHL.U32 R23, R22, 0x10, RZ ;  /* 0x0000001016177824 */ /* 0x000fe200078e00ff */
[----:B------:R-:W-:Y:S01]  /*a040*/  SHF.R.U32.HI R4, RZ, 0x3, R9 ;  /* 0x00000003ff047819 */ /* 0x000fe20000011609 */
[----:B------:R-:W-:Y:S02]  /*a050*/  VIADD R0, R0, 0xffffffff ;  /* 0xffffffff00007836 */ /* 0x000fe40000000000 */
[----:B------:R-:W-:Y:S01]  /*a060*/  IMAD.MOV.U32 R6, RZ, RZ, RZ ;  /* 0x000000ffff067224 */ /* 0x000fe200078e00ff */
[----:B------:R-:W-:Y:S01]  /*a070*/  LOP3.LUT R23, R23, 0x70, RZ, 0xc0, !PT ;  /* 0x0000007017177812 */ /* 0x000fe200078ec0ff */
[----:B------:R-:W-:-:S04]  /*a080*/  IMAD R4, R0, 0x80, R4 ;  /* 0x0000008000047824 */ /* 0x000fc800078e0204 */
[----:B------:R-:W-:Y:S02]  /*a090*/  IMAD.IADD R4, R23, 0x1, R4 ;  /* 0x0000000117047824 */ /* 0x000fe400078e0204 */
[----:B0-----:R-:W0:Y:S02]  /*a0a0*/  @P1 LDC R2, c[0x0][0x434] ;  /* 0x00010d00ff021b82 */ /* 0x001e240000000800 */
[C---:B-----5:R-:W-:Y:S01]  /*a0b0*/  IMAD.IADD R7, R4.reuse, 0x1, R19 ;  /* 0x0000000104077824 */ /* 0x060fe200078e0213 */
[----:B------:R-:W-:-:S04]  /*a0c0*/  ISETP.GE.AND P0, PT, R4, UR43, PT ;  /* 0x0000002b04007c0c */ /* 0x000fc8000bf06270 */
[----:B------:R-:W-:Y:S01]  /*a0d0*/  MOV R8, R7 ;  /* 0x0000000700087202 */ /* 0x000fe20000000f00 */
[----:B------:R-:W1:Y:S08]  /*a0e0*/  @P1 LDC R3, c[0x0][0x438] ;  /* 0x00010e00ff031b82 */ /* 0x000e700000000800 */
[----:B------:R-:W3:Y:S08]  /*a0f0*/  @!P0 LDC.64 R10, c[0x0][0x428] ;  /* 0x00010a00ff0a8b82 */ /* 0x000ef00000000a00 */
[----:B------:R-:W4:Y:S01]  /*a100*/  @!P0 LDC.64 R4, c[0x0][0x418] ;  /* 0x00010600ff048b82 */ /* 0x000f220000000a00 */
[----:B0-----:R-:W-:-:S05]  /*a110*/  @P1 IMAD.HI.U32 R2, R7, R2, RZ ;  /* 0x0000000207021227 */ /* 0x001fca00078e00ff */
[----:B-1----:R-:W-:-:S04]  /*a120*/  @P1 SHF.R.U32.HI R8, RZ, R3, R2 ;  /* 0x00000003ff081219 */ /* 0x002fc80000011602 */
[----:B------:R-:W-:Y:S02]  /*a130*/  @!P0 SHF.R.S32.HI R3, RZ, 0x1f, R8 ;  /* 0x0000001fff038819 */ /* 0x000fe40000011408 */
[----:B--2---:R-:W-:-:S05]  /*a140*/  SHF.R.S32.HI R29, RZ, 0x1f, R28 ;  /* 0x0000001fff1d7819 */ /* 0x004fca000001141c */
[----:B---3--:R-:W-:-:S04]  /*a150*/  @!P0 IMAD R2, R29, R10, RZ ;  /* 0x0000000a1d028224 */ /* 0x008fc800078e02ff */
[----:B------:R-:W-:Y:S02]  /*a160*/  @!P0 IMAD R11, R28, R11, R2 ;  /* 0x0000000b1c0b8224 */ /* 0x000fe400078e0202 */
[----:B------:R-:W-:-:S04]  /*a170*/  @!P0 IMAD.MOV.U32 R2, RZ, RZ, R8 ;  /* 0x000000ffff028224 */ /* 0x000fc800078e0008 */
[----:B------:R-:W-:-:S04]  /*a180*/  @!P0 IMAD.WIDE.U32 R2, R28, R10, R2 ;  /* 0x0000000a1c028225 */ /* 0x000fc800078e0002 */
[----:B------:R-:W-:Y:S01]  /*a190*/  @!P0 IMAD.IADD R3, R3, 0x1, R11 ;  /* 0x0000000103038824 */ /* 0x000fe200078e020b */
[----:B----4-:R-:W-:-:S04]  /*a1a0*/  @!P0 LEA R4, P1, R2, R4, 0x2 ;  /* 0x0000000402048211 */ /* 0x010fc800078210ff */
[----:B------:R-:W-:-:S05]  /*a1b0*/  @!P0 LEA.HI.X R5, R2, R5, R3, 0x2, P1 ;  /* 0x0000000502058211 */ /* 0x000fca00008f1403 */
[----:B------:R0:W5:Y:S01]  /*a1c0*/  @!P0 LDG.E R6, desc[UR38][R4.64] ;  /* 0x0000002604068981 */ /* 0x000162000c1e1900 */
[----:B------:R-:W-:-:S03]  /*a1d0*/  UMOV UR4, 0xffffffff ;  /* 0xffffffff00047882 */ /* 0x000fc60000000000 */
[----:B------:R-:W-:Y:S05]  /*a1e0*/  BRA.DIV UR4, `(.L_x_2210) ;  /* 0x0000003204887947 */ /* 0x000fea000b800000 */
.L_x_2250:
[----:B------:R-:W-:Y:S01]  /*a1f0*/  ULOP3.LUT UR4, UR40, 0x2, URZ, 0xfc, !UPT ;  /* 0x0000000228047892 */ /* 0x000fe2000f8efc3f */
[----:B------:R-:W-:Y:S02]  /*a200*/  IMAD.MOV R2, RZ, RZ, -R8 ;  /* 0x000000ffff027224 */ /* 0x000fe400078e0a08 */
[----:B------:R-:W-:Y:S02]  /*a210*/  IMAD.U32 R27, RZ, RZ, UR42 ;  /* 0x0000002aff1b7e24 */ /* 0x000fe4000f8e00ff */
[----:B0-----:R-:W-:Y:S02]  /*a220*/  IMAD.SHL.U32 R4, R22, 0x8, RZ ;  /* 0x0000000816047824 */ /* 0x001fe400078e00ff */
[----:B------:R-:W-:Y:S01]  /*a230*/  IMAD.U32 R3, RZ, RZ, UR4 ;  /* 0x00000004ff037e24 */ /* 0x000fe2000f8e00ff */
[----:B------:R-:W-:Y:S01]  /*a240*/  SHF.R.S32.HI R27, RZ, 0x1f, R27 ;  /* 0x0000001fff1b7819 */ /* 0x000fe2000001141b */
[----:B------:R-:W-:Y:S01]  /*a250*/  IMAD R7, R16, R2, R7 ;  /* 0x0000000210077224 */ /* 0x000fe200078e0207 */
[----:B------:R-:W-:Y:S01]  /*a260*/  LOP3.LUT R16, R4, 0x38, RZ, 0xc0, !PT ;  /* 0x0000003804107812 */ /* 0x000fe200078ec0ff */
[----:B------:R-:W-:Y:S01]  /*a270*/  IMAD.MOV.U32 R26, RZ, RZ, R0 ;  /* 0x000000ffff1a7224 */ /* 0x000fe200078e0000 */
[----:B------:R-:W-:-:S13]  /*a280*/  ISETP.NE.AND P0, PT, R3, 0x3, PT ;  /* 0x000000030300780c */ /* 0x000fda0003f05270 */
[----:B------:R-:W-:Y:S05]  /*a290*/  @!P0 BRA `(.L_x_2211) ;  /* 0x0000000000048947 */ /* 0x000fea0003800000 */
[----:B------:R-:W-:Y:S01]  /*a2a0*/  BPT.TRAP 0x1 ;  /* 0x000000040000795c */ /* 0x000fe20000300000 */
.L_x_2211:
[----:B------:R-:W-:Y:S01]  /*a2b0*/  IMAD.MOV.U32 R10, RZ, RZ, 0x1 ;  /* 0x00000001ff0a7424 */ /* 0x000fe200078e00ff */
[----:B------:R-:W-:Y:S01]  /*a2c0*/  SHF.R.S32.HI R8, RZ, 0x1f, R7 ;  /* 0x0000001fff087819 */ /* 0x000fe20000011407 */
[----:B------:R-:W-:Y:S01]  /*a2d0*/  ULDC.64 UR4, c[0x0][0x328] ;  /* 0x0000ca0000047ab9 */ /* 0x000fe20000000a00 */
[----:B------:R-:W-:Y:S02]  /*a2e0*/  R2UR UR6, R27 ;  /* 0x000000001b0672ca */ /* 0x000fe400000e0000 */
[----:B------:R-:W-:Y:S01]  /*a2f0*/  SHF.L.U32 R10, R10, 0x1f, RZ ;  /* 0x0000001f0a0a7819 */ /* 0x000fe200000006ff */
[----:B------:R-:W-:-:S03]  /*a300*/  IMAD R2, R8, UR4, RZ ;  /* 0x0000000408027c24 */ /* 0x000fc6000f8e02ff */
[----:B------:R-:W0:Y:S01]  /*a310*/  SYNCS.PHASECHK.TRANS64.TRYWAIT P0, [UR47+0x16840], R10 ;  /* 0x0168400aff0075a7 */ /* 0x000e22000800016f */
[C---:B------:R-:W-:Y:S02]  /*a320*/  IMAD R5, R7.reuse, UR5, R2 ;  /* 0x0000000507057c24 */ /* 0x040fe4000f8e0202 */
[----:B------:R-:W-:Y:S01]  /*a330*/  IMAD.WIDE.U32 R2, R7, UR4, RZ ;  /* 0x0000000407027c25 */ /* 0x000fe2000f8e00ff */
[----:B------:R-:W-:-:S04]  /*a340*/  ULDC.64 UR4, c[0x0][0x338] ;  /* 0x0000ce0000047ab9 */ /* 0x000fc80000000a00 */
[----:B------:R-:W-:Y:S02]  /*a350*/  IADD3 R3, R3, R5, RZ ;  /* 0x0000000503037210 */ /* 0x000fe40007ffe0ff */
[----:B-----5:R-:W-:Y:S01]  /*a360*/  SHF.R.S32.HI R5, RZ, 0x1f, R6 ;  /* 0x0000001fff057819 */ /* 0x020fe20000011406 */
[----:B------:R-:W-:-:S04]  /*a370*/  IMAD.WIDE.U32 R2, R6, UR4, R2 ;  /* 0x0000000406027c25 */ /* 0x000fc8000f8e0002 */
[----:B------:R-:W-:-:S04]  /*a380*/  IMAD R11, R5, UR4, RZ ;  /* 0x00000004050b7c24 */ /* 0x000fc8000f8e02ff */
        /* <DEDUP_REMOVED lines=12> */
.L_x_2251:
[----:B------:R-:W-:Y:S01]  /*a450*/  ULDC.64 UR4, c[0x0][0x300] ;  /* 0x0000c00000047ab9 */ /* 0x000fe20000000a00 */
[----:B------:R-:W-:Y:S01]  /*a460*/  R2UR UR6, R27 ;  /* 0x000000001b0672ca */ /* 0x000fe200000e0000 */
[----:B------:R-:W-:Y:S01]  /*a470*/  IMAD R8, R8, UR4, RZ ;  /* 0x0000000408087c24 */ /* 0x000fe2000f8e02ff */
[----:B------:R-:W-:Y:S01]  /*a480*/  SHF.R.U32.HI R12, RZ, 0x3, R9 ;  /* 0x00000003ff0c7819 */ /* 0x000fe20000011609 */
[----:B0-----:R-:W-:-:S04]  /*a490*/  IMAD.WIDE.U32 R2, R7, UR4, RZ ;  /* 0x0000000407027c25 */ /* 0x001fc8000f8e00ff */
[----:B------:R-:W-:Y:S01]  /*a4a0*/  IMAD R11, R7, UR5, R8 ;  /* 0x00000005070b7c24 */ /* 0x000fe2000f8e0208 */
[----:B------:R-:W-:Y:S01]  /*a4b0*/  ULDC.64 UR4, c[0x0][0x310] ;  /* 0x0000c40000047ab9 */ /* 0x000fe20000000a00 */
[----:B------:R-:W-:Y:S02]  /*a4c0*/  IMAD.MOV.U32 R7, RZ, RZ, -0x80 ;  /* 0xffffff80ff077424 */ /* 0x000fe400078e00ff */
[----:B------:R-:W-:Y:S02]  /*a4d0*/  IMAD.IADD R3, R3, 0x1, R11 ;  /* 0x0000000103037824 */ /* 0x000fe400078e020b */
[----:B------:R-:W-:Y:S02]  /*a4e0*/  IMAD R5, R5, UR4, RZ ;  /* 0x0000000405057c24 */ /* 0x000fe4000f8e02ff */
[----:B------:R-:W-:-:S04]  /*a4f0*/  IMAD.WIDE.U32 R2, R6, UR4, R2 ;  /* 0x0000000406027c25 */ /* 0x000fc8000f8e0002 */
[----:B------:R-:W-:Y:S01]  /*a500*/  IMAD R5, R6, UR5, R5 ;  /* 0x0000000506057c24 */ /* 0x000fe2000f8e0205 */
[----:B------:R-:W-:Y:S01]  /*a510*/  ULDC.64 UR4, c[0x0][0x308] ;  /* 0x0000c20000047ab9 */ /* 0x000fe20000000a00 */
[----:B------:R-:W-:Y:S02]  /*a520*/  IMAD R6, R0, R7, UR43 ;  /* 0x0000002b00067e24 */ /* 0x000fe4000f8e0207 */
[----:B------:R-:W-:Y:S02]  /*a530*/  IMAD.IADD R3, R3, 0x1, R5 ;  /* 0x0000000103037824 */ /* 0x000fe400078e0205 */
[----:B------:R-:W-:Y:S01]  /*a540*/  IMAD.U32 R5, RZ, RZ, UR4 ;  /* 0x00000004ff057e24 */ /* 0x000fe2000f8e00ff */
[----:B------:R-:W-:-:S03]  /*a550*/  UIMAD UR4, UR6, UR4, URZ ;  /* 0x00000004060472a4 */ /* 0x000fc6000f8e023f */
[----:B------:R-:W-:Y:S01]  /*a560*/  IMAD.WIDE.U32 R2, R5, UR42, R2 ;  /* 0x0000002a05027c25 */ /* 0x000fe2000f8e0002 */
[----:B------:R-:W-:Y:S01]  /*a570*/  UIMAD UR4, UR42, UR5, UR4 ;  /* 0x000000052a0472a4 */ /* 0x000fe2000f8e0204 */
[----:B------:R-:W-:Y:S01]  /*a580*/  LOP3.LUT R5, R4, 0x1c0, RZ, 0xc0, !PT ;  /* 0x000001c004057812 */ /* 0x000fe200078ec0ff */
[----:B------:R-:W-:Y:S02]  /*a590*/  ULDC.64 UR6, c[0x0][0x2e8] ;  /* 0x0000ba0000067ab9 */ /* 0x000fe40000000a00 */
[----:B------:R-:W-:Y:S02]  /*a5a0*/  LEA R0, P0, R2, UR6, 0x1 ;  /* 0x0000000602007c11 */ /* 0x000fe4000f8008ff */
[----:B------:R-:W-:Y:S01]  /*a5b0*/  IADD3 R3, R3, UR4, RZ ;  /* 0x0000000403037c10 */ /* 0x000fe2000fffe0ff */
[----:B------:R-:W-:Y:S01]  /*a5c0*/  ULDC UR4, c[0x0][0x2f4] ;  /* 0x0000bd0000047ab9 */ /* 0x000fe20000000800 */
[----:B------:R-:W-:Y:S02]  /*a5d0*/  LOP3.LUT R5, R5, 0x38, R4, 0xf8, !PT ;  /* 0x0000003805057812 */ /* 0x000fe400078ef804 */
[----:B------:R-:W-:Y:S01]  /*a5e0*/  ISETP.GE.AND P3, PT, R16, UR4, PT ;  /* 0x0000000410007c0c */ /* 0x000fe2000bf66270 */
[----:B------:R-:W-:Y:S01]  /*a5f0*/  UMOV UR4, 0xffffffff ;  /* 0xffffffff00047882 */ /* 0x000fe20000000000 */
[----:B------:R-:W-:-:S02]  /*a600*/  LEA.HI.X R4, R2, UR7, R3, 0x1, P0 ;  /* 0x0000000702047c11 */ /* 0x000fc400080f0c03 */
[----:B------:R-:W-:Y:S02]  /*a610*/  P2R R2, PR, RZ, 0x8 ;  /* 0x00000008ff027803 */ /* 0x000fe40000000000 */
[----:B------:R-:W-:Y:S01]  /*a620*/  LOP3.LUT R3, R5, 0x38, R22, 0x78, !PT ;  /* 0x0000003805037812 */ /* 0x000fe200078e7816 */
[----:B------:R-:W-:Y:S02]  /*a630*/  IMAD.IADD R5, R6, 0x1, -R12 ;  /* 0x0000000106057824 */ /* 0x000fe400078e0a0c */
[----:B------:R0:W-:Y:S01]  /*a640*/  STL [R1], R2 ;  /* 0x0000000201007387 */ /* 0x0001e20000100800 */
[----:B------:R-:W-:Y:S02]  /*a650*/  IMAD.SHL.U32 R22, R9, 0x8, RZ ;  /* 0x0000000809167824 */ /* 0x000fe400078e00ff */
[----:B------:R-:W-:-:S03]  /*a660*/  ISETP.GE.AND P0, PT, R5, 0x1, PT ;  /* 0x000000010500780c */ /* 0x000fc60003f06270 */
[----:B------:R-:W-:Y:S01]  /*a670*/  LOP3.LUT R22, R3, 0x200, R22, 0xf8, !PT ;  /* 0x0000020003167812 */ /* 0x000fe200078ef816 */
[----:B------:R-:W-:Y:S09]  /*a680*/  BRA.DIV UR4, `(.L_x_2213) ;  /* 0x0000002e04987947 */ /* 0x000ff2000b800000 */
[----:B------:R-:W1:Y:S01]  /*a690*/  SHFL.IDX PT, R14, R0, RZ, 0x181f ;  /* 0x00181fff000e7589 */ /* 0x000e6200000e0000 */
[----:B------:R-:W-:-:S03]  /*a6a0*/  @P0 LEA R7, R22, UR47, 0x1 ;  /* 0x0000002f16070c11 */ /* 0x000fc6000f8e08ff */
[----:B0-----:R-:W0:Y:S04]  /*a6b0*/  SHFL.IDX PT, R2, R4, RZ, 0x181f ;  /* 0x00181fff04027589 */ /* 0x001e2800000e0000 */
[----:B------:R-:W-:Y:S04]  /*a6c0*/  SHFL.IDX PT, R8, R4, 0x1, 0x181f ;  /* 0x00381f0004087f89 */ /* 0x000fe800000e0000 */
[----:B------:R-:W-:Y:S04]  /*a6d0*/  SHFL.IDX PT, R9, R0, 0x2, 0x181f ;  /* 0x00581f0000097f89 */ /* 0x000fe800000e0000 */
[----:B------:R-:W-:Y:S01]  /*a6e0*/  SHFL.IDX PT, R6, R4, 0x2, 0x181f ;  /* 0x00581f0004067f89 */ /* 0x000fe200000e0000 */
[----:B-1----:R-:W-:-:S05]  /*a6f0*/  @P0 LEA R14, P1, R16, R14, 0x1 ;  /* 0x0000000e100e0211 */ /* 0x002fca00078208ff */
[----:B0-----:R-:W-:Y:S01]  /*a700*/  @P0 IMAD.X R3, RZ, RZ, R2, P1 ;  /* 0x000000ffff030224 */ /* 0x001fe200008e0602 */
[C---:B------:R-:W-:Y:S01]  /*a710*/  ISETP.GE.AND P1, PT, R5.reuse, 0x21, PT ;  /* 0x000000210500780c */ /* 0x040fe20003f26270 */
[----:B------:R-:W-:Y:S02]  /*a720*/  @P0 IMAD.MOV.U32 R2, RZ, RZ, R14 ;  /* 0x000000ffff020224 */ /* 0x000fe400078e000e */
[----:B------:R-:W0:Y:S04]  /*a730*/  SHFL.IDX PT, R14, R0, 0x1, 0x181f ;  /* 0x00381f00000e7f89 */ /* 0x000e2800000e0000 */
[----:B------:R1:W-:Y:S01]  /*a740*/  @P0 LDGSTS.E.BYPASS.LTC128B.128 [R7+0xe400], desc[UR38][R2.64], !P3 ;  /* 0x0e40000002070fae */ /* 0x0003e2000d901d66 */
[----:B------:R-:W-:-:S05]  /*a750*/  ISETP.GE.AND P0, PT, R5, 0x11, PT ;  /* 0x000000110500780c */ /* 0x000fca0003f06270 */
[C---:B------:R-:W-:Y:S01]  /*a760*/  @P1 LEA R25, R22.reuse, UR47, 0x1 ;  /* 0x0000002f16191c11 */ /* 0x040fe2000f8e08ff */
[----:B-1----:R-:W-:Y:S07]  /*a770*/  SHFL.IDX PT, R7, R4, 0x3, 0x181f ;  /* 0x00781f0004077f89 */ /* 0x002fee00000e0000 */
[----:B------:R-:W-:Y:S02]  /*a780*/  @P0 LEA R21, R22, UR47, 0x1 ;  /* 0x0000002f16150c11 */ /* 0x000fe4000f8e08ff */
[----:B0-----:R-:W-:-:S02]  /*a790*/  @P0 LEA R2, P2, R16, R14, 0x1 ;  /* 0x0000000e10020211 */ /* 0x001fc400078408ff */
[----:B------:R-:W0:Y:S03]  /*a7a0*/  SHFL.IDX PT, R14, R0, 0x3, 0x181f ;  /* 0x00781f00000e7f89 */ /* 0x000e2600000e0000 */
[----:B------:R-:W-:-:S05]  /*a7b0*/  @P0 IMAD.X R3, RZ, RZ, R8, P2 ;  /* 0x000000ffff030224 */ /* 0x000fca00010e0608 */
[----:B------:R1:W-:Y:S02]  /*a7c0*/  @P0 LDGSTS.E.BYPASS.LTC128B.128 [R21+0xec00], desc[UR38][R2.64], !P3 ;  /* 0x0ec0000002150fae */ /* 0x0003e4000d901d66 */
[----:B-1----:R-:W-:Y:S02]  /*a7d0*/  @P1 LEA R2, P0, R16, R9, 0x1 ;  /* 0x0000000910021211 */ /* 0x002fe400078008ff */
[----:B------:R-:W1:Y:S03]  /*a7e0*/  SHFL.IDX PT, R9, R0, 0x4, 0x181f ;  /* 0x00981f0000097f89 */ /* 0x000e6600000e0000 */
        /* <DEDUP_REMOVED lines=9> */
[----:B------:R-:W-:Y:S02]  /*a880*/  @P0 IMAD.X R3, RZ, RZ, R7, P2 ;  /* 0x000000ffff030224 */ /* 0x000fe400010e0607 */
[----:B------:R-:W3:Y:S04]  /*a890*/  SHFL.IDX PT, R7, R4, 0x5, 0x181f ;  /* 0x00b81f0004077f89 */ /* 0x000ee800000e0000 */
[----:B------:R1:W-:Y:S02]  /*a8a0*/  @P0 LDGSTS.E.BYPASS.LTC128B.128 [R21+0xfc00], desc[UR38][R2.64], !P3 ;  /* 0x0fc0000002150fae */ /* 0x0003e4000d901d66 */
[----:B-1----:R-:W-:-:S02]  /*a8b0*/  @P1 LEA R2, P0, R16, R9, 0x1 ;  /* 0x0000000910021211 */ /* 0x002fc400078008ff */
[----:B------:R-:W1:Y:S03]  /*a8c0*/  SHFL.IDX PT, R9, R0, 0x6, 0x181f ;  /* 0x00d81f0000097f89 */ /* 0x000e6600000e0000 */
[----:B--2---:R-:W-:Y:S01]  /*a8d0*/  @P1 IMAD.X R3, RZ, RZ, R6, P0 ;  /* 0x000000ffff031224 */ /* 0x004fe200000e0606 */
[C---:B------:R-:W-:Y:S01]  /*a8e0*/  ISETP.GE.AND P0, PT, R5.reuse, 0x51, PT ;  /* 0x000000510500780c */ /* 0x040fe20003f06270 */
[----:B------:R-:W2:Y:S04]  /*a8f0*/  SHFL.IDX PT, R6, R4, 0x6, 0x181f ;  /* 0x00d81f0004067f89 */ /* 0x000ea800000e0000 */
[----:B------:R0:W-:Y:S01]  /*a900*/  @P1 LDGSTS.E.BYPASS.LTC128B.128 [R25+0x10400], desc[UR38][R2.64], !P3 ;  /* 0x1040000002191fae */ /* 0x0001e2000d901d66 */
[----:B------:R-:W-:-:S03]  /*a910*/  ISETP.GE.AND P1, PT, R5, 0x61, PT ;  /* 0x000000610500780c */ /* 0x000fc60003f26270 */
[----:B------:R-:W4:Y:S04]  /*a920*/  SHFL.IDX PT, R4, R4, 0x7, 0x181f ;  /* 0x00f81f0004047f89 */ /* 0x000f2800000e0000 */
[----:B0-----:R-:W-:Y:S02]  /*a930*/  @P0 LEA R2, P2, R16, R14, 0x1 ;  /* 0x0000000e10020211 */ /* 0x001fe400078408ff */
[----:B------:R0:W0:Y:S02]  /*a940*/  SHFL.IDX PT, R14, R0, 0x7, 0x181f ;  /* 0x00f81f00000e7f89 */ /* 0x00002400000e0000 */
[----:B---3--:R-:W-:Y:S02]  /*a950*/  @P0 IADD3.X R3, RZ, R7, RZ, P2, !PT ;  /* 0x00000007ff030210 */ /* 0x008fe400017fe4ff */
[----:B------:R-:W-:-:S05]  /*a960*/  @P0 LEA R7, R22, UR47, 0x1 ;  /* 0x0000002f16070c11 */ /* 0x000fca000f8e08ff */
[----:B------:R1:W-:Y:S02]  /*a970*/  @P0 LDGSTS.E.BYPASS.LTC128B.128 [R7+0x10c00], desc[UR38][R2.64], !P3 ;  /* 0x10c0000002070fae */ /* 0x0003e4000d901d66 */
[----:B-1----:R-:W-:Y:S02]  /*a980*/  @P1 LEA R2, P0, R16, R9, 0x1 ;  /* 0x0000000910021211 */ /* 0x002fe400078008ff */
[----:B------:R-:W-:-:S03]  /*a990*/  @P1 LEA R9, R22, UR47, 0x1 ;  /* 0x0000002f16091c11 */ /* 0x000fc6000f8e08ff */
[----:B--2---:R-:W-:-:S05]  /*a9a0*/  @P1 IMAD.X R3, RZ, RZ, R6, P0 ;  /* 0x000000ffff031224 */ /* 0x004fca00000e0606 */
[----:B0---4-:R1:W-:Y:S03]  /*a9b0*/  @P1 LDGSTS.E.BYPASS.LTC128B.128 [R9+0x11400], desc[UR38][R2.64], !P3 ;  /* 0x1140000002091fae */ /* 0x0113e6000d901d66 */
.L_x_2269:
        /* <DEDUP_REMOVED lines=17> */
.L_x_2214:
        /* <DEDUP_REMOVED lines=30> */
.L_x_2215:
[----:B------:R-:W-:Y:S01]  /*acb0*/  IMAD.U32 R4, RZ, RZ, UR36 ;  /* 0x00000024ff047e24 */ /* 0x000fe2000f8e00ff */
[----:B------:R-:W-:Y:S01]  /*acc0*/  ULDC.64 UR4, c[0x0][0x2e0] ;  /* 0x0000b80000047ab9 */ /* 0x000fe20000000a00 */
[----:B------:R-:W-:Y:S01]  /*acd0*/  IMAD.U32 R3, RZ, RZ, UR48 ;  /* 0x00000030ff037e24 */ /* 0x000fe2000f8e00ff */
[----:B------:R-:W-:Y:S01]  /*ace0*/  UISETP.NE.AND UP0, UPT, UR50, URZ, UPT ;  /* 0x0000003f3200728c */ /* 0x000fe2000bf05270 */
[----:B------:R-:W-:Y:S01]  /*acf0*/  IMAD R25, R25, UR4, RZ ;  /* 0x0000000419197c24 */ /* 0x000fe2000f8e02ff */
[----:B------:R-:W0:Y:S01]  /*ad00*/  LDC R9, c[0x0][0x448] ;  /* 0x00011200ff097b82 */ /* 0x000e220000000800 */
[----:B------:R-:W-:Y:S02]  /*ad10*/  IMAD.MOV.U32 R2, RZ, RZ, R4 ;  /* 0x000000ffff027224 */ /* 0x000fe400078e0004 */
[C---:B------:R-:W-:Y:S01]  /*ad20*/  IMAD R25, R24.reuse, UR5, R25 ;  /* 0x0000000518197c24 */ /* 0x040fe2000f8e0219 */
[----:B------:R-:W-:Y:S01]  /*ad30*/  PLOP3.LUT P0, PT, PT, PT, UP0, 0x80, 0x0 ;  /* 0x000000000000781c */ /* 0x000fe20003f0f008 */
[----:B------:R-:W-:Y:S01]  /*ad40*/  IMAD.WIDE.U32 R2, R24, UR4, R2 ;  /* 0x0000000418027c25 */ /* 0x000fe2000f8e0002 */
[----:B------:R-:W-:Y:S01]  /*ad50*/  PLOP3.LUT P1, PT, PT, PT, UP0, 0x80, 0x0 ;  /* 0x000000000000781c */ /* 0x000fe20003f2f008 */
[----:B------:R-:W1:Y:S01]  /*ad60*/  S2R R24, SR_TID.X ;  /* 0x0000000000187919 */ /* 0x000e620000002100 */
[----:B------:R-:W-:Y:S01]  /*ad70*/  PLOP3.LUT P2, PT, PT, PT, UP0, 0x80, 0x0 ;  /* 0x000000000000781c */ /* 0x000fe20003f4f008 */
[----:B------:R-:W-:Y:S01]  /*ad80*/  IMAD.U32 R5, RZ, RZ, UR37 ;  /* 0x00000025ff057e24 */ /* 0x000fe2000f8e00ff */
[----:B------:R-:W-:Y:S01]  /*ad90*/  @UP0 ULDC UR4, c[0x0][0x44c] ;  /* 0x0001130000040ab9 */ /* 0x000fe20000000800 */
[----:B------:R-:W-:Y:S01]  /*ada0*/  IMAD.U32 R5, RZ, RZ, UR49 ;  /* 0x00000031ff057e24 */ /* 0x000fe2000f8e00ff */
[----:B------:R-:W-:Y:S01]  /*adb0*/  @UP0 ULDC UR5, c[0x0][0x450] ;  /* 0x0001140000050ab9 */ /* 0x000fe20000000800 */
[----:B------:R-:W-:Y:S01]  /*adc0*/  IMAD.IADD R3, R3, 0x1, R25 ;  /* 0x0000000103037824 */ /* 0x000fe200078e0219 */
[----:B-1----:R-:W-:-:S04]  /*add0*/  LOP3.LUT R24, R24, 0x7f, RZ, 0xc0, !PT ;  /* 0x0000007f18187812 */ /* 0x002fc800078ec0ff */
[----:B------:R-:W-:-:S04]  /*ade0*/  SHF.R.U32.HI R24, RZ, 0x3, R24 ;  /* 0x00000003ff187819 */ /* 0x000fc80000011618 */
[----:B------:R-:W-:-:S05]  /*adf0*/  IADD3 R0, R23, R24, RZ ;  /* 0x0000001817007210 */ /* 0x000fca0007ffe0ff */
[----:B------:R-:W-:-:S04]  /*ae00*/  IMAD R4, R5, 0xc0, R0 ;  /* 0x000000c005047824 */ /* 0x000fc800078e0200 */
[C---:B------:R-:W-:Y:S01]  /*ae10*/  @P0 IMAD.HI.U32 R0, R4.reuse, UR4, RZ ;  /* 0x0000000404000c27 */ /* 0x040fe2000f8e00ff */
[----:B------:R-:W-:Y:S01]  /*ae20*/  PLOP3.LUT P0, PT, PT, PT, UP0, 0x80, 0x0 ;  /* 0x000000000000781c */ /* 0x000fe20003f0f008 */
[----:B------:R-:W-:Y:S02]  /*ae30*/  @UP0 ULDC UR4, c[0x0][0x44c] ;  /* 0x0001130000040ab9 */ /* 0x000fe40000000800 */
[----:B------:R-:W-:Y:S01]  /*ae40*/  IMAD.MOV.U32 R5, RZ, RZ, R4 ;  /* 0x000000ffff057224 */ /* 0x000fe200078e0004 */
[----:B------:R-:W-:Y:S01]  /*ae50*/  @P1 SHF.R.U32.HI R5, RZ, UR5, R0 ;  /* 0x00000005ff051c19 */ /* 0x000fe20008011600 */
[----:B------:R-:W-:-:S04]  /*ae60*/  VIADD R0, R4, 0x80 ;  /* 0x0000008004007836 */ /* 0x000fc80000000000 */
[----:B------:R-:W-:Y:S02]  /*ae70*/  IMAD.MOV R15, RZ, RZ, -R5 ;  /* 0x000000ffff0f7224 */ /* 0x000fe400078e0a05 */
[----:B------:R-:W-:Y:S01]  /*ae80*/  @P2 IMAD.HI.U32 R6, R0, UR4, RZ ;  /* 0x0000000400062c27 */ /* 0x000fe2000f8e00ff */
[----:B------:R-:W-:-:S03]  /*ae90*/  @UP0 ULDC UR4, c[0x0][0x450] ;  /* 0x0001140000040ab9 */ /* 0x000fc60000000800 */
[----:B0-----:R-:W-:Y:S01]  /*aea0*/  IMAD R15, R9, R15, R4 ;  /* 0x0000000f090f7224 */ /* 0x001fe200078e0204 */
[----:B------:R-:W-:Y:S01]  /*aeb0*/  SHF.R.S32.HI R4, RZ, 0x1f, R5 ;  /* 0x0000001fff047819 */ /* 0x000fe20000011405 */
[----:B------:R-:W-:Y:S01]  /*aec0*/  IMAD.MOV.U32 R11, RZ, RZ, R0 ;  /* 0x000000ffff0b7224 */ /* 0x000fe200078e0000 */
[----:B------:R-:W-:Y:S01]  /*aed0*/  @P0 SHF.R.U32.HI R11, RZ, UR4, R6 ;  /* 0x00000004ff0b0c19 */ /* 0x000fe20008011606 */
[----:B------:R-:W-:Y:S02]  /*aee0*/  ULDC.64 UR4, c[0x0][0x2d0] ;  /* 0x0000b40000047ab9 */ /* 0x000fe40000000a00 */
[----:B------:R-:W-:Y:S01]  /*aef0*/  IMAD R6, R4, UR4, RZ ;  /* 0x0000000404067c24 */ /* 0x000fe2000f8e02ff */
[--C-:B------:R-:W-:Y:S01]  /*af00*/  SHF.R.S32.HI R4, RZ, 0x1f, R11.reuse ;  /* 0x0000001fff047819 */ /* 0x100fe2000001140b */
[----:B------:R-:W-:Y:S02]  /*af10*/  IMAD.MOV R8, RZ, RZ, -R11 ;  /* 0x000000ffff087224 */ /* 0x000fe400078e0a0b */
[----:B------:R-:W-:-:S02]  /*af20*/  IMAD R13, R5, UR5, R6 ;  /* 0x00000005050d7c24 */ /* 0x000fc4000f8e0206 */
[----:B------:R-:W-:Y:S02]  /*af30*/  IMAD R10, R4, UR4, RZ ;  /* 0x00000004040a7c24 */ /* 0x000fe4000f8e02ff */
[----:B------:R-:W-:-:S04]  /*af40*/  IMAD.WIDE.U32 R6, R11, UR4, R2 ;  /* 0x000000040b067c25 */ /* 0x000fc8000f8e0002 */
[----:B------:R-:W-:Y:S02]  /*af50*/  IMAD R21, R11, UR5, R10 ;  /* 0x000000050b157c24 */ /* 0x000fe4000f8e020a */
[----:B------:R-:W-:Y:S01]  /*af60*/  IMAD R11, R9, R8, R0 ;  /* 0x00000008090b7224 */ /* 0x000fe200078e0200 */
[----:B------:R-:W-:Y:S01]  /*af70*/  SHF.R.S32.HI R0, RZ, 0x1f, R15 ;  /* 0x0000001fff007819 */ /* 0x000fe2000001140f */
[----:B------:R-:W-:Y:S01]  /*af80*/  IMAD.WIDE.U32 R4, R5, UR4, R2 ;  /* 0x0000000405047c25 */ /* 0x000fe2000f8e0002 */
[----:B------:R-:W-:-:S03]  /*af90*/  ULDC.64 UR4, c[0x0][0x2c8] ;  /* 0x0000b20000047ab9 */ /* 0x000fc60000000a00 */
[----:B------:R-:W-:Y:S02]  /*afa0*/  IMAD R0, R0, UR4, RZ ;  /* 0x0000000400007c24 */ /* 0x000fe4000f8e02ff */
[----:B------:R-:W-:Y:S02]  /*afb0*/  IMAD.IADD R3, R5, 0x1, R13 ;  /* 0x0000000105037824 */ /* 0x000fe400078e020d */
[----:B------:R-:W-:Y:S02]  /*afc0*/  IMAD.MOV.U32 R2, RZ, RZ, R4 ;  /* 0x000000ffff027224 */ /* 0x000fe400078e0004 */
[C---:B------:R-:W-:Y:S01]  /*afd0*/  IMAD R13, R15.reuse, UR5, R0 ;  /* 0x000000050f0d7c24 */ /* 0x040fe2000f8e0200 */
[----:B------:R-:W-:Y:S01]  /*afe0*/  SHF.R.S32.HI R0, RZ, 0x1f, R11 ;  /* 0x0000001fff007819 */ /* 0x000fe2000001140b */
[----:B------:R-:W-:Y:S01]  /*aff0*/  IMAD.WIDE.U32 R4, R15, UR4, R2 ;  /* 0x000000040f047c25 */ /* 0x000fe2000f8e0002 */
[----:B------:R-:W-:-:S03]  /*b000*/  IADD3 R3, R7, R21, RZ ;  /* 0x0000001507037210 */ /* 0x000fc60007ffe0ff */
        /* <DEDUP_REMOVED lines=15> */
[----:B------:R-:W0:Y:S01]  /*b100*/  SHFL.IDX PT, R14, R7, RZ, 0x181f ;  /* 0x00181fff070e7589 */ /* 0x000e2200000e0000 */
[----:B------:R-:W-:Y:S01]  /*b110*/  IMAD.U32 R5, RZ, RZ, UR49 ;  /* 0x00000031ff057e24 */ /* 0x000fe2000f8e00ff */
[----:B------:R-:W-:Y:S02]  /*b120*/  ULDC UR4, c[0x0][0x288] ;  /* 0x0000a20000047ab9 */ /* 0x000fe40000000800 */
[----:B------:R-:W1:Y:S01]  /*b130*/  SHFL.IDX PT, R2, R8, RZ, 0x181f ;  /* 0x00181fff08027589 */ /* 0x000e6200000e0000 */
[----:B------:R-:W-:Y:S02]  /*b140*/  IMAD R4, R9, UR4, RZ ;  /* 0x0000000409047c24 */ /* 0x000fe4000f8e02ff */
[----:B------:R-:W-:Y:S01]  /*b150*/  IMAD R5, R5, 0xc0, R24 ;  /* 0x000000c005057824 */ /* 0x000fe200078e0218 */
[----:B------:R-:W2:Y:S03]  /*b160*/  SHFL.IDX PT, R21, R7, 0x1, 0x181f ;  /* 0x00381f0007157f89 */ /* 0x000ea600000e0000 */
[C---:B------:R-:W-:Y:S01]  /*b170*/  VIADD R9, R5.reuse, 0x10 ;  /* 0x0000001005097836 */ /* 0x040fe20000000000 */
[C---:B------:R-:W-:Y:S01]  /*b180*/  ISETP.GE.AND P1, PT, R5.reuse, R4, PT ;  /* 0x000000040500720c */ /* 0x040fe20003f26270 */
[----:B------:R-:W3:Y:S01]  /*b190*/  SHFL.IDX PT, R10, R8, 0x1, 0x181f ;  /* 0x00381f00080a7f89 */ /* 0x000ee200000e0000 */
[----:B------:R-:W-:-:S02]  /*b1a0*/  VIADD R11, R5, 0x20 ;  /* 0x00000020050b7836 */ /* 0x000fc40000000000 */
[----:B------:R-:W-:Y:S02]  /*b1b0*/  ISETP.GE.AND P3, PT, R9, R4, PT ;  /* 0x000000040900720c */ /* 0x000fe40003f66270 */
[----:B------:R-:W-:Y:S07]  /*b1c0*/  SHFL.IDX PT, R9, R8, 0x2, 0x181f ;  /* 0x00581f0008097f89 */ /* 0x000fee00000e0000 */
[----:B0-----:R-:W-:Y:S02]  /*b1d0*/  @!P1 LEA R14, P2, R16, R14, 0x1 ;  /* 0x0000000e100e9211 */ /* 0x001fe400078408ff */
[----:B------:R-:W-:-:S03]  /*b1e0*/  @!P1 LEA R25, R22, UR47, 0x1 ;  /* 0x0000002f16199c11 */ /* 0x000fc6000f8e08ff */
[----:B-1----:R-:W-:Y:S02]  /*b1f0*/  @!P1 IMAD.X R3, RZ, RZ, R2, P2 ;  /* 0x000000ffff039224 */ /* 0x002fe400010e0602 */
[----:B------:R-:W-:Y:S02]  /*b200*/  @!P1 IMAD.MOV.U32 R2, RZ, RZ, R14 ;  /* 0x000000ffff029224 */ /* 0x000fe400078e000e */
[----:B------:R-:W0:Y:S04]  /*b210*/  SHFL.IDX PT, R14, R7, 0x2, 0x181f ;  /* 0x00581f00070e7f89 */ /* 0x000e2800000e0000 */
[----:B------:R2:W-:Y:S01]  /*b220*/  @!P1 LDGSTS.E.BYPASS.LTC128B.128 [R25+0x8400], desc[UR38][R2.64], !P0 ;  /* 0x0840000002199fae */ /* 0x0005e2000c101d66 */
[----:B------:R-:W-:Y:S01]  /*b230*/  ISETP.GE.AND P1, PT, R11, R4, PT ;  /* 0x000000040b00720c */ /* 0x000fe20003f26270 */
[----:B------:R-:W-:Y:S01]  /*b240*/  VIADD R11, R5, 0x40 ;  /* 0x00000040050b7836 */ /* 0x000fe20000000000 */
[----:B--2---:R-:W-:-:S02]  /*b250*/  @!P3 LEA R2, P2, R16, R21, 0x1 ;  /* 0x000000151002b211 */ /* 0x004fc400078408ff */
[----:B------:R-:W-:Y:S01]  /*b260*/  @!P3 LEA R25, R22, UR47, 0x1 ;  /* 0x0000002f1619bc11 */ /* 0x000fe2000f8e08ff */
[----:B------:R-:W1:Y:S01]  /*b270*/  SHFL.IDX PT, R21, R7, 0x3, 0x181f ;  /* 0x00781f0007157f89 */ /* 0x000e6200000e0000 */
[----:B---3--:R-:W-:-:S07]  /*b280*/  @!P3 IADD3.X R3, RZ, R10, RZ, P2, !PT ;  /* 0x0000000aff03b210 */ /* 0x008fce00017fe4ff */
[----:B------:R-:W-:Y:S01]  /*b290*/  @!P1 LEA R20, R22, UR47, 0x1 ;  /* 0x0000002f16149c11 */ /* 0x000fe2000f8e08ff */
[----:B------:R-:W2:Y:S04]  /*b2a0*/  SHFL.IDX PT, R10, R8, 0x3, 0x181f ;  /* 0x00781f00080a7f89 */ /* 0x000ea800000e0000 */
[----:B------:R0:W-:Y:S02]  /*b2b0*/  @!P3 LDGSTS.E.BYPASS.LTC128B.128 [R25+0x8c00], desc[UR38][R2.64], !P0 ;  /* 0x08c000000219bfae */ /* 0x0001e4000c101d66 */
[----:B0-----:R-:W-:Y:S02]  /*b2c0*/  @!P1 LEA R2, P2, R16, R14, 0x1 ;  /* 0x0000000e10029211 */ /* 0x001fe400078408ff */
[----:B------:R-:W0:Y:S03]  /*b2d0*/  SHFL.IDX PT, R14, R7, 0x4, 0x181f ;  /* 0x00981f00070e7f89 */ /* 0x000e2600000e0000 */
[----:B------:R-:W-:-:S02]  /*b2e0*/  @!P1 IMAD.X R3, RZ, RZ, R9, P2 ;  /* 0x000000ffff039224 */ /* 0x000fc400010e0609 */
[----:B------:R-:W-:-:S03]  /*b2f0*/  VIADD R9, R5, 0x30 ;  /* 0x0000003005097836 */ /* 0x000fc60000000000 */
[----:B------:R3:W-:Y:S01]  /*b300*/  @!P1 LDGSTS.E.BYPASS.LTC128B.128 [R20+0x9400], desc[UR38][R2.64], !P0 ;  /* 0x0940000002149fae */ /* 0x0007e2000c101d66 */
[-C--:B------:R-:W-:Y:S01]  /*b310*/  ISETP.GE.AND P1, PT, R11, R4.reuse, PT ;  /* 0x000000040b00720c */ /* 0x080fe20003f26270 */
[----:B------:R-:W-:Y:S01]  /*b320*/  VIADD R11, R5, 0x60 ;  /* 0x00000060050b7836 */ /* 0x000fe20000000000 */
[----:B------:R-:W-:Y:S02]  /*b330*/  ISETP.GE.AND P3, PT, R9, R4, PT ;  /* 0x000000040900720c */ /* 0x000fe40003f66270 */
[----:B------:R-:W4:Y:S09]  /*b340*/  SHFL.IDX PT, R9, R8, 0x4, 0x181f ;  /* 0x00981f0008097f89 */ /* 0x000f3200000e0000 */
[----:B---3--:R-:W-:-:S02]  /*b350*/  @!P1 LEA R20, R22, UR47, 0x1 ;  /* 0x0000002f16149c11 */ /* 0x008fc4000f8e08ff */
[----:B-1----:R-:W-:Y:S02]  /*b360*/  @!P3 LEA R2, P2, R16, R21, 0x1 ;  /* 0x000000151002b211 */ /* 0x002fe400078408ff */
[----:B------:R-:W-:Y:S01]  /*b370*/  @!P3 LEA R25, R22, UR47, 0x1 ;  /* 0x0000002f1619bc11 */ /* 0x000fe2000f8e08ff */
[----:B------:R-:W1:Y:S02]  /*b380*/  SHFL.IDX PT, R21, R7, 0x5, 0x181f ;  /* 0x00b81f0007157f89 */ /* 0x000e6400000e0000 */
[----:B--2---:R-:W-:Y:S02]  /*b390*/  @!P3 IMAD.X R3, RZ, RZ, R10, P2 ;  /* 0x000000ffff03b224 */ /* 0x004fe400010e060a */
[----:B------:R-:W2:Y:S04]  /*b3a0*/  SHFL.IDX PT, R10, R8, 0x5, 0x181f ;  /* 0x00b81f00080a7f89 */ /* 0x000ea800000e0000 */
[----:B------:R0:W-:Y:S02]  /*b3b0*/  @!P3 LDGSTS.E.BYPASS.LTC128B.128 [R25+0x9c00], desc[UR38][R2.64], !P0 ;  /* 0x09c000000219bfae */ /* 0x0001e4000c101d66 */
[----:B0-----:R-:W-:-:S02]  /*b3c0*/  @!P1 LEA R2, P2, R16, R14, 0x1 ;  /* 0x0000000e10029211 */ /* 0x001fc400078408ff */
[----:B------:R-:W0:Y:S03]  /*b3d0*/  SHFL.IDX PT, R14, R7, 0x6, 0x181f ;  /* 0x00d81f00070e7f89 */ /* 0x000e2600000e0000 */
[----:B----4-:R-:W-:Y:S02]  /*b3e0*/  @!P1 IMAD.X R3, RZ, RZ, R9, P2 ;  /* 0x000000ffff039224 */ /* 0x010fe400010e0609 */
        /* <DEDUP_REMOVED lines=14> */
[----:B------:R0:W1:Y:S02]  /*b4d0*/  SHFL.IDX PT, R14, R7, 0x7, 0x181f ;  /* 0x00f81f00070e7f89 */ /* 0x00006400000e0000 */
[----:B---3--:R-:W-:Y:S01]  /*b4e0*/  @!P1 IADD3.X R3, RZ, R9, RZ, P2, !PT ;  /* 0x00000009ff039210 */ /* 0x008fe200017fe4ff */
[----:B------:R-:W-:-:S04]  /*b4f0*/  VIADD R9, R5, 0x70 ;  /* 0x0000007005097836 */ /* 0x000fc80000000000 */
[----:B------:R1:W-:Y:S01]  /*b500*/  @!P1 LDGSTS.E.BYPASS.LTC128B.128 [R10+0xb400], desc[UR38][R2.64], !P0 ;  /* 0x0b400000020a9fae */ /* 0x0003e2000c101d66 */
[-C--:B------:R-:W-:Y:S01]  /*b510*/  ISETP.GE.AND P3, PT, R9, R4.reuse, PT ;  /* 0x000000040900720c */ /* 0x080fe20003f66270 */
[----:B0-----:R-:W-:Y:S01]  /*b520*/  VIADD R7, R5, 0x90 ;  /* 0x0000009005077836 */ /* 0x001fe20000000000 */
[----:B------:R-:W-:Y:S01]  /*b530*/  ISETP.GE.AND P1, PT, R11, R4, PT ;  /* 0x000000040b00720c */ /* 0x000fe20003f26270 */
[----:B------:R-:W0:Y:S01]  /*b540*/  SHFL.IDX PT, R9, R6, RZ, 0x181f ;  /* 0x00181fff06097589 */ /* 0x000e2200000e0000 */
[----:B------:R-:W-:-:S09]  /*b550*/  VIADD R11, R5, 0xa0 ;  /* 0x000000a0050b7836 */ /* 0x000fd20000000000 */
[----:B------:R-:W-:Y:S02]  /*b560*/  @!P3 LEA R25, R22, UR47, 0x1 ;  /* 0x0000002f1619bc11 */ /* 0x000fe4000f8e08ff */
[----:B-1----:R-:W-:Y:S02]  /*b570*/  @!P3 LEA R2, P2, R16, R14, 0x1 ;  /* 0x0000000e1002b211 */ /* 0x002fe400078408ff */
[----:B------:R-:W-:Y:S03]  /*b580*/  SHFL.IDX PT, R14, R0, 0x2, 0x181f ;  /* 0x00581f00000e7f89 */ /* 0x000fe600000e0000 */
[----:B------:R-:W-:Y:S02]  /*b590*/  @!P3 IMAD.X R3, RZ, RZ, R8, P2 ;  /* 0x000000ffff03b224 */ /* 0x000fe400010e0608 */
        /* <DEDUP_REMOVED lines=20> */
.L_x_2294:
[----:B------:R-:W-:Y:S01]  /*b6e0*/  IADD3 R5, R5, 0xb0, RZ ;  /* 0x000000b005057810 */ /* 0x000fe20007ffe0ff */
        /* <DEDUP_REMOVED lines=17> */
.L_x_2295:
[----:B------:R-:W-:Y:S01]  /*b800*/  UIADD3 UR4, UR52, -0x2, URZ ;  /* 0xfffffffe34047890 */ /* 0x000fe2000fffe03f */
[----:B------:R-:W-:Y:S02]  /*b810*/  IMAD.MOV.U32 R24, RZ, RZ, 0x1 ;  /* 0x00000001ff187424 */ /* 0x000fe400078e00ff */
[----:B------:R-:W-:Y:S01]  /*b820*/  IMAD.MOV.U32 R20, RZ, RZ, RZ ;  /* 0x000000ffff147224 */ /* 0x000fe200078e00ff */
[----:B------:R-:W-:-:S06]  /*b830*/  UISETP.GE.AND UP0, UPT, UR4, UR51, UPT ;  /* 0x000000330400728c */ /* 0x000fcc000bf06270 */
[----:B------:R-:W-:-:S13]  /*b840*/  PLOP3.LUT P0, PT, PT, PT, UP0, 0x80, 0x0 ;  /* 0x000000000000781c */ /* 0x000fda0003f0f008 */
[----:B------:R-:W-:Y:S05]  /*b850*/  @!P0 BRA `(.L_x_2218) ;  /* 0x0000000c00fc8947 */ /* 0x000fea0003800000 */
[----:B------:R-:W1:Y:S01]  /*b860*/  S2R R2, SR_TID.X ;  /* 0x0000000000027919 */ /* 0x000e620000002100 */
[----:B------:R-:W-:Y:S01]  /*b870*/  UIADD3 UR4, UR45, 0x1, URZ ;  /* 0x000000012d047890 */ /* 0x000fe2000fffe03f */
[----:B0-----:R-:W-:Y:S01]  /*b880*/  LOP3.LUT R0, RZ, UR44, RZ, 0x33, !PT ;  /* 0x0000002cff007c12 */ /* 0x001fe2000f8e33ff */
[----:B------:R-:W-:Y:S01]  /*b890*/  ULOP3.LUT UR5, URZ, UR46, URZ, 0x33, !UPT ;  /* 0x0000002e3f057292 */ /* 0x000fe2000f8e333f */
[----:B------:R-:W-:Y:S01]  /*b8a0*/  IMAD.SHL.U32 R4, R16, 0x2, RZ ;  /* 0x0000000210047824 */ /* 0x000fe200078e00ff */
[----:B------:R-:W-:Y:S01]  /*b8b0*/  UIMAD UR4, UR4, UR41, URZ ;  /* 0x00000029040472a4 */ /* 0x000fe2000f8e023f */
[----:B------:R-:W-:Y:S01]  /*b8c0*/  BSSY B0, `(.L_x_2218) ;  /* 0x00000f8000007945 */ /* 0x000fe20003800000 */
[----:B------:R-:W-:Y:S01]  /*b8d0*/  IMAD.MOV.U32 R21, RZ, RZ, 0x1 ;  /* 0x00000001ff157424 */ /* 0x000fe200078e00ff */
[----:B------:R-:W-:-:S03]  /*b8e0*/  MOV R8, RZ ;  /* 0x000000ff00087202 */ /* 0x000fc60000000f00 */
[----:B------:R-:W-:Y:S01]  /*b8f0*/  LOP3.LUT R3, RZ, UR4, RZ, 0x33, !PT ;  /* 0x00000004ff037c12 */ /* 0x000fe2000f8e33ff */
[----:B------:R-:W-:Y:S02]  /*b900*/  ULDC UR4, c[0x0][0x2f4] ;  /* 0x0000bd0000047ab9 */ /* 0x000fe40000000800 */
[----:B------:R-:W-:Y:S02]  /*b910*/  ISETP.GE.AND P1, PT, R16, UR4, PT ;  /* 0x0000000410007c0c */ /* 0x000fe4000bf26270 */
[----:B------:R-:W-:-:S04]  /*b920*/  VIMNMX3 R3, R0, UR5, R3, !PT ;  /* 0x0000000500037c0f */ /* 0x000fc8000f800103 */
        /* <DEDUP_REMOVED lines=9> */
.L_x_2231:
[----:B------:R-:W0:Y:S01]  /*b9c0*/  LDC R2, c[0x0][0x430] ;  /* 0x00010c00ff027b82 */ /* 0x000e220000000800 */
[----:B------:R-:W-:Y:S01]  /*b9d0*/  IMAD.MOV.U32 R9, RZ, RZ, R0 ;  /* 0x000000ffff097224 */ /* 0x000fe200078e0000 */
[----:B------:R-:W-:Y:S01]  /*b9e0*/  ULDC.64 UR4, c[0x0][0x428] ;  /* 0x00010a0000047ab9 */ /* 0x000fe20000000a00 */
[----:B0-----:R-:W-:-:S13]  /*b9f0*/  ISETP.NE.AND P0, PT, R2, 0x1, PT ;  /* 0x000000010200780c */ /* 0x001fda0003f05270 */
[----:B------:R-:W0:Y:S08]  /*ba00*/  @P0 LDC R3, c[0x0][0x434] ;  /* 0x00010d00ff030b82 */ /* 0x000e300000000800 */
[----:B------:R-:W1:Y:S01]  /*ba10*/  @P0 LDC R5, c[0x0][0x438] ;  /* 0x00010e00ff050b82 */ /* 0x000e620000000800 */
[----:B0-----:R-:W-:-:S05]  /*ba20*/  @P0 IMAD.HI.U32 R2, R0, R3, RZ ;  /* 0x0000000300020227 */ /* 0x001fca00078e00ff */
[----:B-1----:R-:W-:Y:S01]  /*ba30*/  @P0 SHF.R.U32.HI R9, RZ, R5, R2 ;  /* 0x00000005ff090219 */ /* 0x002fe20000011602 */
[----:B------:R-:W-:-:S03]  /*ba40*/  IMAD R5, R29, UR4, RZ ;  /* 0x000000041d057c24 */ /* 0x000fc6000f8e02ff */
[--C-:B------:R-:W-:Y:S01]  /*ba50*/  SHF.R.S32.HI R3, RZ, 0x1f, R9.reuse ;  /* 0x0000001fff037819 */ /* 0x100fe20000011409 */
[----:B------:R-:W-:Y:S02]  /*ba60*/  IMAD.MOV.U32 R2, RZ, RZ, R9 ;  /* 0x000000ffff027224 */ /* 0x000fe400078e0009 */
[C---:B------:R-:W-:Y:S02]  /*ba70*/  IMAD R5, R28.reuse, UR5, R5 ;  /* 0x000000051c057c24 */ /* 0x040fe4000f8e0205 */
[----:B------:R-:W-:Y:S01]  /*ba80*/  IMAD.WIDE.U32 R2, R28, UR4, R2 ;  /* 0x000000041c027c25 */ /* 0x000fe2000f8e0002 */
[----:B------:R-:W-:-:S03]  /*ba90*/  ULDC.64 UR4, c[0x0][0x418] ;  /* 0x0001060000047ab9 */ /* 0x000fc60000000a00 */
[----:B------:R-:W-:Y:S01]  /*baa0*/  IMAD.IADD R3, R5, 0x1, R3 ;  /* 0x0000000105037824 */ /* 0x000fe200078e0203 */
[----:B------:R-:W-:-:S04]  /*bab0*/  LEA R6, P0, R2, UR4, 0x2 ;  /* 0x0000000402067c11 */ /* 0x000fc8000f8010ff */
[----:B------:R-:W-:-:S05]  /*bac0*/  LEA.HI.X R7, R2, UR5, R3, 0x2, P0 ;  /* 0x0000000502077c11 */ /* 0x000fca00080f1403 */
[----:B------:R-:W2:Y:S01]  /*bad0*/  LDG.E R5, desc[UR38][R6.64] ;  /* 0x0000002606057981 */ /* 0x000ea2000c1e1900 */
[----:B------:R-:W-:Y:S01]  /*bae0*/  ULOP3.LUT UR6, UR40, 0x2, URZ, 0xfc, !UPT ;  /* 0x0000000228067892 */ /* 0x000fe2000f8efc3f */
[----:B------:R-:W-:-:S05]  /*baf0*/  VIADD R20, R8, 0x1 ;  /* 0x0000000108147836 */ /* 0x000fca0000000000 */
[----:B------:R-:W-:Y:S01]  /*bb00*/  IMAD.U32 R10, RZ, RZ, UR6 ;  /* 0x00000006ff0a7e24 */ /* 0x000fe2000f8e00ff */
[----:B------:R-:W-:-:S04]  /*bb10*/  ISETP.NE.AND P0, PT, R20, 0x2, PT ;  /* 0x000000021400780c */ /* 0x000fc80003f05270 */
[----:B------:R-:W-:Y:S02]  /*bb20*/  ISETP.NE.AND P2, PT, R10, 0x3, PT ;  /* 0x000000030a00780c */ /* 0x000fe40003f45270 */
[----:B------:R-:W-:Y:S02]  /*bb30*/  SEL R24, RZ, 0x1, P0 ;  /* 0x00000001ff187807 */ /* 0x000fe40000000000 */
[----:B------:R-:W-:Y:S02]  /*bb40*/  SEL R20, R20, RZ, P0 ;  /* 0x000000ff14147207 */ /* 0x000fe40000000000 */
[----:B------:R-:W-:Y:S02]  /*bb50*/  LOP3.LUT R24, R21, R24, RZ, 0x3c, !PT ;  /* 0x0000001815187212 */ /* 0x000fe400078e3cff */
[----:B--2---:R-:W-:-:S05]  /*bb60*/  SHF.R.S32.HI R25, RZ, 0x1f, R5 ;  /* 0x0000001fff197819 */ /* 0x004fca0000011405 */
[----:B------:R-:W-:Y:S05]  /*bb70*/  @!P2 BRA `(.L_x_2219) ;  /* 0x000000000004a947 */ /* 0x000fea0003800000 */
[----:B------:R-:W-:Y:S01]  /*bb80*/  BPT.TRAP 0x1 ;  /* 0x000000040000795c */ /* 0x000fe20000300000 */
.L_x_2219:
[----:B------:R-:W-:Y:S01]  /*bb90*/  LEA R7, R20, UR47, 0x3 ;  /* 0x0000002f14077c11 */ /* 0x000fe2000f8e18ff */
[----:B------:R-:W-:Y:S01]  /*bba0*/  BSSY B1, `(.L_x_2220) ;  /* 0x0000004000017945 */ /* 0x000fe20003800000 */
[----:B------:R-:W-:-:S04]  /*bbb0*/  SHF.L.U32 R2, R24, 0x1f, RZ ;  /* 0x0000001f18027819 */ /* 0x000fc800000006ff */
[----:B------:R-:W0:Y:S02]  /*bbc0*/  SYNCS.PHASECHK.TRANS64.TRYWAIT P0, [R7+URZ+0x16840], R2 ;  /* 0x01684002070075a7 */ /* 0x000e24000800017f */
[----:B0-----:R-:W-:Y:S05]  /*bbd0*/  @!P0 BRA `(.L_x_2221) ;  /* 0x0000003000448947 */ /* 0x001fea0003800000 */
.L_x_2296:
[----:B------:R-:W-:Y:S05]  /*bbe0*/  BSYNC B1 ;  /* 0x0000000000017941 */ /* 0x000fea0003800000 */
.L_x_2220:
[----:B------:R-:W2:Y:S01]  /*bbf0*/  LDL R3, [R1] ;  /* 0x0000000001037983 */ /* 0x000ea20000100800 */
[----:B------:R-:W-:Y:S01]  /*bc00*/  ULDC UR4, c[0x0][0x430] ;  /* 0x00010c0000047ab9 */ /* 0x000fe20000000800 */
[----:B------:R-:W-:Y:S01]  /*bc10*/  R2UR UR6, R27 ;  /* 0x000000001b0672ca */ /* 0x000fe200000e0000 */
[----:B------:R-:W-:-:S06]  /*bc20*/  UIADD3 UR4, -UR4, URZ, URZ ;  /* 0x0000003f04047290 */ /* 0x000fcc000fffe13f */
[----:B------:R-:W-:Y:S01]  /*bc30*/  IMAD R6, R9, UR4, R0 ;  /* 0x0000000409067c24 */ /* 0x000fe2000f8e0200 */
[----:B------:R-:W-:-:S04]  /*bc40*/  ULDC.64 UR4, c[0x0][0x300] ;  /* 0x0000c00000047ab9 */ /* 0x000fc80000000a00 */
[----:B------:R-:W-:Y:S02]  /*bc50*/  SHF.R.S32.HI R23, RZ, 0x1f, R6 ;  /* 0x0000001fff177819 */ /* 0x000fe40000011406 */
[----:B--2---:R-:W-:-:S03]  /*bc60*/  ISETP.NE.AND P2, PT, R3, RZ, PT ;  /* 0x000000ff0300720c */ /* 0x004fc60003f45270 */
        /* <DEDUP_REMOVED lines=9> */
[----:B------:R-:W-:Y:S01]  /*bd00*/  IMAD.IADD R3, R3, 0x1, R9 ;  /* 0x0000000103037824 */ /* 0x000fe200078e0209 */
[----:B------:R-:W-:Y:S01]  /*bd10*/  MOV R9, UR4 ;  /* 0x0000000400097c02 */ /* 0x000fe20008000f00 */
[----:B------:R-:W-:-:S03]  /*bd20*/  UIMAD UR4, UR6, UR4, URZ ;  /* 0x00000004060472a4 */ /* 0x000fc6000f8e023f */
[----:B------:R-:W-:Y:S01]  /*bd30*/  ULDC.64 UR6, c[0x0][0x2e8] ;  /* 0x0000ba0000067ab9 */ /* 0x000fe20000000a00 */
[----:B------:R-:W-:Y:S02]  /*bd40*/  UIMAD UR4, UR42, UR5, UR4 ;  /* 0x000000052a0472a4 */ /* 0x000fe4000f8e0204 */
[----:B------:R-:W-:-:S04]  /*bd50*/  IMAD.WIDE.U32 R2, R9, UR42, R2 ;  /* 0x0000002a09027c25 */ /* 0x000fc8000f8e0002 */
[----:B------:R-:W-:Y:S01]  /*bd60*/  IMAD R9, R20, 0x2000, R22 ;  /* 0x0000200014097824 */ /* 0x000fe200078e0216 */
[----:B------:R-:W-:Y:S01]  /*bd70*/  LEA R10, P0, R2, UR6, 0x1 ;  /* 0x00000006020a7c11 */ /* 0x000fe2000f8008ff */
        /* <DEDUP_REMOVED lines=38> */
[----:B------:R-:W1:Y:S04]  /*bfe0*/  SHFL.IDX PT, R3, R19, 0x6, 0x181f ;  /* 0x00d81f0013037f89 */ /* 0x000e6800000e0000 */
[----:B------:R-:W2:Y:S01]  /*bff0*/  SHFL.IDX PT, R19, R19, 0x7, 0x181f ;  /* 0x00f81f0013137f89 */ /* 0x000ea200000e0000 */
[----:B0-----:R-:W-:-:S05]  /*c000*/  IADD3 R2, P0, R2, R11, RZ ;  /* 0x0000000b02027210 */ /* 0x001fca0007f1e0ff */
[----:B-1----:R-:W-:-:S05]  /*c010*/  IMAD.X R3, RZ, RZ, R3, P0 ;  /* 0x000000ffff037224 */ /* 0x002fca00000e0603 */
[----:B--2---:R0:W-:Y:S03]  /*c020*/  LDGSTS.E.BYPASS.LTC128B.128 [R9+0x11400], desc[UR38][R2.64], !P2 ;  /* 0x1140000002097fae */ /* 0x0041e6000d101d66 */
.L_x_2314:
        /* <DEDUP_REMOVED lines=9> */
.L_x_2223:
        /* <DEDUP_REMOVED lines=12> */
.L_x_2224:
[----:B------:R0:W-:Y:S01]  /*c180*/  SYNCS.ARRIVE.TRANS64.A1T0 RZ, [R7+URZ+0x16830], RZ ;  /* 0x016830ff07ff79a7 */ /* 0x0001e2000810003f */
[----:B------:R-:W-:Y:S05]  /*c190*/  @!P3 BRA `(.L_x_2225) ;  /* 0x000000000004b947 */ /* 0x000fea0003800000 */
[----:B------:R-:W-:Y:S01]  /*c1a0*/  BPT.TRAP 0x1 ;  /* 0x000000040000795c */ /* 0x000fe20000300000 */
.L_x_2225:
[----:B------:R-:W-:Y:S01]  /*c1b0*/  SHF.L.U32 R2, R21, 0x1f, RZ ;  /* 0x0000001f15027819 */ /* 0x000fe200000006ff */
[----:B------:R-:W-:Y:S01]  /*c1c0*/  BSSY B1, `(.L_x_2226) ;  /* 0x0000004000017945 */ /* 0x000fe20003800000 */
[----:B0-----:R-:W-:-:S04]  /*c1d0*/  LEA R7, R8, UR47, 0x3 ;  /* 0x0000002f08077c11 */ /* 0x001fc8000f8e18ff */
[----:B------:R-:W0:Y:S02]  /*c1e0*/  SYNCS.PHASECHK.TRANS64.TRYWAIT P0, [R7+URZ+0x16860], R2 ;  /* 0x01686002070075a7 */ /* 0x000e24000800017f */
[----:B0-----:R-:W-:Y:S05]  /*c1f0*/  @!P0 BRA `(.L_x_2227) ;  /* 0x0000003400308947 */ /* 0x001fea0003800000 */
.L_x_2315:
[----:B------:R-:W-:Y:S05]  /*c200*/  BSYNC B1 ;  /* 0x0000000000017941 */ /* 0x000fea0003800000 */
.L_x_2226:
        /* <DEDUP_REMOVED lines=24> */
[----:B------:R-:W2:Y:S02]  /*c390*/  SHFL.IDX PT, R12, R17, 0x4, 0x181f ;  /* 0x00981f00110c7f89 */ /* 0x000ea400000e0000 */
[----:B-----5:R-:W-:Y:S02]  /*c3a0*/  IADD3.X R3, RZ, R10, RZ, P2, !PT ;  /* 0x0000000aff037210 */ /* 0x020fe400017fe4ff */
[----:B------:R-:W3:Y:S05]  /*c3b0*/  SHFL.IDX PT, R10, R18, 0x4, 0x181f ;  /* 0x00981f00120a7f89 */ /* 0x000eea00000e0000 */
        /* <DEDUP_REMOVED lines=22> */
.L_x_2333:
        /* <DEDUP_REMOVED lines=19> */
.L_x_2229:
        /* <DEDUP_REMOVED lines=12> */
.L_x_2230:
[----:B------:R-:W-:Y:S01]  /*c710*/  R2UR UR4, R27 ;  /* 0x000000001b0472ca */ /* 0x000fe200000e0000 */
[----:B------:R-:W-:Y:S01]  /*c720*/  ULDC.64 UR6, c[0x0][0x330] ;  /* 0x0000cc0000067ab9 */ /* 0x000fe20000000a00 */
[----:B------:R-:W-:Y:S01]  /*c730*/  VIADD R26, R26, 0xffffffff ;  /* 0xffffffff1a1a7836 */ /* 0x000fe20000000000 */
[----:B------:R-:W-:Y:S01]  /*c740*/  MOV R3, UR6 ;  /* 0x0000000600037c02 */ /* 0x000fe20008000f00 */
[----:B------:R-:W-:Y:S01]  /*c750*/  IMAD.MOV.U32 R18, RZ, RZ, R2 ;  /* 0x000000ffff127224 */ /* 0x000fe200078e0002 */
[----:B------:R0:W-:Y:S01]  /*c760*/  SYNCS.ARRIVE.TRANS64.A1T0 RZ, [R7+URZ+0x16850], RZ ;  /* 0x016850ff07ff79a7 */ /* 0x0001e2000810003f */
[----:B------:R-:W-:Y:S01]  /*c770*/  VIADD R4, R4, 0x80 ;  /* 0x0000008004047836 */ /* 0x000fe20000000000 */
[----:B------:R-:W-:Y:S01]  /*c780*/  ISETP.GT.AND P0, PT, R26, UR51, PT ;  /* 0x000000331a007c0c */ /* 0x000fe2000bf04270 */
[----:B------:R-:W-:-:S04]  /*c790*/  IMAD.WIDE.U32 R18, R3, UR42, R18 ;  /* 0x0000002a03127c25 */ /* 0x000fc8000f8e0012 */
[----:B------:R-:W-:Y:S01]  /*c7a0*/  VIADD R0, R0, 0xffffff80 ;  /* 0xffffff8000007836 */ /* 0x000fe20000000000 */
        /* <DEDUP_REMOVED lines=10> */
.L_x_2218:
[----:B------:R-:W-:-:S06]  /*c850*/  ULOP3.LUT UR4, UR40, 0x2, URZ, 0xfc, !UPT ;  /* 0x0000000228047892 */ /* 0x000fcc000f8efc3f */
[----:B0-----:R-:W-:-:S05]  /*c860*/  IMAD.U32 R0, RZ, RZ, UR4 ;  /* 0x00000004ff007e24 */ /* 0x001fca000f8e00ff */
[----:B------:R-:W-:-:S13]  /*c870*/  ISETP.NE.AND P0, PT, R0, 0x3, PT ;  /* 0x000000030000780c */ /* 0x000fda0003f05270 */
[----:B------:R-:W-:Y:S05]  /*c880*/  @!P0 BRA `(.L_x_2232) ;  /* 0x0000000000048947 */ /* 0x000fea0003800000 */
[----:B------:R-:W-:Y:S01]  /*c890*/  BPT.TRAP 0x1 ;  /* 0x000000040000795c */ /* 0x000fe20000300000 */
.L_x_2232:
        /* <DEDUP_REMOVED lines=12> */
.L_x_2334:
[----:B------:R-:W-:Y:S05]  /*c960*/  BSYNC B0 ;  /* 0x0000000000007941 */ /* 0x000fea0003800000 */
.L_x_2233:
        /* <DEDUP_REMOVED lines=22> */
[----:B------:R-:W1:Y:S01]  /*cad0*/  SHFL.IDX PT, R22, R18, 0x4, 0x181f ;  /* 0x00981f0012167f89 */ /* 0x000e6200000e0000 */
[----:B----4-:R-:W-:-:S03]  /*cae0*/  IMAD.X R7, RZ, RZ, R7, P4 ;  /* 0x000000ffff077224 */ /* 0x010fc600020e0607 */
[----:B------:R-:W2:Y:S01]  /*caf0*/  SHFL.IDX PT, R25, R17, 0x5, 0x181f ;  /* 0x00b81f0011197f89 */ /* 0x000ea200000e0000 */
[----:B-----5:R-:W-:-:S03]  /*cb00*/  IMAD.X R3, RZ, RZ, R19, P5 ;  /* 0x000000ffff037224 */ /* 0x020fc600028e0613 */
[----:B------:R-:W-:Y:S04]  /*cb10*/  SHFL.IDX PT, R27, R17, 0x6, 0x181f ;  /* 0x00d81f00111b7f89 */ /* 0x000fe800000e0000 */
[----:B------:R0:W-:Y:S01]  /*cb20*/  LDGSTS.E.BYPASS.LTC128B.128 [R4+0x400], desc[UR38][R8.64], !P3 ;  /* 0x0040000008047fae */ /* 0x0001e2000d901d66 */
[----:B------:R-:W-:-:S03]  /*cb30*/  ISETP.LT.OR P3, PT, R5, 0x41, P0 ;  /* 0x000000410500780c */ /* 0x000fc60000761670 */
[----:B------:R-:W3:Y:S04]  /*cb40*/  SHFL.IDX PT, R19, R18, 0x5, 0x181f ;  /* 0x00b81f0012137f89 */ /* 0x000ee800000e0000 */
[----:B------:R2:W-:Y:S04]  /*cb50*/  LDGSTS.E.BYPASS.LTC128B.128 [R4+0xc00], desc[UR38][R6.64], !P2 ;  /* 0x00c0000006047fae */ /* 0x0005e8000d101d66 */
[----:B------:R-:W4:Y:S01]  /*cb60*/  SHFL.IDX PT, R21, R18, 0x6, 0x181f ;  /* 0x00d81f0012157f89 */ /* 0x000f2200000e0000 */
[----:B0-----:R-:W-:-:S03]  /*cb70*/  IADD3 R8, P5, R23, R16, RZ ;  /* 0x0000001017087210 */ /* 0x001fc60007fbe0ff */
[----:B------:R0:W-:Y:S01]  /*cb80*/  LDGSTS.E.BYPASS.LTC128B.128 [R4+0x1400], desc[UR38][R2.64], !P1 ;  /* 0x0140000002047fae */ /* 0x0001e2000c901d66 */
[----:B------:R-:W-:Y:S01]  /*cb90*/  ISETP.LT.OR P1, PT, R5, 0x31, P0 ;  /* 0x000000310500780c */ /* 0x000fe20000721670 */
[----:B-1----:R-:W-:Y:S01]  /*cba0*/  IMAD.X R9, RZ, RZ, R22, P5 ;  /* 0x000000ffff097224 */ /* 0x002fe200028e0616 */
[-C--:B--2---:R-:W-:Y:S01]  /*cbb0*/  IADD3 R6, P4, R25, R16.reuse, RZ ;  /* 0x0000001019067210 */ /* 0x084fe20007f9e0ff */
[----:B------:R-:W1:Y:S01]  /*cbc0*/  SHFL.IDX PT, R18, R18, 0x7, 0x181f ;  /* 0x00f81f0012127f89 */ /* 0x000e6200000e0000 */
[----:B0-----:R-:W-:Y:S02]  /*cbd0*/  IADD3 R2, P2, R14, R16, RZ ;  /* 0x000000100e027210 */ /* 0x001fe40007f5e0ff */
[----:B---3--:R-:W-:Y:S01]  /*cbe0*/  IADD3.X R7, RZ, R19, RZ, P4, !PT ;  /* 0x00000013ff077210 */ /* 0x008fe200027fe4ff */
[----:B------:R0:W2:Y:S02]  /*cbf0*/  SHFL.IDX PT, R14, R17, 0x7, 0x181f ;  /* 0x00f81f00110e7f89 */ /* 0x0000a400000e0000 */
[----:B------:R-:W-:Y:S01]  /*cc00*/  IMAD.X R3, RZ, RZ, R10, P2 ;  /* 0x000000ffff037224 */ /* 0x000fe200010e060a */
[----:B------:R-:W-:Y:S01]  /*cc10*/  ISETP.LT.OR P2, PT, R5, 0x51, P0 ;  /* 0x000000510500780c */ /* 0x000fe20000741670 */
[----:B------:R-:W-:-:S03]  /*cc20*/  IMAD.MOV.U32 R10, RZ, RZ, RZ ;  /* 0x000000ffff0a7224 */ /* 0x000fc600078e00ff */
[----:B------:R3:W-:Y:S01]  /*cc30*/  LDGSTS.E.BYPASS.LTC128B.128 [R4+0x1c00], desc[UR38][R2.64], !P1 ;  /* 0x01c0000002047fae */ /* 0x0007e2000c901d66 */
[----:B------:R-:W-:-:S03]  /*cc40*/  ISETP.LT.OR P1, PT, R5, 0x61, P0 ;  /* 0x000000610500780c */ /* 0x000fc60000721670 */
[----:B------:R0:W-:Y:S05]  /*cc50*/  LDGSTS.E.BYPASS.LTC128B.128 [R4+0x2400], desc[UR38][R8.64], !P3 ;  /* 0x0240000008047fae */ /* 0x0001ea000d901d66 */
[----:B------:R0:W-:Y:S01]  /*cc60*/  LDGSTS.E.BYPASS.LTC128B.128 [R4+0x2c00], desc[UR38][R6.64], !P2 ;  /* 0x02c0000006047fae */ /* 0x0001e2000d101d66 */
[----:B---3--:R-:W-:-:S05]  /*cc70*/  IADD3 R2, P5, R27, R16, RZ ;  /* 0x000000101b027210 */ /* 0x008fca0007fbe0ff */
[----:B----4-:R-:W-:-:S05]  /*cc80*/  IMAD.X R3, RZ, RZ, R21, P5 ;  /* 0x000000ffff037224 */ /* 0x010fca00028e0615 */
[----:B-12---:R0:W-:Y:S03]  /*cc90*/  LDGSTS.E.BYPASS.LTC128B.128 [R4+0x3400], desc[UR38][R2.64], !P1 ;  /* 0x0340000002047fae */ /* 0x0061e6000c901d66 */
.L_x_2352:
        /* <DEDUP_REMOVED lines=9> */
.L_x_2236:
        /* <DEDUP_REMOVED lines=12> */
.L_x_2237:
[----:B------:R-:W-:Y:S01]  /*cdf0*/  VIADD R2, R20, 0x1 ;  /* 0x0000000114027836 */ /* 0x000fe20000000000 */
[----:B------:R0:W-:Y:S04]  /*ce00*/  SYNCS.ARRIVE.TRANS64.A1T0 RZ, [R0+URZ+0x16850], RZ ;  /* 0x016850ff00ff79a7 */ /* 0x0001e8000810003f */
[----:B------:R-:W-:-:S04]  /*ce10*/  ISETP.NE.AND P0, PT, R2, 0x2, PT ;  /* 0x000000020200780c */ /* 0x000fc80003f05270 */
[----:B------:R-:W-:Y:S02]  /*ce20*/  SEL R3, RZ, 0x1, P0 ;  /* 0x00000001ff037807 */ /* 0x000fe40000000000 */
[----:B------:R-:W-:Y:S02]  /*ce30*/  SEL R2, R2, RZ, P0 ;  /* 0x000000ff02027207 */ /* 0x000fe40000000000 */
[----:B0-----:R-:W-:-:S07]  /*ce40*/  LOP3.LUT R0, R24, R3, RZ, 0x3c, !PT ;  /* 0x0000000318007212 */ /* 0x001fce00078e3cff */
.L_x_2205:
[----:B------:R-:W0:Y:S01]  /*ce50*/  S2R R4, SR_CgaCtaId ;  /* 0x0000000000047919 */ /* 0x000e220000008800 */
[----:B------:R-:W-:Y:S02]  /*ce60*/  MOV R3, 0x400 ;  /* 0x0000040000037802 */ /* 0x000fe40000000f00 */
[----:B------:R-:W-:Y:S02]  /*ce70*/  SHF.L.U32 R10, R10, 0x1f, RZ ;  /* 0x0000001f0a0a7819 */ /* 0x000fe400000006ff */
[----:B0-----:R-:W-:-:S04]  /*ce80*/  LEA R7, R4, R3, 0x18 ;  /* 0x0000000304077211 */ /* 0x001fc800078ec0ff */
[----:B------:R-:W0:Y:S02]  /*ce90*/  SYNCS.PHASECHK.TRANS64.TRYWAIT P0, [R7+URZ+0x16820], R10 ;  /* 0x0168200a070075a7 */ /* 0x000e24000800017f */
[----:B0-----:R-:W-:Y:S05]  /*cea0*/  @!P0 BRA `(.L_x_2238) ;  /* 0x0000003800bc8947 */ /* 0x001fea0003800000 */
.L_x_2353:
[----:B------:R-:W-:-:S03]  /*ceb0*/  UMOV UR4, 0xffffffff ;  /* 0xffffffff00047882 */ /* 0x000fc60000000000 */
[----:B------:R-:W-:Y:S05]  /*cec0*/  BRA.DIV UR4, `(.L_x_2239) ;  /* 0x0000003a04c87947 */ /* 0x000fea000b800000 */
[----:B------:R-:W1:Y:S02]  /*ced0*/  S2R R3, SR_TID.X ;  /* 0x0000000000037919 */ /* 0x000e640000002100 */
[----:B-1----:R-:W-:-:S04]  /*cee0*/  SHF.R.U32.HI R3, RZ, 0x5, R3 ;  /* 0x00000005ff037819 */ /* 0x002fc80000011603 */
[----:B------:R-:W-:-:S05]  /*cef0*/  LOP3.LUT R3, R3, 0x3, RZ, 0xc0, !PT ;  /* 0x0000000303037812 */ /* 0x000fca00078ec0ff */
[----:B------:R1:W2:Y:S02]  /*cf00*/  SHFL.IDX PT, R14, R3, RZ, 0x1f ;  /* 0x00001fff030e7589 */ /* 0x0002a400000e0000 */
.L_x_2356:
[----:B--2---:R-:W-:-:S13]  /*cf10*/  ISETP.NE.AND P0, PT, R14, RZ, PT ;  /* 0x000000ff0e00720c */ /* 0x004fda0003f05270 */
[----:B------:R-:W-:Y:S05]  /*cf20*/  @P0 BRA `(.L_x_2161) ;  /* 0x0000000000880947 */ /* 0x000fea0003800000 */
[----:B------:R-:W-:-:S03]  /*cf30*/  UMOV UR4, 0xffffffff ;  /* 0xffffffff00047882 */ /* 0x000fc60000000000 */
[----:B------:R-:W-:Y:S05]  /*cf40*/  BRA.DIV UR4, `(.L_x_2240) ;  /* 0x0000003a04dc7947 */ /* 0x000fea000b800000 */
[----:B------:R-:W-:-:S13]  /*cf50*/  ELECT P6, URZ, PT ;  /* 0x00000000003f782f */ /* 0x000fda00038c0000 */
.L_x_2359:
[----:B------:R-:W-:Y:S05]  /*cf60*/  @!P6 BRA `(.L_x_2161) ;  /* 0x000000000078e947 */ /* 0x000fea0003800000 */
[----:B------:R-:W-:-:S06]  /*cf70*/  ULOP3.LUT UR4, UR40, 0x2, URZ, 0xfc, !UPT ;  /* 0x0000000228047892 */ /* 0x000fcc000f8efc3f */
[----:B-1----:R-:W-:-:S05]  /*cf80*/  IMAD.U32 R3, RZ, RZ, UR4 ;  /* 0x00000004ff037e24 */ /* 0x002fca000f8e00ff */
[----:B------:R-:W-:-:S13]  /*cf90*/  ISETP.NE.AND P0, PT, R3, 0x3, PT ;  /* 0x000000030300780c */ /* 0x000fda0003f05270 */
[----:B------:R-:W-:Y:S05]  /*cfa0*/  @!P0 BRA `(.L_x_2241) ;  /* 0x0000000000048947 */ /* 0x000fea0003800000 */
[----:B------:R-:W-:Y:S01]  /*cfb0*/  BPT.TRAP 0x1 ;  /* 0x000000040000795c */ /* 0x000fe20000300000 */
.L_x_2241:
[----:B------:R-:W-:Y:S01]  /*cfc0*/  IMAD R5, R2, 0x8, R7 ;  /* 0x0000000802057824 */ /* 0x000fe200078e0207 */
[----:B------:R-:W-:Y:S01]  /*cfd0*/  SHF.L.U32 R4, R0, 0x1f, RZ ;  /* 0x0000001f00047819 */ /* 0x000fe200000006ff */
[----:B------:R-:W-:-:S03]  /*cfe0*/  VIADD R2, R2, 0x1 ;  /* 0x0000000102027836 */ /* 0x000fc60000000000 */
[----:B------:R-:W1:Y:S02]  /*cff0*/  SYNCS.PHASECHK.TRANS64.TRYWAIT P1, [R5+URZ+0x16840], R4 ;  /* 0x01684004050075a7 */ /* 0x000e64000802017f */
[----:B------:R-:W-:-:S04]  /*d000*/  ISETP.NE.AND P2, PT, R2, 0x2, PT ;  /* 0x000000020200780c */ /* 0x000fc80003f45270 */
[----:B------:R-:W-:Y:S01]  /*d010*/  SEL R3, RZ, 0x1, P2 ;  /* 0x00000001ff037807 */ /* 0x000fe20001000000 */
[----:B-1----:R-:W-:Y:S08]  /*d020*/  @!P1 BRA `(.L_x_2242) ;  /* 0x0000003800c49947 */ /* 0x002ff00003800000 */
.L_x_2360:
[----:B------:R-:W-:Y:S02]  /*d030*/  SEL R2, R2, RZ, P2 ;  /* 0x000000ff02027207 */ /* 0x000fe40001000000 */
[----:B------:R-:W-:Y:S01]  /*d040*/  LOP3.LUT R0, R0, R3, RZ, 0x3c, !PT ;  /* 0x0000000300007212 */ /* 0x000fe200078e3cff */
[----:B------:R-:W-:Y:S06]  /*d050*/  @!P0 BRA `(.L_x_2243) ;  /* 0x0000000000048947 */ /* 0x000fec0003800000 */
[----:B------:R-:W-:Y:S01]  /*d060*/  BPT.TRAP 0x1 ;  /* 0x000000040000795c */ /* 0x000fe20000300000 */
.L_x_2243:
[----:B------:R-:W-:Y:S02]  /*d070*/  LEA R3, R2, R7, 0x3 ;  /* 0x0000000702037211 */ /* 0x000fe400078e18ff */
[----:B------:R-:W-:-:S04]  /*d080*/  SHF.L.U32 R0, R0, 0x1f, RZ ;  /* 0x0000001f00007819 */ /* 0x000fc800000006ff */
[----:B------:R-:W2:Y:S02]  /*d090*/  SYNCS.PHASECHK.TRANS64.TRYWAIT P1, [R3+URZ+0x16840], R0 ;  /* 0x01684000030075a7 */ /* 0x000ea4000802017f */
[----:B--2---:R-:W-:Y:S05]  /*d0a0*/  @!P1 BRA `(.L_x_2244) ;  /* 0x0000003800b89947 */ /* 0x004fea0003800000 */
.L_x_2361:
[----:B------:R-:W-:Y:S05]  /*d0b0*/  @!P0 BRA `(.L_x_2245) ;  /* 0x0000000000048947 */ /* 0x000fea0003800000 */
[----:B------:R-:W-:Y:S01]  /*d0c0*/  BPT.TRAP 0x1 ;  /* 0x000000040000795c */ /* 0x000fe20000300000 */
.L_x_2245:
[----:B------:R-:W3:Y:S02]  /*d0d0*/  SYNCS.PHASECHK.TRANS64.TRYWAIT P1, [R5+URZ+0x16860], R4 ;  /* 0x01686004050075a7 */ /* 0x000ee4000802017f */
[----:B---3--:R-:W-:Y:S05]  /*d0e0*/  @!P1 BRA `(.L_x_2246) ;  /* 0x0000003800bc9947 */ /* 0x008fea0003800000 */
.L_x_2362:
[----:B------:R-:W-:Y:S05]  /*d0f0*/  @!P0 BRA `(.L_x_2247) ;  /* 0x0000000000048947 */ /* 0x000fea0003800000 */
[----:B------:R-:W-:Y:S01]  /*d100*/  BPT.TRAP 0x1 ;  /* 0x000000040000795c */ /* 0x000fe20000300000 */
.L_x_2247:
[----:B----4-:R4:W0:Y:S02]  /*d110*/  SYNCS.PHASECHK.TRANS64.TRYWAIT P0, [R3+URZ+0x16860], R0 ;  /* 0x01686000030075a7 */ /* 0x010824000800017f */
[----:B0-----:R-:W-:Y:S05]  /*d120*/  @!P0 NANOSLEEP.SYNCS 0x989680 ;  /* 0x009896800000895d */ /* 0x001fea0003900000 */
[----:B------:R-:W0:Y:S02]  /*d130*/  @!P0 SYNCS.PHASECHK.TRANS64 P0, [R3+URZ+0x16860], R0 ;  /* 0x01686000030085a7 */ /* 0x000e24000800007f */
[----:B0-----:R-:W-:Y:S05]  /*d140*/  @!P0 BRA `(.L_x_2247) ;  /* 0xfffffffc00f08947 */ /* 0x001fea000383ffff */
.L_x_2161:
[----:B------:R-:W-:Y:S05]  /*d150*/  BSYNC B6 ;  /* 0x0000000000067941 */ /* 0x000fea0003800000 */
.L_x_2158:
[----:B------:R-:W-:Y:S05]  /*d160*/  EXIT ;  /* 0x000000000000794d */ /* 0x000fea0003800000 */
.L_x_2165:
[----:B0-----:R-:W-:-:S04]  /*d170*/  IMAD.U32 R3, RZ, RZ, UR42 ;  /* 0x0000002aff037e24 */ /* 0x001fc8000f8e00ff */
[----:B------:R0:W1:Y:S03]  /*d180*/  SYNCS.PHASECHK.TRANS64.TRYWAIT P0, [R3+URZ+0x16800], R0 ;  /* 0x01680000030075a7 */ /* 0x000066000800017f */
[----:B-1----:R-:W-:Y:S05]  /*d190*/  @!P0 NANOSLEEP.SYNCS 0x989680 ;  /* 0x009896800000895d */ /* 0x002fea0003900000 */
[----:B------:R-:W1:Y:S02]  /*d1a0*/  @!P0 SYNCS.PHASECHK.TRANS64 P0, [R3+URZ+0x16800], R0 ;  /* 0x01680000030085a7 */ /* 0x000e64000800007f */
[----:B-1----:R-:W-:Y:S05]  /*d1b0*/  @!P0 BRA `(.L_x_2165) ;  /* 0xfffffffc00ec8947 */ /* 0x002fea000383ffff */
[----:B------:R-:W-:Y:S05]  /*d1c0*/  BRA `(.L_x_2248) ;  /* 0xffffff40002c7947 */ /* 0x000fea000383ffff */
.L_x_2169:
[----:B0-----:R-:W-:-:S04]  /*d1d0*/  IMAD.U32 R3, RZ, RZ, UR42 ;  /* 0x0000002aff037e24 */ /* 0x001fc8000f8e00ff */
[----:B------:R0:W2:Y:S03]  /*d1e0*/  SYNCS.PHASECHK.TRANS64.TRYWAIT P1, [R3+URZ+0x16830], R0 ;  /* 0x01683000030075a7 */ /* 0x0000a6000802017f */
[----:B--2---:R-:W-:Y:S05]  /*d1f0*/  @!P1 NANOSLEEP.SYNCS 0x989680 ;  /* 0x009896800000995d */ /* 0x004fea0003900000 */
[----:B------:R-:W2:Y:S02]  /*d200*/  @!P1 SYNCS.PHASECHK.TRANS64 P1, [R3+URZ+0x16830], R0 ;  /* 0x01683000030095a7 */ /* 0x000ea4000802007f */
[----:B--2---:R-:W-:Y:S05]  /*d210*/  @!P1 BRA `(.L_x_2169) ;  /* 0xfffffffc00ec9947 */ /* 0x004fea000383ffff */
[----:B------:R-:W-:Y:S05]  /*d220*/  BRA `(.L_x_2168) ;  /* 0xffffff4000487947 */ /* 0x000fea000383ffff */
.L_x_2175:
[----:B-1----:R-:W-:-:S04]  /*d230*/  IMAD.U32 R11, RZ, RZ, UR4 ;  /* 0x00000004ff0b7e24 */ /* 0x002fc8000f8e00ff */
[----:B------:R1:W2:Y:S03]  /*d240*/  SYNCS.PHASECHK.TRANS64.TRYWAIT P1, [R11+URZ+0x16830], R0 ;  /* 0x016830000b0075a7 */ /* 0x0002a6000802017f */
[----:B--2---:R-:W-:Y:S05]  /*d250*/  @!P1 NANOSLEEP.SYNCS 0x989680 ;  /* 0x009896800000995d */ /* 0x004fea0003900000 */
[----:B------:R-:W2:Y:S02]  /*d260*/  @!P1 SYNCS.PHASECHK.TRANS64 P1, [R11+URZ+0x16830], R0 ;  /* 0x016830000b0095a7 */ /* 0x000ea4000802007f */
[----:B--2---:R-:W-:Y:S05]  /*d270*/  @!P1 BRA `(.L_x_2175) ;  /* 0xfffffffc00ec9947 */ /* 0x004fea000383ffff */
[----:B------:R-:W-:Y:S05]  /*d280*/  BRA `(.L_x_2172) ;  /* 0xffffff64003c7947 */ /* 0x000fea000383ffff */
.L_x_2179:
[----:B-1----:R-:W-:-:S04]  /*d290*/  IMAD.U32 R11, RZ, RZ, UR10 ;  /* 0x0000000aff0b7e24 */ /* 0x002fc8000f8e00ff */
[----:B------:R1:W2:Y:S03]  /*d2a0*/  SYNCS.PHASECHK.TRANS64.TRYWAIT P1, [R11+URZ+0x16850], R0 ;  /* 0x016850000b0075a7 */ /* 0x0002a6000802017f */
[----:B--2---:R-:W-:Y:S05]  /*d2b0*/  @!P1 NANOSLEEP.SYNCS 0x989680 ;  /* 0x009896800000995d */ /* 0x004fea0003900000 */
[----:B------:R-:W2:Y:S02]  /*d2c0*/  @!P1 SYNCS.PHASECHK.TRANS64 P1, [R11+URZ+0x16850], R0 ;  /* 0x016850000b0095a7 */ /* 0x000ea4000802007f */
[----:B--2---:R-:W-:Y:S05]  /*d2d0*/  @!P1 BRA `(.L_x_2179) ;  /* 0xfffffffc00ec9947 */ /* 0x004fea000383ffff */
[----:B------:R-:W-:Y:S05]  /*d2e0*/  BRA `(.L_x_2176) ;  /* 0xffffff6400c07947 */ /* 0x000fea000383ffff */
.L_x_2187:
[----:B-1----:R-:W-:-:S04]  /*d2f0*/  IMAD.U32 R11, RZ, RZ, UR10 ;  /* 0x0000000aff0b7e24 */ /* 0x002fc8000f8e00ff */
[----:B------:R1:W2:Y:S03]  /*d300*/  SYNCS.PHASECHK.TRANS64.TRYWAIT P1, [R11+URZ+0x16830], R0 ;  /* 0x016830000b0075a7 */ /* 0x0002a6000802017f */
[----:B--2---:R-:W-:Y:S05]  /*d310*/  @!P1 NANOSLEEP.SYNCS 0x989680 ;  /* 0x009896800000995d */ /* 0x004fea0003900000 */
[----:B------:R-:W2:Y:S02]  /*d320*/  @!P1 SYNCS.PHASECHK.TRANS64 P1, [R11+URZ+0x16830], R0 ;  /* 0x016830000b0095a7 */ /* 0x000ea4000802007f */
[----:B--2---:R-:W-:Y:S05]  /*d330*/  @!P1 BRA `(.L_x_2187) ;  /* 0xfffffffc00ec9947 */ /* 0x004fea000383ffff */
[----:B------:R-:W-:Y:S05]  /*d340*/  BRA `(.L_x_2184) ;  /* 0xffffff8800d87947 */ /* 0x000fea000383ffff */
.L_x_2191:
[----:B-1----:R-:W-:-:S04]  /*d350*/  IMAD.U32 R11, RZ, RZ, UR10 ;  /* 0x0000000aff0b7e24 */ /* 0x002fc8000f8e00ff */
[----:B------:R1:W2:Y:S03]  /*d360*/  SYNCS.PHASECHK.TRANS64.TRYWAIT P1, [R11+URZ+0x16850], R0 ;  /* 0x016850000b0075a7 */ /* 0x0002a6000802017f */
[----:B--2---:R-:W-:Y:S05]  /*d370*/  @!P1 NANOSLEEP.SYNCS 0x989680 ;  /* 0x009896800000995d */ /* 0x004fea0003900000 */
[----:B------:R-:W2:Y:S02]  /*d380*/  @!P1 SYNCS.PHASECHK.TRANS64 P1, [R11+URZ+0x16850], R0 ;  /* 0x016850000b0095a7 */ /* 0x000ea4000802007f */
[----:B--2---:R-:W-:Y:S05]  /*d390*/  @!P1 BRA `(.L_x_2191) ;  /* 0xfffffffc00ec9947 */ /* 0x004fea000383ffff */
[----:B------:R-:W-:Y:S05]  /*d3a0*/  BRA `(.L_x_2188) ;  /* 0xffffff8c004c7947 */ /* 0x000fea000383ffff */
.L_x_2198:
[----:B-1----:R-:W-:-:S04]  /*d3b0*/  IMAD.U32 R6, RZ, RZ, UR7 ;  /* 0x00000007ff067e24 */ /* 0x002fc8000f8e00ff */
[----:B------:R1:W3:Y:S03]  /*d3c0*/  SYNCS.PHASECHK.TRANS64.TRYWAIT P1, [R6+URZ+0x16850], R5 ;  /* 0x01685005060075a7 */ /* 0x0002e6000802017f */
[----:B---3--:R-:W-:Y:S05]  /*d3d0*/  @!P1 NANOSLEEP.SYNCS 0x989680 ;  /* 0x009896800000995d */ /* 0x008fea0003900000 */
[----:B------:R-:W3:Y:S02]  /*d3e0*/  @!P1 SYNCS.PHASECHK.TRANS64 P1, [R6+URZ+0x16850], R5 ;  /* 0x01685005060095a7 */ /* 0x000ee4000802007f */
[----:B---3--:R-:W-:Y:S05]  /*d3f0*/  @!P1 BRA `(.L_x_2198) ;  /* 0xfffffffc00ec9947 */ /* 0x008fea000383ffff */
[----:B------:R-:W-:Y:S05]  /*d400*/  BRA `(.L_x_2197) ;  /* 0xffffffa400ac7947 */ /* 0x000fea000383ffff */
.L_x_2210:
[----:B------:R-:W-:Y:S01]  /*d410*/  IMAD.MOV.U32 R13, RZ, RZ, R17 ;  /* 0x000000ffff0d7224 */ /* 0x000fe200078e0011 */
[----:B------:R-:W-:Y:S01]  /*d420*/  MOV R12, RZ ;  /* 0x000000ff000c7202 */ /* 0x000fe20000000f00 */
[----:B------:R-:W-:Y:S02]  /*d430*/  IMAD.MOV.U32 R11, RZ, RZ, 0x1f ;  /* 0x0000001fff0b7424 */ /* 0x000fe400078e00ff */
[----:B------:R-:W-:-:S07]  /*d440*/  IMAD.MOV.U32 R15, RZ, RZ, -0x1 ;  /* 0xffffffffff0f7424 */ /* 0x000fce00078e00ff */
[----:B0----5:R-:W-:Y:S05]  /*d450*/  WARPSYNC.COLLECTIVE R15, `(.L_x_2249) ;  /* 0x000000000f087348 */ /* 0x021fea0003c00000 */
[----:B------:R1:W2:Y:S02]  /*d460*/  SHFL.IDX P6, R14, R13, R12, R11 ;  /* 0x0000000c0d0e7389 */ /* 0x0002a400000c000b */
[----:B012--5:R-:W-:Y:S01]  /*d470*/  ENDCOLLECTIVE ;  /* 0x000000000000791b */ /* 0x027fe20003800000 */
.L_x_2249:
[----:B------:R-:W-:Y:S05]  /*d480*/  BRA `(.L_x_2250) ;  /* 0xffffffcc00587947 */ /* 0x000fea000383ffff */
.L_x_2212:
[----:B0-----:R-:W-:-:S04]  /*d490*/  IMAD.U32 R3, RZ, RZ, UR47 ;  /* 0x0000002fff037e24 */ /* 0x001fc8000f8e00ff */
[----:B------:R0:W1:Y:S03]  /*d4a0*/  SYNCS.PHASECHK.TRANS64.TRYWAIT P0, [R3+URZ+0x16840], R10 ;  /* 0x0168400a030075a7 */ /* 0x000066000800017f */
[----:B-1----:R-:W-:Y:S05]  /*d4b0*/  @!P0 NANOSLEEP.SYNCS 0x989680 ;  /* 0x009896800000895d */ /* 0x002fea0003900000 */
[----:B------:R-:W1:Y:S02]  /*d4c0*/  @!P0 SYNCS.PHASECHK.TRANS64 P0, [R3+URZ+0x16840], R10 ;  /* 0x0168400a030085a7 */ /* 0x000e64000800007f */
[----:B-1----:R-:W-:Y:S05]  /*d4d0*/  @!P0 BRA `(.L_x_2212) ;  /* 0xfffffffc00ec8947 */ /* 0x002fea000383ffff */
[----:B------:R-:W-:Y:S05]  /*d4e0*/  BRA `(.L_x_2251) ;  /* 0xffffffcc00d87947 */ /* 0x000fea000383ffff */
.L_x_2213:
        /* <DEDUP_REMOVED lines=8> */
.L_x_2253:
[----:B------:R-:W-:Y:S05]  /*d570*/  BSYNC B0 ;  /* 0x0000000000007941 */ /* 0x000fea0003800000 */
.L_x_2252:
[----:B------:R-:W-:Y:S01]  /*d580*/  MOV R13, R0 ;  /* 0x00000000000d7202 */ /* 0x000fe20000000f00 */
[----:B------:R-:W-:Y:S01]  /*d590*/  IMAD.MOV.U32 R12, RZ, RZ, RZ ;  /* 0x000000ffff0c7224 */ /* 0x000fe200078e00ff */
[----:B------:R-:W-:Y:S01]  /*d5a0*/  @P0 LEA R7, R22, UR47, 0x1 ;  /* 0x0000002f16070c11 */ /* 0x000fe2000f8e08ff */
[----:B------:R-:W-:Y:S02]  /*d5b0*/  IMAD.MOV.U32 R11, RZ, RZ, 0x181f ;  /* 0x0000181fff0b7424 */ /* 0x000fe400078e00ff */
[----:B------:R-:W-:Y:S02]  /*d5c0*/  IMAD.MOV.U32 R15, RZ, RZ, -0x1 ;  /* 0xffffffffff0f7424 */ /* 0x000fe400078e00ff */
[----:B------:R-:W-:-:S07]  /*d5d0*/  IMAD.MOV.U32 R2, RZ, RZ, R14 ;  /* 0x000000ffff027224 */ /* 0x000fce00078e000e */
[----:B------:R-:W-:Y:S05]  /*d5e0*/  WARPSYNC.COLLECTIVE R15, `(.L_x_2254) ;  /* 0x000000000f087348 */ /* 0x000fea0003c00000 */
[----:B------:R0:W1:Y:S02]  /*d5f0*/  SHFL.IDX P6, R14, R13, R12, R11 ;  /* 0x0000000c0d0e7389 */ /* 0x00006400000c000b */
[----:B01----:R-:W-:Y:S01]  /*d600*/  ENDCOLLECTIVE ;  /* 0x000000000000791b */ /* 0x003fe20003800000 */
.L_x_2254:
        /* <DEDUP_REMOVED lines=9> */
.L_x_2255:
[----:B------:R-:W-:Y:S01]  /*d6a0*/  @!PT LDS RZ, [RZ] ;  /* 0x00000000fffff984 */ /* 0x000fe20000000800 */
[----:B------:R-:W-:Y:S01]  /*d6b0*/  @!PT LDS RZ, [RZ] ;  /* 0x00000000fffff984 */ /* 0x000fe20000000800 */
[----:B------:R-:W-:Y:S01]  /*d6c0*/  @!PT LDS RZ, [RZ] ;  /* 0x00000000fffff984 */ /* 0x000fe20000000800 */
[----:B------:R0:W-:Y:S01]  /*d6d0*/  @P0 LDGSTS.E.BYPASS.LTC128B.128 [R7+0xe400], desc[UR38][R2.64], !P3 ;  /* 0x0e40000002070fae */ /* 0x0001e2000d901d66 */
[----:B------:R-:W-:Y:S02]  /*d6e0*/  ISETP.GE.AND P0, PT, R5, 0x11, PT ;  /* 0x000000110500780c */ /* 0x000fe40003f06270 */
[----:B------:R-:W-:Y:S02]  /*d6f0*/  @P1 LEA R25, R22, UR47, 0x1 ;  /* 0x0000002f16191c11 */ /* 0x000fe4000f8e08ff */
[----:B------:R-:W-:-:S09]  /*d700*/  MOV R13, R0 ;  /* 0x00000000000d7202 */ /* 0x000fd20000000f00 */
[----:B------:R-:W-:Y:S01]  /*d710*/  @P0 LEA R21, R22, UR47, 0x1 ;  /* 0x0000002f16150c11 */ /* 0x000fe2000f8e08ff */
[----:B0-----:R-:W-:-:S07]  /*d720*/  IMAD.MOV.U32 R8, RZ, RZ, R14 ;  /* 0x000000ffff087224 */ /* 0x001fce00078e000e */
[----:B------:R-:W-:Y:S05]  /*d730*/  WARPSYNC.COLLECTIVE R15, `(.L_x_2256) ;  /* 0x000000000f087348 */ /* 0x000fea0003c00000 */
[----:B------:R0:W1:Y:S02]  /*d740*/  SHFL.IDX P6, R14, R13, R12, R11 ;  /* 0x0000000c0d0e7389 */ /* 0x00006400000c000b */
[----:B01----:R-:W-:Y:S01]  /*d750*/  ENDCOLLECTIVE ;  /* 0x000000000000791b */ /* 0x003fe20003800000 */
.L_x_2256:
[----:B------:R-:W-:Y:S02]  /*d760*/  IMAD.MOV.U32 R13, RZ, RZ, R4 ;  /* 0x000000ffff0d7224 */ /* 0x000fe400078e0004 */
[----:B------:R-:W-:Y:S01]  /*d770*/  IMAD.MOV.U32 R12, RZ, RZ, 0x2 ;  /* 0x00000002ff0c7424 */ /* 0x000fe200078e00ff */
[----:B------:R-:W-:-:S13]  /*d780*/  @P0 LEA R2, P2, R16, R14, 0x1 ;  /* 0x0000000e10020211 */ /* 0x000fda00078408ff */
[----:B------:R-:W-:Y:S05]  /*d790*/  WARPSYNC.COLLECTIVE R15, `(.L_x_2257) ;  /* 0x000000000f087348 */ /* 0x000fea0003c00000 */
[----:B------:R0:W1:Y:S02]  /*d7a0*/  SHFL.IDX P6, R14, R13, R12, R11 ;  /* 0x0000000c0d0e7389 */ /* 0x00006400000c000b */
[----:B01----:R-:W-:Y:S01]  /*d7b0*/  ENDCOLLECTIVE ;  /* 0x000000000000791b */ /* 0x003fe20003800000 */
.L_x_2257:
        /* <DEDUP_REMOVED lines=10> */
.L_x_2258:
[----:B------:R-:W-:Y:S01]  /*d860*/  IMAD.MOV.U32 R13, RZ, RZ, R4 ;  /* 0x000000ffff0d7224 */ /* 0x000fe200078e0004 */
[----:B------:R-:W-:Y:S01]  /*d870*/  MOV R12, 0x3 ;  /* 0x00000003000c7802 */ /* 0x000fe20000000f00 */
[----:B------:R-:W-:-:S07]  /*d880*/  IMAD.MOV.U32 R9, RZ, RZ, R14 ;  /* 0x000000ffff097224 */ /* 0x000fce00078e000e */
[----:B------:R-:W-:Y:S05]  /*d890*/  WARPSYNC.COLLECTIVE R15, `(.L_x_2259) ;  /* 0x000000000f087348 */ /* 0x000fea0003c00000 */
[----:B------:R0:W1:Y:S02]  /*d8a0*/  SHFL.IDX P6, R14, R13, R12, R11 ;  /* 0x0000000c0d0e7389 */ /* 0x00006400000c000b */
[----:B01----:R-:W-:Y:S01]  /*d8b0*/  ENDCOLLECTIVE ;  /* 0x000000000000791b */ /* 0x003fe20003800000 */
.L_x_2259:
        /* <DEDUP_REMOVED lines=14> */
.L_x_2260:
[----:B------:R-:W-:Y:S01]  /*d9a0*/  @P1 LEA R25, R22, UR47, 0x1 ;  /* 0x0000002f16191c11 */ /* 0x000fe2000f8e08ff */
[----:B------:R-:W-:Y:S02]  /*d9b0*/  IMAD.MOV.U32 R13, RZ, RZ, R4 ;  /* 0x000000ffff0d7224 */ /* 0x000fe400078e0004 */
[----:B------:R-:W-:Y:S01]  /*d9c0*/  IMAD.MOV.U32 R12, RZ, RZ, 0x4 ;  /* 0x00000004ff0c7424 */ /* 0x000fe200078e00ff */
[----:B------:R-:W-:-:S13]  /*d9d0*/  @P0 LEA R2, P2, R16, R14, 0x1 ;  /* 0x0000000e10020211 */ /* 0x000fda00078408ff */
[----:B------:R-:W-:Y:S05]  /*d9e0*/  WARPSYNC.COLLECTIVE R15, `(.L_x_2261) ;  /* 0x000000000f087348 */ /* 0x000fea0003c00000 */
[----:B------:R0:W1:Y:S02]  /*d9f0*/  SHFL.IDX P6, R14, R13, R12, R11 ;  /* 0x0000000c0d0e7389 */ /* 0x00006400000c000b */
[----:B01----:R-:W-:Y:S01]  /*da00*/  ENDCOLLECTIVE ;  /* 0x000000000000791b */ /* 0x003fe20003800000 */
.L_x_2261:
        /* <DEDUP_REMOVED lines=10> */
.L_x_2262:
[----:B------:R-:W-:Y:S02]  /*dab0*/  IMAD.MOV.U32 R13, RZ, RZ, R4 ;  /* 0x000000ffff0d7224 */ /* 0x000fe400078e0004 */
[----:B------:R-:W-:Y:S02]  /*dac0*/  IMAD.MOV.U32 R12, RZ, RZ, 0x5 ;  /* 0x00000005ff0c7424 */ /* 0x000fe400078e00ff */
[----:B------:R-:W-:-:S07]  /*dad0*/  IMAD.MOV.U32 R9, RZ, RZ, R14 ;  /* 0x000000ffff097224 */ /* 0x000fce00078e000e */
[----:B------:R-:W-:Y:S05]  /*dae0*/  WARPSYNC.COLLECTIVE R15, `(.L_x_2263) ;  /* 0x000000000f087348 */ /* 0x000fea0003c00000 */
[----:B------:R0:W1:Y:S02]  /*daf0*/  SHFL.IDX P6, R14, R13, R12, R11 ;  /* 0x0000000c0d0e7389 */ /* 0x00006400000c000b */
[----:B01----:R-:W-:Y:S01]  /*db00*/  ENDCOLLECTIVE ;  /* 0x000000000000791b */ /* 0x003fe20003800000 */
.L_x_2263:
[----:B------:R-:W-:-:S04]  /*db10*/  @P1 LEA R2, P0, R16, R9, 0x1 ;  /* 0x0000000910021211 */ /* 0x000fc800078008ff */
[----:B------:R-:W-:Y:S02]  /*db20*/  @P1 IADD3.X R3, RZ, R6, RZ, P0, !PT ;  /* 0x00000006ff031210 */ /* 0x000fe400007fe4ff */
[----:B------:R-:W-:-:S03]  /*db30*/  ISETP.GE.AND P0, PT, R5, 0x51, PT ;  /* 0x000000510500780c */ /* 0x000fc60003f06270 */
[----:B------:R-:W-:Y:S01]  /*db40*/  @!PT LDS RZ, [RZ] ;  /* 0x00000000fffff984 */ /* 0x000fe20000000800 */
[----:B------:R-:W-:Y:S01]  /*db50*/  @!PT LDS RZ, [RZ] ;  /* 0x00000000fffff984 */ /* 0x000fe20000000800 */
[----:B------:R-:W-:Y:S01]  /*db60*/  @!PT LDS RZ, [RZ] ;  /* 0x00000000fffff984 */ /* 0x000fe20000000800 */
[----:B------:R0:W-:Y:S01]  /*db70*/  @P1 LDGSTS.E.BYPASS.LTC128B.128 [R25+0x10400], desc[UR38][R2.64], !P3 ;  /* 0x1040000002191fae */ /* 0x0001e2000d901d66 */
[----:B------:R-:W-:Y:S01]  /*db80*/  ISETP.GE.AND P1, PT, R5, 0x61, PT ;  /* 0x000000610500780c */ /* 0x000fe20003f26270 */
[----:B------:R-:W-:Y:S02]  /*db90*/  IMAD.MOV.U32 R13, RZ, RZ, R0 ;  /* 0x000000ffff0d7224 */ /* 0x000fe400078e0000 */
[----:B------:R-:W-:-:S10]  /*dba0*/  IMAD.MOV.U32 R7, RZ, RZ, R14 ;  /* 0x000000ffff077224 */ /* 0x000fd400078e000e */
[----:B0-----:R-:W-:Y:S05]  /*dbb0*/  WARPSYNC.COLLECTIVE R15, `(.L_x_2264) ;  /* 0x000000000f087348 */ /* 0x001fea0003c00000 */
[----:B------:R1:W2:Y:S02]  /*dbc0*/  SHFL.IDX P6, R14, R13, R12, R11 ;  /* 0x0000000c0d0e7389 */ /* 0x0002a400000c000b */
[----:B012---:R-:W-:Y:S01]  /*dbd0*/  ENDCOLLECTIVE ;  /* 0x000000000000791b */ /* 0x007fe20003800000 */
.L_x_2264:
[----:B------:R-:W-:Y:S02]  /*dbe0*/  IMAD.MOV.U32 R13, RZ, RZ, R4 ;  /* 0x000000ffff0d7224 */ /* 0x000fe400078e0004 */
[----:B------:R-:W-:Y:S01]  /*dbf0*/  IMAD.MOV.U32 R12, RZ, RZ, 0x6 ;  /* 0x00000006ff0c7424 */ /* 0x000fe200078e00ff */
[----:B------:R-:W-:-:S13]  /*dc00*/  @P0 LEA R2, P2, R16, R14, 0x1 ;  /* 0x0000000e10020211 */ /* 0x000fda00078408ff */
[----:B------:R-:W-:Y:S05]  /*dc10*/  WARPSYNC.COLLECTIVE R15, `(.L_x_2265) ;  /* 0x000000000f087348 */ /* 0x000fea0003c00000 */
[----:B------:R0:W1:Y:S02]  /*dc20*/  SHFL.IDX P6, R14, R13, R12, R11 ;  /* 0x0000000c0d0e7389 */ /* 0x00006400000c000b */
[----:B01----:R-:W-:Y:S01]  /*dc30*/  ENDCOLLECTIVE ;  /* 0x000000000000791b */ /* 0x003fe20003800000 */
.L_x_2265:
        /* <DEDUP_REMOVED lines=11> */
.L_x_2266:
[----:B------:R-:W-:Y:S02]  /*dcf0*/  IMAD.MOV.U32 R13, RZ, RZ, R4 ;  /* 0x000000ffff0d7224 */ /* 0x000fe400078e0004 */
[----:B------:R-:W-:Y:S02]  /*dd00*/  IMAD.MOV.U32 R12, RZ, RZ, 0x7 ;  /* 0x00000007ff0c7424 */ /* 0x000fe400078e00ff */
[----:B------:R-:W-:-:S07]  /*dd10*/  IMAD.MOV.U32 R9, RZ, RZ, R14 ;  /* 0x000000ffff097224 */ /* 0x000fce00078e000e */
[----:B------:R-:W-:Y:S05]  /*dd20*/  WARPSYNC.COLLECTIVE R15, `(.L_x_2267) ;  /* 0x000000000f087348 */ /* 0x000fea0003c00000 */
[----:B------:R0:W1:Y:S02]  /*dd30*/  SHFL.IDX P6, R14, R13, R12, R11 ;  /* 0x0000000c0d0e7389 */ /* 0x00006400000c000b */
[----:B01----:R-:W-:Y:S01]  /*dd40*/  ENDCOLLECTIVE ;  /* 0x000000000000791b */ /* 0x003fe20003800000 */
.L_x_2267:
        /* <DEDUP_REMOVED lines=12> */
.L_x_2268:
[----:B------:R-:W-:Y:S05]  /*de10*/  BRA `(.L_x_2269) ;  /* 0xffffffc800e87947 */ /* 0x000fea000383ffff */
.L_x_2216:
[----:B------:R-:W-:Y:S01]  /*de20*/  IMAD.MOV.U32 R13, RZ, RZ, R8 ;  /* 0x000000ffff0d7224 */ /* 0x000fe200078e0008 */
[----:B------:R-:W-:Y:S01]  /*de30*/  MOV R11, 0x181f ;  /* 0x0000181f000b7802 */ /* 0x000fe20000000f00 */
[----:B------:R-:W-:Y:S02]  /*de40*/  IMAD.MOV.U32 R12, RZ, RZ, RZ ;  /* 0x000000ffff0c7224 */ /* 0x000fe400078e00ff */
[----:B------:R-:W-:Y:S02]  /*de50*/  IMAD.MOV.U32 R15, RZ, RZ, -0x1 ;  /* 0xffffffffff0f7424 */ /* 0x000fe400078e00ff */
[----:B------:R-:W-:-:S07]  /*de60*/  IMAD.U32 R5, RZ, RZ, UR49 ;  /* 0x00000031ff057e24 */ /* 0x000fce000f8e00ff */
[----:B------:R-:W-:Y:S05]  /*de70*/  WARPSYNC.COLLECTIVE R15, `(.L_x_2270) ;  /* 0x000000000f087348 */ /* 0x000fea0003c00000 */
[----:B------:R0:W1:Y:S02]  /*de80*/  SHFL.IDX P6, R14, R13, R12, R11 ;  /* 0x0000000c0d0e7389 */ /* 0x00006400000c000b */
[----:B01----:R-:W-:Y:S01]  /*de90*/  ENDCOLLECTIVE ;  /* 0x000000000000791b */ /* 0x003fe20003800000 */
.L_x_2270:
[----:B------:R-:W-:Y:S02]  /*dea0*/  IMAD R5, R5, 0xc0, R24 ;  /* 0x000000c005057824 */ /* 0x000fe400078e0218 */
[----:B------:R-:W-:Y:S02]  /*deb0*/  IMAD.MOV.U32 R13, RZ, RZ, R7 ;  /* 0x000000ffff0d7224 */ /* 0x000fe400078e0007 */
[----:B------:R-:W-:-:S07]  /*dec0*/  IMAD.MOV.U32 R2, RZ, RZ, R14 ;  /* 0x000000ffff027224 */ /* 0x000fce00078e000e */
[----:B------:R-:W-:Y:S05]  /*ded0*/  WARPSYNC.COLLECTIVE R15, `(.L_x_2271) ;  /* 0x000000000f087348 */ /* 0x000fea0003c00000 */
[----:B------:R0:W1:Y:S02]  /*dee0*/  SHFL.IDX P6, R14, R13, R12, R11 ;  /* 0x0000000c0d0e7389 */ /* 0x00006400000c000b */
[----:B01----:R-:W-:Y:S01]  /*def0*/  ENDCOLLECTIVE ;  /* 0x000000000000791b */ /* 0x003fe20003800000 */
.L_x_2271:
[----:B------:R-:W-:Y:S02]  /*df00*/  ULDC UR4, c[0x0][0x288] ;  /* 0x0000a20000047ab9 */ /* 0x000fe40000000800 */
[----:B------:R-:W-:Y:S02]  /*df10*/  IMAD R4, R9, UR4, RZ ;  /* 0x0000000409047c24 */ /* 0x000fe4000f8e02ff */
[----:B------:R-:W-:-:S03]  /*df20*/  VIADD R9, R5, 0x10 ;  /* 0x0000001005097836 */ /* 0x000fc60000000000 */
[----:B------:R-:W-:Y:S01]  /*df30*/  ISETP.GE.AND P1, PT, R5, R4, PT ;  /* 0x000000040500720c */ /* 0x000fe20003f26270 */
[----:B------:R-:W-:Y:S01]  /*df40*/  IMAD.MOV.U32 R13, RZ, RZ, R8 ;  /* 0x000000ffff0d7224 */ /* 0x000fe200078e0008 */
[----:B------:R-:W-:-:S11]  /*df50*/  MOV R12, 0x1 ;  /* 0x00000001000c7802 */ /* 0x000fd60000000f00 */
[----:B------:R-:W-:Y:S02]  /*df60*/  @!P1 LEA R25, R22, UR47, 0x1 ;  /* 0x0000002f16199c11 */ /* 0x000fe4000f8e08ff */
[----:B------:R-:W-:-:S05]  /*df70*/  @!P1 LEA R14, P2, R16, R14, 0x1 ;  /* 0x0000000e100e9211 */ /* 0x000fca00078408ff */
[----:B------:R-:W-:Y:S02]  /*df80*/  @!P1 IMAD.X R3, RZ, RZ, R2, P2 ;  /* 0x000000ffff039224 */ /* 0x000fe400010e0602 */
[----:B------:R-:W-:-:S07]  /*df90*/  @!P1 IMAD.MOV.U32 R2, RZ, RZ, R14 ;  /* 0x000000ffff029224 */ /* 0x000fce00078e000e */
[----:B------:R-:W-:Y:S05]  /*dfa0*/  WARPSYNC.COLLECTIVE R15, `(.L_x_2272) ;  /* 0x000000000f087348 */ /* 0x000fea0003c00000 */
[----:B------:R0:W1:Y:S02]  /*dfb0*/  SHFL.IDX P6, R14, R13, R12, R11 ;  /* 0x0000000c0d0e7389 */ /* 0x00006400000c000b */
[----:B01----:R-:W-:Y:S01]  /*dfc0*/  ENDCOLLECTIVE ;  /* 0x000000000000791b */ /* 0x003fe20003800000 */
.L_x_2272:
        /* <DEDUP_REMOVED lines=12> */
.L_x_2273:
[----:B------:R-:W-:Y:S02]  /*e090*/  IMAD.MOV.U32 R13, RZ, RZ, R8 ;  /* 0x000000ffff0d7224 */ /* 0x000fe400078e0008 */
[----:B------:R-:W-:Y:S02]  /*e0a0*/  IMAD.MOV.U32 R12, RZ, RZ, 0x2 ;  /* 0x00000002ff0c7424 */ /* 0x000fe400078e00ff */
[----:B------:R-:W-:-:S07]  /*e0b0*/  IMAD.MOV.U32 R21, RZ, RZ, R14 ;  /* 0x000000ffff157224 */ /* 0x000fce00078e000e */
[----:B------:R-:W-:Y:S05]  /*e0c0*/  WARPSYNC.COLLECTIVE R15, `(.L_x_2274) ;  /* 0x000000000f087348 */ /* 0x000fea0003c00000 */
[----:B------:R0:W1:Y:S02]  /*e0d0*/  SHFL.IDX P6, R14, R13, R12, R11 ;  /* 0x0000000c0d0e7389 */ /* 0x00006400000c000b */
[----:B01----:R-:W-:Y:S01]  /*e0e0*/  ENDCOLLECTIVE ;  /* 0x000000000000791b */ /* 0x003fe20003800000 */
.L_x_2274:
[----:B------:R-:W-:-:S05]  /*e0f0*/  @!P1 LEA R2, P2, R16, R21, 0x1 ;  /* 0x0000001510029211 */ /* 0x000fca00078408ff */
[----:B------:R-:W-:-:S05]  /*e100*/  @!P1 IMAD.X R3, RZ, RZ, R10, P2 ;  /* 0x000000ffff039224 */ /* 0x000fca00010e060a */
[----:B------:R-:W-:Y:S01]  /*e110*/  @!PT LDS RZ, [RZ] ;  /* 0x00000000fffff984 */ /* 0x000fe20000000800 */
[----:B------:R-:W-:Y:S01]  /*e120*/  @!PT LDS RZ, [RZ] ;  /* 0x00000000fffff984 */ /* 0x000fe20000000800 */
[----:B------:R-:W-:Y:S01]  /*e130*/  @!PT LDS RZ, [RZ] ;  /* 0x00000000fffff984 */ /* 0x000fe20000000800 */
[----:B------:R0:W-:Y:S01]  /*e140*/  @!P1 LDGSTS.E.BYPASS.LTC128B.128 [R25+0x8c00], desc[UR38][R2.64], !P0 ;  /* 0x08c0000002199fae */ /* 0x0001e2000c101d66 */
[----:B------:R-:W-:Y:S02]  /*e150*/  MOV R13, R7 ;  /* 0x00000007000d7202 */ /* 0x000fe40000000f00 */
[----:B------:R-:W-:Y:S01]  /*e160*/  ISETP.GE.AND P1, PT, R9, R4, PT ;  /* 0x000000040900720c */ /* 0x000fe20003f26270 */
[----:B------:R-:W-:-:S12]  /*e170*/  IMAD.MOV.U32 R9, RZ, RZ, R14 ;  /* 0x000000ffff097224 */ /* 0x000fd800078e000e */
[----:B0-----:R-:W-:Y:S05]  /*e180*/  WARPSYNC.COLLECTIVE R15, `(.L_x_2275) ;  /* 0x000000000f087348 */ /* 0x001fea0003c00000 */
[----:B------:R1:W2:Y:S02]  /*e190*/  SHFL.IDX P6, R14, R13, R12, R11 ;  /* 0x0000000c0d0e7389 */ /* 0x0002a400000c000b */
[----:B012---:R-:W-:Y:S01]  /*e1a0*/  ENDCOLLECTIVE ;  /* 0x000000000000791b */ /* 0x007fe20003800000 */
.L_x_2275:
[----:B------:R-:W-:Y:S01]  /*e1b0*/  @!P1 LEA R20, R22, UR47, 0x1 ;  /* 0x0000002f16149c11 */ /* 0x000fe2000f8e08ff */
[----:B------:R-:W-:Y:S02]  /*e1c0*/  IMAD.MOV.U32 R13, RZ, RZ, R8 ;  /* 0x000000ffff0d7224 */ /* 0x000fe400078e0008 */
[----:B------:R-:W-:Y:S01]  /*e1d0*/  IMAD.MOV.U32 R12, RZ, RZ, 0x3 ;  /* 0x00000003ff0c7424 */ /* 0x000fe200078e00ff */
[----:B------:R-:W-:-:S13]  /*e1e0*/  @!P1 LEA R2, P2, R16, R14, 0x1 ;  /* 0x0000000e10029211 */ /* 0x000fda00078408ff */
[----:B------:R-:W-:Y:S05]  /*e1f0*/  WARPSYNC.COLLECTIVE R15, `(.L_x_2276) ;  /* 0x000000000f087348 */ /* 0x000fea0003c00000 */
[----:B------:R0:W1:Y:S02]  /*e200*/  SHFL.IDX P6, R14, R13, R12, R11 ;  /* 0x0000000c0d0e7389 */ /* 0x00006400000c000b */
[----:B01----:R-:W-:Y:S01]  /*e210*/  ENDCOLLECTIVE ;  /* 0x000000000000791b */ /* 0x003fe20003800000 */
.L_x_2276:
        /* <DEDUP_REMOVED lines=14> */
.L_x_2277:
[----:B------:R-:W-:Y:S02]  /*e300*/  IMAD.MOV.U32 R13, RZ, RZ, R8 ;  /* 0x000000ffff0d7224 */ /* 0x000fe400078e0008 */
[----:B------:R-:W-:Y:S02]  /*e310*/  IMAD.MOV.U32 R12, RZ, RZ, 0x4 ;  /* 0x00000004ff0c7424 */ /* 0x000fe400078e00ff */
[----:B------:R-:W-:-:S07]  /*e320*/  IMAD.MOV.U32 R21, RZ, RZ, R14 ;  /* 0x000000ffff157224 */ /* 0x000fce00078e000e */
[----:B------:R-:W-:Y:S05]  /*e330*/  WARPSYNC.COLLECTIVE R15, `(.L_x_2278) ;  /* 0x000000000f087348 */ /* 0x000fea0003c00000 */
[----:B------:R0:W1:Y:S02]  /*e340*/  SHFL.IDX P6, R14, R13, R12, R11 ;  /* 0x0000000c0d0e7389 */ /* 0x00006400000c000b */
[----:B01----:R-:W-:Y:S01]  /*e350*/  ENDCOLLECTIVE ;  /* 0x000000000000791b */ /* 0x003fe20003800000 */
.L_x_2278:
        /* <DEDUP_REMOVED lines=12> */
.L_x_2279:
[----:B------:R-:W-:Y:S01]  /*e420*/  @!P1 LEA R20, R22, UR47, 0x1 ;  /* 0x0000002f16149c11 */ /* 0x000fe2000f8e08ff */
[----:B------:R-:W-:Y:S02]  /*e430*/  IMAD.MOV.U32 R13, RZ, RZ, R8 ;  /* 0x000000ffff0d7224 */ /* 0x000fe400078e0008 */
[----:B------:R-:W-:Y:S01]  /*e440*/  IMAD.MOV.U32 R12, RZ, RZ, 0x5 ;  /* 0x00000005ff0c7424 */ /* 0x000fe200078e00ff */
[----:B------:R-:W-:-:S13]  /*e450*/  @!P1 LEA R2, P2, R16, R14, 0x1 ;  /* 0x0000000e10029211 */ /* 0x000fda00078408ff */
[----:B------:R-:W-:Y:S05]  /*e460*/  WARPSYNC.COLLECTIVE R15, `(.L_x_2280) ;  /* 0x000000000f087348 */ /* 0x000fea0003c00000 */
[----:B------:R0:W1:Y:S02]  /*e470*/  SHFL.IDX P6, R14, R13, R12, R11 ;  /* 0x0000000c0d0e7389 */ /* 0x00006400000c000b */
[----:B01----:R-:W-:Y:S01]  /*e480*/  ENDCOLLECTIVE ;  /* 0x000000000000791b */ /* 0x003fe20003800000 */
.L_x_2280:
[----:B------:R-:W-:Y:S02]  /*e490*/  @!P1 IMAD.X R3, RZ, RZ, R9, P2 ;  /* 0x000000ffff039224 */ /* 0x000fe400010e0609 */
[----:B------:R-:W-:-:S03]  /*e4a0*/  VIADD R9, R5, 0x50 ;  /* 0x0000005005097836 */ /* 0x000fc60000000000 */
[----:B------:R-:W-:Y:S01]  /*e4b0*/  @!PT LDS RZ, [RZ] ;  /* 0x00000000fffff984 */ /* 0x000fe20000000800 */
[----:B------:R-:W-:Y:S01]  /*e4c0*/  @!PT LDS RZ, [RZ] ;  /* 0x00000000fffff984 */ /* 0x000fe20000000800 */
[----:B------:R-:W-:Y:S01]  /*e4d0*/  @!PT LDS RZ, [RZ] ;  /* 0x00000000fffff984 */ /* 0x000fe20000000800 */
[----:B------:R0:W-:Y:S02]  /*e4e0*/  @!P1 LDGSTS.E.BYPASS.LTC128B.128 [R20+0xa400], desc[UR38][R2.64], !P0 ;  /* 0x0a40000002149fae */ /* 0x0001e4000c101d66 */
[----:B------:R-:W-:Y:S01]  /*e4f0*/  ISETP.GE.AND P1, PT, R9, R4, PT ;  /* 0x000000040900720c */ /* 0x000fe20003f26270 */
[----:B------:R-:W-:Y:S02]  /*e500*/  VIADD R9, R5, 0x60 ;  /* 0x0000006005097836 */ /* 0x000fe40000000000 */
[----:B------:R-:W-:-:S10]  /*e510*/  IMAD.MOV.U32 R13, RZ, RZ, R7 ;  /* 0x000000ffff0d7224 */ /* 0x000fd400078e0007 */
[----:B------:R-:W-:Y:S02]  /*e520*/  @!P1 LEA R25, R22, UR47, 0x1 ;  /* 0x0000002f16199c11 */ /* 0x000fe4000f8e08ff */
[----:B0-----:R-:W-:-:S07]  /*e530*/  MOV R10, R14 ;  /* 0x0000000e000a7202 */ /* 0x001fce0000000f00 */
[----:B------:R-:W-:Y:S05]  /*e540*/  WARPSYNC.COLLECTIVE R15, `(.L_x_2281) ;  /* 0x000000000f087348 */ /* 0x000fea0003c00000 */
[----:B------:R0:W1:Y:S02]  /*e550*/  SHFL.IDX P6, R14, R13, R12, R11 ;  /* 0x0000000c0d0e7389 */ /* 0x00006400000c000b */
[----:B01----:R-:W-:Y:S01]  /*e560*/  ENDCOLLECTIVE ;  /* 0x000000000000791b */ /* 0x003fe20003800000 */
.L_x_2281:
[----:B------:R-:W-:Y:S02]  /*e570*/  IMAD.MOV.U32 R13, RZ, RZ, R8 ;  /* 0x000000ffff0d7224 */ /* 0x000fe400078e0008 */
[----:B------:R-:W-:Y:S02]  /*e580*/  IMAD.MOV.U32 R12, RZ, RZ, 0x6 ;  /* 0x00000006ff0c7424 */ /* 0x000fe400078e00ff */
[----:B------:R-:W-:-:S07]  /*e590*/  IMAD.MOV.U32 R21, RZ, RZ, R14 ;  /* 0x000000ffff157224 */ /* 0x000fce00078e000e */
[----:B------:R-:W-:Y:S05]  /*e5a0*/  WARPSYNC.COLLECTIVE R15, `(.L_x_2282) ;  /* 0x000000000f087348 */ /* 0x000fea0003c00000 */
[----:B------:R0:W1:Y:S02]  /*e5b0*/  SHFL.IDX P6, R14, R13, R12, R11 ;  /* 0x0000000c0d0e7389 */ /* 0x00006400000c000b */
[----:B01----:R-:W-:Y:S01]  /*e5c0*/  ENDCOLLECTIVE ;  /* 0x000000000000791b */ /* 0x003fe20003800000 */
.L_x_2282:
        /* <DEDUP_REMOVED lines=12> */
.L_x_2283:
[----:B------:R-:W-:Y:S01]  /*e690*/  @!P1 LEA R10, R22, UR47, 0x1 ;  /* 0x0000002f160a9c11 */ /* 0x000fe2000f8e08ff */
[----:B------:R-:W-:Y:S02]  /*e6a0*/  IMAD.MOV.U32 R13, RZ, RZ, R8 ;  /* 0x000000ffff0d7224 */ /* 0x000fe400078e0008 */
[----:B------:R-:W-:Y:S01]  /*e6b0*/  IMAD.MOV.U32 R12, RZ, RZ, 0x7 ;  /* 0x00000007ff0c7424 */ /* 0x000fe200078e00ff */
[----:B------:R-:W-:-:S13]  /*e6c0*/  @!P1 LEA R2, P2, R16, R14, 0x1 ;  /* 0x0000000e10029211 */ /* 0x000fda00078408ff */
[----:B------:R-:W-:Y:S05]  /*e6d0*/  WARPSYNC.COLLECTIVE R15, `(.L_x_2284) ;  /* 0x000000000f087348 */ /* 0x000fea0003c00000 */
[----:B------:R0:W1:Y:S02]  /*e6e0*/  SHFL.IDX P6, R14, R13, R12, R11 ;  /* 0x0000000c0d0e7389 */ /* 0x00006400000c000b */
[----:B01----:R-:W-:Y:S01]  /*e6f0*/  ENDCOLLECTIVE ;  /* 0x000000000000791b */ /* 0x003fe20003800000 */
.L_x_2284:
[----:B------:R-:W-:-:S05]  /*e700*/  @!P1 IADD3.X R3, RZ, R9, RZ, P2, !PT ;  /* 0x00000009ff039210 */ /* 0x000fca00017fe4ff */
[----:B------:R-:W-:Y:S01]  /*e710*/  @!PT LDS RZ, [RZ] ;  /* 0x00000000fffff984 */ /* 0x000fe20000000800 */
[----:B------:R-:W-:Y:S01]  /*e720*/  @!PT LDS RZ, [RZ] ;  /* 0x00000000fffff984 */ /* 0x000fe20000000800 */
[----:B------:R-:W-:Y:S01]  /*e730*/  @!PT LDS RZ, [RZ] ;  /* 0x00000000fffff984 */ /* 0x000fe20000000800 */
[----:B------:R0:W-:Y:S01]  /*e740*/  @!P1 LDGSTS.E.BYPASS.LTC128B.128 [R10+0xb400], desc[UR38][R2.64], !P0 ;  /* 0x0b400000020a9fae */ /* 0x0001e2000c101d66 */
[----:B------:R-:W-:Y:S02]  /*e750*/  IMAD.MOV.U32 R13, RZ, RZ, R7 ;  /* 0x000000ffff0d7224 */ /* 0x000fe400078e0007 */
[C---:B------:R-:W-:Y:S02]  /*e760*/  VIADD R7, R5.reuse, 0x80 ;  /* 0x0000008005077836 */ /* 0x040fe40000000000 */
[----:B0-----:R-:W-:Y:S02]  /*e770*/  VIADD R3, R5, 0x70 ;  /* 0x0000007005037836 */ /* 0x001fe40000000000 */
[----:B------:R-:W-:-:S03]  /*e780*/  IMAD.MOV.U32 R8, RZ, RZ, R14 ;  /* 0x000000ffff087224 */ /* 0x000fc600078e000e */
[----:B------:R-:W-:-:S13]  /*e790*/  ISETP.GE.AND P1, PT, R3, R4, PT ;  /* 0x000000040300720c */ /* 0x000fda0003f26270 */
[----:B------:R-:W-:Y:S05]  /*e7a0*/  WARPSYNC.COLLECTIVE R15, `(.L_x_2285) ;  /* 0x000000000f087348 */ /* 0x000fea0003c00000 */
[----:B------:R0:W1:Y:S02]  /*e7b0*/  SHFL.IDX P6, R14, R13, R12, R11 ;  /* 0x0000000c0d0e7389 */ /* 0x00006400000c000b */
[----:B01----:R-:W-:Y:S01]  /*e7c0*/  ENDCOLLECTIVE ;  /* 0x000000000000791b */ /* 0x003fe20003800000 */
.L_x_2285:
[----:B------:R-:W-:Y:S01]  /*e7d0*/  @!P1 LEA R25, R22, UR47, 0x1 ;  /* 0x0000002f16199c11 */ /* 0x000fe2000f8e08ff */
[----:B------:R-:W-:Y:S01]  /*e7e0*/  IMAD.MOV.U32 R13, RZ, RZ, R6 ;  /* 0x000000ffff0d7224 */ /* 0x000fe200078e0006 */
[----:B------:R-:W-:Y:S02]  /*e7f0*/  MOV R12, RZ ;  /* 0x000000ff000c7202 */ /* 0x000fe40000000f00 */
[----:B------:R-:W-:-:S13]  /*e800*/  @!P1 LEA R2, P2, R16, R14, 0x1 ;  /* 0x0000000e10029211 */ /* 0x000fda00078408ff */
[----:B------:R-:W-:Y:S05]  /*e810*/  WARPSYNC.COLLECTIVE R15, `(.L_x_2286) ;  /* 0x000000000f087348 */ /* 0x000fea0003c00000 */
[----:B------:R0:W1:Y:S02]  /*e820*/  SHFL.IDX P6, R14, R13, R12, R11 ;  /* 0x0000000c0d0e7389 */ /* 0x00006400000c000b */
[----:B01----:R-:W-:Y:S01]  /*e830*/  ENDCOLLECTIVE ;  /* 0x000000000000791b */ /* 0x003fe20003800000 */
.L_x_2286:
        /* <DEDUP_REMOVED lines=12> */
.L_x_2287:
[----:B------:R-:W-:Y:S02]  /*e900*/  IMAD.MOV.U32 R13, RZ, RZ, R6 ;  /* 0x000000ffff0d7224 */ /* 0x000fe400078e0006 */
[----:B------:R-:W-:Y:S02]  /*e910*/  IMAD.MOV.U32 R12, RZ, RZ, 0x1 ;  /* 0x00000001ff0c7424 */ /* 0x000fe400078e00ff */
[----:B------:R-:W-:-:S07]  /*e920*/  IMAD.MOV.U32 R21, RZ, RZ, R14 ;  /* 0x000000ffff157224 */ /* 0x000fce00078e000e */
[----:B------:R-:W-:Y:S05]  /*e930*/  WARPSYNC.COLLECTIVE R15, `(.L_x_2288) ;  /* 0x000000000f087348 */ /* 0x000fea0003c00000 */
[----:B------:R0:W1:Y:S02]  /*e940*/  SHFL.IDX P6, R14, R13, R12, R11 ;  /* 0x0000000c0d0e7389 */ /* 0x00006400000c000b */
[----:B01----:R-:W-:Y:S01]  /*e950*/  ENDCOLLECTIVE ;  /* 0x000000000000791b */ /* 0x003fe20003800000 */
.L_x_2288:
[----:B------:R-:W-:Y:S02]  /*e960*/  @!P1 LEA R2, P2, R16, R21, 0x1 ;  /* 0x0000001510029211 */ /* 0x000fe400078408ff */
[----:B------:R-:W-:-:S03]  /*e970*/  @!P1 LEA R21, R22, UR47, 0x1 ;  /* 0x0000002f16159c11 */ /* 0x000fc6000f8e08ff */
        /* <DEDUP_REMOVED lines=11> */
.L_x_2289:
[----:B------:R-:W-:Y:S02]  /*ea30*/  IMAD.MOV.U32 R13, RZ, RZ, R6 ;  /* 0x000000ffff0d7224 */ /* 0x000fe400078e0006 */
[----:B------:R-:W-:Y:S02]  /*ea40*/  IMAD.MOV.U32 R12, RZ, RZ, 0x2 ;  /* 0x00000002ff0c7424 */ /* 0x000fe400078e00ff */
[----:B------:R-:W-:-:S07]  /*ea50*/  IMAD.MOV.U32 R9, RZ, RZ, R14 ;  /* 0x000000ffff097224 */ /* 0x000fce00078e000e */
[----:B------:R-:W-:Y:S05]  /*ea60*/  WARPSYNC.COLLECTIVE R15, `(.L_x_2290) ;  /* 0x000000000f087348 */ /* 0x000fea0003c00000 */
[----:B------:R0:W1:Y:S02]  /*ea70*/  SHFL.IDX P6, R14, R13, R12, R11 ;  /* 0x0000000c0d0e7389 */ /* 0x00006400000c000b */
[----:B01----:R-:W-:Y:S01]  /*ea80*/  ENDCOLLECTIVE ;  /* 0x000000000000791b */ /* 0x003fe20003800000 */
.L_x_2290:
        /* <DEDUP_REMOVED lines=12> */
.L_x_2291:
        /* <DEDUP_REMOVED lines=8> */
.L_x_2292:
        /* <DEDUP_REMOVED lines=11> */
.L_x_2293:
[----:B------:R-:W-:Y:S05]  /*ec80*/  BRA `(.L_x_2294) ;  /* 0xffffffc800947947 */ /* 0x000fea000383ffff */
.L_x_2217:
[----:B0-----:R-:W-:-:S04]  /*ec90*/  IMAD.U32 R3, RZ, RZ, UR47 ;  /* 0x0000002fff037e24 */ /* 0x001fc8000f8e00ff */
[----:B------:R0:W1:Y:S03]  /*eca0*/  SYNCS.PHASECHK.TRANS64.TRYWAIT P0, [R3+URZ+0x16820], R0 ;  /* 0x01682000030075a7 */ /* 0x000066000800017f */
[----:B-1----:R-:W-:Y:S05]  /*ecb0*/  @!P0 NANOSLEEP.SYNCS 0x989680 ;  /* 0x009896800000895d */ /* 0x002fea0003900000 */
[----:B------:R-:W1:Y:S02]  /*ecc0*/  @!P0 SYNCS.PHASECHK.TRANS64 P0, [R3+URZ+0x16820], R0 ;  /* 0x01682000030085a7 */ /* 0x000e64000800007f */
[----:B-1----:R-:W-:Y:S05]  /*ecd0*/  @!P0 BRA `(.L_x_2217) ;  /* 0xfffffffc00ec8947 */ /* 0x002fea000383ffff */
[----:B------:R-:W-:Y:S05]  /*ece0*/  BRA `(.L_x_2295) ;  /* 0xffffffc800c47947 */ /* 0x000fea000383ffff */
.L_x_2221:
[----:B0-----:R0:W1:Y:S02]  /*ecf0*/  SYNCS.PHASECHK.TRANS64.TRYWAIT P0, [R7+URZ+0x16840], R2 ;  /* 0x01684002070075a7 */ /* 0x001064000800017f */
[----:B-1----:R-:W-:Y:S05]  /*ed00*/  @!P0 NANOSLEEP.SYNCS 0x989680 ;  /* 0x009896800000895d */ /* 0x002fea0003900000 */
[----:B------:R-:W1:Y:S02]  /*ed10*/  @!P0 SYNCS.PHASECHK.TRANS64 P0, [R7+URZ+0x16840], R2 ;  /* 0x01684002070085a7 */ /* 0x000e64000800007f */
[----:B-1----:R-:W-:Y:S05]  /*ed20*/  @!P0 BRA `(.L_x_2221) ;  /* 0xfffffffc00f08947 */ /* 0x002fea000383ffff */
[----:B------:R-:W-:Y:S05]  /*ed30*/  BRA `(.L_x_2296) ;  /* 0xffffffcc00a87947 */ /* 0x000fea000383ffff */
.L_x_2222:
        /* <DEDUP_REMOVED lines=8> */
.L_x_2298:
[----:B------:R-:W-:Y:S05]  /*edc0*/  BSYNC B1 ;  /* 0x0000000000017941 */ /* 0x000fea0003800000 */
.L_x_2297:
[----:B------:R-:W-:Y:S01]  /*edd0*/  IMAD.MOV.U32 R13, RZ, RZ, R10 ;  /* 0x000000ffff0d7224 */ /* 0x000fe200078e000a */
[----:B------:R-:W-:Y:S01]  /*ede0*/  MOV R3, R14 ;  /* 0x0000000e00037202 */ /* 0x000fe20000000f00 */
[----:B------:R-:W-:Y:S01]  /*edf0*/  IMAD.MOV.U32 R12, RZ, RZ, RZ ;  /* 0x000000ffff0c7224 */ /* 0x000fe200078e00ff */
[----:B------:R-:W-:Y:S01]  /*ee00*/  LEA R9, R9, UR47, 0x1 ;  /* 0x0000002f09097c11 */ /* 0x000fe2000f8e08ff */
[----:B------:R-:W-:Y:S02]  /*ee10*/  IMAD.MOV.U32 R11, RZ, RZ, 0x181f ;  /* 0x0000181fff0b7424 */ /* 0x000fe400078e00ff */
[----:B------:R-:W-:-:S07]  /*ee20*/  IMAD.MOV.U32 R15, RZ, RZ, -0x1 ;  /* 0xffffffffff0f7424 */ /* 0x000fce00078e00ff */
[----:B------:R-:W-:Y:S05]  /*ee30*/  WARPSYNC.COLLECTIVE R15, `(.L_x_2299) ;  /* 0x000000000f087348 */ /* 0x000fea0003c00000 */
[----:B------:R0:W1:Y:S02]  /*ee40*/  SHFL.IDX P6, R14, R13, R12, R11 ;  /* 0x0000000c0d0e7389 */ /* 0x00006400000c000b */
[----:B01----:R-:W-:Y:S01]  /*ee50*/  ENDCOLLECTIVE ;  /* 0x000000000000791b */ /* 0x003fe20003800000 */
.L_x_2299:
        /* <DEDUP_REMOVED lines=10> */
.L_x_2300:
        /* <DEDUP_REMOVED lines=9> */
.L_x_2301:
[----:B------:R-:W-:Y:S02]  /*ef90*/  IMAD.SHL.U32 R15, R16, 0x2, RZ ;  /* 0x00000002100f7824 */ /* 0x000fe400078e00ff */
        /* <DEDUP_REMOVED lines=9> */
.L_x_2302:
        /* <DEDUP_REMOVED lines=9> */
.L_x_2303:
        /* <DEDUP_REMOVED lines=10> */
.L_x_2304:
        /* <DEDUP_REMOVED lines=9> */
.L_x_2305:
        /* <DEDUP_REMOVED lines=10> */
.L_x_2306:
        /* <DEDUP_REMOVED lines=9> */
.L_x_2307:
        /* <DEDUP_REMOVED lines=10> */
.L_x_2308:
        /* <DEDUP_REMOVED lines=9> */
.L_x_2309:
[----:B------:R-:W-:Y:S01]  /*f450*/  SHF.L.U32 R15, R16, 0x1, RZ ;  /* 0x00000001100f7819 */ /* 0x000fe200000006ff */
        /* <DEDUP_REMOVED lines=9> */
.L_x_2310:
        /* <DEDUP_REMOVED lines=9> */
.L_x_2311:
        /* <DEDUP_REMOVED lines=10> */
.L_x_2312:
        /* <DEDUP_REMOVED lines=9> */
.L_x_2313:
[----:B------:R-:W-:Y:S05]  /*f6b0*/  BRA `(.L_x_2314) ;  /* 0xffffffc8005c7947 */ /* 0x000fea000383ffff */
.L_x_2227:
[----:B0-----:R0:W1:Y:S02]  /*f6c0*/  SYNCS.PHASECHK.TRANS64.TRYWAIT P0, [R7+URZ+0x16860], R2 ;  /* 0x01686002070075a7 */ /* 0x001064000800017f */
[----:B-1----:R-:W-:Y:S05]  /*f6d0*/  @!P0 NANOSLEEP.SYNCS 0x989680 ;  /* 0x009896800000895d */ /* 0x002fea0003900000 */
[----:B------:R-:W1:Y:S02]  /*f6e0*/  @!P0 SYNCS.PHASECHK.TRANS64 P0, [R7+URZ+0x16860], R2 ;  /* 0x01686002070085a7 */ /* 0x000e64000800007f */
[----:B-1----:R-:W-:Y:S05]  /*f6f0*/  @!P0 BRA `(.L_x_2227) ;  /* 0xfffffffc00f08947 */ /* 0x002fea000383ffff */
[----:B------:R-:W-:Y:S05]  /*f700*/  BRA `(.L_x_2315) ;  /* 0xffffffc800bc7947 */ /* 0x000fea000383ffff */
.L_x_2228:
        /* <DEDUP_REMOVED lines=8> */
.L_x_2317:
[----:B------:R-:W-:Y:S05]  /*f790*/  BSYNC B1 ;  /* 0x0000000000017941 */ /* 0x000fea0003800000 */
.L_x_2316:
        /* <DEDUP_REMOVED lines=10> */
.L_x_2318:
[----:B------:R-:W-:Y:S01]  /*f840*/  IMAD.MOV.U32 R13, RZ, RZ, R18 ;  /* 0x000000ffff0d7224 */ /* 0x000fe200078e0012 */
[----:B------:R-:W-:Y:S02]  /*f850*/  MOV R12, 0x1 ;  /* 0x00000001000c7802 */ /* 0x000fe40000000f00 */
[----:B------:R-:W-:-:S13]  /*f860*/  IADD3 R2, P0, R14, R19, RZ ;  /* 0x000000130e027210 */ /* 0x000fda0007f1e0ff */
[----:B------:R-:W-:Y:S05]  /*f870*/  WARPSYNC.COLLECTIVE R15, `(.L_x_2319) ;  /* 0x000000000f087348 */ /* 0x000fea0003c00000 */
[----:B------:R0:W1:Y:S02]  /*f880*/  SHFL.IDX P6, R14, R13, R12, R11 ;  /* 0x0000000c0d0e7389 */ /* 0x00006400000c000b */
[----:B01----:R-:W-:Y:S01]  /*f890*/  ENDCOLLECTIVE ;  /* 0x000000000000791b */ /* 0x003fe20003800000 */
.L_x_2319:
        /* <DEDUP_REMOVED lines=11> */
.L_x_2320:
        /* <DEDUP_REMOVED lines=9> */
.L_x_2321:
        /* <DEDUP_REMOVED lines=10> */
.L_x_2322:
        /* <DEDUP_REMOVED lines=8> */
.L_x_2323:
        /* <DEDUP_REMOVED lines=10> */
.L_x_2324:
[----:B------:R-:W-:Y:S01]  /*fba0*/  MOV R13, R18 ;  /* 0x00000012000d7202 */ /* 0x000fe20000000f00 */
        /* <DEDUP_REMOVED lines=8> */
.L_x_2325:
        /* <DEDUP_REMOVED lines=10> */
.L_x_2326:
        /* <DEDUP_REMOVED lines=8> */
.L_x_2327:
        /* <DEDUP_REMOVED lines=10> */
.L_x_2328:
        /* <DEDUP_REMOVED lines=9> */
.L_x_2329:
        /* <DEDUP_REMOVED lines=10> */
.L_x_2330:
[----:B------:R-:W-:Y:S01]  /*ff20*/  IMAD.MOV.U32 R13, RZ, RZ, R18 ;  /* 0x000000ffff0d7224 */ /* 0x000fe200078e0012 */
[----:B------:R-:W-:-:S04]  /*ff30*/  MOV R12, R14 ;  /* 0x0000000e000c7202 */ /* 0x000fc80000000f00 */
[----:B------:R-:W-:Y:S01]  /*ff40*/  IADD3 R2, P0, R12, R19, RZ ;  /* 0x000000130c027210 */ /* 0x000fe20007f1e0ff */
[----:B------:R-:W-:-:S04]  /*ff50*/  IMAD.MOV.U32 R12, RZ, RZ, 0x7 ;  /* 0x00000007ff0c7424 */ /* 0x000fc800078e00ff */
[----:B------:R-:W-:-:S08]  /*ff60*/  IMAD.X R3, RZ, RZ, R10, P0 ;  /* 0x000000ffff037224 */ /* 0x000fd000000e060a */
[----:B------:R-:W-:Y:S05]  /*ff70*/  WARPSYNC.COLLECTIVE R15, `(.L_x_2331) ;  /* 0x000000000f087348 */ /* 0x000fea0003c00000 */
[----:B------:R0:W1:Y:S02]  /*ff80*/  SHFL.IDX P6, R14, R13, R12, R11 ;  /* 0x0000000c0d0e7389 */ /* 0x00006400000c000b */
[----:B01----:R-:W-:Y:S01]  /*ff90*/  ENDCOLLECTIVE ;  /* 0x000000000000791b */ /* 0x003fe20003800000 */
.L_x_2331:
        /* <DEDUP_REMOVED lines=9> */
.L_x_2332:
[----:B------:R-:W-:Y:S05]  /*10030*/  BRA `(.L_x_2333) ;  /* 0xffffffc400387947 */ /* 0x000fea000383ffff */
.L_x_2234:
[----:B0-----:R0:W1:Y:S02]  /*10040*/  SYNCS.PHASECHK.TRANS64.TRYWAIT P0, [R0+URZ+0x16860], R3 ;  /* 0x01686003000075a7 */ /* 0x001064000800017f */
[----:B-1----:R-:W-:Y:S05]  /*10050*/  @!P0 NANOSLEEP.SYNCS 0x989680 ;  /* 0x009896800000895d */ /* 0x002fea0003900000 */
[----:B------:R-:W1:Y:S02]  /*10060*/  @!P0 SYNCS.PHASECHK.TRANS64 P0, [R0+URZ+0x16860], R3 ;  /* 0x01686003000085a7 */ /* 0x000e64000800007f */
[----:B-1----:R-:W-:Y:S05]  /*10070*/  @!P0 BRA `(.L_x_2234) ;  /* 0xfffffffc00f08947 */ /* 0x002fea000383ffff */
[----:B------:R-:W-:Y:S05]  /*10080*/  BRA `(.L_x_2334) ;  /* 0xffffffc800347947 */ /* 0x000fea000383ffff */
.L_x_2235:
[----:B------:R-:W-:Y:S01]  /*10090*/  BSSY B0, `(.L_x_2335) ;  /* 0x0000008000007945 */ /* 0x000fe20003800000 */
[----:B------:R-:W-:Y:S01]  /*100a0*/  IMAD.MOV.U32 R13, RZ, RZ, R18 ;  /* 0x000000ffff0d7224 */ /* 0x000fe200078e0012 */
[----:B------:R-:W-:Y:S01]  /*100b0*/  MOV R15, 0xffffffff ;  /* 0xffffffff000f7802 */ /* 0x000fe20000000f00 */
[----:B------:R-:W-:Y:S02]  /*100c0*/  IMAD.MOV.U32 R12, RZ, RZ, RZ ;  /* 0x000000ffff0c7224 */ /* 0x000fe400078e00ff */
[----:B------:R-:W-:-:S07]  /*100d0*/  IMAD.MOV.U32 R11, RZ, RZ, 0x181f ;  /* 0x0000181fff0b7424 */ /* 0x000fce00078e00ff */
[----:B0-----:R-:W-:Y:S05]  /*100e0*/  WARPSYNC.COLLECTIVE R15, `(.L_x_2336) ;  /* 0x000000000f087348 */ /* 0x001fea0003c00000 */
[----:B------:R1:W2:Y:S02]  /*100f0*/  SHFL.IDX P6, R14, R13, R12, R11 ;  /* 0x0000000c0d0e7389 */ /* 0x0002a400000c000b */
[----:B012---:R-:W-:Y:S01]  /*10100*/  ENDCOLLECTIVE ;  /* 0x000000000000791b */ /* 0x007fe20003800000 */
.L_x_2336:
[----:B------:R-:W-:Y:S05]  /*10110*/  BSYNC B0 ;  /* 0x0000000000007941 */ /* 0x000fea0003800000 */
.L_x_2335:
        /* <DEDUP_REMOVED lines=11> */
.L_x_2337:
[----:B------:R-:W-:Y:S01]  /*101d0*/  IMAD.MOV.U32 R13, RZ, RZ, R18 ;  /* 0x000000ffff0d7224 */ /* 0x000fe200078e0012 */
[----:B------:R-:W-:Y:S02]  /*101e0*/  MOV R12, 0x1 ;  /* 0x00000001000c7802 */ /* 0x000fe40000000f00 */
[----:B------:R-:W-:-:S13]  /*101f0*/  IADD3 R2, P1, R14, R16, RZ ;  /* 0x000000100e027210 */ /* 0x000fda0007f3e0ff */
[----:B------:R-:W-:Y:S05]  /*10200*/  WARPSYNC.COLLECTIVE R15, `(.L_x_2338) ;  /* 0x000000000f087348 */ /* 0x000fea0003c00000 */
[----:B------:R0:W1:Y:S02]  /*10210*/  SHFL.IDX P6, R14, R13, R12, R11 ;  /* 0x0000000c0d0e7389 */ /* 0x00006400000c000b */
[----:B01----:R-:W-:Y:S01]  /*10220*/  ENDCOLLECTIVE ;  /* 0x000000000000791b */ /* 0x003fe20003800000 */
.L_x_2338:
        /* <DEDUP_REMOVED lines=11> */
.L_x_2339:
[----:B------:R-:W-:Y:S02]  /*102e0*/  IMAD.MOV.U32 R13, RZ, RZ, R18 ;  /* 0x000000ffff0d7224 */ /* 0x000fe400078e0012 */
[----:B------:R-:W-:Y:S02]  /*102f0*/  IMAD.MOV.U32 R12, RZ, RZ, 0x2 ;  /* 0x00000002ff0c7424 */ /* 0x000fe400078e00ff */
[----:B------:R-:W-:-:S07]  /*10300*/  IMAD.MOV.U32 R9, RZ, RZ, R14 ;  /* 0x000000ffff097224 */ /* 0x000fce00078e000e */
[----:B------:R-:W-:Y:S05]  /*10310*/  WARPSYNC.COLLECTIVE R15, `(.L_x_2340) ;  /* 0x000000000f087348 */ /* 0x000fea0003c00000 */
[----:B------:R0:W1:Y:S02]  /*10320*/  SHFL.IDX P6, R14, R13, R12, R11 ;  /* 0x0000000c0d0e7389 */ /* 0x00006400000c000b */
[----:B01----:R-:W-:Y:S01]  /*10330*/  ENDCOLLECTIVE ;  /* 0x000000000000791b */ /* 0x003fe20003800000 */
.L_x_2340:
        /* <DEDUP_REMOVED lines=12> */
.L_x_2341:
[----:B------:R-:W-:Y:S02]  /*10400*/  IMAD.MOV.U32 R13, RZ, RZ, R18 ;  /* 0x000000ffff0d7224 */ /* 0x000fe400078e0012 */
[----:B------:R-:W-:Y:S01]  /*10410*/  IMAD.MOV.U32 R12, RZ, RZ, 0x3 ;  /* 0x00000003ff0c7424 */ /* 0x000fe200078e00ff */
[----:B------:R-:W-:-:S07]  /*10420*/  MOV R21, R14 ;  /* 0x0000000e00157202 */ /* 0x000fce0000000f00 */
[----:B------:R-:W-:Y:S05]  /*10430*/  WARPSYNC.COLLECTIVE R15, `(.L_x_2342) ;  /* 0x000000000f087348 */ /* 0x000fea0003c00000 */
[----:B------:R0:W1:Y:S02]  /*10440*/  SHFL.IDX P6, R14, R13, R12, R11 ;  /* 0x0000000c0d0e7389 */ /* 0x00006400000c000b */
[----:B01----:R-:W-:Y:S01]  /*10450*/  ENDCOLLECTIVE ;  /* 0x000000000000791b */ /* 0x003fe20003800000 */
.L_x_2342:
[----:B------:R-:W-:-:S05]  /*10460*/  IADD3 R2, P1, R21, R16, RZ ;  /* 0x0000001015027210 */ /* 0x000fca0007f3e0ff */
        /* <DEDUP_REMOVED lines=11> */
.L_x_2343:
[----:B------:R-:W-:Y:S02]  /*10520*/  IMAD.MOV.U32 R13, RZ, RZ, R18 ;  /* 0x000000ffff0d7224 */ /* 0x000fe400078e0012 */
[----:B------:R-:W-:Y:S01]  /*10530*/  IMAD.MOV.U32 R12, RZ, RZ, 0x4 ;  /* 0x00000004ff0c7424 */ /* 0x000fe200078e00ff */
[----:B------:R-:W-:-:S13]  /*10540*/  IADD3 R2, P1, R14, R16, RZ ;  /* 0x000000100e027210 */ /* 0x000fda0007f3e0ff */
[----:B------:R-:W-:Y:S05]  /*10550*/  WARPSYNC.COLLECTIVE R15, `(.L_x_2344) ;  /* 0x000000000f087348 */ /* 0x000fea0003c00000 */
[----:B------:R0:W1:Y:S02]  /*10560*/  SHFL.IDX P6, R14, R13, R12, R11 ;  /* 0x0000000c0d0e7389 */ /* 0x00006400000c000b */
[----:B01----:R-:W-:Y:S01]  /*10570*/  ENDCOLLECTIVE ;  /* 0x000000000000791b */ /* 0x003fe20003800000 */
.L_x_2344:
[----:B------:R-:W-:Y:S02]  /*10580*/  IMAD.X R3, RZ, RZ, R10, P1 ;  /* 0x000000ffff037224 */ /* 0x000fe400008e060a */
[----:B------:R-:W-:-:S03]  /*10590*/  IMAD.MOV.U32 R10, RZ, RZ, RZ ;  /* 0x000000ffff0a7224 */ /* 0x000fc600078e00ff */
        /* <DEDUP_REMOVED lines=10> */
.L_x_2345:
[----:B------:R-:W-:Y:S02]  /*10640*/  IMAD.MOV.U32 R13, RZ, RZ, R18 ;  /* 0x000000ffff0d7224 */ /* 0x000fe400078e0012 */
[----:B------:R-:W-:Y:S02]  /*10650*/  IMAD.MOV.U32 R12, RZ, RZ, 0x5 ;  /* 0x00000005ff0c7424 */ /* 0x000fe400078e00ff */
[----:B------:R-:W-:-:S07]  /*10660*/  IMAD.MOV.U32 R23, RZ, RZ, R14 ;  /* 0x000000ffff177224 */ /* 0x000fce00078e000e */
[----:B------:R-:W-:Y:S05]  /*10670*/  WARPSYNC.COLLECTIVE R15, `(.L_x_2346) ;  /* 0x000000000f087348 */ /* 0x000fea0003c00000 */
[----:B------:R0:W1:Y:S02]  /*10680*/  SHFL.IDX P6, R14, R13, R12, R11 ;  /* 0x0000000c0d0e7389 */ /* 0x00006400000c000b */
[----:B01----:R-:W-:Y:S01]  /*10690*/  ENDCOLLECTIVE ;  /* 0x000000000000791b */ /* 0x003fe20003800000 */
.L_x_2346:
        /* <DEDUP_REMOVED lines=12> */
.L_x_2347:
[----:B------:R-:W-:Y:S02]  /*10760*/  IMAD.MOV.U32 R13, RZ, RZ, R18 ;  /* 0x000000ffff0d7224 */ /* 0x000fe400078e0012 */
[----:B------:R-:W-:Y:S02]  /*10770*/  IMAD.MOV.U32 R12, RZ, RZ, 0x6 ;  /* 0x00000006ff0c7424 */ /* 0x000fe400078e00ff */
[----:B------:R-:W-:-:S07]  /*10780*/  IMAD.MOV.U32 R25, RZ, RZ, R14 ;  /* 0x000000ffff197224 */ /* 0x000fce00078e000e */
[----:B------:R-:W-:Y:S05]  /*10790*/  WARPSYNC.COLLECTIVE R15, `(.L_x_2348) ;  /* 0x000000000f087348 */ /* 0x000fea0003c00000 */
[----:B------:R0:W1:Y:S02]  /*107a0*/  SHFL.IDX P6, R14, R13, R12, R11 ;  /* 0x0000000c0d0e7389 */ /* 0x00006400000c000b */
[----:B01----:R-:W-:Y:S01]  /*107b0*/  ENDCOLLECTIVE ;  /* 0x000000000000791b */ /* 0x003fe20003800000 */
.L_x_2348:
        /* <DEDUP_REMOVED lines=12> */
.L_x_2349:
[----:B------:R-:W-:Y:S02]  /*10880*/  IMAD.MOV.U32 R13, RZ, RZ, R18 ;  /* 0x000000ffff0d7224 */ /* 0x000fe400078e0012 */
[----:B------:R-:W-:Y:S02]  /*10890*/  IMAD.MOV.U32 R12, RZ, RZ, 0x7 ;  /* 0x00000007ff0c7424 */ /* 0x000fe400078e00ff */
[----:B------:R-:W-:-:S07]  /*108a0*/  IMAD.MOV.U32 R27, RZ, RZ, R14 ;  /* 0x000000ffff1b7224 */ /* 0x000fce00078e000e */
[----:B------:R-:W-:Y:S05]  /*108b0*/  WARPSYNC.COLLECTIVE R15, `(.L_x_2350) ;  /* 0x000000000f087348 */ /* 0x000fea0003c00000 */
[----:B------:R0:W1:Y:S02]  /*108c0*/  SHFL.IDX P6, R14, R13, R12, R11 ;  /* 0x0000000c0d0e7389 */ /* 0x00006400000c000b */
[----:B01----:R-:W-:Y:S01]  /*108d0*/  ENDCOLLECTIVE ;  /* 0x000000000000791b */ /* 0x003fe20003800000 */
.L_x_2350:
        /* <DEDUP_REMOVED lines=11> */
.L_x_2351:
[----:B------:R-:W-:Y:S05]  /*10990*/  BRA `(.L_x_2352) ;  /* 0xffffffc000c07947 */ /* 0x000fea000383ffff */
.L_x_2238:
[----:B0-----:R0:W1:Y:S02]  /*109a0*/  SYNCS.PHASECHK.TRANS64.TRYWAIT P0, [R7+URZ+0x16820], R10 ;  /* 0x0168200a070075a7 */ /* 0x001064000800017f */
[----:B-1----:R-:W-:Y:S05]  /*109b0*/  @!P0 NANOSLEEP.SYNCS 0x989680 ;  /* 0x009896800000895d */ /* 0x002fea0003900000 */
[----:B------:R-:W1:Y:S02]  /*109c0*/  @!P0 SYNCS.PHASECHK.TRANS64 P0, [R7+URZ+0x16820], R10 ;  /* 0x0168200a070085a7 */ /* 0x000e64000800007f */
[----:B-1----:R-:W-:Y:S05]  /*109d0*/  @!P0 BRA `(.L_x_2238) ;  /* 0xfffffffc00f08947 */ /* 0x002fea000383ffff */
[----:B------:R-:W-:Y:S05]  /*109e0*/  BRA `(.L_x_2353) ;  /* 0xffffffc400307947 */ /* 0x000fea000383ffff */
.L_x_2239:
        /* <DEDUP_REMOVED lines=11> */
.L_x_2355:
[----:B------:R-:W-:Y:S05]  /*10aa0*/  BSYNC B0 ;  /* 0x0000000000007941 */ /* 0x000fea0003800000 */
.L_x_2354:
[----:B------:R-:W-:Y:S05]  /*10ab0*/  BRA `(.L_x_2356) ;  /* 0xffffffc400147947 */ /* 0x000fea000383ffff */
.L_x_2240:
[----:B------:R-:W-:Y:S01]  /*10ac0*/  BSSY B0, `(.L_x_2357) ;  /* 0x0000006000007945 */ /* 0x000fe20003800000 */
[----:B------:R-:W-:-:S07]  /*10ad0*/  IMAD.MOV.U32 R15, RZ, RZ, -0x1 ;  /* 0xffffffffff0f7424 */ /* 0x000fce00078e00ff */
[----:B01---5:R-:W-:Y:S05]  /*10ae0*/  WARPSYNC.COLLECTIVE R15, `(.L_x_2358) ;  /* 0x000000000f0c7348 */ /* 0x023fea0003c00000 */
[----:B------:R-:W-:Y:S02]  /*10af0*/  ELECT P6, UR62, PT ;  /* 0x00000000003e782f */ /* 0x000fe400038c0000 */
[----:B------:R-:W-:Y:S01]  /*10b00*/  MOV R14, UR62 ;  /* 0x0000003e000e7c02 */ /* 0x000fe20008000f00 */
[----:B01---5:R-:W-:Y:S10]  /*10b10*/  ENDCOLLECTIVE ;  /* 0x000000000000791b */ /* 0x023ff40003800000 */
.L_x_2358:
[----:B------:R-:W-:Y:S05]  /*10b20*/  BSYNC B0 ;  /* 0x0000000000007941 */ /* 0x000fea0003800000 */
.L_x_2357:
[----:B------:R-:W-:Y:S05]  /*10b30*/  BRA `(.L_x_2359) ;  /* 0xffffffc400087947 */ /* 0x000fea000383ffff */
.L_x_2242:
[----:B-1----:R1:W2:Y:S02]  /*10b40*/  SYNCS.PHASECHK.TRANS64.TRYWAIT P1, [R5+URZ+0x16840], R4 ;  /* 0x01684004050075a7 */ /* 0x0022a4000802017f */
[----:B--2---:R-:W-:Y:S05]  /*10b50*/  @!P1 NANOSLEEP.SYNCS 0x989680 ;  /* 0x009896800000995d */ /* 0x004fea0003900000 */
[----:B------:R-:W2:Y:S02]  /*10b60*/  @!P1 SYNCS.PHASECHK.TRANS64 P1, [R5+URZ+0x16840], R4 ;  /* 0x01684004050095a7 */ /* 0x000ea4000802007f */
[----:B--2---:R-:W-:Y:S05]  /*10b70*/  @!P1 BRA `(.L_x_2242) ;  /* 0xfffffffc00f09947 */ /* 0x004fea000383ffff */
[----:B------:R-:W-:Y:S05]  /*10b80*/  BRA `(.L_x_2360) ;  /* 0xffffffc400287947 */ /* 0x000fea000383ffff */
.L_x_2244:
[----:B--2---:R2:W3:Y:S02]  /*10b90*/  SYNCS.PHASECHK.TRANS64.TRYWAIT P1, [R3+URZ+0x16840], R0 ;  /* 0x01684000030075a7 */ /* 0x0044e4000802017f */
[----:B---3--:R-:W-:Y:S05]  /*10ba0*/  @!P1 NANOSLEEP.SYNCS 0x989680 ;  /* 0x009896800000995d */ /* 0x008fea0003900000 */
[----:B------:R-:W3:Y:S02]  /*10bb0*/  @!P1 SYNCS.PHASECHK.TRANS64 P1, [R3+URZ+0x16840], R0 ;  /* 0x01684000030095a7 */ /* 0x000ee4000802007f */
[----:B---3--:R-:W-:Y:S05]  /*10bc0*/  @!P1 BRA `(.L_x_2244) ;  /* 0xfffffffc00f09947 */ /* 0x008fea000383ffff */
[----:B------:R-:W-:Y:S05]  /*10bd0*/  BRA `(.L_x_2361) ;  /* 0xffffffc400347947 */ /* 0x000fea000383ffff */
.L_x_2246:
[----:B---3--:R3:W4:Y:S02]  /*10be0*/  SYNCS.PHASECHK.TRANS64.TRYWAIT P1, [R5+URZ+0x16860], R4 ;  /* 0x01686004050075a7 */ /* 0x008724000802017f */
[----:B----4-:R-:W-:Y:S05]  /*10bf0*/  @!P1 NANOSLEEP.SYNCS 0x989680 ;  /* 0x009896800000995d */ /* 0x010fea0003900000 */
[----:B------:R-:W4:Y:S02]  /*10c00*/  @!P1 SYNCS.PHASECHK.TRANS64 P1, [R5+URZ+0x16860], R4 ;  /* 0x01686004050095a7 */ /* 0x000f24000802007f */
[----:B----4-:R-:W-:Y:S05]  /*10c10*/  @!P1 BRA `(.L_x_2246) ;  /* 0xfffffffc00f09947 */ /* 0x010fea000383ffff */
[----:B------:R-:W-:Y:S05]  /*10c20*/  BRA `(.L_x_2362) ;  /* 0xffffffc400307947 */ /* 0x000fea000383ffff */
.L_x_2363:
        /* <DEDUP_REMOVED lines=13> */
.L_x_3172:


//--------------------- .text._ZN7cutlass13device_kernelIN5flash11enable_sm90INS1_16FlashAttnFwdSm90INS1_25CollectiveMainloopFwdSm90ILi2EN4cute5tupleIJNS5_1CILi1EEES8_S8_EEENS6_IJNS7_ILi192EEENS7_ILi128EEENS7_ILi64EEEEEELi64ENS_6half_tEfNS_4arch4Sm90ELb1ELb0ELb0ELb1ELb1ELb0ELb0ELb1ELb1ELb1ELb1ELb0EEENS1_21CollectiveEpilogueFwdINS6_IJSA_SC_SB_EEES9_SE_SG_Li384ELb1ELb1ELb1ELb0EEENS1_36VarlenDynamicPersistentTileSchedulerILi192ELi128ELi384ELi128ELb1ELb1ELb1ELb1ELb1ELb1EEEEEEEEEvNT_6ParamsE --------------------------
	.section	.text._ZN7cutlass13device_kernelIN5flash11enable_sm90INS1_16FlashAttnFwdSm90INS1_25CollectiveMainloopFwdSm90ILi2EN4cute5tupleIJNS5_1CILi1EEES8_S8_EEENS6_IJNS7_ILi192EEENS7_ILi128EEENS7_ILi64EEEEEELi64ENS_6half_tEfNS_4arch4Sm90ELb1ELb0ELb0ELb1ELb1ELb0ELb0ELb1ELb1ELb1ELb1ELb0EEENS1_21CollectiveEpilogueFwdINS6_IJSA_SC_SB_EEES9_SE_SG_Li384ELb1ELb1ELb1ELb0EEENS1_36VarlenDynamicPersistentTileSchedulerILi192ELi128ELi384ELi128ELb1ELb1ELb1ELb1ELb1ELb1EEEEEEEEEvNT_6ParamsE,"ax",@progbits
	.align	128
.text._ZN7cutlass13device_kernelIN5flash11enable_sm90INS1_16FlashAttnFwdSm90INS1_25CollectiveMainloopFwdSm90ILi2EN4cute5tupleIJNS5_1CILi1EEES8_S8_EEENS6_IJNS7_ILi192EEENS7_ILi128EEENS7_ILi64EEEEEELi64ENS_6half_tEfNS_4arch4Sm90ELb1ELb0ELb0ELb1ELb1ELb0ELb0ELb1ELb1ELb1ELb1ELb0EEENS1_21CollectiveEpilogueFwdINS6_IJSA_SC_SB_EEES9_SE_SG_Li384ELb1ELb1ELb1ELb0EEENS1_36VarlenDynamicPersistentTileSchedulerILi192ELi128ELi384ELi128ELb1ELb1ELb1ELb1ELb1ELb1EEEEEEEEEvNT_6ParamsE:
        .type           _ZN7cutlass13device_kernelIN5flash11enable_sm90INS1_16FlashAttnFwdSm90INS1_25CollectiveMainloopFwdSm90ILi2EN4cute5tupleIJNS5_1CILi1EEES8_S8_EEENS6_IJNS7_ILi192EEENS7_ILi128EEENS7_ILi64EEEEEELi64ENS_6half_tEfNS_4arch4Sm90ELb1ELb0ELb0ELb1ELb1ELb0ELb0ELb1ELb1ELb1ELb1ELb0EEENS1_21CollectiveEpilogueFwdINS6_IJSA_SC_SB_EEES9_SE_SG_Li384ELb1ELb1ELb1ELb0EEENS1_36VarlenDynamicPersistentTileSchedulerILi192ELi128ELi384ELi128ELb1ELb1ELb1ELb1ELb1ELb1EEEEEEEEEvNT_6ParamsE,@function
        .size           _ZN7cutlass13device_kernelIN5flash11enable_sm90INS1_16FlashAttnFwdSm90INS1_25CollectiveMainloopFwdSm90ILi2EN4cute5tupleIJNS5_1CILi1EEES8_S8_EEENS6_IJNS7_ILi192EEENS7_ILi128EEENS7_ILi64EEEEEELi64ENS_6half_tEfNS_4arch4Sm90ELb1ELb0ELb0ELb1ELb1ELb0ELb0ELb1ELb1ELb1ELb1ELb0EEENS1_21CollectiveEpilogueFwdINS6_IJSA_SC_SB_EEES9_SE_SG_Li384ELb1ELb1ELb1ELb0EEENS1_36VarlenDynamicPersistentTileSchedulerILi192ELi128ELi384ELi128ELb1ELb1ELb1ELb1ELb1ELb1EEEEEEEEEvNT_6ParamsE,(.L_x_3173 - _ZN7cutlass13device_kernelIN5flash11enable_sm90INS1_16FlashAttnFwdSm90INS1_25CollectiveMainloopFwdSm90ILi2EN4cute5tupleIJNS5_1CILi1EEES8_S8_EEENS6_IJNS7_ILi192EEENS7_ILi128EEENS7_ILi64EEEEEELi64ENS_6half_tEfNS_4arch4Sm90ELb1ELb0ELb0ELb1ELb1ELb0ELb0ELb1ELb1ELb1ELb1ELb0EEENS1_21CollectiveEpilogueFwdINS6_IJSA_SC_SB_EEES9_SE_SG_Li384ELb1ELb1ELb1ELb0EEENS1_36VarlenDynamicPersistentTileSchedulerILi192ELi128ELi384ELi128ELb1ELb1ELb1ELb1ELb1ELb1EEEEEEEEEvNT_6ParamsE)
        .other          _ZN7cutlass13device_kernelIN5flash11enable_sm90INS1_16FlashAttnFwdSm90INS1_25CollectiveMainloopFwdSm90ILi2EN4cute5tupleIJNS5_1CILi1EEES8_S8_EEENS6_IJNS7_ILi192EEENS7_ILi128EEENS7_ILi64EEEEEELi64ENS_6half_tEfNS_4arch4Sm90ELb1ELb0ELb0ELb1ELb1ELb0ELb0ELb1ELb1ELb1ELb1ELb0EEENS1_21CollectiveEpilogueFwdINS6_IJSA_SC_SB_EEES9_SE_SG_Li384ELb1ELb1ELb1ELb0EEENS1_36VarlenDynamicPersistentTileSchedulerILi192ELi128ELi384ELi128ELb1ELb1ELb1ELb1ELb1ELb1EEEEEEEEEvNT_6ParamsE,@"STO_CUDA_ENTRY STV_DEFAULT"
_ZN7cutlass13device_kernelIN5flash11enable_sm90INS1_16FlashAttnFwdSm90INS1_25CollectiveMainloopFwdSm90ILi2EN4cute5tupleIJNS5_1CILi1EEES8_S8_EEENS6_IJNS7_ILi192EEENS7_ILi128EEENS7_ILi64EEEEEELi64ENS_6half_tEfNS_4arch4Sm90ELb1ELb0ELb0ELb1ELb1ELb0ELb0ELb1ELb1ELb1ELb1ELb0EEENS1_21CollectiveEpilogueFwdINS6_IJSA_SC_SB_EEES9_SE_SG_Li384ELb1ELb1ELb1ELb0EEENS1_36VarlenDynamicPersistentTileSchedulerILi192ELi128ELi384ELi128ELb1ELb1ELb1ELb1ELb1ELb1EEEEEEEEEvNT_6ParamsE:
        /* <DEDUP_REMOVED lines=45> */
.L_x_2364:
        /* <DEDUP_REMOVED lines=22> */
.L_x_2365:
        /* <DEDUP_REMOVED lines=18> */
.L_x_2366:
        /* <DEDUP_REMOVED lines=22> */
.L_x_2367:
        /* <DEDUP_REMOVED lines=23> */
.L_x_2368:
        /* <DEDUP_REMOVED lines=8> */
.L_x_2370:
        /* <DEDUP_REMOVED lines=25> */
[----:B------:R-:W-:Y:S02]  /*0a30*/  UMOV UR47, URZ ;  /* 0x0000003f002f7c82 */ /* 0x000fe40008000000 */
[CC--:B------:R-:W-:Y:S02]  /*0a40*/  LEA.HI R2, R0.reuse, R13.reuse, RZ, 0x7 ;  /* 0x0000000d00027211 */ /* 0x0c0fe400078f38ff */
[----:B------:R-:W-:-:S02]  /*0a50*/  LEA.HI R3, R0, R13, RZ, 0x4 ;  /* 0x0000000d00037211 */ /* 0x000fc400078f20ff */
[----:B------:R-:W-:Y:S02]  /*0a60*/  LOP3.LUT R4, R2, 0xffffff80, RZ, 0xc0, !PT ;  /* 0xffffff8002047812 */ /* 0x000fe400078ec0ff */
[----:B------:R-:W-:Y:S02]  /*0a70*/  SHF.R.S32.HI R14, RZ, 0x7, R2 ;  /* 0x00000007ff0e7819 */ /* 0x000fe40000011402 */
[----:B------:R-:W-:Y:S01]  /*0a80*/  SHF.R.S32.HI R6, RZ, 0x4, R3 ;  /* 0x00000004ff067819 */ /* 0x000fe20000011403 */
[----:B------:R-:W-:Y:S01]  /*0a90*/  IMAD.IADD R12, R13, 0x1, -R4 ;  /* 0x000000010d0c7824 */ /* 0x000fe200078e0a04 */
[-C--:B------:R-:W-:Y:S01]  /*0aa0*/  LEA.HI R4, R0, R13.reuse, RZ, 0x5 ;  /* 0x0000000d00047211 */ /* 0x080fe200078f28ff */
[----:B------:R-:W-:Y:S01]  /*0ab0*/  IMAD.HI R2, R14, 0x55555556, RZ ;  /* 0x555555560e027827 */ /* 0x000fe200078e02ff */
[----:B------:R-:W-:Y:S02]  /*0ac0*/  LEA.HI R11, R0, R13, RZ, 0x2 ;  /* 0x0000000d000b7211 */ /* 0x000fe400078f10ff */
[----:B------:R-:W-:Y:S01]  /*0ad0*/  SHF.R.S32.HI R7, RZ, 0x1f, R12 ;  /* 0x0000001fff077819 */ /* 0x000fe2000001140c */
[----:B------:R-:W-:Y:S01]  /*0ae0*/  IMAD.SHL.U32 R5, R4, 0x20, RZ ;  /* 0x0000002004057824 */ /* 0x000fe200078e00ff */
[----:B------:R-:W-:-:S02]  /*0af0*/  LOP3.LUT R4, R3, 0x3fffff0, RZ, 0xc0, !PT ;  /* 0x03fffff003047812 */ /* 0x000fc400078ec0ff */
[----:B------:R-:W-:Y:S02]  /*0b00*/  LEA.HI R8, R7, R12, RZ, 0x2 ;  /* 0x0000000c07087211 */ /* 0x000fe400078f10ff */
[----:B------:R-:W-:Y:S01]  /*0b10*/  LEA.HI R3, R3, R6, RZ, 0x1 ;  /* 0x0000000603037211 */ /* 0x000fe200078f08ff */
[----:B------:R-:W-:Y:S01]  /*0b20*/  IMAD.IADD R4, R13, 0x1, -R4 ;  /* 0x000000010d047824 */ /* 0x000fe200078e0a04 */
[--C-:B------:R-:W-:Y:S02]  /*0b30*/  SHF.R.S32.HI R9, RZ, 0x2, R8.reuse ;  /* 0x00000002ff097819 */ /* 0x100fe40000011408 */
[----:B------:R-:W-:Y:S02]  /*0b40*/  SHF.R.S32.HI R10, RZ, 0x1f, R8 ;  /* 0x0000001fff0a7819 */ /* 0x000fe40000011408 */
[----:B------:R-:W-:Y:S02]  /*0b50*/  LEA.HI R7, R7, R12, RZ, 0x5 ;  /* 0x0000000c07077211 */ /* 0x000fe400078f28ff */
[----:B------:R-:W-:-:S02]  /*0b60*/  LEA.HI R10, R10, R9, RZ, 0x3 ;  /* 0x000000090a0a7211 */ /* 0x000fc400078f18ff */
[----:B------:R-:W-:Y:S02]  /*0b70*/  LOP3.LUT R5, R5, 0xfffffc00, RZ, 0xc0, !PT ;  /* 0xfffffc0005057812 */ /* 0x000fe400078ec0ff */
[----:B------:R-:W-:Y:S02]  /*0b80*/  LOP3.LUT R10, R10, 0xfffffff8, RZ, 0xc0, !PT ;  /* 0xfffffff80a0a7812 */ /* 0x000fe400078ec0ff */
[----:B------:R-:W-:Y:S01]  /*0b90*/  LOP3.LUT R3, R3, 0x1ffffffe, RZ, 0xc0, !PT ;  /* 0x1ffffffe03037812 */ /* 0x000fe200078ec0ff */
[----:B------:R-:W-:Y:S01]  /*0ba0*/  IMAD R4, R4, 0x40, R5 ;  /* 0x0000004004047824 */ /* 0x000fe200078e0205 */
[----:B------:R-:W-:Y:S01]  /*0bb0*/  LEA.HI R2, R2, R2, RZ, 0x1 ;  /* 0x0000000202027211 */ /* 0x000fe200078f08ff */
[----:B------:R-:W-:Y:S01]  /*0bc0*/  IMAD.IADD R10, R9, 0x1, -R10 ;  /* 0x00000001090a7824 */ /* 0x000fe200078e0a0a */
[----:B------:R-:W-:Y:S01]  /*0bd0*/  SHF.R.S32.HI R7, RZ, 0x5, R7 ;  /* 0x00000005ff077819 */ /* 0x000fe20000011407 */
[----:B------:R-:W-:Y:S01]  /*0be0*/  IMAD.IADD R3, R6, 0x1, -R3 ;  /* 0x0000000106037824 */ /* 0x000fe200078e0a03 */
[----:B------:R-:W-:Y:S01]  /*0bf0*/  LOP3.LUT R11, R11, 0xfffffffc, RZ, 0xc0, !PT ;  /* 0xfffffffc0b0b7812 */ /* 0x000fe200078ec0ff */
[----:B------:R-:W-:Y:S01]  /*0c00*/  IMAD R2, R2, -0x3, R14 ;  /* 0xfffffffd02027824 */ /* 0x000fe200078e020e */
[----:B------:R-:W-:Y:S01]  /*0c10*/  LEA.HI R0, R0, R13, RZ, 0x3 ;  /* 0x0000000d00007211 */ /* 0x000fe200078f18ff */
[----:B------:R-:W-:Y:S01]  /*0c20*/  IMAD R7, R7, 0x10, R10 ;  /* 0x0000001007077824 */ /* 0x000fe200078e020a */
[----:B------:R-:W-:Y:S01]  /*0c30*/  LOP3.LUT R8, R8, 0x7ffffffc, RZ, 0xc0, !PT ;  /* 0x7ffffffc08087812 */ /* 0x000fe200078ec0ff */
[----:B------:R-:W-:Y:S01]  /*0c40*/  IMAD R3, R3, 0x8, R4 ;  /* 0x0000000803037824 */ /* 0x000fe200078e0204 */
[----:B------:R-:W-:Y:S01]  /*0c50*/  LOP3.LUT R18, R0, 0xfffffff8, RZ, 0xc0, !PT ;  /* 0xfffffff800127812 */ /* 0x000fe200078ec0ff */
[----:B------:R-:W-:Y:S01]  /*0c60*/  IMAD R5, R2, 0x40, R7 ;  /* 0x0000004002057824 */ /* 0x000fe200078e0207 */
[----:B------:R-:W-:Y:S01]  /*0c70*/  SHF.R.S32.HI R157, RZ, 0x3, R0 ;  /* 0x00000003ff9d7819 */ /* 0x000fe20000011400 */
[----:B------:R-:W-:Y:S01]  /*0c80*/  IMAD.IADD R11, R13, 0x1, -R11 ;  /* 0x000000010d0b7824 */ /* 0x000fe200078e0a0b */
[----:B------:R0:W-:Y:S01]  /*0c90*/  STL [R1+0x2c], R3 ;  /* 0x00002c0301007387 */ /* 0x0001e20000100800 */
[----:B------:R-:W-:-:S02]  /*0ca0*/  IMAD.IADD R8, R12, 0x1, -R8 ;  /* 0x000000010c087824 */ /* 0x000fc400078e0a08 */
[----:B------:R-:W-:Y:S01]  /*0cb0*/  IMAD.IADD R18, R13, 0x1, -R18 ;  /* 0x000000010d127824 */ /* 0x000fe200078e0a12 */
[----:B------:R1:W-:Y:S01]  /*0cc0*/  STL [R1+0x28], R5 ;  /* 0x0000280501007387 */ /* 0x0003e20000100800 */
[----:B------:R-:W-:Y:S02]  /*0cd0*/  IMAD.SHL.U32 R16, R8, 0x2, RZ ;  /* 0x0000000208107824 */ /* 0x000fe400078e00ff */
[----:B------:R-:W-:Y:S02]  /*0ce0*/  IMAD.SHL.U32 R19, R18, 0x8, RZ ;  /* 0x0000000812137824 */ /* 0x000fe400078e00ff */
[C---:B------:R-:W-:Y:S01]  /*0cf0*/  VIADD R156, R16.reuse, 0x8 ;  /* 0x00000008109c7836 */ /* 0x040fe20000000000 */
[----:B0-----:R-:W-:Y:S01]  /*0d00*/  LEA.HI R3, R11, R11, RZ, 0x1 ;  /* 0x0000000b0b037211 */ /* 0x001fe200078f08ff */
[C---:B------:R-:W-:Y:S01]  /*0d10*/  VIADD R155, R16.reuse, 0x10 ;  /* 0x00000010109b7836 */ /* 0x040fe20000000000 */
        /* <DEDUP_REMOVED lines=16> */
.L_x_2422:
[----:B01--4-:R-:W0:Y:S01]  /*0e20*/  LDC.64 R2, c[0x0][0xc88] ;  /* 0x00032200ff027b82 */ /* 0x013e220000000a00 */
[----:B------:R-:W-:Y:S01]  /*0e30*/  ULDC.64 UR8, c[0x0][0xa28] ;  /* 0x00028a0000087ab9 */ /* 0x000fe20000000a00 */
[----:B------:R-:W-:Y:S01]  /*0e40*/  ULDC.64 UR10, c[0x0][0xa18] ;  /* 0x00028600000a7ab9 */ /* 0x000fe20000000a00 */
[----:B------:R-:W-:Y:S01]  /*0e50*/  ULDC UR4, c[0x0][0x424] ;  /* 0x0001090000047ab9 */ /* 0x000fe20000000800 */
[----:B------:R-:W-:Y:S01]  /*0e60*/  ULDC UR7, c[0x0][0x2f0] ;  /* 0x0000bc0000077ab9 */ /* 0x000fe20000000800 */
[----:B0-----:R-:W-:-:S06]  /*0e70*/  IMAD.WIDE R2, R31, 0x4, R2 ;  /* 0x000000041f027825 */ /* 0x001fcc00078e0202 */
[----:B--2---:R-:W2:Y:S01]  /*0e80*/  LDG.E R2, desc[UR54][R2.64] ;  /* 0x0000003602027981 */ /* 0x004ea2000c1e1900 */
[----:B------:R-:W-:Y:S02]  /*0e90*/  UISETP.NE.U32.AND UP0, UPT, UR8, URZ, UPT ;  /* 0x0000003f0800728c */ /* 0x000fe4000bf05070 */
[----:B------:R-:W-:Y:S02]  /*0ea0*/  UISETP.NE.U32.AND UP1, UPT, UR10, URZ, UPT ;  /* 0x0000003f0a00728c */ /* 0x000fe4000bf25070 */
[----:B------:R-:W-:Y:S02]  /*0eb0*/  UISETP.NE.AND.EX UP0, UPT, UR9, URZ, UPT, UP0 ;  /* 0x0000003f0900728c */ /* 0x000fe4000bf05300 */
[----:B------:R-:W-:-:S04]  /*0ec0*/  UISETP.NE.AND.EX UP1, UPT, UR11, URZ, UPT, UP1 ;  /* 0x0000003f0b00728c */ /* 0x000fc8000bf25310 */
[----:B------:R-:W-:Y:S02]  /*0ed0*/  PLOP3.LUT P0, PT, PT, PT, UP0, 0x80, 0x0 ;  /* 0x000000000000781c */ /* 0x000fe40003f0f008 */
[----:B------:R-:W-:Y:S02]  /*0ee0*/  PLOP3.LUT P2, PT, PT, PT, UP1, 0x80, 0x0 ;  /* 0x000000000000781c */ /* 0x000fe40003f4f018 */
[----:B--2---:R-:W-:-:S13]  /*0ef0*/  R2UR UR37, R2 ;  /* 0x00000000022572ca */ /* 0x004fda00000e0000 */
[----:B------:R-:W-:Y:S02]  /*0f00*/  USHF.R.S32.HI UR38, URZ, 0x1f, UR37 ;  /* 0x0000001f3f267899 */ /* 0x000fe40008011425 */
[----:B------:R-:W-:-:S04]  /*0f10*/  @UP0 ULEA UR8, UP2, UR37, UR8, 0x2 ;  /* 0x0000000825080291 */ /* 0x000fc8000f84103f */
[----:B------:R-:W-:Y:S02]  /*0f20*/  @UP0 ULEA.HI.X UR9, UR37, UR9, UR38, 0x2, UP2 ;  /* 0x0000000925090291 */ /* 0x000fe400090f1426 */
[----:B------:R-:W-:Y:S01]  /*0f30*/  @UP1 ULEA UR10, UP0, UR37, UR10, 0x2 ;  /* 0x0000000a250a1291 */ /* 0x000fe2000f80103f */
[----:B------:R-:W-:-:S03]  /*0f40*/  IMAD.U32 R2, RZ, RZ, UR8 ;  /* 0x00000008ff027e24 */ /* 0x000fc6000f8e00ff */
[----:B------:R-:W-:Y:S01]  /*0f50*/  @UP1 ULEA.HI.X UR11, UR37, UR11, UR38, 0x2, UP0 ;  /* 0x0000000b250b1291 */ /* 0x000fe200080f1426 */
[----:B------:R-:W-:Y:S01]  /*0f60*/  IMAD.U32 R3, RZ, RZ, UR9 ;  /* 0x00000009ff037e24 */ /* 0x000fe2000f8e00ff */
[----:B------:R-:W-:Y:S01]  /*0f70*/  ULDC.64 UR8, c[0x0][0x418] ;  /* 0x0001060000087ab9 */ /* 0x000fe20000000a00 */
[----:B------:R-:W-:-:S03]  /*0f80*/  IMAD.U32 R4, RZ, RZ, UR10 ;  /* 0x0000000aff047e24 */ /* 0x000fc6000f8e00ff */
[----:B---3--:R-:W-:Y:S01]  /*0f90*/  MOV R5, UR11 ;  /* 0x0000000b00057c02 */ /* 0x008fe20008000f00 */
[----:B------:R-:W2:Y:S01]  /*0fa0*/  @P0 LDG.E R2, desc[UR54][R2.64] ;  /* 0x0000003602020981 */ /* 0x000ea2000c1e1900 */
[----:B------:R-:W-:Y:S01]  /*0fb0*/  UISETP.NE.U32.AND UP0, UPT, UR8, URZ, UPT ;  /* 0x0000003f0800728c */ /* 0x000fe2000bf05070 */
[----:B------:R-:W-:Y:S02]  /*0fc0*/  ULDC.64 UR10, c[0x0][0xa20] ;  /* 0x00028800000a7ab9 */ /* 0x000fe40000000a00 */
[----:B------:R-:W3:Y:S01]  /*0fd0*/  @P2 LDG.E R4, desc[UR54][R4.64] ;  /* 0x0000003604042981 */ /* 0x000ee2000c1e1900 */
[----:B------:R-:W-:Y:S01]  /*0fe0*/  UISETP.NE.AND.EX UP0, UPT, UR9, URZ, UPT, UP0 ;  /* 0x0000003f0900728c */ /* 0x000fe2000bf05300 */
[----:B------:R-:W-:Y:S01]  /*0ff0*/  ISETP.NE.U32.AND P1, PT, RZ, UR10, PT ;  /* 0x0000000aff007c0c */ /* 0x000fe2000bf25070 */
[----:B------:R-:W-:Y:S01]  /*1000*/  UMOV UR51, URZ ;  /* 0x0000003f00337c82 */ /* 0x000fe20008000000 */
[----:B------:R-:W-:Y:S02]  /*1010*/  ULOP3.LUT UR39, UR5, 0xffff, URZ, 0xc0, !UPT ;  /* 0x0000ffff05277892 */ /* 0x000fe4000f8ec03f */
[----:B------:R-:W-:Y:S01]  /*1020*/  USEL UR4, UR4, 0x1, UP0 ;  /* 0x0000000104047887 */ /* 0x000fe20008000000 */
[----:B------:R-:W-:-:S03]  /*1030*/  ISETP.NE.AND.EX P1, PT, RZ, UR11, PT, P1 ;  /* 0x0000000bff007c0c */ /* 0x000fc6000bf25310 */
[----:B------:R-:W-:Y:S01]  /*1040*/  UIMAD UR4, UR4, UR7, URZ ;  /* 0x00000007040472a4 */ /* 0x000fe2000f8e023f */
[----:B--2---:R-:W-:Y:S02]  /*1050*/  @P0 R2UR UR51, R2 ;  /* 0x00000000023302ca */ /* 0x004fe400000e0000 */
[----:B---3--:R-:W-:Y:S01]  /*1060*/  @P2 R2UR UR52, R4 ;  /* 0x00000000043422ca */ /* 0x008fe200000e0000 */
[----:B-----5:R-:W-:-:S14]  /*1070*/  @P2 BRA `(.L_x_2371) ;  /* 0x0000000000382947 */ /* 0x020fdc0003800000 */
        /* <DEDUP_REMOVED lines=14> */
.L_x_2371:
[----:B------:R-:W-:Y:S05]  /*1160*/  @!P1 BRA `(.L_x_2372) ;  /* 0x00000000001c9947 */ /* 0x000fea0003800000 */
[----:B------:R-:W-:-:S04]  /*1170*/  ULEA UR4, UP0, UR37, UR10, 0x2 ;  /* 0x0000000a25047291 */ /* 0x000fc8000f80103f */
[----:B------:R-:W-:Y:S02]  /*1180*/  ULEA.HI.X UR7, UR37, UR11, UR38, 0x2, UP0 ;  /* 0x0000000b25077291 */ /* 0x000fe400080f1426 */
[----:B------:R-:W-:-:S04]  /*1190*/  IMAD.U32 R2, RZ, RZ, UR4 ;  /* 0x00000004ff027e24 */ /* 0x000fc8000f8e00ff */
[----:B------:R-:W-:-:S05]  /*11a0*/  IMAD.U32 R3, RZ, RZ, UR7 ;  /* 0x00000007ff037e24 */ /* 0x000fca000f8e00ff */
[----:B------:R-:W2:Y:S02]  /*11b0*/  LDG.E R2, desc[UR54][R2.64] ;  /* 0x0000003602027981 */ /* 0x000ea4000c1e1900 */
[----:B--2---:R-:W-:Y:S01]  /*11c0*/  R2UR UR4, R2 ;  /* 0x00000000020472ca */ /* 0x004fe200000e0000 */
[----:B------:R-:W-:-:S14]  /*11d0*/  BRA `(.L_x_2373) ;  /* 0x0000000000347947 */ /* 0x000fdc0003800000 */
.L_x_2372:
        /* <DEDUP_REMOVED lines=13> */
.L_x_2373:
[----:B------:R-:W-:Y:S01]  /*12b0*/  ULDC UR7, c[0x0][0x448] ;  /* 0x0001120000077ab9 */ /* 0x000fe20000000800 */
[----:B------:R-:W-:Y:S02]  /*12c0*/  UIMAD UR40, UR6, 0xc0, URZ ;  /* 0x000000c0062878a4 */ /* 0x000fe4000f8e023f */
[----:B------:R-:W-:Y:S02]  /*12d0*/  UISETP.NE.AND UP0, UPT, UR7, 0x1, UPT ;  /* 0x000000010700788c */ /* 0x000fe4000bf05270 */
[----:B------:R-:W-:Y:S02]  /*12e0*/  UIADD3 UR8, UR40, 0xbf, URZ ;  /* 0x000000bf28087890 */ /* 0x000fe4000fffe03f */
[----:B------:R-:W-:Y:S02]  /*12f0*/  UIADD3 UR51, -UR51, UR4, URZ ;  /* 0x0000000433337290 */ /* 0x000fe4000fffe13f */
[----:B------:R-:W-:Y:S02]  /*1300*/  UP2UR UR53, UPR, URZ, 0x1 ;  /* 0x000000013f357883 */ /* 0x000fe40008000000 */
[----:B------:R-:W-:-:S03]  /*1310*/  UIADD3 UR9, UR51, 0x80, -UR52 ;  /* 0x0000008033097890 */ /* 0x000fc6000fffe834 */
[----:B------:R-:W-:Y:S01]  /*1320*/  @UP0 ULDC UR6, c[0x0][0x44c] ;  /* 0x0001130000060ab9 */ /* 0x000fe20000000800 */
[----:B------:R-:W-:Y:S01]  /*1330*/  @UP0 ULDC UR4, c[0x0][0x450] ;  /* 0x0001140000040ab9 */ /* 0x000fe20000000800 */
[----:B------:R-:W-:-:S04]  /*1340*/  UIMAD.WIDE.U32 UR6, UR8, UR6, URZ ;  /* 0x00000006080672a5 */ /* 0x000fc8000f8e003f */
[----:B------:R-:W-:Y:S02]  /*1350*/  @UP0 USHF.R.U32.HI UR8, URZ, UR4, UR7 ;  /* 0x000000043f080299 */ /* 0x000fe40008011607 */
[----:B------:R-:W-:Y:S02]  /*1360*/  UIADD3 UR4, UR51, 0x7f, URZ ;  /* 0x0000007f33047890 */ /* 0x000fe4000fffe03f */
[----:B------:R-:W-:Y:S02]  /*1370*/  UIADD3 UR8, UR9, UR8, URZ ;  /* 0x0000000809087290 */ /* 0x000fe4000fffe03f */
[----:B------:R-:W-:Y:S02]  /*1380*/  USHF.R.S32.HI UR6, URZ, 0x1f, UR4 ;  /* 0x0000001f3f067899 */ /* 0x000fe40008011404 */
[----:B------:R-:W-:Y:S02]  /*1390*/  USHF.R.S32.HI UR7, URZ, 0x1f, UR8 ;  /* 0x0000001f3f077899 */ /* 0x000fe40008011408 */
[----:B------:R-:W-:-:S02]  /*13a0*/  ULEA.HI UR6, UR6, UR4, URZ, 0x7 ;  /* 0x0000000406067291 */ /* 0x000fc4000f8f383f */
[----:B------:R-:W-:Y:S02]  /*13b0*/  ULEA.HI UR7, UR7, UR8, URZ, 0x7 ;  /* 0x0000000807077291 */ /* 0x000fe4000f8f383f */
[----:B------:R-:W-:Y:S02]  /*13c0*/  USHF.R.S32.HI UR6, URZ, 0x7, UR6 ;  /* 0x000000073f067899 */ /* 0x000fe40008011406 */
[----:B------:R-:W-:Y:S02]  /*13d0*/  USHF.R.S32.HI UR7, URZ, 0x7, UR7 ;  /* 0x000000073f077899 */ /* 0x000fe40008011407 */
[----:B------:R-:W-:Y:S02]  /*13e0*/  ULOP3.LUT UR4, UR5, 0xff000000, URZ, 0xc0, !UPT ;  /* 0xff00000005047892 */ /* 0x000fe4000f8ec03f */
[----:B------:R-:W-:Y:S02]  /*13f0*/  UISETP.LT.AND UP0, UPT, UR6, UR7, UPT ;  /* 0x000000070600728c */ /* 0x000fe4000bf01270 */
[----:B------:R-:W-:-:S02]  /*1400*/  ULOP3.LUT UR5, UR5, 0xff0000, URZ, 0xc0, !UPT ;  /* 0x00ff000005057892 */ /* 0x000fc4000f8ec03f */
[----:B------:R-:W-:Y:S02]  /*1410*/  USEL UR9, UR6, UR7, UP0 ;  /* 0x0000000706097287 */ /* 0x000fe40008000000 */
[----:B------:R-:W-:Y:S02]  /*1420*/  USHF.R.U32.HI UR4, URZ, 0x8, UR4 ;  /* 0x000000083f047899 */ /* 0x000fe40008011604 */
[----:B------:R-:W-:Y:S02]  /*1430*/  UISETP.GE.AND UP0, UPT, UR9, 0x1, UPT ;  /* 0x000000010900788c */ /* 0x000fe4000bf06270 */
        /* <DEDUP_REMOVED lines=8> */
[----:B------:R-:W-:-:S03]  /*14c0*/  USEL UR10, UR46, UR4, UP0 ;  /* 0x000000042e0a7287 */ /* 0x000fc60008000000 */
[----:B------:R-:W-:Y:S01]  /*14d0*/  UMOV UR4, URZ ;  /* 0x0000003f00047c82 */ /* 0x000fe20008000000 */
[----:B------:R-:W-:Y:S02]  /*14e0*/  UIADD3 UR6, UR10, -0x1, UR9 ;  /* 0xffffffff0a067890 */ /* 0x000fe4000fffe009 */
[----:B------:R-:W-:-:S04]  /*14f0*/  IMAD.U32 R3, RZ, RZ, UR10 ;  /* 0x0000000aff037e24 */ /* 0x000fc8000f8e00ff */
[----:B------:R-:W-:Y:S01]  /*1500*/  IMAD.U32 R4, RZ, RZ, UR6 ;  /* 0x00000006ff047e24 */ /* 0x000fe2000f8e00ff */
[-C--:B------:R-:W-:Y:S01]  /*1510*/  IABS R0, R3.reuse ;  /* 0x0000000300007213 */ /* 0x080fe20000000000 */
[----:B------:R-:W-:Y:S01]  /*1520*/  ULOP3.LUT UR6, UR6, UR10, URZ, 0x3c, !UPT ;  /* 0x0000000a06067292 */ /* 0x000fe2000f8e3c3f */
[----:B------:R-:W-:Y:S02]  /*1530*/  IABS R5, R3 ;  /* 0x0000000300057213 */ /* 0x000fe40000000000 */
        /* <DEDUP_REMOVED lines=26> */
.L_x_2374:
[----:B------:R-:W-:Y:S01]  /*16e0*/  UIMAD UR42, UR41, UR4, URZ ;  /* 0x00000004292a72a4 */ /* 0x000fe2000f8e023f */
[----:B------:R-:W-:Y:S01]  /*16f0*/  IMAD.U32 R0, RZ, RZ, UR9 ;  /* 0x00000009ff007e24 */ /* 0x000fe2000f8e00ff */
[----:B------:R-:W-:Y:S01]  /*1700*/  PLOP3.LUT P0, PT, PT, PT, PT, 0x80, 0x0 ;  /* 0x000000000000781c */ /* 0x000fe20003f0f070 */
[----:B------:R-:W-:Y:S01]  /*1710*/  IMAD.U32 R3, RZ, RZ, UR4 ;  /* 0x00000004ff037e24 */ /* 0x000fe2000f8e00ff */
[----:B------:R-:W-:Y:S01]  /*1720*/  CS2R R118, SRZ ;  /* 0x0000000000767805 */ /* 0x000fe2000001ff00 */
[----:B------:R-:W-:Y:S01]  /*1730*/  IMAD.MOV.U32 R20, RZ, RZ, RZ ;  /* 0x000000ffff147224 */ /* 0x000fe200078e00ff */
[----:B------:R-:W-:Y:S02]  /*1740*/  CS2R R116, SRZ ;  /* 0x0000000000747805 */ /* 0x000fe4000001ff00 */
[----:B------:R-:W-:Y:S02]  /*1750*/  CS2R R114, SRZ ;  /* 0x0000000000727805 */ /* 0x000fe4000001ff00 */
[----:B------:R-:W-:Y:S01]  /*1760*/  VIADDMNMX R0, R3, UR42, R0, PT ;  /* 0x0000002a03007c46 */ /* 0x000fe2000b800100 */
[----:B------:R-:W-:Y:S01]  /*1770*/  IMAD.MOV.U32 R3, RZ, RZ, RZ ;  /* 0x000000ffff037224 */ /* 0x000fe200078e00ff */
[----:B------:R-:W-:-:S02]  /*1780*/  CS2R R112, SRZ ;  /* 0x0000000000707805 */ /* 0x000fc4000001ff00 */
[----:B------:R-:W-:Y:S02]  /*1790*/  CS2R R110, SRZ ;  /* 0x00000000006e7805 */ /* 0x000fe4000001ff00 */
[----:B------:R-:W-:Y:S02]  /*17a0*/  R2UR UR56, R0 ;  /* 0x00000000003872ca */ /* 0x000fe400000e0000 */
        /* <DEDUP_REMOVED lines=10> */
[----:B------:R-:W-:Y:S01]  /*1850*/  CS2R R88, SRZ ;  /* 0x0000000000587805 */ /* 0x000fe2000001ff00 */
[----:B------:R-:W-:-:S06]  /*1860*/  UISETP.GT.AND UP0, UPT, UR56, UR42, UPT ;  /* 0x0000002a3800728c */ /* 0x000fcc000bf04270 */
[----:B------:R-:W-:-:S13]  /*1870*/  PLOP3.LUT P1, PT, PT, PT, UP0, 0x80, 0x0 ;  /* 0x000000000000781c */ /* 0x000fda0003f2f008 */
[----:B------:R-:W-:Y:S05]  /*1880*/  @!P1 BRA `(.L_x_2375) ;  /* 0x0000006c00fc9947 */ /* 0x000fea0003800000 */
[----:B------:R-:W0:Y:S01]  /*1890*/  S2R R2, SR_TID.X ;  /* 0x0000000000027919 */ /* 0x000e220000002100 */
[----:B------:R-:W1:Y:S01]  /*18a0*/  S2UR UR43, SR_CgaCtaId ;  /* 0x00000000002b79c3 */ /* 0x000e620000008800 */
[----:B------:R-:W-:Y:S02]  /*18b0*/  UMOV UR45, 0x400 ;  /* 0x00000400002d7882 */ /* 0x000fe40000000000 */
[----:B-1----:R-:W-:Y:S01]  /*18c0*/  ULEA UR45, UR43, UR45, 0x18 ;  /* 0x0000002d2b2d7291 */ /* 0x002fe2000f8ec03f */
[----:B0-----:R-:W-:-:S05]  /*18d0*/  VIADD R4, R2, 0xffffff80 ;  /* 0xffffff8002047836 */ /* 0x001fca0000000000 */
[----:B------:R-:W-:-:S04]  /*18e0*/  SHF.R.S32.HI R2, RZ, 0x1f, R4 ;  /* 0x0000001fff027819 */ /* 0x000fc80000011404 */
[----:B------:R-:W-:-:S04]  /*18f0*/  LEA.HI R2, R2, R4, RZ, 0x7 ;  /* 0x0000000402027211 */ /* 0x000fc800078f38ff */
[----:B------:R-:W-:-:S05]  /*1900*/  SHF.R.S32.HI R2, RZ, 0x7, R2 ;  /* 0x00000007ff027819 */ /* 0x000fca0000011402 */
        /* <DEDUP_REMOVED lines=28> */
.L_x_2376:
        /* <DEDUP_REMOVED lines=9> */
.L_x_2509:
[----:B------:R-:W-:Y:S05]  /*1b60*/  @!P0 BRA `(.L_x_2378) ;  /* 0x0000000000048947 */ /* 0x000fea0003800000 */
[----:B------:R-:W-:Y:S01]  /*1b70*/  BPT.TRAP 0x1 ;  /* 0x000000040000795c */ /* 0x000fe20000300000 */
.L_x_2378:
[----:B0-----:R-:W-:Y:S01]  /*1b80*/  IMAD.U32 R0, RZ, RZ, UR48 ;  /* 0x00000030ff007e24 */ /* 0x001fe2000f8e00ff */
[----:B------:R-:W-:-:S04]  /*1b90*/  MOV R3, UR47 ;  /* 0x0000002f00037c02 */ /* 0x000fc80008000f00 */
[----:B------:R-:W-:Y:S02]  /*1ba0*/  LEA R3, R3, UR45, 0x3 ;  /* 0x0000002d03037c11 */ /* 0x000fe4000f8e18ff */
[----:B------:R-:W-:-:S04]  /*1bb0*/  SHF.L.U32 R0, R0, 0x1f, RZ ;  /* 0x0000001f00007819 */ /* 0x000fc800000006ff */
[----:B------:R0:W1:Y:S01]  /*1bc0*/  SYNCS.PHASECHK.TRANS64.TRYWAIT P1, [R3+URZ+0x16830], R0 ;  /* 0x01683000030075a7 */ /* 0x000062000802017f */
[----:B------:R-:W-:Y:S05]  /*1bd0*/  @!P0 BRA `(.L_x_2379) ;  /* 0x0000000000048947 */ /* 0x000fea0003800000 */
[----:B------:R-:W-:Y:S01]  /*1be0*/  BPT.TRAP 0x1 ;  /* 0x000000040000795c */ /* 0x000fe20000300000 */
.L_x_2379:
[----:B-1----:R-:W-:Y:S05]  /*1bf0*/  @P1 BRA `(.L_x_2380) ;  /* 0x0000000000081947 */ /* 0x002fea0003800000 */
[----:B------:R-:W1:Y:S02]  /*1c00*/  SYNCS.PHASECHK.TRANS64.TRYWAIT P1, [R3+URZ+0x16830], R0 ;  /* 0x01683000030075a7 */ /* 0x000e64000802017f */
[----:B-1----:R-:W-:Y:S05]  /*1c10*/  @!P1 BRA `(.L_x_2381) ;  /* 0x000000f400d49947 */ /* 0x002fea0003800000 */
.L_x_2380:
        /* <DEDUP_REMOVED lines=35> */
.L_x_2382:
[----:B------:R-:W-:Y:S01]  /*1e50*/  UISETP.NE.AND UP0, UPT, UR53, URZ, UPT ;  /* 0x0000003f3500728c */ /* 0x000fe2000bf05270 */
[----:B------:R-:W-:Y:S01]  /*1e60*/  VIADD R6, R17, UR40 ;  /* 0x0000002811067c36 */ /* 0x000fe20008000000 */
[----:B------:R-:W-:Y:S01]  /*1e70*/  ULDC UR21, c[0x0][0x988] ;  /* 0x0002620000157ab9 */ /* 0x000fe20000000800 */
[----:B------:R-:W-:Y:S01]  /*1e80*/  IMAD.U32 R4, RZ, RZ, UR52 ;  /* 0x00000034ff047e24 */ /* 0x000fe2000f8e00ff */
[----:B------:R-:W-:Y:S01]  /*1e90*/  R2UR UR11, R3 ;  /* 0x00000000030b72ca */ /* 0x000fe200000e0000 */
[----:B------:R-:W-:Y:S01]  /*1ea0*/  UMOV UR10, UR40 ;  /* 0x00000028000a7c82 */ /* 0x000fe20008000000 */
[----:B------:R-:W-:Y:S01]  /*1eb0*/  PLOP3.LUT P1, PT, PT, PT, UP0, 0x80, 0x0 ;  /* 0x000000000000781c */ /* 0x000fe20003f2f008 */
[----:B------:R-:W-:Y:S01]  /*1ec0*/  UIADD3 UR24, UR56, -0x2, URZ ;  /* 0xfffffffe38187890 */ /* 0x000fe2000fffe03f */
[----:B------:R-:W-:Y:S02]  /*1ed0*/  PLOP3.LUT P2, PT, PT, PT, UP0, 0x80, 0x0 ;  /* 0x000000000000781c */ /* 0x000fe40003f4f008 */
[----:B------:R-:W-:-:S02]  /*1ee0*/  CS2R R118, SRZ ;  /* 0x0000000000767805 */ /* 0x000fc4000001ff00 */
[----:B------:R-:W-:Y:S01]  /*1ef0*/  CS2R R116, SRZ ;  /* 0x0000000000747805 */ /* 0x000fe2000001ff00 */
[----:B------:R-:W-:Y:S01]  /*1f00*/  @UP0 ULDC UR6, c[0x0][0x44c] ;  /* 0x0001130000060ab9 */ /* 0x000fe20000000800 */
[----:B------:R-:W-:Y:S01]  /*1f10*/  @UP0 ULDC UR14, c[0x0][0x450] ;  /* 0x00011400000e0ab9 */ /* 0x000fe20000000800 */
[----:B------:R-:W-:Y:S02]  /*1f20*/  CS2R R114, SRZ ;  /* 0x0000000000727805 */ /* 0x000fe4000001ff00 */
[----:B------:R-:W-:Y:S02]  /*1f30*/  CS2R R112, SRZ ;  /* 0x0000000000707805 */ /* 0x000fe4000001ff00 */
[----:B------:R-:W-:Y:S02]  /*1f40*/  CS2R R110, SRZ ;  /* 0x00000000006e7805 */ /* 0x000fe4000001ff00 */
[----:B------:R-:W-:Y:S02]  /*1f50*/  CS2R R108, SRZ ;  /* 0x00000000006c7805 */ /* 0x000fe4000001ff00 */
[----:B------:R-:W-:-:S02]  /*1f60*/  CS2R R106, SRZ ;  /* 0x00000000006a7805 */ /* 0x000fc4000001ff00 */
[----:B------:R-:W-:Y:S01]  /*1f70*/  CS2R R104, SRZ ;  /* 0x0000000000687805 */ /* 0x000fe2000001ff00 */
[----:B01----:R-:W-:Y:S01]  /*1f80*/  @P1 IMAD.HI.U32 R0, R6, UR6, RZ ;  /* 0x0000000606001c27 */ /* 0x003fe2000f8e00ff */
[----:B------:R-:W-:-:S04]  /*1f90*/  @UP0 ULDC UR6, c[0x0][0x450] ;  /* 0x0001140000060ab9 */ /* 0x000fc80000000800 */
[----:B------:R-:W-:Y:S01]  /*1fa0*/  @P2 SHF.R.U32.HI R6, RZ, UR6, R0 ;  /* 0x00000006ff062c19 */ /* 0x000fe20008011600 */
[----:B------:R-:W-:Y:S02]  /*1fb0*/  UMOV UR6, 0xffffff80 ;  /* 0xffffff8000067882 */ /* 0x000fe40000000000 */
[----:B------:R-:W-:Y:S02]  /*1fc0*/  UIMAD UR6, UR56, UR6, 0x80 ;  /* 0x00000080380674a4 */ /* 0x000fe4000f8e0206 */
[----:B------:R-:W0:Y:S04]  /*1fd0*/  SHFL.IDX PT, R0, R6, 0x1, 0x1c1f ;  /* 0x003c1f0006007f89 */ /* 0x000e2800000e0000 */
[----:B------:R-:W-:Y:S01]  /*1fe0*/  IMAD.U32 R5, RZ, RZ, UR6 ;  /* 0x00000006ff057e24 */ /* 0x000fe2000f8e00ff */
[----:B------:R-:W1:Y:S01]  /*1ff0*/  SHFL.IDX PT, R6, R6, RZ, 0x1c1f ;  /* 0x001c1fff06067589 */ /* 0x000e6200000e0000 */
[----:B------:R-:W-:-:S02]  /*2000*/  @UP0 ULDC UR6, c[0x0][0x44c] ;  /* 0x0001130000060ab9 */ /* 0x000fc40000000800 */
[----:B------:R-:W-:Y:S01]  /*2010*/  UIMAD.WIDE.U32 UR6, UR40, UR6, URZ ;  /* 0x00000006280672a5 */ /* 0x000fe2000f8e003f */
[C-C-:B------:R-:W-:Y:S01]  /*2020*/  IADD3 R97, -R16.reuse, 0x1, R5.reuse ;  /* 0x0000000110617810 */ /* 0x140fe20007ffe105 */
[----:B------:R-:W-:Y:S01]  /*2030*/  UIADD3 UR6, UR11, 0x16840, URZ ;  /* 0x000168400b067890 */ /* 0x000fe2000fffe03f */
[----:B------:R-:W-:Y:S01]  /*2040*/  IADD3 R2, -R16, UR51, R5 ;  /* 0x0000003310027c10 */ /* 0x000fe2000fffe105 */
[----:B------:R-:W-:Y:S01]  /*2050*/  @UP0 USHF.R.U32.HI UR10, URZ, UR14, UR7 ;  /* 0x0000000e3f0a0299 */ /* 0x000fe20008011607 */
[----:B------:R-:W-:Y:S01]  /*2060*/  IADD3 R97, -R4, UR51, R97 ;  /* 0x0000003304617c10 */ /* 0x000fe2000fffe161 */
[----:B------:R-:W-:Y:S02]  /*2070*/  UPRMT UR6, UR43, 0x654, UR6 ;  /* 0x000006542b067896 */ /* 0x000fe40008000006 */
[----:B------:R-:W-:-:S04]  /*2080*/  UIADD3 UR7, UR10, UR51, -UR52 ;  /* 0x000000330a077290 */ /* 0x000fc8000fffe834 */
[----:B------:R-:W-:-:S03]  /*2090*/  USHF.R.S32.HI UR10, URZ, 0x1f, UR7 ;  /* 0x0000001f3f0a7899 */ /* 0x000fc60008011407 */
[----:B------:R-:W-:Y:S01]  /*20a0*/  SYNCS.ARRIVE.TRANS64.RED.A1T0 RZ, [UR6], RZ ;  /* 0x000000ffffff79a7 */ /* 0x000fe20008100406 */
[----:B0-----:R-:W-:Y:S01]  /*20b0*/  VIADDMNMX R0, R0, R97, R2, PT ;  /* 0x0000006100007246 */ /* 0x001fe20003800102 */
[----:B------:R-:W-:-:S03]  /*20c0*/  ULEA.HI UR10, UR10, UR7, URZ, 0x7 ;  /* 0x000000070a0a7291 */ /* 0x000fc6000f8f383f */
[C---:B------:R-:W-:Y:S01]  /*20d0*/  ISETP.GT.AND P1, PT, R0.reuse, RZ, PT ;  /* 0x000000ff0000720c */ /* 0x040fe20003f24270 */
[----:B------:R-:W-:Y:S01]  /*20e0*/  USHF.R.S32.HI UR10, URZ, 0x7, UR10 ;  /* 0x000000073f0a7899 */ /* 0x000fe2000801140a */
[C---:B------:R-:W-:Y:S02]  /*20f0*/  ISETP.GT.AND P2, PT, R0.reuse, 0x1, PT ;  /* 0x000000010000780c */ /* 0x040fe40003f44270 */
[----:B------:R-:W-:Y:S01]  /*2100*/  ISETP.GT.AND P3, PT, R0, 0x8, PT ;  /* 0x000000080000780c */ /* 0x000fe20003f64270 */
[----:B------:R-:W-:Y:S01]  /*2110*/  UISETP.LT.AND UP0, UPT, UR42, UR10, UPT ;  /* 0x0000000a2a00728c */ /* 0x000fe2000bf01270 */
[----:B------:R-:W-:Y:S02]  /*2120*/  FSEL R101, R26, -INF , P1 ;  /* 0xff8000001a657808 */ /* 0x000fe40000800000 */
[----:B------:R-:W-:Y:S01]  /*2130*/  FSEL R99, R27, -INF , P2 ;  /* 0xff8000001b637808 */ /* 0x000fe20001000000 */
[----:B------:R-:W-:Y:S01]  /*2140*/  USEL UR22, UR42, UR10, !UP0 ;  /* 0x0000000a2a167287 */ /* 0x000fe2000c000000 */
[----:B------:R-:W-:-:S02]  /*2150*/  ISETP.GT.AND P1, PT, R0, 0x9, PT ;  /* 0x000000090000780c */ /* 0x000fc40003f24270 */
[----:B------:R-:W-:Y:S01]  /*2160*/  FSEL R95, R30, -INF , P3 ;  /* 0xff8000001e5f7808 */ /* 0x000fe20001800000 */
[----:B------:R-:W-:Y:S01]  /*2170*/  UISETP.GE.AND UP0, UPT, UR24, UR22, UPT ;  /* 0x000000161800728c */ /* 0x000fe2000bf06270 */
        /* <DEDUP_REMOVED lines=87> */
[----:B-1----:R-:W-:Y:S02]  /*26f0*/  VIADDMNMX R2, R6, R97, R2, PT ;  /* 0x0000006106027246 */ /* 0x002fe40003800102 */
[----:B------:R-:W-:-:S02]  /*2700*/  FMNMX.FTZ R8, R87, R0, !PT ;  /* 0x0000000057087209 */ /* 0x000fc40007810000 */
[C---:B------:R-:W-:Y:S02]  /*2710*/  ISETP.GT.AND P2, PT, R2.reuse, 0x1, PT ;  /* 0x000000010200780c */ /* 0x040fe40003f44270 */
[----:B------:R-:W-:Y:S01]  /*2720*/  ISETP.GT.AND P3, PT, R2, 0x8, PT ;  /* 0x000000080200780c */ /* 0x000fe20003f64270 */
[----:B------:R-:W0:Y:S01]  /*2730*/  SHFL.BFLY PT, R103, R8, 0x2, 0x1f ;  /* 0x0c401f0008677f89 */ /* 0x000e2200000e0000 */
[----:B------:R-:W-:Y:S02]  /*2740*/  FSEL R25, R25, -INF , P2 ;  /* 0xff80000019197808 */ /* 0x000fe40001000000 */
[----:B------:R-:W-:Y:S02]  /*2750*/  FSEL R28, R28, -INF , P3 ;  /* 0xff8000001c1c7808 */ /* 0x000fe40001800000 */
[----:B------:R-:W-:-:S04]  /*2760*/  ISETP.GT.AND P2, PT, R2, 0x10, PT ;  /* 0x000000100200780c */ /* 0x000fc80003f44270 */
[----:B------:R-:W-:Y:S02]  /*2770*/  FSEL R32, R32, -INF , P2 ;  /* 0xff80000020207808 */ /* 0x000fe40001000000 */
[----:B------:R-:W-:-:S04]  /*2780*/  ISETP.GT.AND P2, PT, R2, 0x18, PT ;  /* 0x000000180200780c */ /* 0x000fc80003f44270 */
[----:B------:R-:W-:Y:S02]  /*2790*/  FSEL R36, R36, -INF , P2 ;  /* 0xff80000024247808 */ /* 0x000fe40001000000 */
[----:B------:R-:W-:-:S04]  /*27a0*/  ISETP.GT.AND P2, PT, R2, 0x20, PT ;  /* 0x000000200200780c */ /* 0x000fc80003f44270 */
[----:B------:R-:W-:Y:S02]  /*27b0*/  FSEL R40, R40, -INF , P2 ;  /* 0xff80000028287808 */ /* 0x000fe40001000000 */
[----:B------:R-:W-:Y:S02]  /*27c0*/  ISETP.GT.AND P2, PT, R2, 0x28, PT ;  /* 0x000000280200780c */ /* 0x000fe40003f44270 */
[----:B0-----:R-:W-:Y:S02]  /*27d0*/  FMNMX.FTZ R103, R8, R103, !PT ;  /* 0x0000006708677209 */ /* 0x001fe40007810000 */
[----:B------:R-:W-:Y:S02]  /*27e0*/  FSEL R44, R44, -INF , P2 ;  /* 0xff8000002c2c7808 */ /* 0x000fe40001000000 */
[----:B------:R-:W-:Y:S01]  /*27f0*/  ISETP.GT.AND P2, PT, R2, 0x30, PT ;  /* 0x000000300200780c */ /* 0x000fe20003f44270 */
[----:B------:R-:W0:Y:S03]  /*2800*/  SHFL.BFLY PT, R0, R103, 0x1, 0x1f ;  /* 0x0c201f0067007f89 */ /* 0x000e2600000e0000 */
[----:B------:R-:W-:-:S02]  /*2810*/  FSEL R48, R48, -INF , P2 ;  /* 0xff80000030307808 */ /* 0x000fc40001000000 */
        /* <DEDUP_REMOVED lines=8> */
[----:B------:R-:W-:Y:S02]  /*28a0*/  CS2R R102, SRZ ;  /* 0x0000000000667805 */ /* 0x000fe4000001ff00 */
[----:B------:R-:W-:Y:S02]  /*28b0*/  FSEL R64, R64, -INF , P2 ;  /* 0xff80000040407808 */ /* 0x000fe40001000000 */
[C---:B------:R-:W-:Y:S01]  /*28c0*/  FSETP.NEU.FTZ.AND P1, PT, R0.reuse, -INF , PT ;  /* 0xff8000000000780b */ /* 0x040fe20003f3d000 */
[----:B------:R-:W-:Y:S01]  /*28d0*/  FMUL.FTZ R4, R0, UR21 ;  /* 0x0000001500047c20 */ /* 0x000fe20008410000 */
[----:B------:R-:W-:-:S04]  /*28e0*/  ISETP.GT.AND P2, PT, R2, 0x58, PT ;  /* 0x000000580200780c */ /* 0x000fc80003f44270 */
[----:B------:R-:W-:Y:S02]  /*28f0*/  FSEL R4, R4, RZ, P1 ;  /* 0x000000ff04047208 */ /* 0x000fe40000800000 */
[----:B------:R-:W-:Y:S02]  /*2900*/  ISETP.GT.AND P1, PT, R2, RZ, PT ;  /* 0x000000ff0200720c */ /* 0x000fe40003f24270 */
[----:B------:R-:W-:Y:S01]  /*2910*/  FSEL R68, R68, -INF , P2 ;  /* 0xff80000044447808 */ /* 0x000fe20001000000 */
[--C-:B------:R-:W-:Y:S01]  /*2920*/  FFMA.FTZ R151, R95, UR21, -R4.reuse ;  /* 0x000000155f977c23 */ /* 0x100fe20008010804 */
[----:B------:R-:W-:Y:S01]  /*2930*/  FSEL R24, R24, -INF , P1 ;  /* 0xff80000018187808 */ /* 0x000fe20000800000 */
[--C-:B------:R-:W-:Y:S01]  /*2940*/  FFMA.FTZ R145, R91, UR21, -R4.reuse ;  /* 0x000000155b917c23 */ /* 0x100fe20008010804 */
[----:B------:R-:W-:Y:S01]  /*2950*/  ISETP.GT.AND P1, PT, R2, 0x9, PT ;  /* 0x000000090200780c */ /* 0x000fe20003f24270 */
[--C-:B------:R-:W-:Y:S01]  /*2960*/  FFMA.FTZ R147, R35, UR21, -R4.reuse ;  /* 0x0000001523937c23 */ /* 0x100fe20008010804 */
[----:B------:R-:W-:Y:S01]  /*2970*/  FMNMX.FTZ R97, R24, R25, !PT ;  /* 0x0000001918617209 */ /* 0x000fe20007810000 */
[--C-:B------:R-:W-:Y:S01]  /*2980*/  FFMA.FTZ R141, R31, UR21, -R4.reuse ;  /* 0x000000151f8d7c23 */ /* 0x100fe20008010804 */
[----:B------:R-:W-:Y:S01]  /*2990*/  FSEL R29, R29, -INF , P1 ;  /* 0xff8000001d1d7808 */ /* 0x000fe20000800000 */
[--C-:B------:R-:W-:Y:S01]  /*29a0*/  FFMA.FTZ R143, R27, UR21, -R4.reuse ;  /* 0x000000151b8f7c23 */ /* 0x100fe20008010804 */
[----:B------:R-:W-:Y:S01]  /*29b0*/  FMNMX.FTZ R8, R28, R97, !PT ;  /* 0x000000611c087209 */ /* 0x000fe20007810000 */
        /* <DEDUP_REMOVED lines=18> */
[----:B------:R-:W-:Y:S01]  /*2ae0*/  MUFU.EX2 R149, R149 ;  /* 0x0000009500957308 */ /* 0x000fe20000000800 */
[----:B------:R-:W-:Y:S01]  /*2af0*/  FMNMX.FTZ R91, R37, R10, !PT ;  /* 0x0000000a255b7209 */ /* 0x000fe20007810000 */
[--C-:B------:R-:W-:Y:S01]  /*2b00*/  FFMA.FTZ R10, R89, UR21, -R4.reuse ;  /* 0x00000015590a7c23 */ /* 0x100fe20008010804 */
[----:B------:R-:W-:Y:S01]  /*2b10*/  FSEL R41, R41, -INF , P1 ;  /* 0xff80000029297808 */ /* 0x000fe20000800000 */
[--C-:B------:R-:W-:Y:S01]  /*2b20*/  FFMA.FTZ R131, R11, UR21, -R4.reuse ;  /* 0x000000150b837c23 */ /* 0x100fe20008010804 */
[----:B------:R-:W-:Y:S01]  /*2b30*/  FMNMX.FTZ R12, R40, R91, !PT ;  /* 0x0000005b280c7209 */ /* 0x000fe20007810000 */
[--C-:B------:R-:W-:Y:S01]  /*2b40*/  FFMA.FTZ R26, R47, UR21, -R4.reuse ;  /* 0x000000152f1a7c23 */ /* 0x100fe20008010804 */
[----:B------:R-:W-:Y:S01]  /*2b50*/  ISETP.GT.AND P1, PT, R2, 0x29, PT ;  /* 0x000000290200780c */ /* 0x000fe20003f24270 */
[----:B------:R-:W0:Y:S01]  /*2b60*/  MUFU.EX2 R6, R6 ;  /* 0x0000000600067308 */ /* 0x000e220000000800 */
        /* <DEDUP_REMOVED lines=27> */
[----:B------:R-:W-:Y:S01]  /*2d20*/  FFMA.FTZ R123, R86, UR21, -R4 ;  /* 0x00000015567b7c23 */ /* 0x000fe20008010804 */
[----:B------:R-:W-:-:S02]  /*2d30*/  FMNMX.FTZ R20, R56, R31, !PT ;  /* 0x0000001f38147209 */ /* 0x000fc40007810000 */
[----:B------:R-:W-:Y:S02]  /*2d40*/  CS2R R100, SRZ ;  /* 0x0000000000647805 */ /* 0x000fe4000001ff00 */
[----:B------:R-:W-:Y:S01]  /*2d50*/  ISETP.GT.AND P1, PT, R2, 0x49, PT ;  /* 0x000000490200780c */ /* 0x000fe20003f24270 */
[----:B------:R-:W-:Y:S01]  /*2d60*/  MUFU.EX2 R10, R10 ;  /* 0x0000000a000a7308 */ /* 0x000fe20000000800 */
[----:B------:R-:W-:Y:S02]  /*2d70*/  FMNMX.FTZ R31, R57, R20, !PT ;  /* 0x00000014391f7209 */ /* 0x000fe40007810000 */
[----:B------:R-:W-:Y:S02]  /*2d80*/  CS2R R98, SRZ ;  /* 0x0000000000627805 */ /* 0x000fe4000001ff00 */
[----:B------:R-:W-:Y:S02]  /*2d90*/  FSEL R61, R61, -INF , P1 ;  /* 0xff8000003d3d7808 */ /* 0x000fe40000800000 */
[----:B------:R-:W-:-:S02]  /*2da0*/  CS2R R96, SRZ ;  /* 0x0000000000607805 */ /* 0x000fc4000001ff00 */
[----:B------:R-:W-:Y:S02]  /*2db0*/  FMNMX.FTZ R20, R60, R31, !PT ;  /* 0x0000001f3c147209 */ /* 0x000fe40007810000 */
[----:B------:R-:W-:Y:S02]  /*2dc0*/  CS2R R94, SRZ ;  /* 0x00000000005e7805 */ /* 0x000fe4000001ff00 */
[----:B------:R-:W-:Y:S01]  /*2dd0*/  ISETP.GT.AND P1, PT, R2, 0x51, PT ;  /* 0x000000510200780c */ /* 0x000fe20003f24270 */
[----:B------:R-:W-:Y:S01]  /*2de0*/  MUFU.EX2 R147, R147 ;  /* 0x0000009300937308 */ /* 0x000fe20000000800 */
[----:B------:R-:W-:Y:S02]  /*2df0*/  FMNMX.FTZ R27, R61, R20, !PT ;  /* 0x000000143d1b7209 */ /* 0x000fe40007810000 */
[----:B------:R-:W-:Y:S02]  /*2e00*/  CS2R R92, SRZ ;  /* 0x00000000005c7805 */ /* 0x000fe4000001ff00 */
[----:B------:R-:W-:-:S02]  /*2e10*/  FSEL R65, R65, -INF , P1 ;  /* 0xff80000041417808 */ /* 0x000fc40000800000 */
[----:B------:R-:W-:Y:S02]  /*2e20*/  CS2R R90, SRZ ;  /* 0x00000000005a7805 */ /* 0x000fe4000001ff00 */
[----:B------:R-:W-:Y:S02]  /*2e30*/  FMNMX.FTZ R20, R64, R27, !PT ;  /* 0x0000001b40147209 */ /* 0x000fe40007810000 */
[----:B------:R-:W-:Y:S02]  /*2e40*/  CS2R R88, SRZ ;  /* 0x0000000000587805 */ /* 0x000fe4000001ff00 */
[C---:B------:R-:W-:Y:S01]  /*2e50*/  ISETP.GT.AND P1, PT, R2.reuse, 0x59, PT ;  /* 0x000000590200780c */ /* 0x040fe20003f24270 */
[----:B------:R-:W-:Y:S01]  /*2e60*/  MUFU.EX2 R12, R12 ;  /* 0x0000000c000c7308 */ /* 0x000fe20000000800 */
[----:B------:R-:W-:Y:S02]  /*2e70*/  FMNMX.FTZ R27, R65, R20, !PT ;  /* 0x00000014411b7209 */ /* 0x000fe40007810000 */
[----:B------:R-:W-:-:S02]  /*2e80*/  ISETP.GT.AND P2, PT, R2, 0x60, PT ;  /* 0x000000600200780c */ /* 0x000fc40003f44270 */
[----:B------:R-:W-:Y:S02]  /*2e90*/  FSEL R69, R69, -INF , P1 ;  /* 0xff80000045457808 */ /* 0x000fe40000800000 */
[----:B------:R-:W-:Y:S01]  /*2ea0*/  FMNMX.FTZ R20, R68, R27, !PT ;  /* 0x0000001b44147209 */ /* 0x000fe20007810000 */
[----:B------:R-:W-:Y:S01]  /*2eb0*/  MUFU.EX2 R141, R141 ;  /* 0x0000008d008d7308 */ /* 0x000fe20000000800 */
[----:B------:R-:W-:Y:S02]  /*2ec0*/  ISETP.GT.AND P1, PT, R2, 0x61, PT ;  /* 0x000000610200780c */ /* 0x000fe40003f24270 */
[----:B------:R-:W-:Y:S02]  /*2ed0*/  FSEL R72, R72, -INF , P2 ;  /* 0xff80000048487808 */ /* 0x000fe40001000000 */
[----:B------:R-:W-:Y:S01]  /*2ee0*/  FMNMX.FTZ R21, R69, R20, !PT ;  /* 0x0000001445157209 */ /* 0x000fe20007810000 */
[----:B------:R-:W-:Y:S01]  /*2ef0*/  FFMA.FTZ R20, R51, UR21, -R4 ;  /* 0x0000001533147c23 */ /* 0x000fe20008010804 */
[----:B------:R-:W-:Y:S01]  /*2f00*/  ISETP.GT.AND P2, PT, R2, 0x68, PT ;  /* 0x000000680200780c */ /* 0x000fe20003f44270 */
[----:B------:R-:W-:Y:S01]  /*2f10*/  MUFU.EX2 R14, R14 ;  /* 0x0000000e000e7308 */ /* 0x000fe20000000800 */
[----:B------:R-:W-:-:S02]  /*2f20*/  FSEL R73, R73, -INF , P1 ;  /* 0xff80000049497808 */ /* 0x000fc40000800000 */
[----:B------:R-:W-:Y:S02]  /*2f30*/  FMNMX.FTZ R30, R72, R21, !PT ;  /* 0x00000015481e7209 */ /* 0x000fe40007810000 */
[----:B------:R-:W-:Y:S02]  /*2f40*/  ISETP.GT.AND P1, PT, R2, 0x69, PT ;  /* 0x000000690200780c */ /* 0x000fe40003f24270 */
[----:B------:R-:W-:Y:S01]  /*2f50*/  FSEL R76, R76, -INF , P2 ;  /* 0xff8000004c4c7808 */ /* 0x000fe20001000000 */
[----:B------:R-:W-:Y:S01]  /*2f60*/  MUFU.EX2 R143, R143 ;  /* 0x0000008f008f7308 */ /* 0x000fe20000000800 */
[----:B------:R-:W-:Y:S02]  /*2f70*/  FMNMX.FTZ R21, R73, R30, !PT ;  /* 0x0000001e49157209 */ /* 0x000fe40007810000 */
[----:B------:R-:W-:Y:S02]  /*2f80*/  ISETP.GT.AND P2, PT, R2, 0x70, PT ;  /* 0x000000700200780c */ /* 0x000fe40003f44270 */
[----:B------:R-:W-:-:S02]  /*2f90*/  FSEL R77, R77, -INF , P1 ;  /* 0xff8000004d4d7808 */ /* 0x000fc40000800000 */
        /* <DEDUP_REMOVED lines=13> */
[----:B------:R-:W-:Y:S01]  /*3070*/  FMNMX.FTZ R15, R81, R34, !PT ;  /* 0x00000022510f7209 */ /* 0x000fe20007810000 */
[--C-:B------:R-:W-:Y:S01]  /*3080*/  FFMA.FTZ R34, R63, UR21, -R4.reuse ;  /* 0x000000153f227c23 */ /* 0x100fe20008010804 */
[----:B------:R-:W-:Y:S01]  /*3090*/  FSEL R85, R85, -INF , P1 ;  /* 0xff80000055557808 */ /* 0x000fe20000800000 */
[----:B------:R-:W-:Y:S01]  /*30a0*/  FFMA.FTZ R4, R87, UR21, -R4 ;  /* 0x0000001557047c23 */ /* 0x000fe20008010804 */
[----:B------:R-:W-:-:S03]  /*30b0*/  FMNMX.FTZ R2, R84, R15, !PT ;  /* 0x0000000f54027209 */ /* 0x000fc60007810000 */
[----:B------:R-:W-:Y:S01]  /*30c0*/  MUFU.EX2 R139, R139 ;  /* 0x0000008b008b7308 */ /* 0x000fe20000000800 */
[----:B------:R-:W-:-:S05]  /*30d0*/  FMNMX.FTZ R2, R85, R2, !PT ;  /* 0x0000000255027209 */ /* 0x000fca0007810000 */
[----:B------:R-:W1:Y:S02]  /*30e0*/  SHFL.BFLY PT, R13, R2, 0x2, 0x1f ;  /* 0x0c401f00020d7f89 */ /* 0x000e6400000e0000 */
[----:B------:R-:W-:Y:S08]  /*30f0*/  MUFU.EX2 R30, R30 ;  /* 0x0000001e001e7308 */ /* 0x000ff00000000800 */
[----:B------:R-:W-:Y:S08]  /*3100*/  MUFU.EX2 R133, R133 ;  /* 0x0000008500857308 */ /* 0x000ff00000000800 */
[----:B------:R-:W-:Y:S01]  /*3110*/  MUFU.EX2 R38, R38 ;  /* 0x0000002600267308 */ /* 0x000fe20000000800 */
[----:B-1----:R-:W-:-:S07]  /*3120*/  FMNMX.FTZ R13, R2, R13, !PT ;  /* 0x0000000d020d7209 */ /* 0x002fce0007810000 */
[----:B------:R-:W-:Y:S01]  /*3130*/  MUFU.EX2 R135, R135 ;  /* 0x0000008700877308 */ /* 0x000fe20000000800 */
[----:B------:R-:W1:Y:S07]  /*3140*/  SHFL.BFLY PT, R2, R13, 0x1, 0x1f ;  /* 0x0c201f000d027f89 */ /* 0x000e6e00000e0000 */
[----:B------:R-:W-:Y:S08]  /*3150*/  MUFU.EX2 R34, R34 ;  /* 0x0000002200227308 */ /* 0x000ff00000000800 */
[----:B------:R-:W-:Y:S08]  /*3160*/  MUFU.EX2 R129, R129 ;  /* 0x0000008100817308 */ /* 0x000ff00000000800 */
[----:B------:R-:W-:Y:S01]  /*3170*/  MUFU.EX2 R42, R42 ;  /* 0x0000002a002a7308 */ /* 0x000fe20000000800 */
[----:B-1----:R-:W-:-:S04]  /*3180*/  FMNMX.FTZ R2, R13, R2, !PT ;  /* 0x000000020d027209 */ /* 0x002fc80007810000 */
[C---:B------:R-:W-:Y:S01]  /*3190*/  FSETP.NEU.FTZ.AND P1, PT, R2.reuse, -INF , PT ;  /* 0xff8000000200780b */ /* 0x040fe20003f3d000 */
[----:B------:R-:W-:Y:S02]  /*31a0*/  FMUL.FTZ R9, R2, UR21 ;  /* 0x0000001502097c20 */ /* 0x000fe40008410000 */
[----:B------:R-:W-:Y:S03]  /*31b0*/  MUFU.EX2 R131, R131 ;  /* 0x0000008300837308 */ /* 0x000fe60000000800 */
[----:B------:R-:W-:Y:S02]  /*31c0*/  FSEL R9, R9, RZ, P1 ;  /* 0x000000ff09097208 */ /* 0x000fe40000800000 */
[----:B------:R-:W-:-:S03]  /*31d0*/  PLOP3.LUT P1, PT, PT, PT, UP0, 0x80, 0x0 ;  /* 0x000000000000781c */ /* 0x000fc60003f2f008 */
        /* <DEDUP_REMOVED lines=10> */
[----:B0-----:R-:W-:Y:S01]  /*3280*/  FADD.FTZ R24, R149, R6 ;  /* 0x0000000695187221 */ /* 0x001fe20000010000 */
        /* <DEDUP_REMOVED lines=12> */
[----:B------:R-:W-:Y:S01]  /*3350*/  F2FP.F16.F32.PACK_AB R149, R6, R149 ;  /* 0x000000950695723e */ /* 0x000fe200000000ff */
[----:B------:R-:W1:Y:S01]  /*3360*/  MUFU.EX2 R150, R150 ;  /* 0x0000009600967308 */ /* 0x000e620000000800 */
[--C-:B------:R-:W-:Y:S01]  /*3370*/  FFMA.FTZ R31, R61, UR21, -R9.reuse ;  /* 0x000000153d1f7c23 */ /* 0x100fe20008010809 */
[--C-:B------:R-:W-:Y:S01]  /*3380*/  FFMA.FTZ R128, R64, UR21, -R9.reuse ;  /* 0x0000001540807c23 */ /* 0x100fe20008010809 */
[--C-:B------:R-:W-:Y:S01]  /*3390*/  FFMA.FTZ R3, R65, UR21, -R9.reuse ;  /* 0x0000001541037c23 */ /* 0x100fe20008010809 */
[--C-:B------:R-:W-:Y:S01]  /*33a0*/  FFMA.FTZ R130, R68, UR21, -R9.reuse ;  /* 0x0000001544827c23 */ /* 0x100fe20008010809 */
[--C-:B------:R-:W-:Y:S01]  /*33b0*/  FFMA.FTZ R124, R72, UR21, -R9.reuse ;  /* 0x00000015487c7c23 */ /* 0x100fe20008010809 */
[--C-:B------:R-:W-:Y:S01]  /*33c0*/  FFMA.FTZ R73, R73, UR21, -R9.reuse ;  /* 0x0000001549497c23 */ /* 0x100fe20008010809 */
[----:B------:R-:W-:Y:S01]  /*33d0*/  FFMA.FTZ R76, R76, UR21, -R9 ;  /* 0x000000154c4c7c23 */ /* 0x000fe20008010809 */
[----:B------:R-:W2:Y:S01]  /*33e0*/  MUFU.EX2 R7, R7 ;  /* 0x0000000700077308 */ /* 0x000ea20000000800 */
[----:B0-----:R-:W-:Y:S01]  /*33f0*/  FADD.FTZ R33, R148, R5 ;  /* 0x0000000594217221 */ /* 0x001fe20000010000 */
[----:B------:R-:W-:Y:S01]  /*3400*/  F2FP.F16.F32.PACK_AB R148, R5, R148 ;  /* 0x000000940594723e */ /* 0x000fe200000000ff */
[--C-:B------:R-:W-:Y:S01]  /*3410*/  FFMA.FTZ R77, R77, UR21, -R9.reuse ;  /* 0x000000154d4d7c23 */ /* 0x100fe20008010809 */
[--C-:B------:R-:W-:Y:S01]  /*3420*/  FFMA.FTZ R80, R80, UR21, -R9.reuse ;  /* 0x0000001550507c23 */ /* 0x100fe20008010809 */
[--C-:B------:R-:W-:Y:S01]  /*3430*/  FFMA.FTZ R81, R81, UR21, -R9.reuse ;  /* 0x0000001551517c23 */ /* 0x100fe20008010809 */
[----:B------:R-:W-:-:S02]  /*3440*/  FFMA.FTZ R84, R84, UR21, -R9 ;  /* 0x0000001554547c23 */ /* 0x000fc40008010809 */
[----:B------:R-:W0:Y:S01]  /*3450*/  MUFU.EX2 R144, R144 ;  /* 0x0000009000907308 */ /* 0x000e220000000800 */
[----:B-1----:R-:W-:Y:S01]  /*3460*/  FADD.FTZ R28, R150, R33 ;  /* 0x00000021961c7221 */ /* 0x002fe20000010000 */
[----:B------:R-:W-:Y:S01]  /*3470*/  FADD.FTZ R33, R151, R24 ;  /* 0x0000001897217221 */ /* 0x000fe20000010000 */
[----:B------:R-:W-:-:S03]  /*3480*/  F2FP.F16.F32.PACK_AB R151, R8, R151 ;  /* 0x000000970897723e */ /* 0x000fc600000000ff */
[----:B------:R-:W-:Y:S02]  /*3490*/  FADD.FTZ R24, R8, R33 ;  /* 0x0000002108187221 */ /* 0x000fe40000010000 */
[----:B------:R-:W1:Y:S01]  /*34a0*/  MUFU.EX2 R11, R11 ;  /* 0x0000000b000b7308 */ /* 0x000e620000000800 */
[----:B--2---:R-:W-:Y:S01]  /*34b0*/  FADD.FTZ R35, R7, R28 ;  /* 0x0000001c07237221 */ /* 0x004fe20000010000 */
[----:B------:R-:W-:Y:S01]  /*34c0*/  FADD.FTZ R33, R145, R24 ;  /* 0x0000001891217221 */ /* 0x000fe20000010000 */
[----:B------:R-:W-:Y:S02]  /*34d0*/  F2FP.F16.F32.PACK_AB R150, R7, R150 ;  /* 0x000000960796723e */ /* 0x000fe400000000ff */
[C---:B------:R-:W-:Y:S01]  /*34e0*/  F2FP.F16.F32.PACK_AB R145, R10.reuse, R145 ;  /* 0x000000910a91723e */ /* 0x040fe200000000ff */
[----:B------:R-:W-:Y:S01]  /*34f0*/  FADD.FTZ R24, R10, R33 ;  /* 0x000000210a187221 */ /* 0x000fe20000010000 */
[----:B------:R-:W-:Y:S01]  /*3500*/  FFMA.FTZ R33, R69, UR21, -R9 ;  /* 0x0000001545217c23 */ /* 0x000fe20008010809 */
[----:B------:R-:W2:Y:S01]  /*3510*/  MUFU.EX2 R146, R146 ;  /* 0x0000009200927308 */ /* 0x000ea20000000800 */
[----:B0-----:R-:W-:Y:S01]  /*3520*/  FADD.FTZ R28, R144, R35 ;  /* 0x00000023901c7221 */ /* 0x001fe20000010000 */
[----:B------:R-:W-:-:S06]  /*3530*/  FFMA.FTZ R9, R85, UR21, -R9 ;  /* 0x0000001555097c23 */ /* 0x000fcc0008010809 */
[----:B------:R-:W0:Y:S01]  /*3540*/  MUFU.EX2 R13, R13 ;  /* 0x0000000d000d7308 */ /* 0x000e220000000800 */
[C---:B-1----:R-:W-:Y:S01]  /*3550*/  FADD.FTZ R35, R11.reuse, R28 ;  /* 0x0000001c0b237221 */ /* 0x042fe20000010000 */
[----:B------:R-:W-:-:S06]  /*3560*/  F2FP.F16.F32.PACK_AB R144, R11, R144 ;  /* 0x000000900b90723e */ /* 0x000fcc00000000ff */
[----:B------:R-:W1:Y:S01]  /*3570*/  MUFU.EX2 R140, R140 ;  /* 0x0000008c008c7308 */ /* 0x000e620000000800 */
[----:B--2---:R-:W-:Y:S01]  /*3580*/  FADD.FTZ R28, R146, R35 ;  /* 0x00000023921c7221 */ /* 0x004fe20000010000 */
[----:B------:R-:W-:Y:S01]  /*3590*/  FADD.FTZ R35, R147, R24 ;  /* 0x0000001893237221 */ /* 0x000fe20000010000 */
[----:B------:R-:W-:-:S03]  /*35a0*/  F2FP.F16.F32.PACK_AB R147, R12, R147 ;  /* 0x000000930c93723e */ /* 0x000fc600000000ff */
[----:B------:R-:W-:Y:S02]  /*35b0*/  FADD.FTZ R24, R12, R35 ;  /* 0x000000230c187221 */ /* 0x000fe40000010000 */
[----:B------:R-:W2:Y:S01]  /*35c0*/  MUFU.EX2 R15, R15 ;  /* 0x0000000f000f7308 */ /* 0x000ea20000000800 */
[----:B0-----:R-:W-:Y:S01]  /*35d0*/  FADD.FTZ R37, R13, R28 ;  /* 0x0000001c0d257221 */ /* 0x001fe20000010000 */
[----:B------:R-:W-:Y:S01]  /*35e0*/  FADD.FTZ R35, R141, R24 ;  /* 0x000000188d237221 */ /* 0x000fe20000010000 */
[C---:B------:R-:W-:Y:S02]  /*35f0*/  F2FP.F16.F32.PACK_AB R141, R14.reuse, R141 ;  /* 0x0000008d0e8d723e */ /* 0x040fe400000000ff */
[----:B------:R-:W-:Y:S01]  /*3600*/  F2FP.F16.F32.PACK_AB R146, R13, R146 ;  /* 0x000000920d92723e */ /* 0x000fe200000000ff */
[----:B------:R-:W-:Y:S02]  /*3610*/  FADD.FTZ R24, R14, R35 ;  /* 0x000000230e187221 */ /* 0x000fe40000010000 */
        /* <DEDUP_REMOVED lines=10> */
[----:B------:R-:W-:Y:S02]  /*36c0*/  FADD.FTZ R6, R20, R35 ;  /* 0x0000002314067221 */ /* 0x000fe40000010000 */
[----:B------:R-:W2:Y:S01]  /*36d0*/  MUFU.EX2 R136, R136 ;  /* 0x0000008800887308 */ /* 0x000ea20000000800 */
[----:B0-----:R-:W-:Y:S01]  /*36e0*/  FADD.FTZ R28, R142, R37 ;  /* 0x000000258e1c7221 */ /* 0x001fe20000010000 */
[----:B------:R-:W-:Y:S01]  /*36f0*/  FADD.FTZ R35, R139, R6 ;  /* 0x000000068b237221 */ /* 0x000fe20000010000 */
[----:B------:R-:W-:-:S03]  /*3700*/  F2FP.F16.F32.PACK_AB R139, R30, R139 ;  /* 0x0000008b1e8b723e */ /* 0x000fc600000000ff */
[----:B------:R-:W-:Y:S02]  /*3710*/  FADD.FTZ R6, R30, R35 ;  /* 0x000000231e067221 */ /* 0x000fe40000010000 */
[----:B------:R-:W0:Y:S01]  /*3720*/  MUFU.EX2 R25, R25 ;  /* 0x0000001900197308 */ /* 0x000e220000000800 */
[----:B-1----:R-:W-:Y:S01]  /*3730*/  FADD.FTZ R37, R21, R28 ;  /* 0x0000001c15257221 */ /* 0x002fe20000010000 */
[----:B------:R-:W-:Y:S01]  /*3740*/  FADD.FTZ R5, R133, R6 ;  /* 0x0000000685057221 */ /* 0x000fe20000010000 */
[----:B------:R-:W-:Y:S02]  /*3750*/  F2FP.F16.F32.PACK_AB R142, R21, R142 ;  /* 0x0000008e158e723e */ /* 0x000fe400000000ff */
[C---:B------:R-:W-:Y:S01]  /*3760*/  F2FP.F16.F32.PACK_AB R133, R38.reuse, R133 ;  /* 0x000000852685723e */ /* 0x040fe200000000ff */
[----:B------:R-:W-:Y:S02]  /*3770*/  FADD.FTZ R6, R38, R5 ;  /* 0x0000000526067221 */ /* 0x000fe40000010000 */
        /* <DEDUP_REMOVED lines=8> */
[----:B------:R-:W-:Y:S02]  /*3800*/  F2FP.F16.F32.PACK_AB R136, R25, R136 ;  /* 0x000000881988723e */ /* 0x000fe400000000ff */
[C---:B------:R-:W-:Y:S01]  /*3810*/  F2FP.F16.F32.PACK_AB R129, R42.reuse, R129 ;  /* 0x000000812a81723e */ /* 0x040fe200000000ff */
[----:B------:R-:W-:Y:S02]  /*3820*/  FADD.FTZ R6, R42, R5 ;  /* 0x000000052a067221 */ /* 0x000fe40000010000 */
        /* <DEDUP_REMOVED lines=60> */
[----:B------:R1:W2:Y:S01]  /*3bf0*/  MUFU.EX2 R6, R4 ;  /* 0x0000000400067308 */ /* 0x0002a20000000800 */
[----:B0-----:R-:W-:-:S04]  /*3c00*/  FADD.FTZ R10, R84, R5 ;  /* 0x00000005540a7221 */ /* 0x001fc80000010000 */
[C---:B-1----:R-:W-:Y:S01]  /*3c10*/  FADD.FTZ R4, R9.reuse, R10 ;  /* 0x0000000a09047221 */ /* 0x042fe20000010000 */
[----:B------:R-:W-:Y:S01]  /*3c20*/  F2FP.F16.F32.PACK_AB R122, R9, R84 ;  /* 0x00000054097a723e */ /* 0x000fe200000000ff */
[C---:B--2---:R-:W-:Y:S01]  /*3c30*/  FADD.FTZ R3, R6.reuse, R3 ;  /* 0x0000000306037221 */ /* 0x044fe20000010000 */
[----:B------:R-:W-:Y:S01]  /*3c40*/  F2FP.F16.F32.PACK_AB R123, R6, R123 ;  /* 0x0000007b067b723e */ /* 0x000fe200000000ff */
[----:B------:R-:W-:Y:S06]  /*3c50*/  @!P1 BRA `(.L_x_2383) ;  /* 0x0000002400bc9947 */ /* 0x000fec0003800000 */
[----:B------:R-:W-:Y:S01]  /*3c60*/  IMAD.MOV.U32 R5, RZ, RZ, R0 ;  /* 0x000000ffff057224 */ /* 0x000fe200078e0000 */
[----:B------:R-:W-:Y:S01]  /*3c70*/  UMOV UR25, UR48 ;  /* 0x0000003000197c82 */ /* 0x000fe20008000000 */
[----:B------:R-:W-:Y:S01]  /*3c80*/  IMAD.MOV.U32 R6, RZ, RZ, R2 ;  /* 0x000000ffff067224 */ /* 0x000fe200078e0002 */
[----:B------:R-:W-:Y:S01]  /*3c90*/  UMOV UR23, UR47 ;  /* 0x0000002f00177c82 */ /* 0x000fe20008000000 */
[----:B------:R-:W-:Y:S01]  /*3ca0*/  IMAD.MOV.U32 R119, RZ, RZ, RZ ;  /* 0x000000ffff777224 */ /* 0x000fe200078e00ff */
[----:B------:R-:W-:-:S06]  /*3cb0*/  ULDC UR21, c[0x0][0x988] ;  /* 0x0002620000157ab9 */ /* 0x000fcc0000000800 */
.L_x_2394:
[----:B------:R-:W-:Y:S01]  /*3cc0*/  ISETP.NE.AND P2, PT, RZ, UR44, PT ;  /* 0x0000002cff007c0c */ /* 0x000fe2000bf45270 */
[----:B------:R-:W-:-:S04]  /*3cd0*/  UISETP.NE.AND UP0, UPT, UR23, 0x1, UPT ;  /* 0x000000011700788c */ /* 0x000fc8000bf05270 */
[----:B------:R-:W-:-:S04]  /*3ce0*/  USEL UR48, URZ, 0x1, UP0 ;  /* 0x000000013f307887 */ /* 0x000fc80008000000 */
[----:B------:R-:W-:-:S04]  /*3cf0*/  ULOP3.LUT UR48, UR25, UR48, URZ, 0x3c, !UPT ;  /* 0x0000003019307292 */ /* 0x000fc8000f8e3c3f */
[----:B------:R-:W-:Y:S08]  /*3d00*/  @P2 BRA `(.L_x_2384) ;  /* 0x0000000000382947 */ /* 0x000ff00003800000 */
[----:B------:R-:W-:Y:S05]  /*3d10*/  @!P0 BRA `(.L_x_2385) ;  /* 0x0000000000048947 */ /* 0x000fea0003800000 */
[----:B------:R-:W-:Y:S01]  /*3d20*/  BPT.TRAP 0x1 ;  /* 0x000000040000795c */ /* 0x000fe20000300000 */
.L_x_2385:
        /* <DEDUP_REMOVED lines=9> */
.L_x_2386:
[----:B-1----:R-:W-:Y:S05]  /*3dc0*/  @P1 BRA `(.L_x_2384) ;  /* 0x0000000000081947 */ /* 0x002fea0003800000 */
[----:B------:R-:W1:Y:S02]  /*3dd0*/  SYNCS.PHASECHK.TRANS64.TRYWAIT P1, [UR6+0x16830], R0 ;  /* 0x01683000ff0075a7 */ /* 0x000e640008020146 */
[----:B-1----:R-:W-:Y:S05]  /*3de0*/  @!P1 BRA `(.L_x_2387) ;  /* 0x000000d400749947 */ /* 0x002fea0003800000 */
.L_x_2384:
[----:B------:R-:W2:Y:S01]  /*3df0*/  S2R R2, SR_TID.X ;  /* 0x0000000000027919 */ /* 0x000ea20000002100 */
        /* <DEDUP_REMOVED lines=11> */
[----:B--2---:R-:W-:-:S05]  /*3eb0*/  SHF.R.U32.HI R2, RZ, 0x7, R2 ;  /* 0x00000007ff027819 */ /* 0x004fca0000011602 */
[----:B01----:R-:W-:-:S05]  /*3ec0*/  VIADD R0, R2, 0x8 ;  /* 0x0000000802007836 */ /* 0x003fca0000000000 */
        /* <DEDUP_REMOVED lines=16> */
.L_x_2389:
[----:B------:R-:W-:Y:S01]  /*3fd0*/  ULEA UR6, UR23, UR45, 0x3 ;  /* 0x0000002d17067291 */ /* 0x000fe2000f8e183f */
[----:B------:R-:W-:-:S05]  /*3fe0*/  IMAD.U32 R0, RZ, RZ, UR25 ;  /* 0x00000019ff007e24 */ /* 0x000fca000f8e00ff */
[----:B------:R-:W-:-:S04]  /*3ff0*/  SHF.L.U32 R0, R0, 0x1f, RZ ;  /* 0x0000001f00007819 */ /* 0x000fc800000006ff */
[----:B------:R0:W1:Y:S01]  /*4000*/  SYNCS.PHASECHK.TRANS64.TRYWAIT P1, [UR6+0x16850], R0 ;  /* 0x01685000ff0075a7 */ /* 0x0000620008020146 */
[----:B------:R-:W-:Y:S05]  /*4010*/  @!P0 BRA `(.L_x_2390) ;  /* 0x0000000000048947 */ /* 0x000fea0003800000 */
[----:B------:R-:W-:Y:S01]  /*4020*/  BPT.TRAP 0x1 ;  /* 0x000000040000795c */ /* 0x000fe20000300000 */
.L_x_2390:
[----:B-1----:R-:W-:Y:S05]  /*4030*/  @P1 BRA `(.L_x_2388) ;  /* 0x0000000000081947 */ /* 0x002fea0003800000 */
[----:B------:R-:W1:Y:S02]  /*4040*/  SYNCS.PHASECHK.TRANS64.TRYWAIT P1, [UR6+0x16850], R0 ;  /* 0x01685000ff0075a7 */ /* 0x000e640008020146 */
[----:B-1----:R-:W-:Y:S05]  /*4050*/  @!P1 BRA `(.L_x_2391) ;  /* 0x000000d000f09947 */ /* 0x002fea0003800000 */
.L_x_2388:
        /* <DEDUP_REMOVED lines=52> */
.L_x_2392:
[----:B------:R-:W-:Y:S01]  /*43a0*/  UISETP.NE.AND UP0, UPT, UR53, URZ, UPT ;  /* 0x0000003f3500728c */ /* 0x000fe2000bf05270 */
[----:B------:R-:W-:Y:S02]  /*43b0*/  VIADD R2, R17, UR40 ;  /* 0x0000002811027c36 */ /* 0x000fe40008000000 */
        /* <DEDUP_REMOVED lines=10> */
[----:B------:R-:W-:Y:S01]  /*4460*/  IADD3 R0, R9, UR6, -R16 ;  /* 0x0000000609007c10 */ /* 0x000fe2000fffe810 */
[----:B------:R-:W-:-:S04]  /*4470*/  ULEA UR6, UR47, UR45, 0x3 ;  /* 0x0000002d2f067291 */ /* 0x000fc8000f8e183f */
[----:B------:R-:W-:Y:S01]  /*4480*/  VIADD R0, R0, -UR52 ;  /* 0x8000003400007c36 */ /* 0x000fe20008000000 */
[----:B------:R-:W-:-:S04]  /*4490*/  UIADD3 UR6, UR6, 0x16840, URZ ;  /* 0x0001684006067890 */ /* 0x000fc8000fffe03f */
[----:B------:R-:W-:-:S09]  /*44a0*/  UPRMT UR6, UR43, 0x654, UR6 ;  /* 0x000006542b067896 */ /* 0x000fd20008000006 */
[----:B------:R-:W-:Y:S01]  /*44b0*/  SYNCS.ARRIVE.TRANS64.RED.A1T0 RZ, [UR6], RZ ;  /* 0x000000ffffff79a7 */ /* 0x000fe20008100406 */
[----:B0-----:R-:W-:-:S05]  /*44c0*/  IMAD.IADD R7, R0, 0x1, R7 ;  /* 0x0000000100077824 */ /* 0x001fca00078e0207 */
[C---:B------:R-:W-:Y:S02]  /*44d0*/  ISETP.GT.AND P1, PT, R7.reuse, RZ, PT ;  /* 0x000000ff0700720c */ /* 0x040fe40003f24270 */
[C---:B------:R-:W-:Y:S02]  /*44e0*/  ISETP.GT.AND P2, PT, R7.reuse, 0x1, PT ;  /* 0x000000010700780c */ /* 0x040fe40003f44270 */
        /* <DEDUP_REMOVED lines=88> */
[----:B------:R-:W-:Y:S01]  /*4a70*/  ISETP.GT.AND P2, PT, R7, 0x79, PT ;  /* 0x000000790700780c */ /* 0x000fe20003f44270 */
[----:B------:R-:W0:Y:S01]  /*4a80*/  SHFL.IDX PT, R9, R2, 0x1, 0x1c1f ;  /* 0x003c1f0002097f89 */ /* 0x000e2200000e0000 */
[----:B------:R-:W-:Y:S02]  /*4a90*/  FSEL R84, R84, -INF , P1 ;  /* 0xff80000054547808 */ /* 0x000fe40000800000 */
[----:B------:R-:W-:Y:S02]  /*4aa0*/  FMNMX.FTZ R7, R81, R8, !PT ;  /* 0x0000000851077209 */ /* 0x000fe40007810000 */
[----:B------:R-:W-:Y:S02]  /*4ab0*/  FSEL R85, R85, -INF , P2 ;  /* 0xff80000055557808 */ /* 0x000fe40001000000 */
[----:B------:R-:W-:-:S04]  /*4ac0*/  FMNMX.FTZ R8, R84, R7, !PT ;  /* 0x0000000754087209 */ /* 0x000fc80007810000 */
[----:B------:R-:W-:-:S05]  /*4ad0*/  FMNMX.FTZ R8, R85, R8, !PT ;  /* 0x0000000855087209 */ /* 0x000fca0007810000 */
[----:B------:R-:W1:Y:S01]  /*4ae0*/  SHFL.BFLY PT, R7, R8, 0x2, 0x1f ;  /* 0x0c401f0008077f89 */ /* 0x000e6200000e0000 */
[----:B0-----:R-:W-:-:S05]  /*4af0*/  IMAD.IADD R0, R0, 0x1, R9 ;  /* 0x0000000100007824 */ /* 0x001fca00078e0209 */
[C---:B------:R-:W-:Y:S02]  /*4b00*/  ISETP.GT.AND P2, PT, R0.reuse, RZ, PT ;  /* 0x000000ff0000720c */ /* 0x040fe40003f44270 */
[----:B------:R-:W-:Y:S02]  /*4b10*/  ISETP.GT.AND P3, PT, R0, 0x1, PT ;  /* 0x000000010000780c */ /* 0x000fe40003f64270 */
[----:B------:R-:W-:Y:S02]  /*4b20*/  FSEL R26, R26, -INF , P2 ;  /* 0xff8000001a1a7808 */ /* 0x000fe40001000000 */
[C---:B------:R-:W-:Y:S02]  /*4b30*/  ISETP.GT.AND P2, PT, R0.reuse, 0x8, PT ;  /* 0x000000080000780c */ /* 0x040fe40003f44270 */
[----:B------:R-:W-:Y:S02]  /*4b40*/  FSEL R27, R27, -INF , P3 ;  /* 0xff8000001b1b7808 */ /* 0x000fe40001800000 */
[----:B------:R-:W-:-:S02]  /*4b50*/  ISETP.GT.AND P3, PT, R0, 0x9, PT ;  /* 0x000000090000780c */ /* 0x000fc40003f64270 */
[----:B-1----:R-:W-:Y:S02]  /*4b60*/  FMNMX.FTZ R10, R8, R7, !PT ;  /* 0x00000007080a7209 */ /* 0x002fe40007810000 */
[----:B------:R-:W-:Y:S02]  /*4b70*/  FSEL R30, R30, -INF , P2 ;  /* 0xff8000001e1e7808 */ /* 0x000fe40001000000 */
[C---:B------:R-:W-:Y:S01]  /*4b80*/  ISETP.GT.AND P2, PT, R0.reuse, 0x10, PT ;  /* 0x000000100000780c */ /* 0x040fe20003f44270 */
[----:B------:R-:W0:Y:S01]  /*4b90*/  SHFL.BFLY PT, R7, R10, 0x1, 0x1f ;  /* 0x0c201f000a077f89 */ /* 0x000e2200000e0000 */
[----:B------:R-:W-:Y:S02]  /*4ba0*/  FSEL R31, R31, -INF , P3 ;  /* 0xff8000001f1f7808 */ /* 0x000fe40001800000 */
[----:B------:R-:W-:Y:S02]  /*4bb0*/  ISETP.GT.AND P3, PT, R0, 0x11, PT ;  /* 0x000000110000780c */ /* 0x000fe40003f64270 */
[----:B------:R-:W-:-:S02]  /*4bc0*/  FSEL R34, R34, -INF , P2 ;  /* 0xff80000022227808 */ /* 0x000fc40001000000 */
[C---:B------:R-:W-:Y:S02]  /*4bd0*/  ISETP.GT.AND P2, PT, R0.reuse, 0x18, PT ;  /* 0x000000180000780c */ /* 0x040fe40003f44270 */
[----:B------:R-:W-:Y:S02]  /*4be0*/  FSEL R35, R35, -INF , P3 ;  /* 0xff80000023237808 */ /* 0x000fe40001800000 */
[----:B------:R-:W-:Y:S02]  /*4bf0*/  ISETP.GT.AND P3, PT, R0, 0x19, PT ;  /* 0x000000190000780c */ /* 0x000fe40003f64270 */
[----:B------:R-:W-:Y:S02]  /*4c00*/  FSEL R38, R38, -INF , P2 ;  /* 0xff80000026267808 */ /* 0x000fe40001000000 */
[----:B------:R-:W-:Y:S02]  /*4c10*/  ISETP.GT.AND P2, PT, R0, 0x20, PT ;  /* 0x000000200000780c */ /* 0x000fe40003f44270 */
[----:B------:R-:W-:-:S02]  /*4c20*/  FSEL R39, R39, -INF , P3 ;  /* 0xff80000027277808 */ /* 0x000fc40001800000 */
[----:B------:R-:W-:Y:S02]  /*4c30*/  ISETP.GT.AND P3, PT, R0, 0x21, PT ;  /* 0x000000210000780c */ /* 0x000fe40003f64270 */
[----:B------:R-:W-:Y:S02]  /*4c40*/  FSEL R42, R42, -INF , P2 ;  /* 0xff8000002a2a7808 */ /* 0x000fe40001000000 */
[----:B------:R-:W-:Y:S02]  /*4c50*/  ISETP.GT.AND P2, PT, R0, 0x28, PT ;  /* 0x000000280000780c */ /* 0x000fe40003f44270 */
[----:B0-----:R-:W-:Y:S02]  /*4c60*/  FMNMX.FTZ R2, R10, R7, !PT ;  /* 0x000000070a027209 */ /* 0x001fe40007810000 */
[----:B------:R-:W-:Y:S02]  /*4c70*/  FMNMX.FTZ R10, R26, R5, !PT ;  /* 0x000000051a0a7209 */ /* 0x000fe40007810000 */
[----:B------:R-:W-:Y:S01]  /*4c80*/  FSEL R43, R43, -INF , P3 ;  /* 0xff8000002b2b7808 */ /* 0x000fe20001800000 */
[----:B------:R-:W-:Y:S01]  /*4c90*/  FMUL.FTZ R7, R2, UR21 ;  /* 0x0000001502077c20 */ /* 0x000fe20008410000 */
[----:B------:R-:W-:-:S02]  /*4ca0*/  FMNMX.FTZ R11, R27, R10, !PT ;  /* 0x0000000a1b0b7209 */ /* 0x000fc40007810000 */
[----:B------:R-:W-:Y:S02]  /*4cb0*/  ISETP.GT.AND P3, PT, R0, 0x29, PT ;  /* 0x000000290000780c */ /* 0x000fe40003f64270 */
[----:B------:R-:W-:Y:S02]  /*4cc0*/  FMNMX.FTZ R10, R30, R11, !PT ;  /* 0x0000000b1e0a7209 */ /* 0x000fe40007810000 */
[----:B------:R-:W-:Y:S02]  /*4cd0*/  FSEL R46, R46, -INF , P2 ;  /* 0xff8000002e2e7808 */ /* 0x000fe40001000000 */
[----:B------:R-:W-:Y:S02]  /*4ce0*/  FMNMX.FTZ R11, R31, R10, !PT ;  /* 0x0000000a1f0b7209 */ /* 0x000fe40007810000 */
[----:B------:R-:W-:Y:S02]  /*4cf0*/  ISETP.GT.AND P2, PT, R0, 0x30, PT ;  /* 0x000000300000780c */ /* 0x000fe40003f44270 */
[----:B------:R-:W-:-:S02]  /*4d00*/  FMNMX.FTZ R10, R34, R11, !PT ;  /* 0x0000000b220a7209 */ /* 0x000fc40007810000 */
[----:B------:R-:W-:Y:S02]  /*4d10*/  FSEL R47, R47, -INF , P3 ;  /* 0xff8000002f2f7808 */ /* 0x000fe40001800000 */
[----:B------:R-:W-:Y:S02]  /*4d20*/  FMNMX.FTZ R11, R35, R10, !PT ;  /* 0x0000000a230b7209 */ /* 0x000fe40007810000 */
[----:B------:R-:W-:Y:S02]  /*4d30*/  ISETP.GT.AND P3, PT, R0, 0x31, PT ;  /* 0x000000310000780c */ /* 0x000fe40003f64270 */
[----:B------:R-:W-:Y:S02]  /*4d40*/  FMNMX.FTZ R12, R38, R11, !PT ;  /* 0x0000000b260c7209 */ /* 0x000fe40007810000 */
[----:B------:R-:W-:Y:S02]  /*4d50*/  FSEL R50, R50, -INF , P2 ;  /* 0xff80000032327808 */ /* 0x000fe40001000000 */
        /* <DEDUP_REMOVED lines=18> */
[----:B------:R-:W-:-:S02]  /*4e80*/  FSEL R59, R59, -INF , P3 ;  /* 0xff8000003b3b7808 */ /* 0x000fc40001800000 */
[----:B------:R-:W-:Y:S02]  /*4e90*/  FMNMX.FTZ R14, R58, R13, !PT ;  /* 0x0000000d3a0e7209 */ /* 0x000fe40007810000 */
[----:B------:R-:W-:Y:S02]  /*4ea0*/  ISETP.GT.AND P3, PT, R0, 0x49, PT ;  /* 0x000000490000780c */ /* 0x000fe40003f64270 */
        /* <DEDUP_REMOVED lines=38> */
[----:B------:R-:W-:Y:S02]  /*5110*/  FSEL R87, R87, -INF , P3 ;  /* 0xff80000057577808 */ /* 0x000fe40001800000 */
[----:B------:R-:W-:-:S02]  /*5120*/  FMNMX.FTZ R0, R86, R21, !PT ;  /* 0x0000001556007209 */ /* 0x000fc40007810000 */
[----:B------:R-:W-:Y:S02]  /*5130*/  FSETP.NEU.FTZ.AND P1, PT, R2, -INF , PT ;  /* 0xff8000000200780b */ /* 0x000fe40003f3d000 */
[----:B------:R-:W-:Y:S02]  /*5140*/  FMNMX.FTZ R0, R87, R0, !PT ;  /* 0x0000000057007209 */ /* 0x000fe40007810000 */
[----:B------:R-:W-:-:S03]  /*5150*/  FSEL R7, R7, RZ, P1 ;  /* 0x000000ff07077208 */ /* 0x000fc60000800000 */
[----:B------:R-:W0:Y:S02]  /*5160*/  SHFL.BFLY PT, R21, R0, 0x2, 0x1f ;  /* 0x0c401f0000157f89 */ /* 0x000e2400000e0000 */
[--C-:B------:R-:W-:Y:S01]  /*5170*/  FFMA.FTZ R33, R33, UR21, -R7.reuse ;  /* 0x0000001521217c23 */ /* 0x100fe20008010807 */
[--C-:B------:R-:W-:Y:S01]  /*5180*/  FFMA.FTZ R148, R24, UR21, -R7.reuse ;  /* 0x0000001518947c23 */ /* 0x100fe20008010807 */
[--C-:B------:R-:W-:Y:S01]  /*5190*/  FFMA.FTZ R8, R25, UR21, -R7.reuse ;  /* 0x0000001519087c23 */ /* 0x100fe20008010807 */
[--C-:B------:R-:W-:Y:S01]  /*51a0*/  FFMA.FTZ R11, R37, UR21, -R7.reuse ;  /* 0x00000015250b7c23 */ /* 0x100fe20008010807 */
[----:B------:R1:W-:Y:S01]  /*51b0*/  MUFU.EX2 R10, R33 ;  /* 0x00000021000a7308 */ /* 0x0003e20000000800 */
        /* <DEDUP_REMOVED lines=17> */
[----:B0-----:R-:W-:Y:S01]  /*52d0*/  FMNMX.FTZ R20, R0, R21, !PT ;  /* 0x0000001500147209 */ /* 0x001fe20007810000 */
[--C-:B------:R-:W-:Y:S01]  /*52e0*/  FFMA.FTZ R29, R61, UR21, -R7.reuse ;  /* 0x000000153d1d7c23 */ /* 0x100fe20008010807 */
[--C-:B------:R-:W-:Y:S01]  /*52f0*/  FFMA.FTZ R128, R64, UR21, -R7.reuse ;  /* 0x0000001540807c23 */ /* 0x100fe20008010807 */
[--C-:B------:R-:W-:Y:S01]  /*5300*/  FFMA.FTZ R28, R65, UR21, -R7.reuse ;  /* 0x00000015411c7c23 */ /* 0x100fe20008010807 */
[--C-:B------:R-:W-:Y:S01]  /*5310*/  FFMA.FTZ R130, R68, UR21, -R7.reuse ;  /* 0x0000001544827c23 */ /* 0x100fe20008010807 */
[----:B-1----:R-:W0:Y:S01]  /*5320*/  SHFL.BFLY PT, R33, R20, 0x1, 0x1f ;  /* 0x0c201f0014217f89 */ /* 0x002e2200000e0000 */
        /* <DEDUP_REMOVED lines=10> */
[----:B------:R-:W-:-:S06]  /*53d0*/  FFMA.FTZ R7, R85, UR21, -R7 ;  /* 0x0000001555077c23 */ /* 0x000fcc0008010807 */
[----:B------:R-:W-:Y:S01]  /*53e0*/  MUFU.EX2 R144, R144 ;  /* 0x0000009000907308 */ /* 0x000fe20000000800 */
[----:B0-----:R-:W-:-:S07]  /*53f0*/  FMNMX.FTZ R0, R20, R33, !PT ;  /* 0x0000002114007209 */ /* 0x001fce0007810000 */
[----:B------:R-:W-:Y:S01]  /*5400*/  MUFU.EX2 R146, R146 ;  /* 0x0000009200927308 */ /* 0x000fe20000000800 */
[C---:B------:R-:W-:Y:S01]  /*5410*/  FSETP.NEU.FTZ.AND P2, PT, R0.reuse, -INF , PT ;  /* 0xff8000000000780b */ /* 0x040fe20003f5d000 */
[----:B------:R-:W-:-:S06]  /*5420*/  FMUL.FTZ R33, R0, UR21 ;  /* 0x0000001500217c20 */ /* 0x000fcc0008410000 */
[----:B------:R-:W-:Y:S01]  /*5430*/  MUFU.EX2 R11, R11 ;  /* 0x0000000b000b7308 */ /* 0x000fe20000000800 */
[----:B------:R-:W-:-:S05]  /*5440*/  FSEL R33, R33, RZ, P2 ;  /* 0x000000ff21217208 */ /* 0x000fca0001000000 */
[--C-:B------:R-:W-:Y:S01]  /*5450*/  FFMA.FTZ R145, R34, UR21, -R33.reuse ;  /* 0x0000001522917c23 */ /* 0x100fe20008010821 */
[--C-:B------:R-:W-:Y:S01]  /*5460*/  FFMA.FTZ R34, R35, UR21, -R33.reuse ;  /* 0x0000001523227c23 */ /* 0x100fe20008010821 */
[----:B------:R-:W-:Y:S01]  /*5470*/  FSEL R35, R2, RZ, P1 ;  /* 0x000000ff02237208 */ /* 0x000fe20000800000 */
[--C-:B------:R-:W-:Y:S01]  /*5480*/  FFMA.FTZ R149, R26, UR21, -R33.reuse ;  /* 0x000000151a957c23 */ /* 0x100fe20008010821 */
[--C-:B------:R-:W-:Y:S01]  /*5490*/  FFMA.FTZ R37, R27, UR21, -R33.reuse ;  /* 0x000000151b257c23 */ /* 0x100fe20008010821 */
[--C-:B------:R-:W-:Y:S01]  /*54a0*/  FFMA.FTZ R151, R30, UR21, -R33.reuse ;  /* 0x000000151e977c23 */ /* 0x100fe20008010821 */
[--C-:B------:R-:W-:Y:S01]  /*54b0*/  FFMA.FTZ R36, R31, UR21, -R33.reuse ;  /* 0x000000151f247c23 */ /* 0x100fe20008010821 */
[----:B------:R-:W-:Y:S01]  /*54c0*/  FADD.FTZ R35, -R35, R6 ;  /* 0x0000000623237221 */ /* 0x000fe20000010100 */
[----:B------:R-:W-:Y:S01]  /*54d0*/  FSEL R6, R0, RZ, P2 ;  /* 0x000000ff00067208 */ /* 0x000fe20001000000 */
[----:B------:R-:W-:Y:S01]  /*54e0*/  MUFU.EX2 R149, R149 ;  /* 0x0000009500957308 */ /* 0x000fe20000000800 */
[--C-:B------:R-:W-:Y:S01]  /*54f0*/  FFMA.FTZ R31, R39, UR21, -R33.reuse ;  /* 0x00000015271f7c23 */ /* 0x100fe20008010821 */
[----:B------:R-:W-:Y:S01]  /*5500*/  FMUL.FTZ R35, R35, UR21 ;  /* 0x0000001523237c20 */ /* 0x000fe20008410000 */
[----:B------:R-:W-:Y:S01]  /*5510*/  FFMA.FTZ R147, R38, UR21, -R33 ;  /* 0x0000001526937c23 */ /* 0x000fe20008010821 */
[----:B------:R-:W-:Y:S01]  /*5520*/  FADD.FTZ R6, -R6, R5 ;  /* 0x0000000506067221 */ /* 0x000fe20000010100 */
[--C-:B------:R-:W-:Y:S01]  /*5530*/  FFMA.FTZ R141, R42, UR21, -R33.reuse ;  /* 0x000000152a8d7c23 */ /* 0x100fe20008010821 */
[--C-:B------:R-:W-:Y:S01]  /*5540*/  FFMA.FTZ R30, R43, UR21, -R33.reuse ;  /* 0x000000152b1e7c23 */ /* 0x100fe20008010821 */
[--C-:B------:R-:W-:Y:S01]  /*5550*/  FFMA.FTZ R143, R46, UR21, -R33.reuse ;  /* 0x000000152e8f7c23 */ /* 0x100fe20008010821 */
[----:B------:R-:W-:Y:S01]  /*5560*/  FMUL.FTZ R6, R6, UR21 ;  /* 0x0000001506067c20 */ /* 0x000fe20008410000 */
        /* <DEDUP_REMOVED lines=17> */
[----:B0-----:R-:W-:Y:S01]  /*5680*/  FFMA.FTZ R39, R5, R4, R148 ;  /* 0x0000000405277223 */ /* 0x001fe20000010094 */
[--C-:B------:R-:W-:Y:S01]  /*5690*/  FFMA.FTZ R121, R82, UR21, -R33.reuse ;  /* 0x0000001552797c23 */ /* 0x100fe20008010821 */
[----:B------:R-:W-:-:S02]  /*56a0*/  FFMA.FTZ R123, R86, UR21, -R33 ;  /* 0x00000015567b7c23 */ /* 0x000fc40008010821 */
[----:B------:R-:W-:-:S03]  /*56b0*/  FADD.FTZ R39, R8, R39 ;  /* 0x0000002708277221 */ /* 0x000fc60000010000 */
[----:B------:R-:W0:Y:S01]  /*56c0*/  MUFU.EX2 R151, R151 ;  /* 0x0000009700977308 */ /* 0x000e220000000800 */
[----:B-1----:R-:W-:Y:S01]  /*56d0*/  FFMA.FTZ R4, R6, R3, R149 ;  /* 0x0000000306047223 */ /* 0x002fe20000010095 */
[----:B------:R-:W-:Y:S01]  /*56e0*/  FADD.FTZ R38, R150, R39 ;  /* 0x0000002796267221 */ /* 0x000fe20000010000 */
[----:B------:R-:W-:-:S03]  /*56f0*/  FFMA.FTZ R39, R75, UR21, -R33 ;  /* 0x000000154b277c23 */ /* 0x000fc60008010821 */
[----:B------:R-:W-:Y:S02]  /*5700*/  FADD.FTZ R35, R9, R38 ;  /* 0x0000002609237221 */ /* 0x000fe40000010000 */
[----:B------:R-:W1:Y:S01]  /*5710*/  MUFU.EX2 R36, R36 ;  /* 0x0000002400247308 */ /* 0x000e620000000800 */
[----:B--2---:R-:W-:Y:S01]  /*5720*/  FADD.FTZ R4, R37, R4 ;  /* 0x0000000425047221 */ /* 0x004fe20000010000 */
[----:B------:R-:W-:-:S04]  /*5730*/  FADD.FTZ R35, R144, R35 ;  /* 0x0000002390237221 */ /* 0x000fc80000010000 */
[----:B------:R-:W-:Y:S02]  /*5740*/  FADD.FTZ R35, R10, R35 ;  /* 0x000000230a237221 */ /* 0x000fe40000010000 */
[----:B------:R-:W2:Y:S01]  /*5750*/  MUFU.EX2 R145, R145 ;  /* 0x0000009100917308 */ /* 0x000ea20000000800 */
[----:B0-----:R-:W-:Y:S01]  /*5760*/  FADD.FTZ R3, R151, R4 ;  /* 0x0000000497037221 */ /* 0x001fe20000010000 */
[----:B------:R-:W-:-:S06]  /*5770*/  FADD.FTZ R38, R146, R35 ;  /* 0x0000002392267221 */ /* 0x000fcc0000010000 */
[----:B------:R-:W0:Y:S01]  /*5780*/  MUFU.EX2 R34, R34 ;  /* 0x0000002200227308 */ /* 0x000e220000000800 */
[----:B-1----:R-:W-:-:S07]  /*5790*/  FADD.FTZ R4, R36, R3 ;  /* 0x0000000324047221 */ /* 0x002fce0000010000 */
[----:B------:R-:W1:Y:S01]  /*57a0*/  MUFU.EX2 R147, R147 ;  /* 0x0000009300937308 */ /* 0x000e620000000800 */
[----:B--2---:R-:W-:-:S07]  /*57b0*/  FADD.FTZ R3, R145, R4 ;  /* 0x0000000491037221 */ /* 0x004fce0000010000 */
[----:B------:R-:W2:Y:S01]  /*57c0*/  MUFU.EX2 R31, R31 ;  /* 0x0000001f001f7308 */ /* 0x000ea20000000800 */
[----:B0-----:R-:W-:Y:S01]  /*57d0*/  FADD.FTZ R4, R34, R3 ;  /* 0x0000000322047221 */ /* 0x001fe20000010000 */
[----:B------:R-:W-:-:S06]  /*57e0*/  FADD.FTZ R3, R11, R38 ;  /* 0x000000260b037221 */ /* 0x000fcc0000010000 */
[----:B------:R-:W0:Y:S01]  /*57f0*/  MUFU.EX2 R140, R140 ;  /* 0x0000008c008c7308 */ /* 0x000e220000000800 */
[----:B-1----:R-:W-:-:S07]  /*5800*/  FADD.FTZ R4, R147, R4 ;  /* 0x0000000493047221 */ /* 0x002fce0000010000 */
[----:B------:R-:W1:Y:S01]  /*5810*/  MUFU.EX2 R141, R141 ;  /* 0x0000008d008d7308 */ /* 0x000e620000000800 */
[----:B--2---:R-:W-:-:S07]  /*5820*/  FADD.FTZ R4, R31, R4 ;  /* 0x000000041f047221 */ /* 0x004fce0000010000 */
[----:B------:R2:W3:Y:S01]  /*5830*/  MUFU.EX2 R12, R41 ;  /* 0x00000029000c7308 */ /* 0x0004e20000000800 */
[----:B0-----:R-:W-:-:S07]  /*5840*/  FADD.FTZ R3, R140, R3 ;  /* 0x000000038c037221 */ /* 0x001fce0000010000 */
[----:B------:R-:W0:Y:S01]  /*5850*/  MUFU.EX2 R30, R30 ;  /* 0x0000001e001e7308 */ /* 0x000e220000000800 */
[----:B-1----:R-:W-:Y:S01]  /*5860*/  FADD.FTZ R35, R141, R4 ;  /* 0x000000048d237221 */ /* 0x002fe20000010000 */
[----:B--2---:R-:W-:-:S06]  /*5870*/  FFMA.FTZ R41, R67, UR21, -R33 ;  /* 0x0000001543297c23 */ /* 0x004fcc0008010821 */
[----:B------:R-:W1:Y:S01]  /*5880*/  MUFU.EX2 R142, R142 ;  /* 0x0000008e008e7308 */ /* 0x000e620000000800 */
[----:B---3--:R-:W-:-:S07]  /*5890*/  FADD.FTZ R3, R12, R3 ;  /* 0x000000030c037221 */ /* 0x008fce0000010000 */
        /* <DEDUP_REMOVED lines=24> */
[----:B------:R-:W-:-:S06]  /*5a20*/  FFMA.FTZ R38, R79, UR21, -R33 ;  /* 0x000000154f267c23 */ /* 0x000fcc0008010821 */
        /* <DEDUP_REMOVED lines=24> */
[--C-:B------:R-:W-:Y:S01]  /*5bb0*/  FFMA.FTZ R35, R83, UR21, -R33.reuse ;  /* 0x0000001553237c23 */ /* 0x100fe20008010821 */
[----:B------:R-:W-:-:S05]  /*5bc0*/  FFMA.FTZ R33, R87, UR21, -R33 ;  /* 0x0000001557217c23 */ /* 0x000fca0008010821 */
        /* <DEDUP_REMOVED lines=42> */
.L_x_2393:
[----:B------:R-:W-:Y:S01]  /*5e70*/  UISETP.GT.AND UP0, UPT, UR24, UR22, UPT ;  /* 0x000000161800728c */ /* 0x000fe2000bf04270 */
[-C--:B------:R-:W-:Y:S01]  /*5e80*/  FMUL.FTZ R88, R88, R5.reuse ;  /* 0x0000000558587220 */ /* 0x080fe20000410000 */
[----:B------:R-:W-:Y:S01]  /*5e90*/  ULEA UR6, UR23, UR45, 0x3 ;  /* 0x0000002d17067291 */ /* 0x000fe2000f8e183f */
[-C--:B------:R-:W-:Y:S01]  /*5ea0*/  FMUL.FTZ R89, R89, R5.reuse ;  /* 0x0000000559597220 */ /* 0x080fe20000410000 */
[----:B------:R-:W-:Y:S01]  /*5eb0*/  UIADD3 UR7, UR24, -0x1, URZ ;  /* 0xffffffff18077890 */ /* 0x000fe2000fffe03f */
[-C--:B------:R-:W-:Y:S01]  /*5ec0*/  FMUL.FTZ R92, R92, R5.reuse ;  /* 0x000000055c5c7220 */ /* 0x080fe20000410000 */
[----:B------:R-:W-:Y:S01]  /*5ed0*/  UIADD3 UR6, UR6, 0x16860, URZ ;  /* 0x0001686006067890 */ /* 0x000fe2000fffe03f */
[----:B------:R-:W-:Y:S01]  /*5ee0*/  PLOP3.LUT P1, PT, PT, PT, UP0, 0x80, 0x0 ;  /* 0x000000000000781c */ /* 0x000fe20003f2f008 */
[----:B------:R-:W-:Y:S01]  /*5ef0*/  UMOV UR25, UR48 ;  /* 0x0000003000197c82 */ /* 0x000fe20008000000 */
[----:B------:R-:W-:Y:S01]  /*5f00*/  UMOV UR23, UR47 ;  /* 0x0000002f00177c82 */ /* 0x000fe20008000000 */
[----:B------:R-:W-:Y:S01]  /*5f10*/  UPRMT UR6, UR43, 0x654, UR6 ;  /* 0x000006542b067896 */ /* 0x000fe20008000006 */
[-C--:B------:R-:W-:Y:S01]  /*5f20*/  FMUL.FTZ R93, R93, R5.reuse ;  /* 0x000000055d5d7220 */ /* 0x080fe20000410000 */
[----:B------:R-:W-:Y:S01]  /*5f30*/  UMOV UR24, UR7 ;  /* 0x0000000700187c82 */ /* 0x000fe20008000000 */
        /* <DEDUP_REMOVED lines=64> */
[----:B------:R-:W-:-:S05]  /*6340*/  UMOV UR24, UR7 ;  /* 0x0000000700187c82 */ /* 0x000fca0008000000 */
.L_x_2383:
[----:B------:R-:W-:-:S06]  /*6350*/  UISETP.GE.AND UP0, UPT, UR24, UR42, UPT ;  /* 0x0000002a1800728c */ /* 0x000fcc000bf06270 */
[----:B------:R-:W-:-:S13]  /*6360*/  PLOP3.LUT P1, PT, PT, PT, UP0, 0x80, 0x0 ;  /* 0x000000000000781c */ /* 0x000fda0003f2f008 */
[----:B------:R-:W-:Y:S05]  /*6370*/  @!P1 BRA `(.L_x_2395) ;  /* 0x0000001c00489947 */ /* 0x000fea0003800000 */
[----:B------:R-:W-:Y:S01]  /*6380*/  IMAD.MOV.U32 R5, RZ, RZ, R0 ;  /* 0x000000ffff057224 */ /* 0x000fe200078e0000 */
[----:B------:R-:W-:Y:S01]  /*6390*/  UMOV UR23, UR48 ;  /* 0x0000003000177c82 */ /* 0x000fe20008000000 */
[----:B------:R-:W-:Y:S01]  /*63a0*/  IMAD.MOV.U32 R6, RZ, RZ, R2 ;  /* 0x000000ffff067224 */ /* 0x000fe200078e0002 */
[----:B------:R-:W-:Y:S01]  /*63b0*/  UMOV UR22, UR47 ;  /* 0x0000002f00167c82 */ /* 0x000fe20008000000 */
[----:B------:R-:W-:-:S05]  /*63c0*/  ULDC UR21, c[0x0][0x988] ;  /* 0x0002620000157ab9 */ /* 0x000fca0000000800 */
.L_x_2406:
        /* <DEDUP_REMOVED lines=9> */
.L_x_2397:
[----:B------:R-:W-:Y:S01]  /*6460*/  ULEA UR6, UR47, UR45, 0x3 ;  /* 0x0000002d2f067291 */ /* 0x000fe2000f8e183f */
[----:B------:R-:W-:-:S05]  /*6470*/  IMAD.U32 R0, RZ, RZ, UR48 ;  /* 0x00000030ff007e24 */ /* 0x000fca000f8e00ff */
[----:B------:R-:W-:-:S04]  /*6480*/  SHF.L.U32 R0, R0, 0x1f, RZ ;  /* 0x0000001f00007819 */ /* 0x000fc800000006ff */
[----:B------:R0:W1:Y:S01]  /*6490*/  SYNCS.PHASECHK.TRANS64.TRYWAIT P1, [UR6+0x16830], R0 ;  /* 0x01683000ff0075a7 */ /* 0x0000620008020146 */
[----:B------:R-:W-:Y:S05]  /*64a0*/  @!P0 BRA `(.L_x_2398) ;  /* 0x0000000000048947 */ /* 0x000fea0003800000 */
[----:B------:R-:W-:Y:S01]  /*64b0*/  BPT.TRAP 0x1 ;  /* 0x000000040000795c */ /* 0x000fe20000300000 */
.L_x_2398:
[----:B-1----:R-:W-:Y:S05]  /*64c0*/  @P1 BRA `(.L_x_2396) ;  /* 0x0000000000081947 */ /* 0x002fea0003800000 */
[----:B------:R-:W1:Y:S02]  /*64d0*/  SYNCS.PHASECHK.TRANS64.TRYWAIT P1, [UR6+0x16830], R0 ;  /* 0x01683000ff0075a7 */ /* 0x000e640008020146 */
[----:B-1----:R-:W-:Y:S05]  /*64e0*/  @!P1 BRA `(.L_x_2399) ;  /* 0x000000ac00e49947 */ /* 0x002fea0003800000 */
.L_x_2396:
[----:B------:R-:W2:Y:S01]  /*64f0*/  S2R R2, SR_TID.X ;  /* 0x0000000000027919 */ /* 0x000ea20000002100 */
        /* <DEDUP_REMOVED lines=26> */
.L_x_2401:
[----:B------:R-:W-:Y:S01]  /*66a0*/  ULEA UR6, UR22, UR45, 0x3 ;  /* 0x0000002d16067291 */ /* 0x000fe2000f8e183f */
[----:B------:R-:W-:-:S05]  /*66b0*/  IMAD.U32 R0, RZ, RZ, UR23 ;  /* 0x00000017ff007e24 */ /* 0x000fca000f8e00ff */
[----:B------:R-:W-:-:S04]  /*66c0*/  SHF.L.U32 R0, R0, 0x1f, RZ ;  /* 0x0000001f00007819 */ /* 0x000fc800000006ff */
[----:B------:R0:W1:Y:S01]  /*66d0*/  SYNCS.PHASECHK.TRANS64.TRYWAIT P1, [UR6+0x16850], R0 ;  /* 0x01685000ff0075a7 */ /* 0x0000620008020146 */
[----:B------:R-:W-:Y:S05]  /*66e0*/  @!P0 BRA `(.L_x_2402) ;  /* 0x0000000000048947 */ /* 0x000fea0003800000 */
[----:B------:R-:W-:Y:S01]  /*66f0*/  BPT.TRAP 0x1 ;  /* 0x000000040000795c */ /* 0x000fe20000300000 */
.L_x_2402:
[----:B-1----:R-:W-:Y:S05]  /*6700*/  @P1 BRA `(.L_x_2400) ;  /* 0x0000000000081947 */ /* 0x002fea0003800000 */
[----:B------:R-:W1:Y:S02]  /*6710*/  SYNCS.PHASECHK.TRANS64.TRYWAIT P1, [UR6+0x16850], R0 ;  /* 0x01685000ff0075a7 */ /* 0x000e640008020146 */
[----:B-1----:R-:W-:Y:S05]  /*6720*/  @!P1 BRA `(.L_x_2403) ;  /* 0x000000ac006c9947 */ /* 0x002fea0003800000 */
.L_x_2400:
        /* <DEDUP_REMOVED lines=52> */
.L_x_2404:
        /* <DEDUP_REMOVED lines=76> */
[C---:B------:R-:W-:Y:S01]  /*6f30*/  FADD.FTZ R6, -R2.reuse, R6 ;  /* 0x0000000602067221 */ /* 0x040fe20000010100 */
[----:B------:R-:W-:-:S03]  /*6f40*/  FMUL.FTZ R7, R2, UR21 ;  /* 0x0000001502077c20 */ /* 0x000fc60008410000 */
[----:B------:R-:W-:Y:S01]  /*6f50*/  FMUL.FTZ R10, R6, UR21 ;  /* 0x00000015060a7c20 */ /* 0x000fe20008410000 */
[----:B------:R-:W-:Y:S01]  /*6f60*/  FFMA.FTZ R144, R32, UR21, -R7 ;  /* 0x0000001520907c23 */ /* 0x000fe20008010807 */
[C---:B------:R-:W-:Y:S01]  /*6f70*/  FADD.FTZ R6, -R0.reuse, R5 ;  /* 0x0000000500067221 */ /* 0x040fe20000010100 */
[----:B------:R-:W-:Y:S01]  /*6f80*/  FMUL.FTZ R32, R0, UR21 ;  /* 0x0000001500207c20 */ /* 0x000fe20008410000 */
[--C-:B------:R-:W-:Y:S01]  /*6f90*/  FFMA.FTZ R148, R24, UR21, -R7.reuse ;  /* 0x0000001518947c23 */ /* 0x100fe20008010807 */
[--C-:B------:R-:W-:Y:S01]  /*6fa0*/  FFMA.FTZ R121, R25, UR21, -R7.reuse ;  /* 0x0000001519797c23 */ /* 0x100fe20008010807 */
[----:B------:R-:W-:Y:S01]  /*6fb0*/  FMUL.FTZ R6, R6, UR21 ;  /* 0x0000001506067c20 */ /* 0x000fe20008410000 */
        /* <DEDUP_REMOVED lines=25> */
[----:B------:R-:W-:Y:S01]  /*7150*/  FFMA.FTZ R137, R50, UR21, -R32 ;  /* 0x0000001532897c23 */ /* 0x000fe20008010820 */
[--C-:B------:R-:W-:Y:S01]  /*7160*/  FFMA.FTZ R20, R49, UR21, -R7.reuse ;  /* 0x0000001531147c23 */ /* 0x100fe20008010807 */
[----:B------:R-:W1:Y:S01]  /*7170*/  MUFU.EX2 R149, R149 ;  /* 0x0000009500957308 */ /* 0x000e620000000800 */
[----:B0-----:R-:W-:Y:S01]  /*7180*/  FFMA.FTZ R4, R5, R4, R148 ;  /* 0x0000000405047223 */ /* 0x001fe20000010094 */
        /* <DEDUP_REMOVED lines=12> */
[----:B------:R-:W-:Y:S01]  /*7250*/  FFMA.FTZ R13, R61, UR21, -R7 ;  /* 0x000000153d0d7c23 */ /* 0x000fe20008010807 */
[--C-:B------:R-:W-:Y:S01]  /*7260*/  FFMA.FTZ R35, R63, UR21, -R32.reuse ;  /* 0x000000153f237c23 */ /* 0x100fe20008010820 */
[----:B------:R-:W2:Y:S01]  /*7270*/  MUFU.EX2 R48, R48 ;  /* 0x0000003000307308 */ /* 0x000ea20000000800 */
[----:B-1----:R-:W-:Y:S01]  /*7280*/  FFMA.FTZ R3, R6, R3, R149 ;  /* 0x0000000306037223 */ /* 0x002fe20000010095 */
[--C-:B------:R-:W-:Y:S01]  /*7290*/  FFMA.FTZ R128, R64, UR21, -R7.reuse ;  /* 0x0000001540807c23 */ /* 0x100fe20008010807 */
[--C-:B------:R-:W-:Y:S01]  /*72a0*/  FFMA.FTZ R129, R66, UR21, -R32.reuse ;  /* 0x0000001542817c23 */ /* 0x100fe20008010820 */
[--C-:B------:R-:W-:Y:S01]  /*72b0*/  FFMA.FTZ R12, R65, UR21, -R7.reuse ;  /* 0x00000015410c7c23 */ /* 0x100fe20008010807 */
[--C-:B------:R-:W-:Y:S01]  /*72c0*/  FFMA.FTZ R34, R67, UR21, -R32.reuse ;  /* 0x0000001543227c23 */ /* 0x100fe20008010820 */
[--C-:B------:R-:W-:Y:S01]  /*72d0*/  FFMA.FTZ R130, R68, UR21, -R7.reuse ;  /* 0x0000001544827c23 */ /* 0x100fe20008010807 */
[----:B------:R-:W-:Y:S01]  /*72e0*/  FFMA.FTZ R131, R70, UR21, -R32 ;  /* 0x0000001546837c23 */ /* 0x000fe20008010820 */
[----:B------:R-:W1:Y:S01]  /*72f0*/  MUFU.EX2 R150, R150 ;  /* 0x0000009600967308 */ /* 0x000e620000000800 */
[----:B0-----:R-:W-:Y:S01]  /*7300*/  FADD.FTZ R27, R121, R4 ;  /* 0x00000004791b7221 */ /* 0x001fe20000010000 */
[--C-:B------:R-:W-:Y:S01]  /*7310*/  FFMA.FTZ R11, R69, UR21, -R7.reuse ;  /* 0x00000015450b7c23 */ /* 0x100fe20008010807 */
[--C-:B------:R-:W-:Y:S01]  /*7320*/  FFMA.FTZ R33, R71, UR21, -R32.reuse ;  /* 0x0000001547217c23 */ /* 0x100fe20008010820 */
[--C-:B------:R-:W-:Y:S01]  /*7330*/  FFMA.FTZ R124, R72, UR21, -R7.reuse ;  /* 0x00000015487c7c23 */ /* 0x100fe20008010807 */
[--C-:B------:R-:W-:Y:S01]  /*7340*/  FFMA.FTZ R125, R74, UR21, -R32.reuse ;  /* 0x000000154a7d7c23 */ /* 0x100fe20008010820 */
[----:B------:R-:W-:Y:S01]  /*7350*/  FFMA.FTZ R10, R73, UR21, -R7 ;  /* 0x00000015490a7c23 */ /* 0x000fe20008010807 */
[--C-:B------:R-:W-:Y:S01]  /*7360*/  FFMA.FTZ R31, R75, UR21, -R32.reuse ;  /* 0x000000154b1f7c23 */ /* 0x100fe20008010820 */
[----:B------:R-:W0:Y:S01]  /*7370*/  MUFU.EX2 R151, R151 ;  /* 0x0000009700977308 */ /* 0x000e220000000800 */
[----:B--2---:R-:W-:Y:S01]  /*7380*/  FADD.FTZ R4, R48, R3 ;  /* 0x0000000330047221 */ /* 0x004fe20000010000 */
[--C-:B------:R-:W-:Y:S01]  /*7390*/  FFMA.FTZ R126, R76, UR21, -R7.reuse ;  /* 0x000000154c7e7c23 */ /* 0x100fe20008010807 */
[--C-:B------:R-:W-:Y:S01]  /*73a0*/  FFMA.FTZ R127, R78, UR21, -R32.reuse ;  /* 0x000000154e7f7c23 */ /* 0x100fe20008010820 */
[--C-:B------:R-:W-:Y:S01]  /*73b0*/  FFMA.FTZ R9, R77, UR21, -R7.reuse ;  /* 0x000000154d097c23 */ /* 0x100fe20008010807 */
[--C-:B------:R-:W-:Y:S01]  /*73c0*/  FFMA.FTZ R30, R79, UR21, -R32.reuse ;  /* 0x000000154f1e7c23 */ /* 0x100fe20008010820 */
[--C-:B------:R-:W-:Y:S01]  /*73d0*/  FFMA.FTZ R120, R80, UR21, -R7.reuse ;  /* 0x0000001550787c23 */ /* 0x100fe20008010807 */
[----:B------:R-:W-:Y:S01]  /*73e0*/  FFMA.FTZ R8, R81, UR21, -R7 ;  /* 0x0000001551087c23 */ /* 0x000fe20008010807 */
[----:B------:R-:W2:Y:S01]  /*73f0*/  MUFU.EX2 R29, R29 ;  /* 0x0000001d001d7308 */ /* 0x000ea20000000800 */
[----:B-1----:R-:W-:Y:S01]  /*7400*/  FADD.FTZ R26, R150, R27 ;  /* 0x0000001b961a7221 */ /* 0x002fe20000010000 */
[--C-:B------:R-:W-:Y:S01]  /*7410*/  FFMA.FTZ R122, R84, UR21, -R7.reuse ;  /* 0x00000015547a7c23 */ /* 0x100fe20008010807 */
[----:B------:R-:W-:Y:S01]  /*7420*/  FFMA.FTZ R123, R86, UR21, -R32 ;  /* 0x00000015567b7c23 */ /* 0x000fe20008010820 */
[----:B------:R-:W-:-:S04]  /*7430*/  FFMA.FTZ R7, R85, UR21, -R7 ;  /* 0x0000001555077c23 */ /* 0x000fc80008010807 */
        /* <DEDUP_REMOVED lines=68> */
[----:B------:R-:W-:-:S06]  /*7880*/  FFMA.FTZ R26, R82, UR21, -R32 ;  /* 0x00000015521a7c23 */ /* 0x000fcc0008010820 */
        /* <DEDUP_REMOVED lines=52> */
.L_x_2405:
[----:B------:R-:W-:Y:S01]  /*7bd0*/  UISETP.GT.AND UP0, UPT, UR24, UR42, UPT ;  /* 0x0000002a1800728c */ /* 0x000fe2000bf04270 */
[----:B------:R-:W-:Y:S01]  /*7be0*/  F2FP.F16.F32.PACK_AB R148, R121, R148 ;  /* 0x000000947994723e */ /* 0x000fe200000000ff */
        /* <DEDUP_REMOVED lines=75> */
.L_x_2395:
[----:B------:R-:W-:Y:S06]  /*80a0*/  BAR.ARV 0x8, 0x200 ;  /* 0x0208000000007b1d */ /* 0x000fec0000002000 */
[----:B------:R-:W-:Y:S05]  /*80b0*/  @!P0 BRA `(.L_x_2407) ;  /* 0x0000000000048947 */ /* 0x000fea0003800000 */
[----:B------:R-:W-:Y:S01]  /*80c0*/  BPT.TRAP 0x1 ;  /* 0x000000040000795c */ /* 0x000fe20000300000 */
.L_x_2407:
[----:B------:R-:W-:Y:S01]  /*80d0*/  ULEA UR5, UR47, UR45, 0x3 ;  /* 0x0000002d2f057291 */ /* 0x000fe2000f8e183f */
[----:B------:R-:W-:-:S05]  /*80e0*/  IMAD.U32 R5, RZ, RZ, UR48 ;  /* 0x00000030ff057e24 */ /* 0x000fca000f8e00ff */
[----:B------:R-:W-:-:S04]  /*80f0*/  SHF.L.U32 R5, R5, 0x1f, RZ ;  /* 0x0000001f05057819 */ /* 0x000fc800000006ff */
[----:B------:R0:W1:Y:S01]  /*8100*/  SYNCS.PHASECHK.TRANS64.TRYWAIT P1, [UR5+0x16850], R5 ;  /* 0x01685005ff0075a7 */ /* 0x0000620008020145 */
[----:B------:R-:W-:Y:S05]  /*8110*/  @!P0 BRA `(.L_x_2408) ;  /* 0x0000000000048947 */ /* 0x000fea0003800000 */
[----:B------:R-:W-:Y:S01]  /*8120*/  BPT.TRAP 0x1 ;  /* 0x000000040000795c */ /* 0x000fe20000300000 */
.L_x_2408:
[----:B-1----:R-:W-:Y:S05]  /*8130*/  @P1 BRA `(.L_x_2409) ;  /* 0x0000000000081947 */ /* 0x002fea0003800000 */
[----:B------:R-:W1:Y:S02]  /*8140*/  SYNCS.PHASECHK.TRANS64.TRYWAIT P1, [UR5+0x16850], R5 ;  /* 0x01685005ff0075a7 */ /* 0x000e640008020145 */
[----:B-1----:R-:W-:Y:S05]  /*8150*/  @!P1 BRA `(.L_x_2410) ;  /* 0x0000009000f89947 */ /* 0x002fea0003800000 */
.L_x_2409:
        /* <DEDUP_REMOVED lines=8> */
[----:B------:R-:W-:-:S03]  /*81e0*/  IMAD.MOV.U32 R20, RZ, RZ, -0x800000 ;  /* 0xff800000ff147424 */ /* 0x000fc600078e00ff */
[----:B------:R-:W-:-:S07]  /*81f0*/  ULEA UR4, UR47, UR4, 0xa ;  /* 0x000000042f047291 */ /* 0x000fce000f8e503f */
[----:B------:R-:W-:Y:S02]  /*8200*/  UMOV UR6, UR4 ;  /* 0x0000000400067c82 */ /* 0x000fe40008000000 */
[----:B------:R-:W-:Y:S01]  /*8210*/  HGMMA.64x64x16.F32 R88, R148, gdesc[UR4].tnspB, R88, gsb0 ;  /* 0x40e0000494587df0 */ /* 0x000fe20008000858 */
[----:B------:R-:W-:Y:S01]  /*8220*/  UIADD3 UR6, UR4, 0x80, URZ ;  /* 0x0000008004067890 */ /* 0x000fe2000fffe03f */
[----:B------:R-:W-:Y:S01]  /*8230*/  UMOV UR7, 0x40000040 ;  /* 0x4000004000077882 */ /* 0x000fe20000000000 */
[----:B0-----:R-:W-:Y:S01]  /*8240*/  FADD.FTZ R5, R5, R4 ;  /* 0x0000000405057221 */ /* 0x001fe20000010000 */
[----:B------:R-:W-:Y:S01]  /*8250*/  MOV R4, RZ ;  /* 0x000000ff00047202 */ /* 0x000fe20000000f00 */
[----:B-1----:R-:W-:Y:S01]  /*8260*/  FADD.FTZ R7, R6, R3 ;  /* 0x0000000306077221 */ /* 0x002fe20000010000 */
[----:B------:R-:W-:Y:S02]  /*8270*/  IMAD.MOV.U32 R3, RZ, RZ, -0x800000 ;  /* 0xff800000ff037424 */ /* 0x000fe400078e00ff */
[----:B------:R-:W0:Y:S04]  /*8280*/  SHFL.BFLY PT, R6, R5, 0x1, 0x1f ;  /* 0x0c201f0005067f89 */ /* 0x000e2800000e0000 */
[----:B------:R-:W1:Y:S01]  /*8290*/  SHFL.BFLY PT, R8, R7, 0x1, 0x1f ;  /* 0x0c201f0007087f89 */ /* 0x000e6200000e0000 */
[----:B0-----:R-:W-:Y:S01]  /*82a0*/  FADD.FTZ R10, R5, R6 ;  /* 0x00000006050a7221 */ /* 0x001fe20000010000 */
[----:B------:R-:W-:-:S02]  /*82b0*/  IMAD.U32 R5, RZ, RZ, UR21 ;  /* 0x00000015ff057e24 */ /* 0x000fc4000f8e00ff */
[----:B-1----:R-:W-:Y:S02]  /*82c0*/  FADD.FTZ R11, R7, R8 ;  /* 0x00000008070b7221 */ /* 0x002fe40000010000 */
[----:B------:R-:W-:Y:S01]  /*82d0*/  FSETP.NE.FTZ.AND P1, PT, R10, RZ, PT ;  /* 0x000000ff0a00720b */ /* 0x000fe20003f35000 */
[----:B------:R-:W-:Y:S02]  /*82e0*/  IMAD.MOV.U32 R7, RZ, RZ, RZ ;  /* 0x000000ffff077224 */ /* 0x000fe400078e00ff */
[----:B------:R-:W-:-:S10]  /*82f0*/  FSETP.NE.FTZ.AND P2, PT, R11, RZ, PT ;  /* 0x000000ff0b00720b */ /* 0x000fd40003f55000 */
[----:B------:R-:W0:Y:S01]  /*8300*/  @P1 MUFU.LG2 R6, R10 ;  /* 0x0000000a00061308 */ /* 0x000e220000000c00 */
[----:B------:R-:W-:Y:S02]  /*8310*/  @P1 FMUL.FTZ R5, R5, 0.69314718246459960938 ;  /* 0x3f31721805051820 */ /* 0x000fe40000410000 */
[----:B------:R-:W-:-:S05]  /*8320*/  @P2 FMUL.FTZ R12, R12, 0.69314718246459960938 ;  /* 0x3f3172180c0c2820 */ /* 0x000fca0000410000 */
        /* <DEDUP_REMOVED lines=41> */
[----:B0-23--:R-:W-:Y:S05]  /*85c0*/  @!P0 BRA `(.L_x_2411) ;  /* 0x0000000000048947 */ /* 0x00dfea0003800000 */
[----:B------:R-:W-:Y:S01]  /*85d0*/  BPT.TRAP 0x1 ;  /* 0x000000040000795c */ /* 0x000fe20000300000 */
.L_x_2411:
        /* <DEDUP_REMOVED lines=42> */
.L_x_2375:
[----:B------:R-:W0:Y:S01]  /*8880*/  S2R R5, SR_CgaCtaId ;  /* 0x0000000000057919 */ /* 0x000e220000008800 */
[----:B------:R-:W-:Y:S01]  /*8890*/  MOV R0, 0x400 ;  /* 0x0000040000007802 */ /* 0x000fe20000000f00 */
[----:B------:R-:W-:Y:S01]  /*88a0*/  BSSY B0, `(.L_x_2412) ;  /* 0x0000234000007945 */ /* 0x000fe20003800000 */
[----:B------:R-:W-:Y:S02]  /*88b0*/  BAR.SYNC.DEFER_BLOCKING 0x5, 0x200 ;  /* 0x0148000000007b1d */ /* 0x000fe40000010000 */
[----:B0-----:R-:W-:-:S05]  /*88c0*/  LEA R0, R5, R0, 0x18 ;  /* 0x0000000005007211 */ /* 0x001fca00078ec0ff */
[----:B------:R-:W0:Y:S02]  /*88d0*/  LDS.128 R28, [R0+0x168d0] ;  /* 0x0168d000001c7984 */ /* 0x000e240000000c00 */
[----:B0-----:R-:W-:Y:S02]  /*88e0*/  R2UR UR6, R29 ;  /* 0x000000001d0672ca */ /* 0x001fe400000e0000 */
[----:B------:R-:W-:Y:S01]  /*88f0*/  R2UR UR5, R30 ;  /* 0x000000001e0572ca */ /* 0x000fe200000e0000 */
[----:B------:R-:W-:Y:S06]  /*8900*/  BAR.ARV 0x4, 0x200 ;  /* 0x0108000000007b1d */ /* 0x000fec0000002000 */
[----:B------:R-:W-:Y:S08]  /*8910*/  @P0 BRA `(.L_x_2413) ;  /* 0x0000001800100947 */ /* 0x000ff00003800000 */
[----:B------:R-:W2:Y:S01]  /*8920*/  LDL R2, [R1+0x2c] ;  /* 0x00002c0001027983 */ /* 0x000ea20000100800 */
[----:B------:R-:W-:Y:S01]  /*8930*/  F2FP.F16.F32.PACK_AB R12, R105, R104 ;  /* 0x00000068690c723e */ /* 0x000fe200000000ff */
[----:B------:R-:W-:Y:S01]  /*8940*/  USHF.L.U32 UR4, UR37, 0x2, URZ ;  /* 0x0000000225047899 */ /* 0x000fe2000800063f */
[----:B------:R-:W-:Y:S01]  /*8950*/  F2FP.F16.F32.PACK_AB R14, R109, R108 ;  /* 0x0000006c6d0e723e */ /* 0x000fe200000000ff */
[----:B------:R-:W0:Y:S01]  /*8960*/  S2R R5, SR_SWINHI ;  /* 0x0000000000057919 */ /* 0x000e220000002f00 */
[----:B------:R-:W-:Y:S01]  /*8970*/  F2FP.F16.F32.PACK_AB R15, R111, R110 ;  /* 0x0000006e6f0f723e */ /* 0x000fe200000000ff */
[----:B------:R-:W-:Y:S01]  /*8980*/  ULDC.64 UR10, c[0x0][0xc00] ;  /* 0x00030000000a7ab9 */ /* 0x000fe20000000a00 */
[----:B------:R-:W-:Y:S01]  /*8990*/  F2FP.F16.F32.PACK_AB R24, R113, R112 ;  /* 0x000000707118723e */ /* 0x000fe200000000ff */
[----:B------:R-:W-:Y:S01]  /*89a0*/  USHF.L.U64.HI UR12, UR37, 0x2, UR38 ;  /* 0x00000002250c7899 */ /* 0x000fe20008010226 */
[----:B------:R-:W-:Y:S01]  /*89b0*/  F2FP.F16.F32.PACK_AB R25, R115, R114 ;  /* 0x000000727319723e */ /* 0x000fe200000000ff */
[----:B------:R-:W-:Y:S01]  /*89c0*/  UIADD3 UR7, UP0, UR4, UR10, URZ ;  /* 0x0000000a04077290 */ /* 0x000fe2000ff1e03f */
[----:B------:R-:W-:-:S02]  /*89d0*/  F2FP.F16.F32.PACK_AB R26, R117, R116 ;  /* 0x00000074751a723e */ /* 0x000fc400000000ff */
[----:B------:R-:W-:Y:S01]  /*89e0*/  F2FP.F16.F32.PACK_AB R27, R119, R118 ;  /* 0x00000076771b723e */ /* 0x000fe200000000ff */
[----:B------:R-:W-:Y:S02]  /*89f0*/  UIADD3.X UR8, UR12, UR11, URZ, UP0, !UPT ;  /* 0x0000000b0c087290 */ /* 0x000fe400087fe43f */
[----:B------:R-:W-:-:S04]  /*8a00*/  IMAD.U32 R32, RZ, RZ, UR7 ;  /* 0x00000007ff207e24 */ /* 0x000fc8000f8e00ff */
        /* <DEDUP_REMOVED lines=34> */
[----:B------:R0:W-:Y:S01]  /*8c30*/  STSM.16.M88.4 [R35], R4 ;  /* 0x0000000423007844 */ /* 0x0001e20000000200 */
[----:B------:R-:W-:Y:S02]  /*8c40*/  F2FP.F16.F32.PACK_AB R10, R101, R100 ;  /* 0x00000064650a723e */ /* 0x000fe400000000ff */
[----:B------:R-:W-:-:S02]  /*8c50*/  F2FP.F16.F32.PACK_AB R11, R103, R102 ;  /* 0x00000066670b723e */ /* 0x000fc400000000ff */
[----:B------:R-:W-:Y:S02]  /*8c60*/  F2FP.F16.F32.PACK_AB R13, R107, R106 ;  /* 0x0000006a6b0d723e */ /* 0x000fe400000000ff */
[----:B------:R-:W-:Y:S01]  /*8c70*/  ISETP.NE.U32.AND P0, PT, RZ, UR10, PT ;  /* 0x0000000aff007c0c */ /* 0x000fe2000bf05070 */
[----:B------:R-:W-:Y:S03]  /*8c80*/  STSM.16.M88.4 [R34], R8 ;  /* 0x0000000822007844 */ /* 0x000fe60000000200 */
[----:B------:R-:W-:Y:S01]  /*8c90*/  ISETP.NE.AND.EX P0, PT, RZ, UR11, PT, P0 ;  /* 0x0000000bff007c0c */ /* 0x000fe2000bf05300 */
[----:B------:R1:W-:Y:S04]  /*8ca0*/  STSM.16.M88.4 [R2], R12 ;  /* 0x0000000c02007844 */ /* 0x0003e80000000200 */
[----:B------:R2:W-:Y:S01]  /*8cb0*/  STSM.16.M88.4 [R30], R24 ;  /* 0x000000181e007844 */ /* 0x0005e20000000200 */
[----:B0-----:R-:W0:Y:S08]  /*8cc0*/  LDC R35, c[0x0][0xbe8] ;  /* 0x0002fa00ff237b82 */ /* 0x001e300000000800 */
[----:B------:R-:W-:Y:S06]  /*8cd0*/  BAR.SYNC.DEFER_BLOCKING 0x1, 0x180 ;  /* 0x0046000000007b1d */ /* 0x000fec0000010000 */
[----:B------:R-:W3:Y:S01]  /*8ce0*/  @P0 LDG.E R21, desc[UR54][R32.64] ;  /* 0x0000003620150981 */ /* 0x000ee2000c1e1900 */
[----:B------:R-:W-:-:S04]  /*8cf0*/  UISETP.NE.U32.AND UP0, UPT, UR8, URZ, UPT ;  /* 0x0000003f0800728c */ /* 0x000fc8000bf05070 */
[----:B------:R-:W-:Y:S01]  /*8d00*/  UISETP.NE.AND.EX UP0, UPT, UR9, URZ, UPT, UP0 ;  /* 0x0000003f0900728c */ /* 0x000fe2000bf05300 */
[----:B0-----:R-:W-:-:S05]  /*8d10*/  ISETP.NE.AND P1, PT, R35, 0x1, PT ;  /* 0x000000012300780c */ /* 0x001fca0003f25270 */
[----:B------:R-:W-:-:S05]  /*8d20*/  PLOP3.LUT P4, PT, PT, PT, UP0, 0x80, 0x0 ;  /* 0x000000000000781c */ /* 0x000fca0003f8f008 */
[----:B------:R-:W-:-:S03]  /*8d30*/  @UP0 UIADD3 UR8, UP1, UR4, UR8, URZ ;  /* 0x0000000804080290 */ /* 0x000fc6000ff3e03f */
[----:B------:R-:W-:Y:S01]  /*8d40*/  ULDC UR4, c[0x0][0xa88] ;  /* 0x0002a20000047ab9 */ /* 0x000fe20000000800 */
[----:B------:R-:W-:Y:S01]  /*8d50*/  @UP0 UIADD3.X UR9, UR12, UR9, URZ, UP1, !UPT ;  /* 0x000000090c090290 */ /* 0x000fe20008ffe43f */
[----:B-1----:R-:W-:Y:S01]  /*8d60*/  IMAD.U32 R2, RZ, RZ, UR4 ;  /* 0x00000004ff027e24 */ /* 0x002fe2000f8e00ff */
[----:B------:R-:W-:Y:S01]  /*8d70*/  UISETP.NE.AND UP0, UPT, UR46, URZ, UPT ;  /* 0x0000003f2e00728c */ /* 0x000fe2000bf05270 */
[----:B------:R-:W0:Y:S01]  /*8d80*/  @P1 LDC R6, c[0x0][0xbec] ;  /* 0x0002fb00ff061b82 */ /* 0x000e220000000800 */
[----:B------:R-:W-:Y:S01]  /*8d90*/  ULDC UR4, c[0x0][0xad4] ;  /* 0x0002b50000047ab9 */ /* 0x000fe20000000800 */
[----:B------:R-:W-:Y:S01]  /*8da0*/  UMOV UR16, 0x9b8 ;  /* 0x000009b800107882 */ /* 0x000fe20000000000 */
[----:B------:R-:W-:Y:S01]  /*8db0*/  USEL UR4, UR46, UR4, UP0 ;  /* 0x000000042e047287 */ /* 0x000fe20008000000 */
[----:B------:R-:W-:Y:S02]  /*8dc0*/  IMAD.U32 R4, RZ, RZ, UR8 ;  /* 0x00000008ff047e24 */ /* 0x000fe4000f8e00ff */
[----:B------:R-:W-:-:S02]  /*8dd0*/  IMAD.U32 R5, RZ, RZ, UR9 ;  /* 0x00000009ff057e24 */ /* 0x000fc4000f8e00ff */
[----:B------:R-:W1:Y:S01]  /*8de0*/  @P1 LDC R9, c[0x0][0xbf0] ;  /* 0x0002fc00ff091b82 */ /* 0x000e620000000800 */
[----:B------:R-:W-:Y:S02]  /*8df0*/  UISETP.GT.AND UP1, UPT, UR4, 0x1, UPT ;  /* 0x000000010400788c */ /* 0x000fe4000bf24270 */
[----:B------:R-:W-:Y:S01]  /*8e00*/  UISETP.NE.U32.AND UP0, UPT, UR10, URZ, UPT ;  /* 0x0000003f0a00728c */ /* 0x000fe2000bf05070 */
[----:B------:R-:W-:Y:S01]  /*8e10*/  VIADD R13, R17, UR40 ;  /* 0x00000028110d7c36 */ /* 0x000fe20008000000 */
[----:B------:R-:W-:Y:S01]  /*8e20*/  USEL UR16, UR16, 0x978, UP1 ;  /* 0x0000097810107887 */ /* 0x000fe20008800000 */
[----:B------:R0:W5:Y:S01]  /*8e30*/  @P4 LDG.E R2, desc[UR54][R4.64] ;  /* 0x0000003604024981 */ /* 0x000162000c1e1900 */
[----:B------:R-:W-:Y:S01]  /*8e40*/  UISETP.NE.AND.EX UP0, UPT, UR11, URZ, UPT, UP0 ;  /* 0x0000003f0b00728c */ /* 0x000fe2000bf05300 */
[----:B------:R-:W-:Y:S01]  /*8e50*/  IMAD.MOV.U32 R7, RZ, RZ, R13 ;  /* 0x000000ffff077224 */ /* 0x000fe200078e000d */
[----:B------:R-:W-:Y:S01]  /*8e60*/  UMOV UR4, URZ ;  /* 0x0000003f00047c82 */ /* 0x000fe20008000000 */
[----:B------:R-:W-:-:S02]  /*8e70*/  USEL UR7, UR41, URZ, UP1 ;  /* 0x0000003f29077287 */ /* 0x000fc40008800000 */
[----:B------:R-:W-:Y:S02]  /*8e80*/  USEL UR37, UR37, URZ, !UP0 ;  /* 0x0000003f25257287 */ /* 0x000fe4000c000000 */
[----:B------:R-:W-:Y:S01]  /*8e90*/  USEL UR38, UR38, URZ, !UP0 ;  /* 0x0000003f26267287 */ /* 0x000fe2000c000000 */
[----:B0-----:R-:W-:Y:S02]  /*8ea0*/  @P1 IMAD.HI.U32 R4, R13, R6, RZ ;  /* 0x000000060d041227 */ /* 0x001fe400078e00ff */
[----:B------:R-:W-:Y:S01]  /*8eb0*/  ULDC.64 UR10, c[0x0][UR16+0x220] ;  /* 0x00008800100a7abb */ /* 0x000fe20008000a00 */
[----:B------:R-:W-:Y:S01]  /*8ec0*/  ULDC.64 UR8, c[0x0][UR16+0x218] ;  /* 0x0000860010087abb */ /* 0x000fe20008000a00 */
        /* <DEDUP_REMOVED lines=16> */
[----:B---3--:R-:W-:-:S13]  /*8fd0*/  @P0 R2UR UR4, R21 ;  /* 0x00000000150402ca */ /* 0x008fda00000e0000 */
        /* <DEDUP_REMOVED lines=18> */
[----:B--2---:R-:W-:Y:S08]  /*9100*/  @P4 BRA `(.L_x_2414) ;  /* 0x0000000000104947 */ /* 0x004ff00003800000 */
[----:B------:R-:W-:Y:S05]  /*9110*/  @!P0 BRA `(.L_x_2414) ;  /* 0x00000000000c8947 */ /* 0x000fea0003800000 */
[----:B------:R-:W2:Y:S04]  /*9120*/  LDG.E R5, desc[UR54][R32.64] ;  /* 0x0000003620057981 */ /* 0x000ea8000c1e1900 */
[----:B-----5:R-:W2:Y:S02]  /*9130*/  LDG.E R2, desc[UR54][R32.64+0x4] ;  /* 0x0000043620027981 */ /* 0x020ea4000c1e1900 */
[----:B--2---:R-:W-:-:S07]  /*9140*/  IMAD.IADD R2, R2, 0x1, -R5 ;  /* 0x0000000102027824 */ /* 0x004fce00078e0a05 */
.L_x_2414:
        /* <DEDUP_REMOVED lines=12> */
[----:B------:R-:W-:Y:S02]  /*9210*/  LOP3.LUT P0, RZ, R9, 0x3, RZ, 0xc0, !PT ;  /* 0x0000000309ff7812 */ /* 0x000fe4000780c0ff */
[----:B------:R-:W-:Y:S01]  /*9220*/  PLOP3.LUT P3, PT, PT, PT, UP1, 0x80, 0x0 ;  /* 0x000000000000781c */ /* 0x000fe20003f6f018 */
        /* <DEDUP_REMOVED lines=9> */
[----:B0-----:R-:W-:Y:S01]  /*92c0*/  IMAD R3, R157, 0x40, R19 ;  /* 0x000000409d037824 */ /* 0x001fe200078e0213 */
[----:B------:R-:W-:Y:S01]  /*92d0*/  ULDC.64 UR10, c[0x0][0xaa0] ;  /* 0x0002a800000a7ab9 */ /* 0x000fe20000000a00 */
[----:B------:R-:W0:Y:S02]  /*92e0*/  @P1 LDC R21, c[0x0][0xbf0] ;  /* 0x0002fc00ff151b82 */ /* 0x000e240000000800 */
        /* <DEDUP_REMOVED lines=12> */
[----:B------:R-:W-:Y:S01]  /*93b0*/  IMAD.X R9, RZ, RZ, R29, P0 ;  /* 0x000000ffff097224 */ /* 0x000fe200000e061d */
[----:B------:R-:W-:Y:S02]  /*93c0*/  LOP3.LUT R12, R12, R13, RZ, 0x3c, !PT ;  /* 0x0000000d0c0c7212 */ /* 0x000fe400078e3cff */
[----:B------:R-:W-:Y:S01]  /*93d0*/  IADD3.X R13, RZ, R29, RZ, P2, !PT ;  /* 0x0000001dff0d7210 */ /* 0x000fe200017fe4ff */
[----:B------:R-:W2:Y:S04]  /*93e0*/  LD.E.128 R4, desc[UR54][R4.64] ;  /* 0x0000003604047980 */ /* 0x000ea8000c101d00 */
[----:B------:R-:W3:Y:S04]  /*93f0*/  LD.E.128 R8, desc[UR54][R8.64] ;  /* 0x0000003608087980 */ /* 0x000ee8000c101d00 */
[----:B------:R-:W4:Y:S01]  /*9400*/  LD.E.128 R12, desc[UR54][R12.64] ;  /* 0x000000360c0c7980 */ /* 0x000f22000c101d00 */
[----:B------:R-:W-:-:S04]  /*9410*/  IADD3 R20, P0, R28, 0x4800, RZ ;  /* 0x000048001c147810 */ /* 0x000fc80007f1e0ff */
[----:B------:R-:W-:Y:S01]  /*9420*/  LOP3.LUT R3, R20, 0x380, RZ, 0xc0, !PT ;  /* 0x0000038014037812 */ /* 0x000fe200078ec0ff */
[----:B------:R-:W-:Y:S01]  /*9430*/  UIMAD UR7, UR12, UR10, URZ ;  /* 0x0000000a0c0772a4 */ /* 0x000fe2000f8e023f */
[----:B------:R-:W-:Y:S02]  /*9440*/  IMAD.X R25, RZ, RZ, R29, P0 ;  /* 0x000000ffff197224 */ /* 0x000fe400000e061d */
[----:B------:R-:W-:-:S04]  /*9450*/  SHF.R.U64 R3, R3, 0x3, RZ ;  /* 0x0000000303037819 */ /* 0x000fc800000012ff */
[----:B------:R-:W-:Y:S02]  /*9460*/  LOP3.LUT R24, R3, R20, RZ, 0x3c, !PT ;  /* 0x0000001403187212 */ /* 0x000fe400078e3cff */
        /* <DEDUP_REMOVED lines=16> */
[----:B------:R-:W-:Y:S01]  /*9570*/  IMAD.MOV.U32 R3, RZ, RZ, R29 ;  /* 0x000000ffff037224 */ /* 0x000fe200078e001d */
[----:B------:R-:W-:Y:S01]  /*9580*/  SHF.R.S32.HI R37, RZ, 0x1f, R19 ;  /* 0x0000001fff257819 */ /* 0x000fe20000011413 */
[----:B------:R-:W-:Y:S01]  /*9590*/  VIADD R0, R0, 0x16820 ;  /* 0x0001682000007836 */ /* 0x000fe20000000000 */
[----:B------:R-:W-:-:S03]  /*95a0*/  UIMAD UR9, UR39, UR11, UR9 ;  /* 0x0000000b270972a4 */ /* 0x000fc6000f8e0209 */
[----:B------:R-:W-:Y:S01]  /*95b0*/  ULDC.64 UR10, c[0x0][0xaf0] ;  /* 0x0002bc00000a7ab9 */ /* 0x000fe20000000a00 */
[----:B------:R-:W-:Y:S01]  /*95c0*/  PRMT R0, RZ, 0x654, R0 ;  /* 0x00000654ff007816 */ /* 0x000fe20000000000 */
[----:B------:R-:W-:Y:S02]  /*95d0*/  UIMAD UR4, UR4, UR10, URZ ;  /* 0x0000000a040472a4 */ /* 0x000fe4000f8e023f */
[----:B------:R-:W-:Y:S01]  /*95e0*/  UIMAD.WIDE.U32 UR8, UR37, UR10, UR8 ;  /* 0x0000000a250872a5 */ /* 0x000fe2000f8e0008 */
[----:B-1----:R-:W-:Y:S01]  /*95f0*/  @P1 IMAD.HI.U32 R20, R29, R20, RZ ;  /* 0x000000141d141227 */ /* 0x002fe200078e00ff */
[----:B------:R-:W-:-:S03]  /*9600*/  UIMAD UR4, UR37, UR11, UR4 ;  /* 0x0000000b250472a4 */ /* 0x000fc6000f8e0204 */
[----:B------:R-:W-:Y:S01]  /*9610*/  ULDC.64 UR10, c[0x0][0xae0] ;  /* 0x0002b800000a7ab9 */ /* 0x000fe20000000a00 */
[----:B------:R-:W-:Y:S01]  /*9620*/  @P1 SHF.R.U32.HI R3, RZ, R21, R20 ;  /* 0x00000015ff031219 */ /* 0x000fe20000011614 */
[----:B------:R-:W-:Y:S02]  /*9630*/  UIADD3 UR4, UR9, UR4, URZ ;  /* 0x0000000409047290 */ /* 0x000fe4000fffe03f */
[----:B------:R-:W-:Y:S01]  /*9640*/  IMAD.U32 R21, RZ, RZ, UR9 ;  /* 0x00000009ff157e24 */ /* 0x000fe2000f8e00ff */
[--C-:B------:R-:W-:Y:S01]  /*9650*/  SHF.R.S32.HI R28, RZ, 0x1f, R3.reuse ;  /* 0x0000001fff1c7819 */ /* 0x100fe20000011403 */
[----:B------:R-:W-:Y:S01]  /*9660*/  IMAD.MOV R30, RZ, RZ, -R3 ;  /* 0x000000ffff1e7224 */ /* 0x000fe200078e0a03 */
[----:B0-----:R0:W-:Y:S01]  /*9670*/  SYNCS.ARRIVE.TRANS64.RED.A1T0 RZ, [R0+URZ], RZ ;  /* 0x000000ff00ff79a7 */ /* 0x0011e2000810043f */
[----:B------:R-:W-:Y:S01]  /*9680*/  IMAD.U32 R20, RZ, RZ, UR8 ;  /* 0x00000008ff147e24 */ /* 0x000fe2000f8e00ff */
[----:B------:R-:W-:Y:S01]  /*9690*/  ULDC.64 UR8, c[0x0][0xad8] ;  /* 0x0002b60000087ab9 */ /* 0x000fe20000000a00 */
[----:B------:R-:W-:Y:S01]  /*96a0*/  IMAD.U32 R21, RZ, RZ, UR4 ;  /* 0x00000004ff157e24 */ /* 0x000fe2000f8e00ff */
[----:B------:R-:W-:Y:S01]  /*96b0*/  ULDC UR4, c[0x0][0xac8] ;  /* 0x0002b20000047ab9 */ /* 0x000fe20000000800 */
[----:B------:R-:W-:-:S02]  /*96c0*/  IMAD R28, R28, UR10, RZ ;  /* 0x0000000a1c1c7c24 */ /* 0x000fc4000f8e02ff */
[----:B------:R-:W-:Y:S02]  /*96d0*/  IMAD R29, R35, R30, R29 ;  /* 0x0000001e231d7224 */ /* 0x000fe400078e021d */
[C---:B------:R-:W-:Y:S02]  /*96e0*/  IMAD R33, R3.reuse, UR11, R28 ;  /* 0x0000000b03217c24 */ /* 0x040fe4000f8e021c */
[----:B------:R-:W-:Y:S01]  /*96f0*/  IMAD.WIDE.U32 R20, R3, UR10, R20 ;  /* 0x0000000a03147c25 */ /* 0x000fe2000f8e0014 */
[----:B------:R-:W-:-:S03]  /*9700*/  SHF.R.S32.HI R3, RZ, 0x1f, R29 ;  /* 0x0000001fff037819 */ /* 0x000fc6000001141d */
[----:B------:R-:W-:Y:S02]  /*9710*/  IMAD.IADD R21, R21, 0x1, R33 ;  /* 0x0000000115157824 */ /* 0x000fe400078e0221 */
[----:B------:R-:W-:Y:S02]  /*9720*/  IMAD R28, R3, UR8, RZ ;  /* 0x00000008031c7c24 */ /* 0x000fe4000f8e02ff */
[----:B------:R-:W-:-:S04]  /*9730*/  IMAD.WIDE.U32 R20, R29, UR8, R20 ;  /* 0x000000081d147c25 */ /* 0x000fc8000f8e0014 */
[----:B------:R-:W-:Y:S01]  /*9740*/  IMAD R3, R29, UR9, R28 ;  /* 0x000000091d037c24 */ /* 0x000fe2000f8e021c */
[----:B------:R-:W-:Y:S01]  /*9750*/  ULDC.64 UR8, c[0x0][0xa80] ;  /* 0x0002a00000087ab9 */ /* 0x000fe20000000a00 */
[----:B------:R-:W-:Y:S01]  /*9760*/  VIADD R35, R157, UR40 ;  /* 0x000000289d237c36 */ /* 0x000fe20008000000 */
[C---:B------:R-:W-:Y:S01]  /*9770*/  LEA R30, P0, R20.reuse, UR8, 0x1 ;  /* 0x00000008141e7c11 */ /* 0x040fe2000f8008ff */
[----:B------:R-:W-:Y:S02]  /*9780*/  IMAD.IADD R3, R21, 0x1, R3 ;  /* 0x0000000115037824 */ /* 0x000fe400078e0203 */
        /* <DEDUP_REMOVED lines=18> */
[----:B------:R-:W0:Y:S01]  /*98b0*/  SHFL.IDX PT, R34, R34, 0x3, 0x181f ;  /* 0x00781f0022227f89 */ /* 0x000e2200000e0000 */
        /* <DEDUP_REMOVED lines=8> */
[----:B------:R-:W-:-:S04]  /*9940*/  LEA R2, P0, R19, R30, 0x1 ;  /* 0x0000001e13027211 */ /* 0x000fc800078008ff */
[----:B------:R-:W-:-:S05]  /*9950*/  LEA.HI.X R3, R19, R34, R37, 0x1, P0 ;  /* 0x0000002213037211 */ /* 0x000fca00000f0c25 */
[----:B-----5:R0:W-:Y:S01]  /*9960*/  ST.E.128 desc[UR54][R2.64], R24 ;  /* 0x0000001802007985 */ /* 0x0201e2000c101d36 */
[----:B------:R-:W-:Y:S05]  /*9970*/  BRA `(.L_x_2416) ;  /* 0x0000001000987947 */ /* 0x000fea0003800000 */
.L_x_2415:
[----:B------:R-:W-:Y:S01]  /*9980*/  ULDC.64 UR10, c[0x0][0xb08] ;  /* 0x0002c200000a7ab9 */ /* 0x000fe20000000a00 */
[----:B------:R-:W1:Y:S01]  /*9990*/  @P1 LDC R2, c[0x0][0xbec] ;  /* 0x0002fb00ff021b82 */ /* 0x000e620000000800 */
[----:B------:R-:W-:Y:S01]  /*99a0*/  UIMAD UR7, UR12, UR10, URZ ;  /* 0x0000000a0c0772a4 */ /* 0x000fe2000f8e023f */
[----:B0-----:R-:W-:Y:S01]  /*99b0*/  IMAD.MOV.U32 R5, RZ, RZ, R13 ;  /* 0x000000ffff057224 */ /* 0x001fe200078e000d */
[----:B------:R-:W-:Y:S01]  /*99c0*/  UIMAD.WIDE.U32 UR8, UR4, UR10, URZ ;  /* 0x0000000a040872a5 */ /* 0x000fe2000f8e003f */
[----:B------:R-:W-:Y:S01]  /*99d0*/  BSSY B1, `(.L_x_2417) ;  /* 0x0000053000017945 */ /* 0x000fe20003800000 */
[----:B------:R-:W-:Y:S01]  /*99e0*/  UIMAD UR7, UR4, UR11, UR7 ;  /* 0x0000000b040772a4 */ /* 0x000fe2000f8e0207 */
[----:B------:R-:W-:Y:S01]  /*99f0*/  SHF.R.S32.HI R20, RZ, 0x1f, R22 ;  /* 0x0000001fff147819 */ /* 0x000fe20000011416 */
[----:B------:R-:W-:Y:S01]  /*9a00*/  USHF.R.S32.HI UR4, URZ, 0x1f, UR37 ;  /* 0x0000001f3f047899 */ /* 0x000fe20008011425 */
[----:B------:R-:W0:Y:S01]  /*9a10*/  @P1 LDC R3, c[0x0][0xbf0] ;  /* 0x0002fc00ff031b82 */ /* 0x000e220000000800 */
        /* <DEDUP_REMOVED lines=11> */
[----:B------:R-:W-:Y:S02]  /*9ad0*/  UIMAD UR4, UR4, UR10, URZ ;  /* 0x0000000a040472a4 */ /* 0x000fe4000f8e023f */
[----:B------:R-:W-:Y:S01]  /*9ae0*/  UIMAD.WIDE.U32 UR8, UR37, UR10, UR8 ;  /* 0x0000000a250872a5 */ /* 0x000fe2000f8e0008 */
[----:B-1----:R-:W-:Y:S01]  /*9af0*/  @P1 IMAD.HI.U32 R2, R13, R2, RZ ;  /* 0x000000020d021227 */ /* 0x002fe200078e00ff */
[----:B------:R-:W-:-:S03]  /*9b00*/  UIMAD UR4, UR37, UR11, UR4 ;  /* 0x0000000b250472a4 */ /* 0x000fc6000f8e0204 */
[----:B------:R-:W-:Y:S01]  /*9b10*/  ULDC.64 UR10, c[0x0][0xb48] ;  /* 0x0002d200000a7ab9 */ /* 0x000fe20000000a00 */
[----:B------:R-:W-:Y:S01]  /*9b20*/  UIADD3 UR9, UR9, UR4, URZ ;  /* 0x0000000409097290 */ /* 0x000fe2000fffe03f */
[----:B0-----:R-:W-:-:S03]  /*9b30*/  @P1 SHF.R.U32.HI R5, RZ, R3, R2 ;  /* 0x00000003ff051219 */ /* 0x001fc60000011602 */
[----:B------:R-:W-:Y:S01]  /*9b40*/  UIMAD.WIDE.U32 UR8, UR41, UR10, UR8 ;  /* 0x0000000a290872a5 */ /* 0x000fe2000f8e0008 */
[--C-:B------:R-:W-:Y:S01]  /*9b50*/  SHF.R.S32.HI R2, RZ, 0x1f, R5.reuse ;  /* 0x0000001fff027819 */ /* 0x100fe20000011405 */
[----:B------:R-:W-:Y:S02]  /*9b60*/  IMAD.MOV R4, RZ, RZ, -R5 ;  /* 0x000000ffff047224 */ /* 0x000fe400078e0a05 */
[----:B------:R-:W-:Y:S02]  /*9b70*/  UIMAD UR41, UR41, UR11, UR9 ;  /* 0x0000000b292972a4 */ /* 0x000fe4000f8e0209 */
[----:B------:R-:W-:Y:S01]  /*9b80*/  IMAD.U32 R3, RZ, RZ, UR9 ;  /* 0x00000009ff037e24 */ /* 0x000fe2000f8e00ff */
[----:B------:R-:W-:Y:S01]  /*9b90*/  ULDC.64 UR10, c[0x0][0xb30] ;  /* 0x0002cc00000a7ab9 */ /* 0x000fe20000000a00 */
[----:B------:R-:W-:Y:S02]  /*9ba0*/  IMAD R7, R35, R4, R13 ;  /* 0x0000000423077224 */ /* 0x000fe400078e020d */
        /* <DEDUP_REMOVED lines=16> */
[----:B------:R-:W-:Y:S02]  /*9cb0*/  LEA.HI.X R14, R2, UR9, R3, 0x2, P1 ;  /* 0x00000009020e7c11 */ /* 0x000fe400088f1403 */
[----:B------:R0:W-:Y:S03]  /*9cc0*/  SYNCS.ARRIVE.TRANS64.RED.A1T0 RZ, [R4+URZ], RZ ;  /* 0x000000ff04ff79a7 */ /* 0x0001e6000810043f */
[----:B------:R1:W2:Y:S04]  /*9cd0*/  SHFL.IDX PT, R5, R14, RZ, 0x1c1f ;  /* 0x001c1fff0e057589 */ /* 0x0002a800000e0000 */
[----:B0-----:R1:W0:Y:S01]  /*9ce0*/  SHFL.IDX PT, R4, R0, RZ, 0x1c1f ;  /* 0x001c1fff00047589 */ /* 0x00122200000e0000 */
[----:B------:R-:W-:Y:S05]  /*9cf0*/  @P2 BRA `(.L_x_2418) ;  /* 0x0000000000802947 */ /* 0x000fea0003800000 */
[----:B------:R-:W-:Y:S02]  /*9d00*/  ULDC UR4, c[0x0][0xac8] ;  /* 0x0002b20000047ab9 */ /* 0x000fe40000000800 */
[----:B------:R-:W-:Y:S02]  /*9d10*/  ISETP.GE.AND P4, PT, R16, UR4, PT ;  /* 0x0000000410007c0c */ /* 0x000fe4000bf86270 */
[----:B------:R-:W-:Y:S02]  /*9d20*/  ISETP.GE.AND P2, PT, R156, UR4, PT ;  /* 0x000000049c007c0c */ /* 0x000fe4000bf46270 */
[----:B------:R-:W-:Y:S02]  /*9d30*/  ISETP.GE.AND P1, PT, R155, UR4, PT ;  /* 0x000000049b007c0c */ /* 0x000fe4000bf26270 */
[----:B------:R-:W-:-:S07]  /*9d40*/  ISETP.GE.AND P5, PT, R154, UR4, PT ;  /* 0x000000049a007c0c */ /* 0x000fce000bfa6270 */
[----:B0-2---:R-:W-:Y:S02]  /*9d50*/  @!P4 IMAD.WIDE R2, R16, 0x4, R4 ;  /* 0x000000041002c825 */ /* 0x005fe400078e0204 */
[CC--:B------:R-:W-:Y:S02]  /*9d60*/  @!P2 LEA R6, P6, R156.reuse, R4.reuse, 0x2 ;  /* 0x000000049c06a211 */ /* 0x0c0fe400078c10ff */
        /* <DEDUP_REMOVED lines=16> */
[CC--:B--2---:R-:W-:Y:S02]  /*9e70*/  @!P2 LEA R6, P6, R23.reuse, R4.reuse, 0x2 ;  /* 0x000000041706a211 */ /* 0x0c4fe400078c10ff */
        /* <DEDUP_REMOVED lines=8> */
.L_x_2418:
[----:B------:R-:W-:Y:S05]  /*9f00*/  BSYNC B1 ;  /* 0x0000000000017941 */ /* 0x000fea0003800000 */
.L_x_2417:
[----:B--23--:R2:W3:Y:S04]  /*9f10*/  SHFL.IDX PT, R5, R14, 0x1, 0x1c1f ;  /* 0x003c1f000e057f89 */ /* 0x00c4e800000e0000 */
[----:B0-----:R2:W0:Y:S01]  /*9f20*/  SHFL.IDX PT, R4, R0, 0x1, 0x1c1f ;  /* 0x003c1f0000047f89 */ /* 0x00142200000e0000 */
[----:B------:R-:W-:Y:S05]  /*9f30*/  @P0 BRA `(.L_x_2416) ;  /* 0x0000000c00280947 */ /* 0x000fea0003800000 */
[----:B------:R-:W-:Y:S02]  /*9f40*/  ULDC UR4, c[0x0][0xac8] ;  /* 0x0002b20000047ab9 */ /* 0x000fe40000000800 */
[----:B------:R-:W-:Y:S02]  /*9f50*/  ISETP.GE.AND P0, PT, R16, UR4, PT ;  /* 0x0000000410007c0c */ /* 0x000fe4000bf06270 */
[----:B------:R-:W-:Y:S02]  /*9f60*/  ISETP.GE.AND P5, PT, R156, UR4, PT ;  /* 0x000000049c007c0c */ /* 0x000fe4000bfa6270 */
[----:B------:R-:W-:Y:S02]  /*9f70*/  ISETP.GE.AND P3, PT, R155, UR4, PT ;  /* 0x000000049b007c0c */ /* 0x000fe4000bf66270 */
[----:B------:R-:W-:Y:S02]  /*9f80*/  ISETP.GE.AND P2, PT, R154, UR4, PT ;  /* 0x000000049a007c0c */ /* 0x000fe4000bf46270 */
[----:B------:R-:W-:-:S05]  /*9f90*/  ISETP.GE.AND P1, PT, R153, UR4, PT ;  /* 0x0000000499007c0c */ /* 0x000fca000bf26270 */
[----:B0--3--:R-:W-:Y:S02]  /*9fa0*/  @!P0 IMAD.WIDE R2, R16, 0x4, R4 ;  /* 0x0000000410028825 */ /* 0x009fe400078e0204 */
        /* <DEDUP_REMOVED lines=14> */
[----:B-12---:R-:W-:Y:S02]  /*a090*/  @!P4 LEA R14, P5, R23, R4, 0x2 ;  /* 0x00000004170ec211 */ /* 0x006fe400078a10ff */
        /* <DEDUP_REMOVED lines=8> */
[----:B----4-:R-:W-:-:S04]  /*a120*/  LEA R2, P0, R22, R4, 0x2 ;  /* 0x0000000416027211 */ /* 0x010fc800078010ff */
[----:B------:R-:W-:-:S05]  /*a130*/  LEA.HI.X R3, R22, R5, R20, 0x2, P0 ;  /* 0x0000000516037211 */ /* 0x000fca00000f1414 */
[----:B------:R0:W-:Y:S01]  /*a140*/  ST.E.64 desc[UR54][R2.64], R118 ;  /* 0x0000007602007985 */ /* 0x0001e2000c101b36 */
[----:B------:R-:W-:Y:S05]  /*a150*/  BRA `(.L_x_2416) ;  /* 0x0000000800a07947 */ /* 0x000fea0003800000 */
.L_x_2413:
        /* <DEDUP_REMOVED lines=9> */
[----:B------:R-:W-:-:S03]  /*a1f0*/  UISETP.NE.U32.AND UP1, UPT, UR8, URZ, UPT ;  /* 0x0000003f0800728c */ /* 0x000fc6000bf25070 */
[----:B------:R-:W2:Y:S01]  /*a200*/  @P1 LDG.E R6, desc[UR54][R2.64] ;  /* 0x0000003602061981 */ /* 0x000ea2000c1e1900 */
[----:B------:R-:W-:Y:S01]  /*a210*/  UISETP.NE.AND.EX UP1, UPT, UR9, URZ, UPT, UP1 ;  /* 0x0000003f0900728c */ /* 0x000fe2000bf25310 */
[----:B------:R-:W-:Y:S01]  /*a220*/  ULDC UR4, c[0x0][0xa88] ;  /* 0x0002a20000047ab9 */ /* 0x000fe20000000800 */
[----:B------:R-:W0:Y:S01]  /*a230*/  S2R R7, SR_TID.X ;  /* 0x0000000000077919 */ /* 0x000e220000002100 */
[----:B------:R-:W-:-:S03]  /*a240*/  IMAD.U32 R0, RZ, RZ, UR4 ;  /* 0x00000004ff007e24 */ /* 0x000fc6000f8e00ff */
[----:B------:R-:W-:-:S05]  /*a250*/  PLOP3.LUT P2, PT, PT, PT, UP1, 0x80, 0x0 ;  /* 0x000000000000781c */ /* 0x000fca0003f4f018 */
[----:B------:R-:W-:Y:S02]  /*a260*/  @UP1 ULDC.64 UR8, c[0x0][0xc08] ;  /* 0x0003020000081ab9 */ /* 0x000fe40000000a00 */
[----:B------:R-:W-:-:S06]  /*a270*/  @UP1 UIMAD.WIDE UR8, UR37, 0x4, UR8 ;  /* 0x00000004250818a5 */ /* 0x000fcc000f8e0208 */
[----:B------:R-:W-:Y:S01]  /*a280*/  IMAD.U32 R4, RZ, RZ, UR8 ;  /* 0x00000008ff047e24 */ /* 0x000fe2000f8e00ff */
[----:B------:R-:W-:-:S05]  /*a290*/  MOV R5, UR9 ;  /* 0x0000000900057c02 */ /* 0x000fca0008000f00 */
[----:B------:R1:W5:Y:S01]  /*a2a0*/  @P2 LDG.E R0, desc[UR54][R4.64] ;  /* 0x0000003604002981 */ /* 0x000362000c1e1900 */
[----:B------:R-:W-:Y:S01]  /*a2b0*/  UMOV UR4, URZ ;  /* 0x0000003f00047c82 */ /* 0x000fe20008000000 */
[----:B------:R-:W-:Y:S01]  /*a2c0*/  UISETP.NE.AND UP1, UPT, UR46, URZ, UPT ;  /* 0x0000003f2e00728c */ /* 0x000fe2000bf25270 */
[----:B0-----:R-:W-:-:S10]  /*a2d0*/  VIADD R7, R7, 0xffffff80 ;  /* 0xffffff8007077836 */ /* 0x001fd40000000000 */
[----:B------:R-:W-:Y:S01]  /*a2e0*/  @!UP1 ULDC UR46, c[0x0][0xad4] ;  /* 0x0002b500002e9ab9 */ /* 0x000fe20000000800 */
[----:B------:R-:W-:Y:S02]  /*a2f0*/  ISETP.GT.AND P0, PT, R7, 0xbf, PT ;  /* 0x000000bf0700780c */ /* 0x000fe40003f04270 */
[----:B--2---:R-:W-:-:S13]  /*a300*/  @P1 R2UR UR4, R6 ;  /* 0x00000000060412ca */ /* 0x004fda00000e0000 */
[----:B------:R-:W-:Y:S01]  /*a310*/  USHF.R.S32.HI UR18, URZ, 0x1f, UR4 ;  /* 0x0000001f3f127899 */ /* 0x000fe20008011404 */
[----:B-1----:R-:W-:Y:S11]  /*a320*/  @P2 BRA `(.L_x_2419) ;  /* 0x0000000000102947 */ /* 0x002ff60003800000 */
[----:B------:R-:W-:Y:S05]  /*a330*/  @!P1 BRA `(.L_x_2419) ;  /* 0x00000000000c9947 */ /* 0x000fea0003800000 */
[----:B------:R-:W2:Y:S04]  /*a340*/  LDG.E R5, desc[UR54][R2.64] ;  /* 0x0000003602057981 */ /* 0x000ea8000c1e1900 */
[----:B-----5:R-:W2:Y:S02]  /*a350*/  LDG.E R0, desc[UR54][R2.64+0x4] ;  /* 0x0000043602007981 */ /* 0x020ea4000c1e1900 */
[----:B--2---:R-:W-:-:S07]  /*a360*/  IMAD.IADD R0, R0, 0x1, -R5 ;  /* 0x0000000100007824 */ /* 0x004fce00078e0a05 */
.L_x_2419:
[----:B------:R-:W-:Y:S01]  /*a370*/  USEL UR37, UR37, URZ, !UP0 ;  /* 0x0000003f25257287 */ /* 0x000fe2000c000000 */
[----:B------:R-:W-:Y:S01]  /*a380*/  BSSY B1, `(.L_x_2420) ;  /* 0x0000038000017945 */ /* 0x000fe20003800000 */
[----:B------:R-:W-:-:S03]  /*a390*/  USEL UR38, UR38, URZ, !UP0 ;  /* 0x0000003f26267287 */ /* 0x000fc6000c000000 */
[----:B------:R-:W-:Y:S09]  /*a3a0*/  @P0 BRA `(.L_x_2421) ;  /* 0x0000000000d40947 */ /* 0x000ff20003800000 */
[----:B------:R-:W0:Y:S01]  /*a3b0*/  S2R R3, SR_TID.X ;  /* 0x0000000000037919 */ /* 0x000e220000002100 */
[----:B------:R-:W1:Y:S01]  /*a3c0*/  LDC R9, c[0x0][0xbe8] ;  /* 0x0002fa00ff097b82 */ /* 0x000e620000000800 */
[----:B------:R-:W-:Y:S02]  /*a3d0*/  IMAD.U32 R4, RZ, RZ, UR40 ;  /* 0x00000028ff047e24 */ /* 0x000fe4000f8e00ff */
[----:B-1---5:R-:W-:-:S03]  /*a3e0*/  IMAD R2, R0, R9, RZ ;  /* 0x0000000900027224 */ /* 0x022fc600078e02ff */
[----:B0-----:R-:W-:-:S04]  /*a3f0*/  IADD3 R4, R4, -0x80, R3 ;  /* 0xffffff8004047810 */ /* 0x001fc80007ffe003 */
        /* <DEDUP_REMOVED lines=12> */
[----:B------:R-:W-:Y:S01]  /*a4c0*/  UIMAD UR11, UR11, UR37, URZ ;  /* 0x000000250b0b72a4 */ /* 0x000fe2000f8e023f */
[----:B------:R-:W1:Y:S01]  /*a4d0*/  @P0 LDC R7, c[0x0][0xbf0] ;  /* 0x0002fc00ff070b82 */ /* 0x000e620000000800 */
[----:B------:R-:W-:Y:S02]  /*a4e0*/  UIMAD.WIDE.U32 UR14, UR8, UR39, URZ ;  /* 0x00000027080e72a5 */ /* 0x000fe4000f8e003f */
        /* <DEDUP_REMOVED lines=12> */
[----:B------:R-:W-:Y:S01]  /*a5b0*/  UIADD3.X UR7, UR7, UR17, UR18, UP1, UP2 ;  /* 0x0000001107077290 */ /* 0x000fe20008fe4412 */
[----:B-1----:R-:W-:Y:S01]  /*a5c0*/  @P0 SHF.R.U32.HI R5, RZ, R7, R2 ;  /* 0x00000007ff050219 */ /* 0x002fe20000011602 */
[----:B------:R-:W-:Y:S01]  /*a5d0*/  IMAD.U32 R2, RZ, RZ, UR20 ;  /* 0x00000014ff027e24 */ /* 0x000fe2000f8e00ff */
[----:B------:R-:W-:Y:S01]  /*a5e0*/  ULDC.64 UR8, c[0x0][UR16+0x210] ;  /* 0x0000840010087abb */ /* 0x000fe20008000a00 */
[----:B------:R-:W-:Y:S01]  /*a5f0*/  ULDC.64 UR10, c[0x0][0xba8] ;  /* 0x0002ea00000a7ab9 */ /* 0x000fe20000000a00 */
[----:B------:R-:W-:Y:S01]  /*a600*/  @!UP0 ULDC UR10, c[0x0][0xb50] ;  /* 0x0002d400000a8ab9 */ /* 0x000fe20000000800 */
[--C-:B------:R-:W-:Y:S01]  /*a610*/  IMAD.MOV R7, RZ, RZ, -R5.reuse ;  /* 0x000000ffff077224 */ /* 0x100fe200078e0a05 */
[----:B------:R-:W-:Y:S01]  /*a620*/  IADD3 R2, P0, P1, R5, UR14, R2 ;  /* 0x0000000e05027c10 */ /* 0x000fe2000f91e002 */
[----:B------:R-:W-:Y:S01]  /*a630*/  @!UP0 ULDC UR11, c[0x0][0xb54] ;  /* 0x0002d500000b8ab9 */ /* 0x000fe20000000800 */
[----:B------:R-:W-:Y:S01]  /*a640*/  SHF.R.S32.HI R5, RZ, 0x1f, R5 ;  /* 0x0000001fff057819 */ /* 0x000fe20000011405 */
[----:B------:R-:W-:-:S03]  /*a650*/  IMAD R7, R9, R7, R4 ;  /* 0x0000000709077224 */ /* 0x000fc600078e0204 */
[----:B------:R-:W-:Y:S01]  /*a660*/  IADD3.X R3, R5, UR7, R6, P0, P1 ;  /* 0x0000000705037c10 */ /* 0x000fe200087e2406 */
[C---:B------:R-:W-:Y:S01]  /*a670*/  IMAD R9, R7.reuse, UR9, RZ ;  /* 0x0000000907097c24 */ /* 0x040fe2000f8e02ff */
[----:B------:R-:W-:Y:S01]  /*a680*/  SHF.R.S32.HI R4, RZ, 0x1f, R7 ;  /* 0x0000001fff047819 */ /* 0x000fe20000011407 */
[----:B------:R-:W-:-:S04]  /*a690*/  IMAD.WIDE.U32 R2, R7, UR8, R2 ;  /* 0x0000000807027c25 */ /* 0x000fc8000f8e0002 */
[----:B------:R-:W-:Y:S01]  /*a6a0*/  IMAD R9, R4, UR8, R9 ;  /* 0x0000000804097c24 */ /* 0x000fe2000f8e0209 */
[----:B------:R-:W-:-:S03]  /*a6b0*/  LEA R4, P0, R2, UR10, 0x2 ;  /* 0x0000000a02047c11 */ /* 0x000fc6000f8010ff */
[----:B------:R-:W-:-:S05]  /*a6c0*/  IMAD.IADD R3, R3, 0x1, R9 ;  /* 0x0000000103037824 */ /* 0x000fca00078e0209 */
[----:B------:R-:W-:Y:S01]  /*a6d0*/  LEA.HI.X R5, R2, UR11, R3, 0x2, P0 ;  /* 0x0000000b02057c11 */ /* 0x000fe200080f1403 */
[----:B------:R-:W-:-:S05]  /*a6e0*/  IMAD.MOV.U32 R3, RZ, RZ, -0x800000 ;  /* 0xff800000ff037424 */ /* 0x000fca00078e00ff */
[----:B------:R0:W-:Y:S02]  /*a6f0*/  STG.E desc[UR54][R4.64], R3 ;  /* 0x0000000304007986 */ /* 0x0001e4000c101936 */
.L_x_2421:
[----:B------:R-:W-:Y:S05]  /*a700*/  BSYNC B1 ;  /* 0x0000000000017941 */ /* 0x000fea0003800000 */
.L_x_2420:
[----:B------:R-:W-:-:S06]  /*a710*/  UISETP.GT.AND UP0, UPT, UR46, 0x1, UPT ;  /* 0x000000012e00788c */ /* 0x000fcc000bf04270 */
[----:B------:R-:W-:-:S13]  /*a720*/  PLOP3.LUT P0, PT, PT, PT, UP0, 0x80, 0x0 ;  /* 0x000000000000781c */ /* 0x000fda0003f0f008 */
[----:B------:R-:W-:Y:S05]  /*a730*/  @P0 BRA `(.L_x_2416) ;  /* 0x0000000400280947 */ /* 0x000fea0003800000 */
[----:B------:R-:W1:Y:S01]  /*a740*/  LDC R11, c[0x0][0xbe8] ;  /* 0x0002fa00ff0b7b82 */ /* 0x000e620000000800 */
[----:B------:R-:W-:Y:S01]  /*a750*/  ULDC.64 UR10, c[0x0][0xaa0] ;  /* 0x0002a800000a7ab9 */ /* 0x000fe20000000a00 */
[----:B------:R-:W-:Y:S01]  /*a760*/  IMAD R2, R18, 0x30, R157 ;  /* 0x0000003012027824 */ /* 0x000fe200078e029d */
[----:B------:R-:W-:Y:S01]  /*a770*/  UIMAD UR7, UR18, UR10, URZ ;  /* 0x0000000a120772a4 */ /* 0x000fe2000f8e023f */
[----:B------:R-:W-:Y:S01]  /*a780*/  VIADD R30, R157, UR40 ;  /* 0x000000289d1e7c36 */ /* 0x000fe20008000000 */
[----:B------:R-:W-:Y:S01]  /*a790*/  UIMAD.WIDE.U32 UR8, UR4, UR10, URZ ;  /* 0x0000000a040872a5 */ /* 0x000fe2000f8e003f */
[----:B0-----:R-:W-:Y:S01]  /*a7a0*/  VIADD R4, R2, UR40 ;  /* 0x0000002802047c36 */ /* 0x001fe20008000000 */
[----:B------:R-:W-:Y:S01]  /*a7b0*/  UIMAD UR7, UR4, UR11, UR7 ;  /* 0x0000000b040772a4 */ /* 0x000fe2000f8e0207 */
[----:B------:R-:W-:Y:S02]  /*a7c0*/  SHF.R.S32.HI R13, RZ, 0x1f, R19 ;  /* 0x0000001fff0d7819 */ /* 0x000fe40000011413 */
[----:B------:R-:W-:Y:S01]  /*a7d0*/  ULDC.64 UR10, c[0x0][0xae8] ;  /* 0x0002ba00000a7ab9 */ /* 0x000fe20000000a00 */
[----:B------:R-:W-:Y:S01]  /*a7e0*/  UIADD3 UR9, UR9, UR7, URZ ;  /* 0x0000000709097290 */ /* 0x000fe2000fffe03f */
[----:B------:R-:W-:-:S03]  /*a7f0*/  IMAD.MOV.U32 R5, RZ, RZ, R4 ;  /* 0x000000ffff057224 */ /* 0x000fc600078e0004 */
[----:B------:R-:W-:-:S04]  /*a800*/  UIMAD.WIDE.U32 UR8, UR39, UR10, UR8 ;  /* 0x0000000a270872a5 */ /* 0x000fc8000f8e0008 */
[----:B------:R-:W-:-:S03]  /*a810*/  UIMAD UR9, UR39, UR11, UR9 ;  /* 0x0000000b270972a4 */ /* 0x000fc6000f8e0209 */
[----:B------:R-:W-:Y:S01]  /*a820*/  ULDC.64 UR10, c[0x0][0xaf0] ;  /* 0x0002bc00000a7ab9 */ /* 0x000fe20000000a00 */
[----:B-1----:R-:W-:Y:S01]  /*a830*/  ISETP.NE.AND P0, PT, R11, 0x1, PT ;  /* 0x000000010b00780c */ /* 0x002fe20003f05270 */
[----:B------:R-:W-:Y:S02]  /*a840*/  UIMAD UR38, UR38, UR10, URZ ;  /* 0x0000000a262672a4 */ /* 0x000fe4000f8e023f */
[----:B------:R-:W-:Y:S02]  /*a850*/  UIMAD.WIDE.U32 UR8, UR37, UR10, UR8 ;  /* 0x0000000a250872a5 */ /* 0x000fe4000f8e0008 */
[----:B------:R-:W-:-:S03]  /*a860*/  UIMAD UR4, UR37, UR11, UR38 ;  /* 0x0000000b250472a4 */ /* 0x000fc6000f8e0226 */
[----:B------:R-:W-:Y:S01]  /*a870*/  ULDC.64 UR10, c[0x0][0xae0] ;  /* 0x0002b800000a7ab9 */ /* 0x000fe20000000a00 */
[----:B------:R-:W-:-:S04]  /*a880*/  UIADD3 UR4, UR9, UR4, URZ ;  /* 0x0000000409047290 */ /* 0x000fc8000fffe03f */
[----:B------:R-:W0:Y:S08]  /*a890*/  @P0 LDC R3, c[0x0][0xbec] ;  /* 0x0002fb00ff030b82 */ /* 0x000e300000000800 */
        /* <DEDUP_REMOVED lines=10> */
[----:B------:R-:W-:Y:S01]  /*a940*/  IMAD.U32 R2, RZ, RZ, UR8 ;  /* 0x00000008ff027e24 */ /* 0x000fe2000f8e00ff */
        /* <DEDUP_REMOVED lines=41> */
.L_x_2416:
[----:B------:R-:W-:Y:S05]  /*abe0*/  BSYNC B0 ;  /* 0x0000000000007941 */ /* 0x000fea0003800000 */
.L_x_2412:
[----:B------:R-:W-:Y:S02]  /*abf0*/  ULDC UR4, c[0x0][0xc3c] ;  /* 0x00030f0000047ab9 */ /* 0x000fe40000000800 */
[----:B------:R-:W-:-:S13]  /*ac00*/  ISETP.GE.AND P0, PT, R31, UR4, PT ;  /* 0x000000041f007c0c */ /* 0x000fda000bf06270 */
[----:B------:R-:W-:Y:S05]  /*ac10*/  @!P0 BRA `(.L_x_2422) ;  /* 0xffffff6000808947 */ /* 0x000fea000383ffff */
[----:B------:R-:W-:Y:S05]  /*ac20*/  EXIT ;  /* 0x000000000000794d */ /* 0x000fea0003800000 */
.L_x_2369:
[----:B------:R-:W-:-:S08]  /*ac30*/  NOP ;  /* 0x0000000000007918 */ /* 0x000fd00000000000 */
[----:B------:R-:W0:-:S00]  /*ac40*/  USETMAXREG.DEALLOC.CTAPOOL 0x20 ;  /* 0x00000020000079c8 */ /* 0x000e0000080e0500 */
[----:B0-----:R-:W2:Y:S01]  /*ac50*/  LDL.LU R2, [R1+0x4] ;  /* 0x0000040001027983 */ /* 0x001ea20000300800 */
[----:B------:R-:W-:Y:S01]  /*ac60*/  LOP3.LUT R0, R0, 0x3, RZ, 0xc0, !PT ;  /* 0x0000000300007812 */ /* 0x000fe200078ec0ff */
[----:B------:R-:W-:-:S05]  /*ac70*/  IMAD.MOV.U32 R6, RZ, RZ, RZ ;  /* 0x000000ffff067224 */ /* 0x000fca00078e00ff */
[----:B------:R-:W0:Y:S02]  /*ac80*/  SHFL.IDX PT, R0, R0, RZ, 0x1f ;  /* 0x00001fff00007589 */ /* 0x000e2400000e0000 */
[----:B0-----:R-:W-:Y:S02]  /*ac90*/  ISETP.NE.AND P0, PT, R0, RZ, PT ;  /* 0x000000ff0000720c */ /* 0x001fe40003f05270 */
        /* <DEDUP_REMOVED lines=11> */
.L_x_2423:
[----:B------:R-:W1:Y:S01]  /*ad50*/  S2R R0, SR_TID.X ;  /* 0x0000000000007919 */ /* 0x000e620000002100 */
[----:B------:R-:W-:Y:S01]  /*ad60*/  ULDC UR4, c[0x0][0xc3c] ;  /* 0x00030f0000047ab9 */ /* 0x000fe20000000800 */
[----:B------:R-:W-:Y:S01]  /*ad70*/  IMAD.MOV.U32 R7, RZ, RZ, RZ ;  /* 0x000000ffff077224 */ /* 0x000fe200078e00ff */
[----:B------:R-:W2:Y:S01]  /*ad80*/  S2UR UR6, SR_CTAID.X ;  /* 0x00000000000679c3 */ /* 0x000ea20000002500 */
[----:B------:R-:W-:Y:S01]  /*ad90*/  ULDC UR5, c[0x0][0xc38] ;  /* 0x00030e0000057ab9 */ /* 0x000fe20000000800 */
[----:B-1----:R-:W-:-:S04]  /*ada0*/  LOP3.LUT R0, R0, 0x1f, RZ, 0xc0, !PT ;  /* 0x0000001f00007812 */ /* 0x002fc800078ec0ff */
[----:B------:R-:W-:-:S04]  /*adb0*/  ISETP.NE.AND P0, PT, R0, 0x1f, PT ;  /* 0x0000001f0000780c */ /* 0x000fc80003f05270 */
[----:B------:R-:W-:-:S13]  /*adc0*/  ISETP.GE.OR P1, PT, R0, UR4, !P0 ;  /* 0x0000000400007c0c */ /* 0x000fda000c726670 */
[----:B------:R-:W1:Y:S08]  /*add0*/  @!P1 LDC.64 R4, c[0x0][0xc80] ;  /* 0x00032000ff049b82 */ /* 0x000e700000000a00 */
[----:B0-----:R-:W0:Y:S01]  /*ade0*/  @!P1 LDC.64 R2, c[0x0][0xc78] ;  /* 0x00031e00ff029b82 */ /* 0x001e220000000a00 */
[----:B-1----:R-:W-:-:S05]  /*adf0*/  @!P1 IMAD.WIDE.U32 R4, R0, 0x4, R4 ;  /* 0x0000000400049825 */ /* 0x002fca00078e0004 */
[----:B------:R-:W3:Y:S01]  /*ae00*/  @!P1 LDG.E R6, desc[UR54][R4.64] ;  /* 0x0000003604069981 */ /* 0x000ee2000c1e1900 */
[----:B0-----:R-:W-:-:S05]  /*ae10*/  @!P1 IMAD.WIDE.U32 R2, R0, 0x4, R2 ;  /* 0x0000000400029825 */ /* 0x001fca00078e0002 */
        /* <DEDUP_REMOVED lines=23> */
[----:B------:R-:W0:Y:S02]  /*af90*/  SHFL.IDX PT, R8, R5, 0x1f, 0x1f ;  /* 0x03e01f0005087f89 */ /* 0x000e2400000e0000 */
[----:B0-----:R-:W-:-:S05]  /*afa0*/  IMAD R8, R8, UR5, RZ ;  /* 0x0000000508087c24 */ /* 0x001fca000f8e02ff */
[----:B--2---:R-:W-:Y:S01]  /*afb0*/  ISETP.GT.AND P6, PT, R8, UR6, PT ;  /* 0x0000000608007c0c */ /* 0x004fe2000bfc4270 */
[----:B------:R-:W-:-:S12]  /*afc0*/  IMAD.MOV.U32 R3, RZ, RZ, R8 ;  /* 0x000000ffff037224 */ /* 0x000fd800078e0008 */
[----:B------:R-:W-:Y:S05]  /*afd0*/  @P6 BRA `(.L_x_2425) ;  /* 0x0000000000946947 */ /* 0x000fea0003800000 */
[----:B------:R-:W-:Y:S01]  /*afe0*/  IMAD.MOV.U32 R8, RZ, RZ, R3 ;  /* 0x000000ffff087224 */ /* 0x000fe200078e0003 */
[----:B------:R-:W-:Y:S01]  /*aff0*/  UMOV UR4, URZ ;  /* 0x0000003f00047c82 */ /* 0x000fe20008000000 */
[----:B------:R-:W-:-:S05]  /*b000*/  ULDC UR5, c[0x0][0xc38] ;  /* 0x00030e0000057ab9 */ /* 0x000fca0000000800 */
.L_x_2427:
        /* <DEDUP_REMOVED lines=34> */
.L_x_2425:
        /* <DEDUP_REMOVED lines=13> */
.L_x_2428:
        /* <DEDUP_REMOVED lines=40> */
[----:B------:R-:W-:Y:S01]  /*b580*/  IMAD.HI.U32 R2, R3, R9, R2 ;  /* 0x0000000903027227 */ /* 0x000fe200078e0002 */
[----:B------:R-:W-:-:S03]  /*b590*/  MOV R3, R8 ;  /* 0x0000000800037202 */ /* 0x000fc60000000f00 */
        /* <DEDUP_REMOVED lines=20> */
.L_x_2429:
        /* <DEDUP_REMOVED lines=60> */
[----:B------:R-:W-:-:S07]  /*baa0*/  IMAD R18, R2, R18, R3 ;  /* 0x0000001202127224 */ /* 0x000fce00078e0203 */
.L_x_2430:
[----:B------:R-:W-:-:S05]  /*bab0*/  LOP3.LUT R17, RZ, R2, RZ, 0x33, !PT ;  /* 0x00000002ff117212 */ /* 0x000fca00078e33ff */
[----:B------:R-:W-:Y:S01]  /*bac0*/  IMAD.IADD R17, R6, 0x1, R17 ;  /* 0x0000000106117824 */ /* 0x000fe200078e0211 */
[----:B------:R-:W-:Y:S06]  /*bad0*/  BRA `(.L_x_2431) ;  /* 0x0000000000147947 */ /* 0x000fec0003800000 */
.L_x_2426:
[----:B------:R-:W-:Y:S01]  /*bae0*/  ULDC UR4, c[0x0][0xc3c] ;  /* 0x00030f0000047ab9 */ /* 0x000fe20000000800 */
[----:B------:R-:W-:Y:S02]  /*baf0*/  IMAD.MOV.U32 R17, RZ, RZ, RZ ;  /* 0x000000ffff117224 */ /* 0x000fe400078e00ff */
[----:B------:R-:W-:Y:S02]  /*bb00*/  IMAD.U32 R16, RZ, RZ, UR6 ;  /* 0x00000006ff107e24 */ /* 0x000fe4000f8e00ff */
[----:B------:R-:W-:Y:S02]  /*bb10*/  IMAD.MOV.U32 R18, RZ, RZ, RZ ;  /* 0x000000ffff127224 */ /* 0x000fe400078e00ff */
[----:B------:R-:W-:-:S07]  /*bb20*/  IMAD.U32 R19, RZ, RZ, UR4 ;  /* 0x00000004ff137e24 */ /* 0x000fce000f8e00ff */
.L_x_2431:
[----:B------:R-:W-:-:S13]  /*bb30*/  ISETP.NE.AND P0, PT, R0, RZ, PT ;  /* 0x000000ff0000720c */ /* 0x000fda0003f05270 */
[----:B------:R-:W0:Y:S01]  /*bb40*/  @!P0 S2R R3, SR_CgaCtaId ;  /* 0x0000000000038919 */ /* 0x000e220000008800 */
[----:B------:R-:W-:-:S04]  /*bb50*/  @!P0 MOV R0, 0x400 ;  /* 0x0000040000008802 */ /* 0x000fc80000000f00 */
[----:B0-----:R-:W-:-:S05]  /*bb60*/  @!P0 LEA R0, R3, R0, 0x18 ;  /* 0x0000000003008211 */ /* 0x001fca00078ec0ff */
[----:B------:R2:W-:Y:S01]  /*bb70*/  @!P0 STS.128 [R0+0x168d0], R16 ;  /* 0x0168d01000008388 */ /* 0x0005e20000000c00 */
[----:B------:R-:W-:Y:S06]  /*bb80*/  BAR.ARV 0x5, 0x200 ;  /* 0x0148000000007b1d */ /* 0x000fec0000002000 */
.L_x_2424:
[----:B------:R3:W-:Y:S01]  /*bb90*/  STL [R1+0x38], RZ ;  /* 0x000038ff01007387 */ /* 0x0007e20000100800 */
[----:B------:R-:W-:Y:S01]  /*bba0*/  ULDC UR4, c[0x0][0xc3c] ;  /* 0x00030f0000047ab9 */ /* 0x000fe20000000800 */
[----:B------:R-:W-:Y:S01]  /*bbb0*/  IMAD.MOV.U32 R27, RZ, RZ, 0x1 ;  /* 0x00000001ff1b7424 */ /* 0x000fe200078e00ff */
[----:B-1----:R-:W-:Y:S01]  /*bbc0*/  ISETP.GE.AND P0, PT, R19, UR4, PT ;  /* 0x0000000413007c0c */ /* 0x002fe2000bf06270 */
[----:B------:R-:W-:-:S12]  /*bbd0*/  IMAD.MOV.U32 R25, RZ, RZ, RZ ;  /* 0x000000ffff197224 */ /* 0x000fd800078e00ff */
[----:B---3--:R-:W-:Y:S05]  /*bbe0*/  @P0 BRA `(.L_x_2432) ;  /* 0x0000005000e00947 */ /* 0x008fea0003800000 */
[----:B------:R-:W1:Y:S01]  /*bbf0*/  S2R R3, SR_TID.X ;  /* 0x0000000000037919 */ /* 0x000e620000002100 */
[----:B------:R-:W3:Y:S01]  /*bc00*/  S2UR UR5, SR_CgaCtaId ;  /* 0x00000000000579c3 */ /* 0x000ee20000008800 */
[----:B------:R-:W-:Y:S01]  /*bc10*/  UMOV UR4, 0x400 ;  /* 0x0000040000047882 */ /* 0x000fe20000000000 */
[----:B------:R-:W-:Y:S01]  /*bc20*/  BSSY B8, `(.L_x_2432) ;  /* 0x0000534000087945 */ /* 0x000fe20003800000 */
[----:B------:R4:W-:Y:S01]  /*bc30*/  STL [R1+0x38], RZ ;  /* 0x000038ff01007387 */ /* 0x0009e20000100800 */
[----:B------:R-:W-:Y:S01]  /*bc40*/  IMAD.MOV.U32 R27, RZ, RZ, 0x1 ;  /* 0x00000001ff1b7424 */ /* 0x000fe200078e00ff */
[----:B------:R-:W-:Y:S01]  /*bc50*/  ULOP3.LUT UR37, UR36, 0x2, URZ, 0xfc, !UPT ;  /* 0x0000000224257892 */ /* 0x000fe2000f8efc3f */
[----:B------:R-:W-:Y:S01]  /*bc60*/  IMAD.MOV.U32 R25, RZ, RZ, RZ ;  /* 0x000000ffff197224 */ /* 0x000fe200078e00ff */
[----:B------:R-:W-:Y:S01]  /*bc70*/  ULDC UR38, c[0x0][0xc] ;  /* 0x0000030000267ab9 */ /* 0x000fe20000000800 */
[----:B---3--:R-:W-:-:S06]  /*bc80*/  ULEA UR4, UR5, UR4, 0x18 ;  /* 0x0000000405047291 */ /* 0x008fcc000f8ec03f */
[----:B------:R-:W-:Y:S01]  /*bc90*/  IMAD.U32 R22, RZ, RZ, UR4 ;  /* 0x00000004ff167e24 */ /* 0x000fe2000f8e00ff */
[C---:B-1----:R-:W-:Y:S01]  /*bca0*/  LOP3.LUT R4, R3.reuse, 0x7f, RZ, 0xc0, !PT ;  /* 0x0000007f03047812 */ /* 0x042fe200078ec0ff */
[C---:B------:R-:W-:Y:S02]  /*bcb0*/  IMAD.SHL.U32 R28, R3.reuse, 0x8, RZ ;  /* 0x00000008031c7824 */ /* 0x040fe400078e00ff */
[----:B0-----:R-:W-:Y:S01]  /*bcc0*/  IMAD.SHL.U32 R2, R3, 0x10, RZ ;  /* 0x0000001003027824 */ /* 0x001fe200078e00ff */
[----:B------:R-:W-:Y:S02]  /*bcd0*/  SHF.R.U32.HI R4, RZ, 0x3, R4 ;  /* 0x00000003ff047819 */ /* 0x000fe40000011604 */
[----:B--2---:R-:W-:Y:S02]  /*bce0*/  LOP3.LUT R0, R28, 0x1f8, RZ, 0xc0, !PT ;  /* 0x000001f81c007812 */ /* 0x004fe400078ec0ff */
[----:B------:R-:W-:Y:S02]  /*bcf0*/  LOP3.LUT R2, R2, 0x70, RZ, 0xc0, !PT ;  /* 0x0000007002027812 */ /* 0x000fe400078ec0ff */
[----:B------:R-:W-:-:S02]  /*bd00*/  LOP3.LUT R3, R0, 0x38, R3, 0x78, !PT ;  /* 0x0000003800037812 */ /* 0x000fc400078e7803 */
[----:B------:R-:W-:Y:S02]  /*bd10*/  LOP3.LUT R2, R4, R2, RZ, 0xfc, !PT ;  /* 0x0000000204027212 */ /* 0x000fe400078efcff */
[----:B------:R-:W-:Y:S02]  /*bd20*/  LOP3.LUT R0, R3, 0x200, R28, 0xf8, !PT ;  /* 0x0000020003007812 */ /* 0x000fe400078ef81c */
[----:B------:R-:W-:-:S03]  /*bd30*/  LOP3.LUT R28, R28, 0x38, RZ, 0xc0, !PT ;  /* 0x000000381c1c7812 */ /* 0x000fc600078ec0ff */
[----:B------:R-:W-:-:S05]  /*bd40*/  IMAD R0, R0, 0x2, R22 ;  /* 0x0000000200007824 */ /* 0x000fca00078e0216 */
[----:B------:R4:W-:Y:S02]  /*bd50*/  STL [R1+0x1c], R0 ;  /* 0x00001c0001007387 */ /* 0x0009e40000100800 */
.L_x_2495:
[----:B0-----:R-:W0:Y:S01]  /*bd60*/  LDC.64 R2, c[0x0][0xc88] ;  /* 0x00032200ff027b82 */ /* 0x001e220000000a00 */
[----:B--2---:R-:W2:Y:S01]  /*bd70*/  LDL.LU R6, [R1+0x4] ;  /* 0x0000040001067983 */ /* 0x004ea20000300800 */
[----:B0-----:R-:W-:-:S05]  /*bd80*/  IMAD.WIDE R2, R19, 0x4, R2 ;  /* 0x0000000413027825 */ /* 0x001fca00078e0202 */
[----:B------:R-:W4:Y:S01]  /*bd90*/  LDG.E R29, desc[UR54][R2.64] ;  /* 0x00000036021d7981 */ /* 0x000f22000c1e1900 */
[----:B------:R-:W-:Y:S05]  /*bda0*/  YIELD ;  /* 0x0000000000007946 */ /* 0x000fea0003800000 */
[----:B------:R-:W-:Y:S01]  /*bdb0*/  ULDC.64 UR4, c[0x0][0xa28] ;  /* 0x00028a0000047ab9 */ /* 0x000fe20000000a00 */
[----:B------:R-:W-:Y:S01]  /*bdc0*/  IMAD.MOV.U32 R7, RZ, RZ, RZ ;  /* 0x000000ffff077224 */ /* 0x000fe200078e00ff */
[----:B------:R-:W-:Y:S01]  /*bdd0*/  ISETP.NE.U32.AND P0, PT, RZ, UR4, PT ;  /* 0x00000004ff007c0c */ /* 0x000fe2000bf05070 */
[----:B------:R-:W-:-:S03]  /*bde0*/  ULDC.64 UR6, c[0x0][0xa18] ;  /* 0x0002860000067ab9 */ /* 0x000fc60000000a00 */
[----:B------:R-:W-:Y:S02]  /*bdf0*/  ISETP.NE.AND.EX P0, PT, RZ, UR5, PT, P0 ;  /* 0x00000005ff007c0c */ /* 0x000fe4000bf05300 */
[----:B----4-:R-:W-:-:S11]  /*be00*/  SHF.R.S32.HI R0, RZ, 0x1f, R29 ;  /* 0x0000001fff007819 */ /* 0x010fd6000001141d */
[C---:B------:R-:W-:Y:S01]  /*be10*/  @P0 LEA R2, P1, R29.reuse, UR4, 0x2 ;  /* 0x000000041d020c11 */ /* 0x040fe2000f8210ff */
[C---:B------:R-:W-:Y:S01]  /*be20*/  IMAD.SHL.U32 R23, R29.reuse, 0x4, RZ ;  /* 0x000000041d177824 */ /* 0x040fe200078e00ff */
[C-C-:B------:R-:W-:Y:S01]  /*be30*/  SHF.L.U64.HI R24, R29.reuse, 0x2, R0.reuse ;  /* 0x000000021d187819 */ /* 0x140fe20000010200 */
[----:B------:R0:W-:Y:S01]  /*be40*/  STL [R1+0x2c], R0 ;  /* 0x00002c0001007387 */ /* 0x0001e20000100800 */
[----:B------:R-:W-:Y:S01]  /*be50*/  @P0 LEA.HI.X R3, R29, UR5, R0, 0x2, P1 ;  /* 0x000000051d030c11 */ /* 0x000fe200088f1400 */
[----:B------:R-:W-:-:S04]  /*be60*/  ULDC.64 UR4, c[0x0][0xa00] ;  /* 0x0002800000047ab9 */ /* 0x000fc80000000a00 */
[----:B------:R1:W3:Y:S01]  /*be70*/  @P0 LDG.E R7, desc[UR54][R2.64] ;  /* 0x0000003602070981 */ /* 0x0002e2000c1e1900 */
[----:B------:R-:W-:Y:S02]  /*be80*/  ISETP.NE.U32.AND P0, PT, RZ, UR4, PT ;  /* 0x00000004ff007c0c */ /* 0x000fe4000bf05070 */
[----:B--2---:R-:W-:Y:S01]  /*be90*/  LOP3.LUT R6, R6, 0xffffffef, RZ, 0xc0, !PT ;  /* 0xffffffef06067812 */ /* 0x004fe200078ec0ff */
[----:B0-----:R-:W-:Y:S01]  /*bea0*/  IMAD.MOV.U32 R0, RZ, RZ, RZ ;  /* 0x000000ffff007224 */ /* 0x001fe200078e00ff */
[----:B------:R-:W-:Y:S02]  /*beb0*/  ISETP.NE.AND.EX P2, PT, RZ, UR5, PT, P0 ;  /* 0x00000005ff007c0c */ /* 0x000fe4000bf45300 */
[----:B------:R-:W-:Y:S02]  /*bec0*/  ISETP.NE.U32.AND P0, PT, RZ, UR6, PT ;  /* 0x00000006ff007c0c */ /* 0x000fe4000bf05070 */
[----:B-1----:R-:W-:Y:S02]  /*bed0*/  IADD3 R2, P1, R23, UR4, RZ ;  /* 0x0000000417027c10 */ /* 0x002fe4000ff3e0ff */
[----:B------:R-:W-:-:S02]  /*bee0*/  ISETP.NE.AND.EX P0, PT, RZ, UR7, PT, P0 ;  /* 0x00000007ff007c0c */ /* 0x000fc4000bf05300 */
[----:B------:R-:W-:Y:S01]  /*bef0*/  IADD3.X R3, R24, UR5, RZ, P1, !PT ;  /* 0x0000000518037c10 */ /* 0x000fe20008ffe4ff */
[----:B------:R-:W-:-:S04]  /*bf00*/  ULDC.64 UR4, c[0x0][0x418] ;  /* 0x0001060000047ab9 */ /* 0x000fc80000000a00 */
[----:B------:R-:W-:Y:S01]  /*bf10*/  @P2 LOP3.LUT R6, R6, 0x10, RZ, 0xfc, !PT ;  /* 0x0000001006062812 */ /* 0x000fe200078efcff */
[----:B------:R-:W2:Y:S05]  /*bf20*/  @P2 LDG.E R0, desc[UR54][R2.64] ;  /* 0x0000003602002981 */ /* 0x000eaa000c1e1900 */
[----:B------:R-:W-:Y:S01]  /*bf30*/  @P0 IADD3 R4, P1, R23, UR6, RZ ;  /* 0x0000000617040c10 */ /* 0x000fe2000ff3e0ff */
[----:B------:R-:W-:Y:S03]  /*bf40*/  STL [R1+0x4], R6 ;  /* 0x0000040601007387 */ /* 0x000fe60000100800 */
[----:B------:R-:W-:-:S05]  /*bf50*/  @P0 IADD3.X R5, R24, UR7, RZ, P1, !PT ;  /* 0x0000000718050c10 */ /* 0x000fca0008ffe4ff */
[----:B------:R-:W4:Y:S01]  /*bf60*/  @P0 LDG.E R4, desc[UR54][R4.64] ;  /* 0x0000003604040981 */ /* 0x000f22000c1e1900 */
[----:B------:R-:W-:-:S03]  /*bf70*/  UISETP.NE.U32.AND UP0, UPT, UR4, URZ, UPT ;  /* 0x0000003f0400728c */ /* 0x000fc6000bf05070 */
[----:B------:R-:W-:Y:S01]  /*bf80*/  ULDC UR4, c[0x0][0x424] ;  /* 0x0001090000047ab9 */ /* 0x000fe20000000800 */
[----:B------:R-:W-:-:S03]  /*bf90*/  UISETP.NE.AND.EX UP0, UPT, UR5, URZ, UPT, UP0 ;  /* 0x0000003f0500728c */ /* 0x000fc6000bf05300 */
[----:B------:R-:W-:Y:S01]  /*bfa0*/  ULDC UR5, c[0x0][0x2f0] ;  /* 0x0000bc0000057ab9 */ /* 0x000fe20000000800 */
[----:B------:R-:W-:-:S04]  /*bfb0*/  USEL UR4, UR4, 0x1, UP0 ;  /* 0x0000000104047887 */ /* 0x000fc80008000000 */
[----:B------:R-:W-:Y:S01]  /*bfc0*/  UIMAD UR4, UR4, UR5, URZ ;  /* 0x00000005040472a4 */ /* 0x000fe2000f8e023f */
[----:B--2---:R0:W-:Y:S04]  /*bfd0*/  STL [R1+0x20], R0 ;  /* 0x0000200001007387 */ /* 0x0041e80000100800 */
[----:B---3--:R1:W-:Y:S04]  /*bfe0*/  STL [R1+0x14], R7 ;  /* 0x0000140701007387 */ /* 0x0083e80000100800 */
[----:B----4-:R1:W-:Y:S01]  /*bff0*/  @P0 STL [R1+0x28], R4 ;  /* 0x0000280401000387 */ /* 0x0103e20000100800 */
[----:B0-----:R-:W-:Y:S01]  /*c000*/  IMAD.U32 R0, RZ, RZ, UR4 ;  /* 0x00000004ff007e24 */ /* 0x001fe2000f8e00ff */
[----:B------:R-:W-:Y:S06]  /*c010*/  @P0 BRA `(.L_x_2433) ;  /* 0x0000000000200947 */ /* 0x000fec0003800000 */
[----:B------:R-:W-:Y:S02]  /*c020*/  ULDC UR4, c[0x0][0x288] ;  /* 0x0000a20000047ab9 */ /* 0x000fe40000000800 */
[----:B-1----:R-:W-:-:S05]  /*c030*/  IMAD.U32 R4, RZ, RZ, UR4 ;  /* 0x00000004ff047e24 */ /* 0x002fca000f8e00ff */
[----:B------:R0:W-:Y:S01]  /*c040*/  STL [R1+0x28], R4 ;  /* 0x0000280401007387 */ /* 0x0001e20000100800 */
[----:B------:R-:W-:Y:S05]  /*c050*/  @!P2 BRA `(.L_x_2433) ;  /* 0x000000000010a947 */ /* 0x000fea0003800000 */
[----:B------:R-:W2:Y:S04]  /*c060*/  LDG.E R5, desc[UR54][R2.64] ;  /* 0x0000003602057981 */ /* 0x000ea8000c1e1900 */
[----:B0-----:R-:W2:Y:S02]  /*c070*/  LDG.E R4, desc[UR54][R2.64+0x4] ;  /* 0x0000043602047981 */ /* 0x001ea4000c1e1900 */
[----:B--2---:R-:W-:-:S05]  /*c080*/  IMAD.IADD R2, R4, 0x1, -R5 ;  /* 0x0000000104027824 */ /* 0x004fca00078e0a05 */
[----:B------:R2:W-:Y:S02]  /*c090*/  STL [R1+0x28], R2 ;  /* 0x0000280201007387 */ /* 0x0005e40000100800 */
.L_x_2433:
        /* <DEDUP_REMOVED lines=10> */
.L_x_2434:
        /* <DEDUP_REMOVED lines=9> */
.L_x_2435:
[----:B0-2---:R-:W-:Y:S01]  /*c1d0*/  IMAD.MOV.U32 R2, RZ, RZ, R6 ;  /* 0x000000ffff027224 */ /* 0x005fe200078e0006 */
[----:B------:R-:W0:Y:S01]  /*c1e0*/  LDC R3, c[0x0][0x448] ;  /* 0x00011200ff037b82 */ /* 0x000e220000000800 */
[----:B------:R-:W2:Y:S01]  /*c1f0*/  LDL R6, [R1+0x28] ;  /* 0x0000280001067983 */ /* 0x000ea20000100800 */
[----:B-----5:R-:W-:Y:S01]  /*c200*/  IMAD.IADD R5, R0, 0x1, -R7 ;  /* 0x0000000100057824 */ /* 0x020fe200078e0a07 */
[----:B------:R-:W-:Y:S01]  /*c210*/  BSSY B0, `(.L_x_2436) ;  /* 0x000003a000007945 */ /* 0x000fe20003800000 */
[----:B------:R-:W-:Y:S02]  /*c220*/  LOP3.LUT R2, R2, 0xfffffff7, RZ, 0xc0, !PT ;  /* 0xfffffff702027812 */ /* 0x000fe400078ec0ff */
[----:B0-----:R-:W-:-:S13]  /*c230*/  ISETP.NE.AND P0, PT, R3, 0x1, PT ;  /* 0x000000010300780c */ /* 0x001fda0003f05270 */
[----:B------:R-:W0:Y:S01]  /*c240*/  @P0 LDC R4, c[0x0][0x44c] ;  /* 0x00011300ff040b82 */ /* 0x000e220000000800 */
[----:B------:R-:W-:-:S05]  /*c250*/  @P0 LOP3.LUT R2, R2, 0x8, RZ, 0xfc, !PT ;  /* 0x0000000802020812 */ /* 0x000fca00078efcff */
[----:B------:R1:W-:Y:S02]  /*c260*/  STL [R1+0x4], R2 ;  /* 0x0000040201007387 */ /* 0x0003e40000100800 */
[----:B------:R-:W3:Y:S02]  /*c270*/  @P0 LDC R3, c[0x0][0x450] ;  /* 0x00011400ff030b82 */ /* 0x000ee40000000800 */
[----:B------:R4:W-:Y:S01]  /*c280*/  STL [R1+0xc], R5 ;  /* 0x00000c0501007387 */ /* 0x0009e20000100800 */
[----:B-1----:R-:W-:-:S04]  /*c290*/  IMAD R2, R17, 0xc0, RZ ;  /* 0x000000c011027824 */ /* 0x002fc800078e02ff */
[----:B------:R-:W-:-:S04]  /*c2a0*/  VIADD R2, R2, 0xbf ;  /* 0x000000bf02027836 */ /* 0x000fc80000000000 */
[----:B0-----:R-:W-:-:S05]  /*c2b0*/  @P0 IMAD.HI.U32 R4, R2, R4, RZ ;  /* 0x0000000402040227 */ /* 0x001fca00078e00ff */
[----:B---3--:R-:W-:Y:S02]  /*c2c0*/  @P0 SHF.R.U32.HI R2, RZ, R3, R4 ;  /* 0x00000003ff020219 */ /* 0x008fe40000011604 */
[----:B------:R-:W-:-:S04]  /*c2d0*/  LOP3.LUT R4, R18, 0xff000000, RZ, 0xc0, !PT ;  /* 0xff00000012047812 */ /* 0x000fc800078ec0ff */
[----:B------:R-:W-:Y:S02]  /*c2e0*/  SHF.R.U32.HI R4, RZ, 0x8, R4 ;  /* 0x00000008ff047819 */ /* 0x000fe40000011604 */
[----:B--2---:R-:W-:-:S05]  /*c2f0*/  IADD3 R0, R5, 0x80, -R6 ;  /* 0x0000008005007810 */ /* 0x004fca0007ffe806 */
[----:B------:R-:W-:-:S05]  /*c300*/  IMAD.IADD R0, R0, 0x1, R2 ;  /* 0x0000000100007824 */ /* 0x000fca00078e0202 */
[----:B------:R-:W-:-:S04]  /*c310*/  SHF.R.S32.HI R2, RZ, 0x1f, R0 ;  /* 0x0000001fff027819 */ /* 0x000fc80000011400 */
[----:B------:R-:W-:Y:S01]  /*c320*/  LEA.HI R0, R2, R0, RZ, 0x7 ;  /* 0x0000000002007211 */ /* 0x000fe200078f38ff */
[----:B------:R-:W-:-:S03]  /*c330*/  VIADD R2, R5, 0x7f ;  /* 0x0000007f05027836 */ /* 0x000fc60000000000 */
[----:B------:R-:W-:Y:S02]  /*c340*/  SHF.R.S32.HI R0, RZ, 0x7, R0 ;  /* 0x00000007ff007819 */ /* 0x000fe40000011400 */
[----:B------:R-:W-:-:S04]  /*c350*/  SHF.R.S32.HI R3, RZ, 0x1f, R2 ;  /* 0x0000001fff037819 */ /* 0x000fc80000011402 */
[----:B------:R-:W-:-:S04]  /*c360*/  LEA.HI R2, R3, R2, RZ, 0x7 ;  /* 0x0000000203027211 */ /* 0x000fc800078f38ff */
[----:B------:R-:W-:-:S04]  /*c370*/  SHF.R.S32.HI R2, RZ, 0x7, R2 ;  /* 0x00000007ff027819 */ /* 0x000fc80000011402 */
[----:B------:R-:W-:Y:S02]  /*c380*/  VIMNMX R0, R2, R0, PT ;  /* 0x0000000002007248 */ /* 0x000fe40003fe0100 */
[----:B------:R-:W-:Y:S02]  /*c390*/  LOP3.LUT R2, R18, 0xff0000, RZ, 0xc0, !PT ;  /* 0x00ff000012027812 */ /* 0x000fe400078ec0ff */
[----:B------:R-:W-:Y:S02]  /*c3a0*/  ISETP.GE.AND P0, PT, R0, 0x1, PT ;  /* 0x000000010000780c */ /* 0x000fe40003f06270 */
[----:B------:R-:W-:Y:S02]  /*c3b0*/  LEA.HI R4, R2, R4, RZ, 0x10 ;  /* 0x0000000402047211 */ /* 0x000fe400078f80ff */
[----:B------:R-:W-:-:S09]  /*c3c0*/  MOV R2, RZ ;  /* 0x000000ff00027202 */ /* 0x000fd20000000f00 */
[----:B----4-:R-:W-:Y:S05]  /*c3d0*/  @!P0 BRA `(.L_x_2437) ;  /* 0x0000000000748947 */ /* 0x010fea0003800000 */
        /* <DEDUP_REMOVED lines=29> */
.L_x_2437:
[----:B------:R-:W-:Y:S05]  /*c5b0*/  BSYNC B0 ;  /* 0x0000000000007941 */ /* 0x000fea0003800000 */
.L_x_2436:
        /* <DEDUP_REMOVED lines=25> */
.L_x_2439:
        /* <DEDUP_REMOVED lines=20> */
.L_x_2442:
[----:B------:R-:W-:Y:S05]  /*c890*/  BSYNC B6 ;  /* 0x0000000000067941 */ /* 0x000fea0003800000 */
.L_x_2441:
        /* <DEDUP_REMOVED lines=20> */
.L_x_2445:
        /* <DEDUP_REMOVED lines=15> */
.L_x_2444:
[----:B------:R-:W-:Y:S05]  /*cad0*/  BSYNC B6 ;  /* 0x0000000000067941 */ /* 0x000fea0003800000 */
.L_x_2443:
        /* <DEDUP_REMOVED lines=14> */
[----:B--2---:R0:W2:Y:S01]  /*cbc0*/  @P0 LDG.E R21, desc[UR54][R2.64] ;  /* 0x0000003602150981 */ /* 0x0040a2000c1e1900 */
[----:B-1----:R-:W-:Y:S01]  /*cbd0*/  IMAD.SHL.U32 R7, R7, 0x10, RZ ;  /* 0x0000001007077824 */ /* 0x002fe200078e00ff */
[----:B------:R-:W-:Y:S01]  /*cbe0*/  LOP3.LUT R0, R0, 0x7f, RZ, 0xc0, !PT ;  /* 0x0000007f00007812 */ /* 0x000fe200078ec0ff */
[----:B---3--:R-:W-:-:S07]  /*cbf0*/  VIADD R26, R26, 0xffffffff ;  /* 0xffffffff1a1a7836 */ /* 0x008fce0000000000 */
        /* <DEDUP_REMOVED lines=27> */
[----:B------:R-:W-:Y:S01]  /*cdb0*/  LOP3.LUT R20, R20, 0xfffffffb, RZ, 0xc0, !PT ;  /* 0xfffffffb14147812 */ /* 0x000fe200078ec0ff */
[----:B------:R-:W-:-:S03]  /*cdc0*/  IMAD.U32 R9, RZ, RZ, UR37 ;  /* 0x00000025ff097e24 */ /* 0x000fc6000f8e00ff */
[----:B------:R-:W-:Y:S02]  /*cdd0*/  @P2 LOP3.LUT R20, R20, 0x4, RZ, 0xfc, !PT ;  /* 0x0000000414142812 */ /* 0x000fe400078efcff */
[----:B------:R-:W-:Y:S02]  /*cde0*/  ISETP.NE.AND P2, PT, R9, 0x3, PT ;  /* 0x000000030900780c */ /* 0x000fe40003f45270 */
[----:B------:R-:W-:-:S11]  /*cdf0*/  LOP3.LUT R20, R20, 0xfffffffd, RZ, 0xc0, !PT ;  /* 0xfffffffd14147812 */ /* 0x000fd600078ec0ff */
[----:B------:R-:W-:-:S05]  /*ce00*/  @P2 LOP3.LUT R20, R20, 0x2, RZ, 0xfc, !PT ;  /* 0x0000000214142812 */ /* 0x000fca00078efcff */
[----:B------:R0:W-:Y:S01]  /*ce10*/  STL [R1+0x4], R20 ;  /* 0x0000041401007387 */ /* 0x0001e20000100800 */
[----:B------:R-:W-:-:S03]  /*ce20*/  UMOV UR4, 0xffffffff ;  /* 0xffffffff00047882 */ /* 0x000fc60000000000 */
[----:B------:R-:W-:Y:S05]  /*ce30*/  BRA.DIV UR4, `(.L_x_2446) ;  /* 0x0000004604d87947 */ /* 0x000fea000b800000 */
.L_x_2512:
[----:B------:R-:W-:Y:S01]  /*ce40*/  LOP3.LUT R24, R18, 0xffff, RZ, 0xc0, !PT ;  /* 0x0000ffff12187812 */ /* 0x000fe200078ec0ff */
[----:B------:R-:W-:Y:S06]  /*ce50*/  @!P2 BRA `(.L_x_2447) ;  /* 0x000000000004a947 */ /* 0x000fec0003800000 */
[----:B------:R-:W-:Y:S01]  /*ce60*/  BPT.TRAP 0x1 ;  /* 0x000000040000795c */ /* 0x000fe20000300000 */
.L_x_2447:
        /* <DEDUP_REMOVED lines=23> */
.L_x_2513:
[----:B------:R-:W-:Y:S05]  /*cfe0*/  BSYNC B0 ;  /* 0x0000000000007941 */ /* 0x000fea0003800000 */
.L_x_2448:
        /* <DEDUP_REMOVED lines=40> */
[----:B-1----:R-:W-:-:S04]  /*d270*/  @P0 LEA R7, P1, R28, R7, 0x1 ;  /* 0x000000071c070211 */ /* 0x002fc800078208ff */
[----:B--2---:R-:W-:Y:S02]  /*d280*/  @P0 IADD3.X R6, RZ, R6, RZ, P1, !PT ;  /* 0x00000006ff060210 */ /* 0x004fe40000ffe4ff */
[----:B------:R-:W-:Y:S02]  /*d290*/  ISETP.GE.AND P1, PT, R4, 0x11, PT ;  /* 0x000000110400780c */ /* 0x000fe40003f26270 */
        /* <DEDUP_REMOVED lines=66> */
.L_x_2531:
        /* <DEDUP_REMOVED lines=10> */
.L_x_2451:
        /* <DEDUP_REMOVED lines=11> */
.L_x_2452:
        /* <DEDUP_REMOVED lines=37> */
[----:B01----:R-:W-:Y:S05]  /*da60*/  CALL.ABS.NOINC R2 ;  /* 0x0000000002007343 */ /* 0x003fea0003c00000 */
.L_x_2454:
[----:B------:R-:W-:Y:S05]  /*da70*/  BSYNC B6 ;  /* 0x0000000000067941 */ /* 0x000fea0003800000 */
.L_x_2453:
[----:B------:R-:W2:Y:S01]  /*da80*/  LDL.LU R21, [R1+0x34] ;  /* 0x0000340001157983 */ /* 0x000ea20000300800 */
[----:B------:R-:W-:Y:S01]  /*da90*/  ULDC.64 UR6, c[0x0][0x2e0] ;  /* 0x0000b80000067ab9 */ /* 0x000fe20000000a00 */
[----:B-1----:R-:W1:Y:S01]  /*daa0*/  LDC R4, c[0x0][0x448] ;  /* 0x00011200ff047b82 */ /* 0x002e620000000800 */
[----:B------:R-:W-:Y:S01]  /*dab0*/  ULDC.64 UR4, c[0x0][0x2d8] ;  /* 0x0000b60000047ab9 */ /* 0x000fe20000000a00 */
[----:B------:R-:W3:Y:S01]  /*dac0*/  LDL.LU R20, [R1+0x2c] ;  /* 0x00002c0001147983 */ /* 0x000ee20000300800 */
[----:B------:R-:W-:-:S03]  /*dad0*/  ULDC.64 UR8, c[0x0][0x280] ;  /* 0x0000a00000087ab9 */ /* 0x000fc60000000a00 */
[----:B------:R-:W3:Y:S02]  /*dae0*/  LDL.LU.64 R2, [R1+0x20] ;  /* 0x0000200001027983 */ /* 0x000ee40000300a00 */
[----:B0-----:R-:W0:Y:S02]  /*daf0*/  LDC R9, c[0x0][0x448] ;  /* 0x00011200ff097b82 */ /* 0x001e240000000800 */
[----:B------:R4:W5:Y:S01]  /*db00*/  LDL R10, [R1+0x1c] ;  /* 0x00001c00010a7983 */ /* 0x0009620000100800 */
[----:B-1----:R-:W-:-:S13]  /*db10*/  ISETP.NE.AND P6, PT, R4, 0x1, PT ;  /* 0x000000010400780c */ /* 0x002fda0003fc5270 */
[----:B------:R-:W1:Y:S08]  /*db20*/  @P6 LDC R5, c[0x0][0x44c] ;  /* 0x00011300ff056b82 */ /* 0x000e700000000800 */
[----:B------:R-:W4:Y:S08]  /*db30*/  @P6 LDC R4, c[0x0][0x450] ;  /* 0x00011400ff046b82 */ /* 0x000f300000000800 */
[----:B------:R-:W0:Y:S01]  /*db40*/  @P6 LDC R8, c[0x0][0x450] ;  /* 0x00011400ff086b82 */ /* 0x000e220000000800 */
[----:B--2---:R-:W-:-:S02]  /*db50*/  IMAD R0, R21, UR6, RZ ;  /* 0x0000000615007c24 */ /* 0x004fc4000f8e02ff */
[----:B------:R-:W2:Y:S02]  /*db60*/  S2R R21, SR_TID.X ;  /* 0x0000000000157919 */ /* 0x000ea40000002100 */
[----:B------:R-:W-:Y:S01]  /*db70*/  IMAD R0, R29, UR7, R0 ;  /* 0x000000071d007c24 */ /* 0x000fe2000f8e0200 */
[----:B---3--:R-:W-:Y:S02]  /*db80*/  MOV R3, R20 ;  /* 0x0000001400037202 */ /* 0x008fe40000000f00 */
[----:B------:R-:W3:Y:S01]  /*db90*/  S2R R20, SR_TID.X ;  /* 0x0000000000147919 */ /* 0x000ee20000002100 */
[----:B------:R-:W-:-:S04]  /*dba0*/  IMAD.WIDE.U32 R2, R24, UR4, R2 ;  /* 0x0000000418027c25 */ /* 0x000fc8000f8e0002 */
[----:B------:R-:W-:Y:S01]  /*dbb0*/  IMAD R3, R24, UR5, R3 ;  /* 0x0000000518037c24 */ /* 0x000fe2000f8e0203 */
[----:B------:R-:W-:Y:S01]  /*dbc0*/  ULDC.64 UR4, c[0x0][0x2d0] ;  /* 0x0000b40000047ab9 */ /* 0x000fe20000000a00 */
[----:B------:R-:W-:Y:S01]  /*dbd0*/  IMAD.WIDE.U32 R2, R29, UR6, R2 ;  /* 0x000000061d027c25 */ /* 0x000fe2000f8e0002 */
[----:B------:R-:W-:-:S03]  /*dbe0*/  ULDC.64 UR6, c[0x0][0x2c8] ;  /* 0x0000b20000067ab9 */ /* 0x000fc60000000a00 */
[----:B------:R-:W-:Y:S02]  /*dbf0*/  IMAD.IADD R3, R3, 0x1, R0 ;  /* 0x0000000103037824 */ /* 0x000fe400078e0200 */
[----:B--2---:R-:W-:-:S05]  /*dc00*/  IMAD.SHL.U32 R21, R21, 0x10, RZ ;  /* 0x0000001015157824 */ /* 0x004fca00078e00ff */
[----:B------:R-:W-:Y:S02]  /*dc10*/  LOP3.LUT R21, R21, 0x70, RZ, 0xc0, !PT ;  /* 0x0000007015157812 */ /* 0x000fe400078ec0ff */
[----:B---3--:R-:W-:-:S04]  /*dc20*/  LOP3.LUT R20, R20, 0x7f, RZ, 0xc0, !PT ;  /* 0x0000007f14147812 */ /* 0x008fc800078ec0ff */
[----:B------:R-:W-:-:S04]  /*dc30*/  SHF.R.U32.HI R20, RZ, 0x3, R20 ;  /* 0x00000003ff147819 */ /* 0x000fc80000011614 */
[----:B------:R-:W-:Y:S02]  /*dc40*/  LOP3.LUT R20, R20, R21, RZ, 0xfc, !PT ;  /* 0x0000001514147212 */ /* 0x000fe400078efcff */
[----:B------:R2:W5:Y:S03]  /*dc50*/  LDL R21, [R1+0x28] ;  /* 0x0000280001157983 */ /* 0x0005660000100800 */
[----:B------:R-:W-:-:S04]  /*dc60*/  IMAD R6, R17, 0xc0, R20 ;  /* 0x000000c011067824 */ /* 0x000fc800078e0214 */
[----:B-1----:R-:W-:-:S04]  /*dc70*/  @P6 IMAD.HI.U32 R0, R6, R5, RZ ;  /* 0x0000000506006227 */ /* 0x002fc800078e00ff */
[----:B------:R-:W-:Y:S01]  /*dc80*/  IMAD.MOV.U32 R5, RZ, RZ, R6 ;  /* 0x000000ffff057224 */ /* 0x000fe200078e0006 */
[----:B----4-:R-:W-:-:S04]  /*dc90*/  @P6 SHF.R.U32.HI R5, RZ, R4, R0 ;  /* 0x00000004ff056219 */ /* 0x010fc80000011600 */
[----:B------:R-:W-:-:S05]  /*dca0*/  SHF.R.S32.HI R0, RZ, 0x1f, R5 ;  /* 0x0000001fff007819 */ /* 0x000fca0000011405 */
[----:B------:R-:W-:-:S04]  /*dcb0*/  IMAD R0, R0, UR4, RZ ;  /* 0x0000000400007c24 */ /* 0x000fc8000f8e02ff */
[C---:B------:R-:W-:Y:S02]  /*dcc0*/  IMAD R7, R5.reuse, UR5, R0 ;  /* 0x0000000505077c24 */ /* 0x040fe4000f8e0200 */
[----:B------:R-:W-:Y:S02]  /*dcd0*/  IMAD.MOV R0, RZ, RZ, -R5 ;  /* 0x000000ffff007224 */ /* 0x000fe400078e0a05 */
[----:B------:R-:W-:-:S04]  /*dce0*/  IMAD.WIDE.U32 R4, R5, UR4, R2 ;  /* 0x0000000405047c25 */ /* 0x000fc8000f8e0002 */
[----:B0-----:R-:W-:Y:S02]  /*dcf0*/  IMAD R0, R9, R0, R6 ;  /* 0x0000000009007224 */ /* 0x001fe400078e0206 */
        /* <DEDUP_REMOVED lines=117> */
[----:B0-----:R-:W-:-:S04]  /*e450*/  @!P1 LEA R4, P3, R28, R4, 0x1 ;  /* 0x000000041c049211 */ /* 0x001fc800078608ff */
[----:B------:R-:W-:Y:S01]  /*e460*/  @!P1 IADD3.X R0, RZ, R0, RZ, P3, !PT ;  /* 0x00000000ff009210 */ /* 0x000fe20001ffe4ff */
[----:B-1----:R-:W-:-:S04]  /*e470*/  @!P1 IMAD.MOV.U32 R6, RZ, RZ, R4 ;  /* 0x000000ffff069224 */ /* 0x002fc800078e0004 */
        /* <DEDUP_REMOVED lines=20> */
.L_x_2556:
        /* <DEDUP_REMOVED lines=10> */
.L_x_2456:
        /* <DEDUP_REMOVED lines=22> */
.L_x_2557:
[----:B------:R-:W-:Y:S05]  /*e7c0*/  BSYNC B0 ;  /* 0x0000000000007941 */ /* 0x000fea0003800000 */
.L_x_2457:
[----:B------:R-:W-:Y:S04]  /*e7d0*/  BSSY B0, `(.L_x_2459) ;  /* 0x00000ff000007945 */ /* 0x000fe80003800000 */
[----:B------:R-:W-:Y:S05]  /*e7e0*/  @!P1 BRA `(.L_x_2460) ;  /* 0x0000000c00f49947 */ /* 0x000fea0003800000 */
[----:B------:R-:W-:Y:S01]  /*e7f0*/  ULDC UR4, c[0x0][0x2f4] ;  /* 0x0000bd0000047ab9 */ /* 0x000fe20000000800 */
[----:B------:R-:W-:Y:S01]  /*e800*/  IMAD.MOV.U32 R17, RZ, RZ, R27 ;  /* 0x000000ffff117224 */ /* 0x000fe200078e001b */
[----:B------:R-:W-:Y:S01]  /*e810*/  ISETP.GE.AND P1, PT, R28, UR4, PT ;  /* 0x000000041c007c0c */ /* 0x000fe2000bf26270 */
[----:B------:R-:W-:Y:S02]  /*e820*/  IMAD.MOV.U32 R6, RZ, RZ, R25 ;  /* 0x000000ffff067224 */ /* 0x000fe400078e0019 */
[----:B------:R-:W-:-:S10]  /*e830*/  IMAD.MOV.U32 R29, RZ, RZ, R26 ;  /* 0x000000ffff1d7224 */ /* 0x000fd400078e001a */
.L_x_2473:
[----:B------:R-:W2:Y:S01]  /*e840*/  LDL R9, [R1+0x14] ;  /* 0x0000140001097983 */ /* 0x000ea20000100800 */
[----:B0-----:R-:W0:Y:S03]  /*e850*/  LDC R3, c[0x0][0x430] ;  /* 0x00010c00ff037b82 */ /* 0x001e260000000800 */
[----:B------:R-:W3:Y:S04]  /*e860*/  LDL R8, [R1+0x18] ;  /* 0x0000180001087983 */ /* 0x000ee80000100800 */
[----:B------:R-:W4:Y:S01]  /*e870*/  LDL R5, [R1] ;  /* 0x0000000001057983 */ /* 0x000f220000100800 */
        /* <DEDUP_REMOVED lines=14> */
[----:B-1----:R-:W-:-:S05]  /*e960*/  @P0 SHF.R.U32.HI R2, RZ, R0, R4 ;  /* 0x00000000ff020219 */ /* 0x002fca0000011604 */
        /* <DEDUP_REMOVED lines=23> */
.L_x_2461:
[----:B------:R-:W-:Y:S01]  /*eae0*/  IMAD R5, R25, 0x8, R22 ;  /* 0x0000000819057824 */ /* 0x000fe200078e0216 */
[----:B------:R-:W-:Y:S01]  /*eaf0*/  SHF.L.U32 R2, R27, 0x1f, RZ ;  /* 0x0000001f1b027819 */ /* 0x000fe200000006ff */
[----:B------:R-:W-:Y:S03]  /*eb00*/  BSSY B1, `(.L_x_2462) ;  /* 0x0000003000017945 */ /* 0x000fe60003800000 */
[----:B------:R-:W0:Y:S02]  /*eb10*/  SYNCS.PHASECHK.TRANS64.TRYWAIT P0, [R5+URZ+0x16840], R2 ;  /* 0x01684002050075a7 */ /* 0x000e24000800017f */
[----:B0-----:R-:W-:Y:S05]  /*eb20*/  @!P0 BRA `(.L_x_2463) ;  /* 0x00000044008c8947 */ /* 0x001fea0003800000 */
.L_x_2558:
[----:B------:R-:W-:Y:S05]  /*eb30*/  BSYNC B1 ;  /* 0x0000000000017941 */ /* 0x000fea0003800000 */
.L_x_2462:
[----:B------:R-:W2:Y:S01]  /*eb40*/  LDL R3, [R1+0x4] ;  /* 0x0000040001037983 */ /* 0x000ea20000100800 */
[----:B------:R-:W-:Y:S01]  /*eb50*/  SHF.R.S32.HI R20, RZ, 0x1f, R0 ;  /* 0x0000001fff147819 */ /* 0x000fe20000011400 */
[----:B------:R-:W-:Y:S01]  /*eb60*/  ULDC.64 UR4, c[0x0][0x300] ;  /* 0x0000c00000047ab9 */ /* 0x000fe20000000a00 */
[----:B------:R-:W-:Y:S01]  /*eb70*/  ULDC.64 UR6, c[0x0][0x2e8] ;  /* 0x0000ba0000067ab9 */ /* 0x000fe20000000a00 */
[----:B------:R-:W1:Y:S02]  /*eb80*/  S2R R8, SR_TID.X ;  /* 0x0000000000087919 */ /* 0x000e640000002100 */
[----:B------:R-:W-:-:S04]  /*eb90*/  IMAD R7, R20, UR4, RZ ;  /* 0x0000000414077c24 */ /* 0x000fc8000f8e02ff */
[----:B------:R-:W-:Y:S02]  /*eba0*/  IMAD R7, R0, UR5, R7 ;  /* 0x0000000500077c24 */ /* 0x000fe4000f8e0207 */
[C---:B-1----:R-:W-:Y:S01]  /*ebb0*/  IMAD.SHL.U32 R9, R8.reuse, 0x8, RZ ;  /* 0x0000000808097824 */ /* 0x042fe200078e00ff */
[----:B------:R-:W-:-:S04]  /*ebc0*/  SHF.L.U32 R11, R8, 0x3, RZ ;  /* 0x00000003080b7819 */ /* 0x000fc800000006ff */
        /* <DEDUP_REMOVED lines=59> */
.L_x_2576:
        /* <DEDUP_REMOVED lines=8> */
.L_x_2465:
        /* <DEDUP_REMOVED lines=11> */
.L_x_2466:
[----:B------:R1:W-:Y:S01]  /*f0b0*/  SYNCS.ARRIVE.TRANS64.A1T0 RZ, [R5+URZ+0x16830], RZ ;  /* 0x016830ff05ff79a7 */ /* 0x0003e2000810003f */
[----:B------:R-:W-:Y:S05]  /*f0c0*/  @!P3 BRA `(.L_x_2467) ;  /* 0x000000000004b947 */ /* 0x000fea0003800000 */
[----:B------:R-:W-:Y:S01]  /*f0d0*/  BPT.TRAP 0x1 ;  /* 0x000000040000795c */ /* 0x000fe20000300000 */
.L_x_2467:
[----:B------:R-:W-:Y:S01]  /*f0e0*/  SHF.L.U32 R2, R17, 0x1f, RZ ;  /* 0x0000001f11027819 */ /* 0x000fe200000006ff */
[----:B-1----:R-:W-:Y:S01]  /*f0f0*/  IMAD R5, R6, 0x8, R22 ;  /* 0x0000000806057824 */ /* 0x002fe200078e0216 */
[----:B------:R-:W-:Y:S03]  /*f100*/  BSSY B1, `(.L_x_2468) ;  /* 0x0000003000017945 */ /* 0x000fe60003800000 */
[----:B------:R-:W1:Y:S02]  /*f110*/  SYNCS.PHASECHK.TRANS64.TRYWAIT P0, [R5+URZ+0x16860], R2 ;  /* 0x01686002050075a7 */ /* 0x000e64000800017f */
[----:B-1----:R-:W-:Y:S05]  /*f120*/  @!P0 BRA `(.L_x_2469) ;  /* 0x0000004800508947 */ /* 0x002fea0003800000 */
.L_x_2577:
[----:B------:R-:W-:Y:S05]  /*f130*/  BSYNC B1 ;  /* 0x0000000000017941 */ /* 0x000fea0003800000 */
.L_x_2468:
        /* <DEDUP_REMOVED lines=60> */
.L_x_2595:
        /* <DEDUP_REMOVED lines=14> */
[----:B------:R-:W-:-:S03]  /*f5e0*/  NOP ;  /* 0x0000000000007918 */ /* 0x000fc60000000000 */
[----:B------:R-:W-:-:S03]  /*f5f0*/  IADD3 R3, R3, R6, RZ ;  /* 0x0000000603037210 */ /* 0x000fc60007ffe0ff */
        /* <DEDUP_REMOVED lines=9> */
.L_x_2471:
        /* <DEDUP_REMOVED lines=11> */
.L_x_2472:
[----:B------:R-:W2:Y:S01]  /*f740*/  LDL R0, [R1+0x10] ;  /* 0x0000100001007983 */ /* 0x000ea20000100800 */
[----:B------:R1:W-:Y:S01]  /*f750*/  SYNCS.ARRIVE.TRANS64.A1T0 RZ, [R5+URZ+0x16850], RZ ;  /* 0x016850ff05ff79a7 */ /* 0x0003e2000810003f */
[C---:B------:R-:W-:Y:S02]  /*f760*/  VIADD R7, R26.reuse, 0xffffffff ;  /* 0xffffffff1a077836 */ /* 0x040fe40000000000 */
[----:B------:R-:W-:Y:S02]  /*f770*/  IMAD.MOV.U32 R17, RZ, RZ, R27 ;  /* 0x000000ffff117224 */ /* 0x000fe400078e001b */
[----:B------:R-:W-:Y:S02]  /*f780*/  IMAD.MOV.U32 R6, RZ, RZ, R25 ;  /* 0x000000ffff067224 */ /* 0x000fe400078e0019 */
[----:B------:R-:W-:Y:S01]  /*f790*/  IMAD.MOV.U32 R29, RZ, RZ, R26 ;  /* 0x000000ffff1d7224 */ /* 0x000fe200078e001a */
[----:B--2---:R-:W-:-:S13]  /*f7a0*/  ISETP.GT.AND P0, PT, R26, R0, PT ;  /* 0x000000001a00720c */ /* 0x004fda0003f04270 */
[----:B-1----:R-:W-:Y:S05]  /*f7b0*/  @P0 BRA `(.L_x_2473) ;  /* 0xfffffff000200947 */ /* 0x002fea000383ffff */
.L_x_2460:
[----:B------:R-:W-:Y:S05]  /*f7c0*/  BSYNC B0 ;  /* 0x0000000000007941 */ /* 0x000fea0003800000 */
.L_x_2459:
        /* <DEDUP_REMOVED lines=17> */
.L_x_2475:
[----:B------:R-:W-:Y:S05]  /*f8e0*/  BSYNC B0 ;  /* 0x0000000000007941 */ /* 0x000fea0003800000 */
.L_x_2474:
[----:B------:R-:W-:-:S05]  /*f8f0*/  IMAD.U32 R0, RZ, RZ, UR37 ;  /* 0x00000025ff007e24 */ /* 0x000fca000f8e00ff */
[----:B------:R-:W-:-:S13]  /*f900*/  ISETP.NE.AND P0, PT, R0, 0x3, PT ;  /* 0x000000030000780c */ /* 0x000fda0003f05270 */
[----:B------:R-:W-:Y:S05]  /*f910*/  @!P0 BRA `(.L_x_2476) ;  /* 0x0000000000048947 */ /* 0x000fea0003800000 */
[----:B------:R-:W-:Y:S01]  /*f920*/  BPT.TRAP 0x1 ;  /* 0x000000040000795c */ /* 0x000fe20000300000 */
.L_x_2476:
[----:B------:R-:W2:Y:S01]  /*f930*/  LDL.LU R2, [R1+0xc] ;  /* 0x00000c0001027983 */ /* 0x000ea20000300800 */
[----:B------:R-:W-:Y:S01]  /*f940*/  IMAD R0, R25, 0x8, R22 ;  /* 0x0000000819007824 */ /* 0x000fe200078e0216 */
[----:B0-----:R-:W-:Y:S01]  /*f950*/  SHF.L.U32 R3, R27, 0x1f, RZ ;  /* 0x0000001f1b037819 */ /* 0x001fe200000006ff */
[----:B------:R-:W-:Y:S03]  /*f960*/  BSSY B0, `(.L_x_2477) ;  /* 0x0000004000007945 */ /* 0x000fe60003800000 */
[----:B------:R-:W0:Y:S01]  /*f970*/  SYNCS.PHASECHK.TRANS64.TRYWAIT P0, [R0+URZ+0x16860], R3 ;  /* 0x01686003000075a7 */ /* 0x000e22000800017f */
[----:B--2---:R-:W-:Y:S01]  /*f980*/  IMAD R6, R26, -0x80, R2 ;  /* 0xffffff801a067824 */ /* 0x004fe200078e0202 */
[----:B0-----:R-:W-:Y:S06]  /*f990*/  @!P0 BRA `(.L_x_2478) ;  /* 0x0000004800908947 */ /* 0x001fec0003800000 */
.L_x_2596:
[----:B------:R-:W-:Y:S05]  /*f9a0*/  BSYNC B0 ;  /* 0x0000000000007941 */ /* 0x000fea0003800000 */
.L_x_2477:
        /* <DEDUP_REMOVED lines=60> */
.L_x_2614:
        /* <DEDUP_REMOVED lines=9> */
.L_x_2480:
        /* <DEDUP_REMOVED lines=11> */
.L_x_2481:
[----:B------:R-:W-:Y:S01]  /*feb0*/  VIADD R25, R25, 0x1 ;  /* 0x0000000119197836 */ /* 0x000fe20000000000 */
[----:B------:R0:W-:Y:S04]  /*fec0*/  SYNCS.ARRIVE.TRANS64.A1T0 RZ, [R0+URZ+0x16850], RZ ;  /* 0x016850ff00ff79a7 */ /* 0x0001e8000810003f */
[----:B------:R-:W-:-:S04]  /*fed0*/  ISETP.NE.AND P0, PT, R25, 0x2, PT ;  /* 0x000000021900780c */ /* 0x000fc80003f05270 */
[----:B0-----:R-:W-:Y:S02]  /*fee0*/  SEL R0, RZ, 0x1, P0 ;  /* 0x00000001ff007807 */ /* 0x001fe40000000000 */
[----:B------:R-:W-:Y:S02]  /*fef0*/  SEL R25, R25, RZ, P0 ;  /* 0x000000ff19197207 */ /* 0x000fe40000000000 */
[----:B------:R-:W-:-:S07]  /*ff00*/  LOP3.LUT R27, R27, R0, RZ, 0x3c, !PT ;  /* 0x000000001b1b7212 */ /* 0x000fce00078e3cff */
.L_x_2440:
[----:B------:R-:W-:Y:S05]  /*ff10*/  BSYNC B7 ;  /* 0x0000000000077941 */ /* 0x000fea0003800000 */
.L_x_2438:
        /* <DEDUP_REMOVED lines=12> */
.L_x_2482:
        /* <DEDUP_REMOVED lines=43> */
.L_x_2624:
[----:B------:R-:W-:Y:S02]  /*10290*/  ULDC UR4, c[0x0][0xc38] ;  /* 0x00030e0000047ab9 */ /* 0x000fe40000000800 */
[----:B------:R-:W-:-:S04]  /*102a0*/  IMAD.U32 R4, RZ, RZ, UR4 ;  /* 0x00000004ff047e24 */ /* 0x000fc8000f8e00ff */
[----:B-1----:R-:W-:-:S04]  /*102b0*/  IMAD R3, R14, R4, RZ ;  /* 0x000000040e037224 */ /* 0x002fc800078e02ff */
[----:B------:R-:W-:-:S05]  /*102c0*/  IMAD.IADD R6, R6, 0x1, R3 ;  /* 0x0000000106067824 */ /* 0x000fca00078e0203 */
[----:B------:R-:W-:-:S13]  /*102d0*/  ISETP.GT.AND P6, PT, R6, R0, PT ;  /* 0x000000000600720c */ /* 0x000fda0003fc4270 */
[----:B------:R-:W-:Y:S05]  /*102e0*/  @P6 BRA `(.L_x_2485) ;  /* 0x0000000000a46947 */ /* 0x000fea0003800000 */
.L_x_2488:
        /* <DEDUP_REMOVED lines=35> */
.L_x_2632:
[----:B------:R-:W-:Y:S02]  /*10520*/  ULDC UR4, c[0x0][0xc38] ;  /* 0x00030e0000047ab9 */ /* 0x000fe40000000800 */
[----:B------:R-:W-:-:S04]  /*10530*/  IMAD.U32 R4, RZ, RZ, UR4 ;  /* 0x00000004ff047e24 */ /* 0x000fc8000f8e00ff */
[----:B-1----:R-:W-:-:S04]  /*10540*/  IMAD R3, R14, R4, RZ ;  /* 0x000000040e037224 */ /* 0x002fc800078e02ff */
[----:B------:R-:W-:-:S05]  /*10550*/  IMAD.IADD R6, R3, 0x1, R6 ;  /* 0x0000000103067824 */ /* 0x000fca00078e0206 */
[----:B------:R-:W-:-:S13]  /*10560*/  ISETP.GT.AND P6, PT, R6, R0, PT ;  /* 0x000000000600720c */ /* 0x000fda0003fc4270 */
[----:B------:R-:W-:Y:S05]  /*10570*/  @!P6 BRA `(.L_x_2488) ;  /* 0xfffffffc005ce947 */ /* 0x000fea000383ffff */
.L_x_2485:
        /* <DEDUP_REMOVED lines=10> */
.L_x_2637:
[----:B------:R-:W-:-:S13]  /*10620*/  ISETP.NE.AND P0, PT, R3, RZ, PT ;  /* 0x000000ff0300720c */ /* 0x000fda0003f05270 */
[----:B------:R-:W-:Y:S05]  /*10630*/  @!P0 BRA `(.L_x_2490) ;  /* 0x0000000000108947 */ /* 0x000fea0003800000 */
[----:B------:R-:W-:Y:S01]  /*10640*/  UMOV UR4, 0xffffffff ;  /* 0xffffffff00047882 */ /* 0x000fe20000000000 */
[----:B------:R-:W-:Y:S02]  /*10650*/  VIADD R12, R7, 0xffffffff ;  /* 0xffffffff070c7836 */ /* 0x000fe40000000000 */
[----:B------:R-:W-:Y:S05]  /*10660*/  BRA.DIV UR4, `(.L_x_2491) ;  /* 0x0000005204007947 */ /* 0x000fea000b800000 */
[----:B------:R4:W0:Y:S02]  /*10670*/  SHFL.IDX PT, R16, R2, R12, 0x1f ;  /* 0x00001f0c02107589 */ /* 0x00082400000e0000 */
.L_x_2490:
[----:B---3--:R-:W-:Y:S01]  /*10680*/  ISETP.NE.AND P0, PT, R5, 0x1, PT ;  /* 0x000000010500780c */ /* 0x008fe20003f05270 */
[----:B0-----:R-:W-:-:S04]  /*10690*/  IMAD R16, R16, R4, R6 ;  /* 0x0000000410107224 */ /* 0x001fc800078e0206 */
[----:B------:R-:W-:-:S08]  /*106a0*/  IMAD.IADD R0, R0, 0x1, -R16 ;  /* 0x0000000100007824 */ /* 0x000fd000078e0a10 */
[----:B------:R-:W-:Y:S05]  /*106b0*/  @!P0 BRA `(.L_x_2492) ;  /* 0x0000000000dc8947 */ /* 0x000fea0003800000 */
[----:B--2---:R-:W-:Y:S02]  /*106c0*/  IABS R4, R17 ;  /* 0x0000001100047213 */ /* 0x004fe40000000000 */
[----:B------:R-:W-:Y:S02]  /*106d0*/  IABS R6, R5 ;  /* 0x0000000500067213 */ /* 0x000fe40000000000 */
[----:B-1----:R-:W0:Y:S01]  /*106e0*/  I2F.RP R7, R4 ;  /* 0x0000000400077306 */ /* 0x002e220000209400 */
[----:B----4-:R-:W-:-:S07]  /*106f0*/  MOV R2, RZ ;  /* 0x000000ff00027202 */ /* 0x010fce0000000f00 */
        /* <DEDUP_REMOVED lines=51> */
.L_x_2492:
        /* <DEDUP_REMOVED lines=28> */
[----:B------:R-:W-:Y:S01]  /*10bf0*/  IMAD R7, R6, R9, RZ ;  /* 0x0000000906077224 */ /* 0x000fe200078e02ff */
[----:B------:R-:W-:-:S03]  /*10c00*/  IADD3 R9, -R9, RZ, RZ ;  /* 0x000000ff09097210 */ /* 0x000fc60007ffe1ff */
        /* <DEDUP_REMOVED lines=30> */
.L_x_2493:
[----:B------:R-:W-:-:S05]  /*10df0*/  LOP3.LUT R0, RZ, R3, RZ, 0x33, !PT ;  /* 0x00000003ff007212 */ /* 0x000fca00078e33ff */
[----:B------:R-:W-:Y:S01]  /*10e00*/  IMAD.IADD R17, R17, 0x1, R0 ;  /* 0x0000000111117824 */ /* 0x000fe200078e0200 */
[----:B------:R-:W-:Y:S06]  /*10e10*/  BRA `(.L_x_2494) ;  /* 0x00000000001c7947 */ /* 0x000fec0003800000 */
.L_x_2486:
[----:B------:R-:W-:Y:S01]  /*10e20*/  UMOV UR4, URZ ;  /* 0x0000003f00047c82 */ /* 0x000fe20008000000 */
[----:B------:R-:W-:Y:S01]  /*10e30*/  UMOV UR5, URZ ;  /* 0x0000003f00057c82 */ /* 0x000fe20008000000 */
[----:B------:R-:W-:Y:S01]  /*10e40*/  ULDC UR6, c[0x0][0xc3c] ;  /* 0x00030f0000067ab9 */ /* 0x000fe20000000800 */
[----:B------:R-:W-:Y:S02]  /*10e50*/  IMAD.MOV.U32 R16, RZ, RZ, R0 ;  /* 0x000000ffff107224 */ /* 0x000fe400078e0000 */
[----:B------:R-:W-:Y:S02]  /*10e60*/  IMAD.U32 R17, RZ, RZ, UR4 ;  /* 0x00000004ff117e24 */ /* 0x000fe4000f8e00ff */
[----:B------:R-:W-:Y:S02]  /*10e70*/  IMAD.U32 R18, RZ, RZ, UR5 ;  /* 0x00000005ff127e24 */ /* 0x000fe4000f8e00ff */
[----:B------:R-:W-:-:S07]  /*10e80*/  IMAD.U32 R19, RZ, RZ, UR6 ;  /* 0x00000006ff137e24 */ /* 0x000fce000f8e00ff */
.L_x_2494:
        /* <DEDUP_REMOVED lines=10> */
.L_x_2483:
[----:B------:R-:W-:Y:S02]  /*10f30*/  ULDC UR4, c[0x0][0xc3c] ;  /* 0x00030f0000047ab9 */ /* 0x000fe40000000800 */
[----:B-1----:R-:W-:-:S13]  /*10f40*/  ISETP.GE.AND P0, PT, R19, UR4, PT ;  /* 0x0000000413007c0c */ /* 0x002fda000bf06270 */
[----:B------:R-:W-:Y:S05]  /*10f50*/  @!P0 BRA `(.L_x_2495) ;  /* 0xffffffac00808947 */ /* 0x000fea000383ffff */
[----:B------:R-:W-:Y:S05]  /*10f60*/  BSYNC B8 ;  /* 0x0000000000087941 */ /* 0x000fea0003800000 */
.L_x_2432:
[----:B--2---:R-:W2:Y:S01]  /*10f70*/  LDL.LU R0, [R1+0x38] ;  /* 0x0000380001007983 */ /* 0x004ea20000300800 */
[----:B------:R-:W-:Y:S01]  /*10f80*/  BSSY B0, `(.L_x_2496) ;  /* 0x000000b000007945 */ /* 0x000fe20003800000 */
[----:B------:R-:W1:Y:S01]  /*10f90*/  S2R R5, SR_CgaCtaId ;  /* 0x0000000000057919 */ /* 0x000e620000008800 */
[----:B--2---:R-:W-:-:S05]  /*10fa0*/  VIADD R0, R0, 0x1 ;  /* 0x0000000100007836 */ /* 0x004fca0000000000 */
[----:B0-----:R-:W-:-:S04]  /*10fb0*/  LEA.HI R2, R0, R0, RZ, 0x1 ;  /* 0x0000000000027211 */ /* 0x001fc800078f08ff */
[----:B------:R-:W-:Y:S02]  /*10fc0*/  LOP3.LUT R3, R2, 0xfffffffe, RZ, 0xc0, !PT ;  /* 0xfffffffe02037812 */ /* 0x000fe400078ec0ff */
[----:B------:R-:W-:-:S03]  /*10fd0*/  MOV R2, 0x400 ;  /* 0x0000040000027802 */ /* 0x000fc60000000f00 */
[----:B------:R-:W-:Y:S01]  /*10fe0*/  IMAD.IADD R0, R0, 0x1, -R3 ;  /* 0x0000000100007824 */ /* 0x000fe200078e0a03 */
[----:B-1----:R-:W-:-:S04]  /*10ff0*/  LEA R5, R5, R2, 0x18 ;  /* 0x0000000205057211 */ /* 0x002fc800078ec0ff */
[----:B------:R-:W-:-:S04]  /*11000*/  SHF.L.U32 R0, R0, 0x1f, RZ ;  /* 0x0000001f00007819 */ /* 0x000fc800000006ff */
[----:B------:R-:W0:Y:S02]  /*11010*/  SYNCS.PHASECHK.TRANS64.TRYWAIT P0, [R5+URZ+0x16820], R0 ;  /* 0x01682000050075a7 */ /* 0x000e24000800017f */
[----:B0-----:R-:W-:Y:S05]  /*11020*/  @!P0 BRA `(.L_x_2497) ;  /* 0x0000004400b88947 */ /* 0x001fea0003800000 */
.L_x_2640:
[----:B------:R-:W-:Y:S05]  /*11030*/  BSYNC B0 ;  /* 0x0000000000007941 */ /* 0x000fea0003800000 */
.L_x_2496:
[----:B------:R-:W-:-:S03]  /*11040*/  UMOV UR4, 0xffffffff ;  /* 0xffffffff00047882 */ /* 0x000fc60000000000 */
[----:B------:R-:W-:Y:S05]  /*11050*/  BRA.DIV UR4, `(.L_x_2498) ;  /* 0x0000004604c07947 */ /* 0x000fea000b800000 */
[----:B0-----:R-:W0:Y:S02]  /*11060*/  S2R R0, SR_TID.X ;  /* 0x0000000000007919 */ /* 0x001e240000002100 */
[----:B0-----:R-:W-:-:S04]  /*11070*/  SHF.R.U32.HI R0, RZ, 0x5, R0 ;  /* 0x00000005ff007819 */ /* 0x001fc80000011600 */
[----:B------:R-:W-:-:S05]  /*11080*/  LOP3.LUT R0, R0, 0x3, RZ, 0xc0, !PT ;  /* 0x0000000300007812 */ /* 0x000fca00078ec0ff */
[----:B------:R0:W1:Y:S02]  /*11090*/  SHFL.IDX PT, R14, R0, RZ, 0x1f ;  /* 0x00001fff000e7589 */ /* 0x00006400000e0000 */
.L_x_2643:
[----:B-1----:R-:W-:Y:S01]  /*110a0*/  ISETP.NE.AND P0, PT, R14, RZ, PT ;  /* 0x000000ff0e00720c */ /* 0x002fe20003f05270 */
[----:B------:R-:W-:-:S12]  /*110b0*/  BSSY B0, `(.L_x_2499) ;  /* 0x0000024000007945 */ /* 0x000fd80003800000 */
[----:B------:R-:W-:Y:S05]  /*110c0*/  @P0 BRA `(.L_x_2500) ;  /* 0x0000000000880947 */ /* 0x000fea0003800000 */
[----:B------:R-:W-:-:S03]  /*110d0*/  UMOV UR4, 0xffffffff ;  /* 0xffffffff00047882 */ /* 0x000fc60000000000 */
[----:B------:R-:W-:Y:S05]  /*110e0*/  BRA.DIV UR4, `(.L_x_2501) ;  /* 0x0000004604d07947 */ /* 0x000fea000b800000 */
[----:B------:R-:W-:-:S13]  /*110f0*/  ELECT P6, URZ, PT ;  /* 0x00000000003f782f */ /* 0x000fda00038c0000 */
.L_x_2646:
[----:B------:R-:W-:Y:S05]  /*11100*/  @!P6 BRA `(.L_x_2500) ;  /* 0x000000000078e947 */ /* 0x000fea0003800000 */
[----:B------:R-:W-:-:S06]  /*11110*/  ULOP3.LUT UR4, UR36, 0x2, URZ, 0xfc, !UPT ;  /* 0x0000000224047892 */ /* 0x000fcc000f8efc3f */
[----:B0-----:R-:W-:-:S05]  /*11120*/  IMAD.U32 R0, RZ, RZ, UR4 ;  /* 0x00000004ff007e24 */ /* 0x001fca000f8e00ff */
[----:B------:R-:W-:-:S13]  /*11130*/  ISETP.NE.AND P0, PT, R0, 0x3, PT ;  /* 0x000000030000780c */ /* 0x000fda0003f05270 */
[----:B------:R-:W-:Y:S05]  /*11140*/  @!P0 BRA `(.L_x_2502) ;  /* 0x0000000000048947 */ /* 0x000fea0003800000 */
[----:B------:R-:W-:Y:S01]  /*11150*/  BPT.TRAP 0x1 ;  /* 0x000000040000795c */ /* 0x000fe20000300000 */
.L_x_2502:
[----:B------:R-:W-:Y:S01]  /*11160*/  IMAD R3, R25, 0x8, R5 ;  /* 0x0000000819037824 */ /* 0x000fe200078e0205 */
[----:B------:R-:W-:Y:S01]  /*11170*/  SHF.L.U32 R2, R27, 0x1f, RZ ;  /* 0x0000001f1b027819 */ /* 0x000fe200000006ff */
[----:B------:R-:W-:-:S03]  /*11180*/  VIADD R25, R25, 0x1 ;  /* 0x0000000119197836 */ /* 0x000fc60000000000 */
[----:B------:R-:W0:Y:S02]  /*11190*/  SYNCS.PHASECHK.TRANS64.TRYWAIT P1, [R3+URZ+0x16840], R2 ;  /* 0x01684002030075a7 */ /* 0x000e24000802017f */
[----:B------:R-:W-:-:S04]  /*111a0*/  ISETP.NE.AND P2, PT, R25, 0x2, PT ;  /* 0x000000021900780c */ /* 0x000fc80003f45270 */
[----:B------:R-:W-:Y:S01]  /*111b0*/  SEL R0, RZ, 0x1, P2 ;  /* 0x00000001ff007807 */ /* 0x000fe20001000000 */
[----:B0-----:R-:W-:Y:S08]  /*111c0*/  @!P1 BRA `(.L_x_2503) ;  /* 0x0000004400b89947 */ /* 0x001ff00003800000 */
.L_x_2647:
[----:B------:R-:W-:Y:S02]  /*111d0*/  SEL R25, R25, RZ, P2 ;  /* 0x000000ff19197207 */ /* 0x000fe40001000000 */
[----:B------:R-:W-:Y:S01]  /*111e0*/  LOP3.LUT R0, R27, R0, RZ, 0x3c, !PT ;  /* 0x000000001b007212 */ /* 0x000fe200078e3cff */
[----:B------:R-:W-:Y:S06]  /*111f0*/  @!P0 BRA `(.L_x_2504) ;  /* 0x0000000000048947 */ /* 0x000fec0003800000 */
[----:B------:R-:W-:Y:S01]  /*11200*/  BPT.TRAP 0x1 ;  /* 0x000000040000795c */ /* 0x000fe20000300000 */
.L_x_2504:
[----:B------:R-:W-:Y:S01]  /*11210*/  IMAD R25, R25, 0x8, R5 ;  /* 0x0000000819197824 */ /* 0x000fe200078e0205 */
[----:B------:R-:W-:-:S04]  /*11220*/  SHF.L.U32 R0, R0, 0x1f, RZ ;  /* 0x0000001f00007819 */ /* 0x000fc800000006ff */
[----:B------:R-:W1:Y:S02]  /*11230*/  SYNCS.PHASECHK.TRANS64.TRYWAIT P1, [R25+URZ+0x16840], R0 ;  /* 0x01684000190075a7 */ /* 0x000e64000802017f */
[----:B-1----:R-:W-:Y:S05]  /*11240*/  @!P1 BRA `(.L_x_2505) ;  /* 0x0000004400ac9947 */ /* 0x002fea0003800000 */
.L_x_2648:
[----:B------:R-:W-:Y:S05]  /*11250*/  @!P0 BRA `(.L_x_2506) ;  /* 0x0000000000048947 */ /* 0x000fea0003800000 */
[----:B------:R-:W-:Y:S01]  /*11260*/  BPT.TRAP 0x1 ;  /* 0x000000040000795c */ /* 0x000fe20000300000 */
.L_x_2506:
[----:B------:R-:W2:Y:S02]  /*11270*/  SYNCS.PHASECHK.TRANS64.TRYWAIT P1, [R3+URZ+0x16860], R2 ;  /* 0x01686002030075a7 */ /* 0x000ea4000802017f */
[----:B--2---:R-:W-:Y:S05]  /*11280*/  @!P1 BRA `(.L_x_2507) ;  /* 0x0000004400b09947 */ /* 0x004fea0003800000 */
.L_x_2649:
[----:B------:R-:W-:Y:S05]  /*11290*/  @!P0 BRA `(.L_x_2508) ;  /* 0x0000000000048947 */ /* 0x000fea0003800000 */
[----:B------:R-:W-:Y:S01]  /*112a0*/  BPT.TRAP 0x1 ;  /* 0x000000040000795c */ /* 0x000fe20000300000 */
.L_x_2508:
[----:B---3--:R3:W4:Y:S02]  /*112b0*/  SYNCS.PHASECHK.TRANS64.TRYWAIT P0, [R25+URZ+0x16860], R0 ;  /* 0x01686000190075a7 */ /* 0x008724000800017f */
[----:B----4-:R-:W-:Y:S05]  /*112c0*/  @!P0 NANOSLEEP.SYNCS 0x989680 ;  /* 0x009896800000895d */ /* 0x010fea0003900000 */
[----:B------:R-:W4:Y:S02]  /*112d0*/  @!P0 SYNCS.PHASECHK.TRANS64 P0, [R25+URZ+0x16860], R0 ;  /* 0x01686000190085a7 */ /* 0x000f24000800007f */
[----:B----4-:R-:W-:Y:S05]  /*112e0*/  @!P0 BRA `(.L_x_2508) ;  /* 0xfffffffc00f08947 */ /* 0x010fea000383ffff */
.L_x_2500:
[----:B------:R-:W-:Y:S05]  /*112f0*/  BSYNC B0 ;  /* 0x0000000000007941 */ /* 0x000fea0003800000 */
.L_x_2499:
[----:B------:R-:W-:Y:S05]  /*11300*/  EXIT ;  /* 0x000000000000794d */ /* 0x000fea0003800000 */
.L_x_2377:
[----:B0-----:R-:W-:-:S04]  /*11310*/  IMAD.U32 R3, RZ, RZ, UR45 ;  /* 0x0000002dff037e24 */ /* 0x001fc8000f8e00ff */
[----:B------:R0:W1:Y:S03]  /*11320*/  SYNCS.PHASECHK.TRANS64.TRYWAIT P1, [R3+URZ+0x16800], R0 ;  /* 0x01680000030075a7 */ /* 0x000066000802017f */
[----:B-1----:R-:W-:Y:S05]  /*11330*/  @!P1 NANOSLEEP.SYNCS 0x989680 ;  /* 0x009896800000995d */ /* 0x002fea0003900000 */
[----:B------:R-:W1:Y:S02]  /*11340*/  @!P1 SYNCS.PHASECHK.TRANS64 P1, [R3+URZ+0x16800], R0 ;  /* 0x01680000030095a7 */ /* 0x000e64000802007f */
[----:B-1----:R-:W-:Y:S05]  /*11350*/  @!P1 BRA `(.L_x_2377) ;  /* 0xfffffffc00ec9947 */ /* 0x002fea000383ffff */
[----:B------:R-:W-:Y:S05]  /*11360*/  BRA `(.L_x_2509) ;  /* 0xffffff0400fc7947 */ /* 0x000fea000383ffff */
.L_x_2381:
[----:B-1----:R1:W2:Y:S02]  /*11370*/  SYNCS.PHASECHK.TRANS64.TRYWAIT P1, [R3+URZ+0x16830], R0 ;  /* 0x01683000030075a7 */ /* 0x0022a4000802017f */
[----:B--2---:R-:W-:Y:S05]  /*11380*/  @!P1 NANOSLEEP.SYNCS 0x989680 ;  /* 0x009896800000995d */ /* 0x004fea0003900000 */
[----:B------:R-:W2:Y:S02]  /*11390*/  @!P1 SYNCS.PHASECHK.TRANS64 P1, [R3+URZ+0x16830], R0 ;  /* 0x01683000030095a7 */ /* 0x000ea4000802007f */
[----:B--2---:R-:W-:Y:S05]  /*113a0*/  @!P1 BRA `(.L_x_2381) ;  /* 0xfffffffc00f09947 */ /* 0x004fea000383ffff */
[----:B------:R-:W-:Y:S05]  /*113b0*/  BRA `(.L_x_2380) ;  /* 0xffffff0800187947 */ /* 0x000fea000383ffff */
.L_x_2387:
[----:B-1----:R-:W-:-:S04]  /*113c0*/  IMAD.U32 R7, RZ, RZ, UR6 ;  /* 0x00000006ff077e24 */ /* 0x002fc8000f8e00ff */
[----:B------:R1:W2:Y:S03]  /*113d0*/  SYNCS.PHASECHK.TRANS64.TRYWAIT P1, [R7+URZ+0x16830], R0 ;  /* 0x01683000070075a7 */ /* 0x0002a6000802017f */
[----:B--2---:R-:W-:Y:S05]  /*113e0*/  @!P1 NANOSLEEP.SYNCS 0x989680 ;  /* 0x009896800000995d */ /* 0x004fea0003900000 */
[----:B------:R-:W2:Y:S02]  /*113f0*/  @!P1 SYNCS.PHASECHK.TRANS64 P1, [R7+URZ+0x16830], R0 ;  /* 0x01683000070095a7 */ /* 0x000ea4000802007f */
[----:B--2---:R-:W-:Y:S05]  /*11400*/  @!P1 BRA `(.L_x_2387) ;  /* 0xfffffffc00ec9947 */ /* 0x004fea000383ffff */
[----:B------:R-:W-:Y:S05]  /*11410*/  BRA `(.L_x_2384) ;  /* 0xffffff2800747947 */ /* 0x000fea000383ffff */
.L_x_2391:
[----:B-1----:R-:W-:-:S04]  /*11420*/  IMAD.U32 R2, RZ, RZ, UR6 ;  /* 0x00000006ff027e24 */ /* 0x002fc8000f8e00ff */
[----:B------:R1:W2:Y:S03]  /*11430*/  SYNCS.PHASECHK.TRANS64.TRYWAIT P1, [R2+URZ+0x16850], R0 ;  /* 0x01685000020075a7 */ /* 0x0002a6000802017f */
[----:B--2---:R-:W-:Y:S05]  /*11440*/  @!P1 NANOSLEEP.SYNCS 0x989680 ;  /* 0x009896800000995d */ /* 0x004fea0003900000 */
[----:B------:R-:W2:Y:S02]  /*11450*/  @!P1 SYNCS.PHASECHK.TRANS64 P1, [R2+URZ+0x16850], R0 ;  /* 0x01685000020095a7 */ /* 0x000ea4000802007f */
[----:B--2---:R-:W-:Y:S05]  /*11460*/  @!P1 BRA `(.L_x_2391) ;  /* 0xfffffffc00ec9947 */ /* 0x004fea000383ffff */
[----:B------:R-:W-:Y:S05]  /*11470*/  BRA `(.L_x_2388) ;  /* 0xffffff2800f87947 */ /* 0x000fea000383ffff */
.L_x_2399:
[----:B-1----:R-:W-:-:S04]  /*11480*/  IMAD.U32 R7, RZ, RZ, UR6 ;  /* 0x00000006ff077e24 */ /* 0x002fc8000f8e00ff */
[----:B------:R1:W2:Y:S03]  /*11490*/  SYNCS.PHASECHK.TRANS64.TRYWAIT P1, [R7+URZ+0x16830], R0 ;  /* 0x01683000070075a7 */ /* 0x0002a6000802017f */
[----:B--2---:R-:W-:Y:S05]  /*114a0*/  @!P1 NANOSLEEP.SYNCS 0x989680 ;  /* 0x009896800000995d */ /* 0x004fea0003900000 */
[----:B------:R-:W2:Y:S02]  /*114b0*/  @!P1 SYNCS.PHASECHK.TRANS64 P1, [R7+URZ+0x16830], R0 ;  /* 0x01683000070095a7 */ /* 0x000ea4000802007f */
[----:B--2---:R-:W-:Y:S05]  /*114c0*/  @!P1 BRA `(.L_x_2399) ;  /* 0xfffffffc00ec9947 */ /* 0x004fea000383ffff */
[----:B------:R-:W-:Y:S05]  /*114d0*/  BRA `(.L_x_2396) ;  /* 0xffffff5000047947 */ /* 0x000fea000383ffff */
.L_x_2403:
[----:B-1----:R-:W-:-:S04]  /*114e0*/  IMAD.U32 R2, RZ, RZ, UR6 ;  /* 0x00000006ff027e24 */ /* 0x002fc8000f8e00ff */
[----:B------:R1:W2:Y:S03]  /*114f0*/  SYNCS.PHASECHK.TRANS64.TRYWAIT P1, [R2+URZ+0x16850], R0 ;  /* 0x01685000020075a7 */ /* 0x0002a6000802017f */
[----:B--2---:R-:W-:Y:S05]  /*11500*/  @!P1 NANOSLEEP.SYNCS 0x989680 ;  /* 0x009896800000995d */ /* 0x004fea0003900000 */
[----:B------:R-:W2:Y:S02]  /*11510*/  @!P1 SYNCS.PHASECHK.TRANS64 P1, [R2+URZ+0x16850], R0 ;  /* 0x01685000020095a7 */ /* 0x000ea4000802007f */
[----:B--2---:R-:W-:Y:S05]  /*11520*/  @!P1 BRA `(.L_x_2403) ;  /* 0xfffffffc00ec9947 */ /* 0x004fea000383ffff */
[----:B------:R-:W-:Y:S05]  /*11530*/  BRA `(.L_x_2400) ;  /* 0xffffff50007c7947 */ /* 0x000fea000383ffff */
.L_x_2410:
[----:B-1----:R-:W-:-:S04]  /*11540*/  IMAD.U32 R6, RZ, RZ, UR5 ;  /* 0x00000005ff067e24 */ /* 0x002fc8000f8e00ff */
[----:B------:R1:W2:Y:S03]  /*11550*/  SYNCS.PHASECHK.TRANS64.TRYWAIT P1, [R6+URZ+0x16850], R5 ;  /* 0x01685005060075a7 */ /* 0x0002a6000802017f */
[----:B--2---:R-:W-:Y:S05]  /*11560*/  @!P1 NANOSLEEP.SYNCS 0x989680 ;  /* 0x009896800000995d */ /* 0x004fea0003900000 */
[----:B------:R-:W2:Y:S02]  /*11570*/  @!P1 SYNCS.PHASECHK.TRANS64 P1, [R6+URZ+0x16850], R5 ;  /* 0x01685005060095a7 */ /* 0x000ea4000802007f */
[----:B--2---:R-:W-:Y:S05]  /*11580*/  @!P1 BRA `(.L_x_2410) ;  /* 0xfffffffc00ec9947 */ /* 0x004fea000383ffff */
[----:B------:R-:W-:Y:S05]  /*11590*/  BRA `(.L_x_2409) ;  /* 0xffffff6800f07947 */ /* 0x000fea000383ffff */
.L_x_2446:
[----:B0-----:R-:W0:Y:S01]  /*115a0*/  S2R R20, SR_TID.X ;  /* 0x0000000000147919 */ /* 0x001e220000002100 */
[----:B------:R-:W-:Y:S01]  /*115b0*/  BSSY B0, `(.L_x_2510) ;  /* 0x000000a000007945 */ /* 0x000fe20003800000 */
[----:B------:R-:W-:Y:S01]  /*115c0*/  MOV R12, RZ ;  /* 0x000000ff000c7202 */ /* 0x000fe20000000f00 */
        /* <DEDUP_REMOVED lines=8> */
.L_x_2511:
[----:B------:R-:W-:Y:S05]  /*11650*/  BSYNC B0 ;  /* 0x0000000000007941 */ /* 0x000fea0003800000 */
.L_x_2510:
[----:B------:R-:W-:Y:S05]  /*11660*/  BRA `(.L_x_2512) ;  /* 0xffffffb400f47947 */ /* 0x000fea000383ffff */
.L_x_2449:
[----:B0-----:R0:W1:Y:S02]  /*11670*/  SYNCS.PHASECHK.TRANS64.TRYWAIT P0, [R3+URZ+0x16840], R4 ;  /* 0x01684004030075a7 */ /* 0x001064000800017f */
[----:B-1----:R-:W-:Y:S05]  /*11680*/  @!P0 NANOSLEEP.SYNCS 0x989680 ;  /* 0x009896800000895d */ /* 0x002fea0003900000 */
[----:B------:R-:W1:Y:S02]  /*11690*/  @!P0 SYNCS.PHASECHK.TRANS64 P0, [R3+URZ+0x16840], R4 ;  /* 0x01684004030085a7 */ /* 0x000e64000800007f */
[----:B-1----:R-:W-:Y:S05]  /*116a0*/  @!P0 BRA `(.L_x_2449) ;  /* 0xfffffffc00f08947 */ /* 0x002fea000383ffff */
[----:B------:R-:W-:Y:S05]  /*116b0*/  BRA `(.L_x_2513) ;  /* 0xffffffb800487947 */ /* 0x000fea000383ffff */
.L_x_2450:
        /* <DEDUP_REMOVED lines=8> */
.L_x_2515:
[----:B------:R-:W-:Y:S05]  /*11740*/  BSYNC B0 ;  /* 0x0000000000007941 */ /* 0x000fea0003800000 */
.L_x_2514:
        /* <DEDUP_REMOVED lines=9> */
.L_x_2516:
[----:B------:R-:W-:Y:S02]  /*117e0*/  IMAD.MOV.U32 R13, RZ, RZ, R2 ;  /* 0x000000ffff0d7224 */ /* 0x000fe400078e0002 */
[----:B------:R-:W-:Y:S02]  /*117f0*/  IMAD.MOV.U32 R12, RZ, RZ, 0x1 ;  /* 0x00000001ff0c7424 */ /* 0x000fe400078e00ff */
[----:B------:R-:W-:-:S07]  /*11800*/  IMAD.MOV.U32 R7, RZ, RZ, R14 ;  /* 0x000000ffff077224 */ /* 0x000fce00078e000e */
[----:B------:R-:W-:Y:S05]  /*11810*/  WARPSYNC.COLLECTIVE R15, `(.L_x_2517) ;  /* 0x000000000f087348 */ /* 0x000fea0003c00000 */
[----:B------:R0:W1:Y:S02]  /*11820*/  SHFL.IDX P6, R14, R13, R12, R11 ;  /* 0x0000000c0d0e7389 */ /* 0x00006400000c000b */
[----:B01----:R-:W-:Y:S01]  /*11830*/  ENDCOLLECTIVE ;  /* 0x000000000000791b */ /* 0x003fe20003800000 */
.L_x_2517:
        /* <DEDUP_REMOVED lines=15> */
.L_x_2518:
[----:B------:R-:W-:Y:S02]  /*11930*/  @P1 IMAD R8, R5, 0x2, R22 ;  /* 0x0000000205081824 */ /* 0x000fe400078e0216 */
[----:B------:R-:W-:Y:S02]  /*11940*/  IMAD.MOV.U32 R13, RZ, RZ, R2 ;  /* 0x000000ffff0d7224 */ /* 0x000fe400078e0002 */
[----:B------:R-:W-:Y:S02]  /*11950*/  IMAD.MOV.U32 R12, RZ, RZ, 0x2 ;  /* 0x00000002ff0c7424 */ /* 0x000fe400078e00ff */
[----:B------:R-:W-:-:S07]  /*11960*/  IMAD.MOV.U32 R7, RZ, RZ, R14 ;  /* 0x000000ffff077224 */ /* 0x000fce00078e000e */
[----:B------:R-:W-:Y:S05]  /*11970*/  WARPSYNC.COLLECTIVE R15, `(.L_x_2519) ;  /* 0x000000000f087348 */ /* 0x000fea0003c00000 */
[----:B------:R0:W1:Y:S02]  /*11980*/  SHFL.IDX P6, R14, R13, R12, R11 ;  /* 0x0000000c0d0e7389 */ /* 0x00006400000c000b */
[----:B01----:R-:W-:Y:S01]  /*11990*/  ENDCOLLECTIVE ;  /* 0x000000000000791b */ /* 0x003fe20003800000 */
.L_x_2519:
        /* <DEDUP_REMOVED lines=15> */
.L_x_2520:
[----:B------:R-:W-:Y:S02]  /*11a90*/  @P1 IMAD R8, R5, 0x2, R22 ;  /* 0x0000000205081824 */ /* 0x000fe400078e0216 */
[----:B------:R-:W-:Y:S02]  /*11aa0*/  IMAD.MOV.U32 R13, RZ, RZ, R2 ;  /* 0x000000ffff0d7224 */ /* 0x000fe400078e0002 */
[----:B------:R-:W-:Y:S02]  /*11ab0*/  IMAD.MOV.U32 R12, RZ, RZ, 0x3 ;  /* 0x00000003ff0c7424 */ /* 0x000fe400078e00ff */
[----:B------:R-:W-:-:S07]  /*11ac0*/  IMAD.MOV.U32 R7, RZ, RZ, R14 ;  /* 0x000000ffff077224 */ /* 0x000fce00078e000e */
[----:B------:R-:W-:Y:S05]  /*11ad0*/  WARPSYNC.COLLECTIVE R15, `(.L_x_2521) ;  /* 0x000000000f087348 */ /* 0x000fea0003c00000 */
[----:B------:R0:W1:Y:S02]  /*11ae0*/  SHFL.IDX P6, R14, R13, R12, R11 ;  /* 0x0000000c0d0e7389 */ /* 0x00006400000c000b */
[----:B01----:R-:W-:Y:S01]  /*11af0*/  ENDCOLLECTIVE ;  /* 0x000000000000791b */ /* 0x003fe20003800000 */
.L_x_2521:
        /* <DEDUP_REMOVED lines=15> */
.L_x_2522:
[----:B------:R-:W-:Y:S02]  /*11bf0*/  @P1 IMAD R8, R5, 0x2, R22 ;  /* 0x0000000205081824 */ /* 0x000fe400078e0216 */
[----:B------:R-:W-:Y:S02]  /*11c00*/  IMAD.MOV.U32 R13, RZ, RZ, R2 ;  /* 0x000000ffff0d7224 */ /* 0x000fe400078e0002 */
[----:B------:R-:W-:Y:S02]  /*11c10*/  IMAD.MOV.U32 R12, RZ, RZ, 0x4 ;  /* 0x00000004ff0c7424 */ /* 0x000fe400078e00ff */
[----:B------:R-:W-:-:S07]  /*11c20*/  IMAD.MOV.U32 R7, RZ, RZ, R14 ;  /* 0x000000ffff077224 */ /* 0x000fce00078e000e */
[----:B------:R-:W-:Y:S05]  /*11c30*/  WARPSYNC.COLLECTIVE R15, `(.L_x_2523) ;  /* 0x000000000f087348 */ /* 0x000fea0003c00000 */
[----:B------:R0:W1:Y:S02]  /*11c40*/  SHFL.IDX P6, R14, R13, R12, R11 ;  /* 0x0000000c0d0e7389 */ /* 0x00006400000c000b */
[----:B01----:R-:W-:Y:S01]  /*11c50*/  ENDCOLLECTIVE ;  /* 0x000000000000791b */ /* 0x003fe20003800000 */
.L_x_2523:
        /* <DEDUP_REMOVED lines=15> */
.L_x_2524:
[----:B------:R-:W-:Y:S02]  /*11d50*/  @P1 IMAD R8, R5, 0x2, R22 ;  /* 0x0000000205081824 */ /* 0x000fe400078e0216 */
[----:B------:R-:W-:Y:S02]  /*11d60*/  IMAD.MOV.U32 R13, RZ, RZ, R2 ;  /* 0x000000ffff0d7224 */ /* 0x000fe400078e0002 */
[----:B------:R-:W-:Y:S02]  /*11d70*/  IMAD.MOV.U32 R12, RZ, RZ, 0x5 ;  /* 0x00000005ff0c7424 */ /* 0x000fe400078e00ff */
[----:B------:R-:W-:-:S07]  /*11d80*/  IMAD.MOV.U32 R7, RZ, RZ, R14 ;  /* 0x000000ffff077224 */ /* 0x000fce00078e000e */
[----:B------:R-:W-:Y:S05]  /*11d90*/  WARPSYNC.COLLECTIVE R15, `(.L_x_2525) ;  /* 0x000000000f087348 */ /* 0x000fea0003c00000 */
[----:B------:R0:W1:Y:S02]  /*11da0*/  SHFL.IDX P6, R14, R13, R12, R11 ;  /* 0x0000000c0d0e7389 */ /* 0x00006400000c000b */
[----:B01----:R-:W-:Y:S01]  /*11db0*/  ENDCOLLECTIVE ;  /* 0x000000000000791b */ /* 0x003fe20003800000 */
.L_x_2525:
        /* <DEDUP_REMOVED lines=15> */
.L_x_2526:
[----:B------:R-:W-:Y:S02]  /*11eb0*/  @P1 IMAD R8, R5, 0x2, R22 ;  /* 0x0000000205081824 */ /* 0x000fe400078e0216 */
[----:B------:R-:W-:Y:S02]  /*11ec0*/  IMAD.MOV.U32 R13, RZ, RZ, R2 ;  /* 0x000000ffff0d7224 */ /* 0x000fe400078e0002 */
[----:B------:R-:W-:Y:S02]  /*11ed0*/  IMAD.MOV.U32 R12, RZ, RZ, 0x6 ;  /* 0x00000006ff0c7424 */ /* 0x000fe400078e00ff */
[----:B------:R-:W-:-:S07]  /*11ee0*/  IMAD.MOV.U32 R7, RZ, RZ, R14 ;  /* 0x000000ffff077224 */ /* 0x000fce00078e000e */
[----:B------:R-:W-:Y:S05]  /*11ef0*/  WARPSYNC.COLLECTIVE R15, `(.L_x_2527) ;  /* 0x000000000f087348 */ /* 0x000fea0003c00000 */
[----:B------:R0:W1:Y:S02]  /*11f00*/  SHFL.IDX P6, R14, R13, R12, R11 ;  /* 0x0000000c0d0e7389 */ /* 0x00006400000c000b */
[----:B01----:R-:W-:Y:S01]  /*11f10*/  ENDCOLLECTIVE ;  /* 0x000000000000791b */ /* 0x003fe20003800000 */
.L_x_2527:
        /* <DEDUP_REMOVED lines=15> */
.L_x_2528:
[----:B------:R-:W-:Y:S02]  /*12010*/  @P1 IMAD R8, R5, 0x2, R22 ;  /* 0x0000000205081824 */ /* 0x000fe400078e0216 */
[----:B------:R-:W-:Y:S02]  /*12020*/  IMAD.MOV.U32 R13, RZ, RZ, R2 ;  /* 0x000000ffff0d7224 */ /* 0x000fe400078e0002 */
[----:B------:R-:W-:Y:S01]  /*12030*/  IMAD.MOV.U32 R12, RZ, RZ, 0x7 ;  /* 0x00000007ff0c7424 */ /* 0x000fe200078e00ff */
[----:B------:R-:W-:-:S07]  /*12040*/  MOV R7, R14 ;  /* 0x0000000e00077202 */ /* 0x000fce0000000f00 */
[----:B------:R-:W-:Y:S05]  /*12050*/  WARPSYNC.COLLECTIVE R15, `(.L_x_2529) ;  /* 0x000000000f087348 */ /* 0x000fea0003c00000 */
[----:B------:R0:W1:Y:S02]  /*12060*/  SHFL.IDX P6, R14, R13, R12, R11 ;  /* 0x0000000c0d0e7389 */ /* 0x00006400000c000b */
[----:B01----:R-:W-:Y:S01]  /*12070*/  ENDCOLLECTIVE ;  /* 0x000000000000791b */ /* 0x003fe20003800000 */
.L_x_2529:
        /* <DEDUP_REMOVED lines=14> */
.L_x_2530:
[----:B------:R-:W-:Y:S01]  /*12160*/  IMAD.MOV.U32 R0, RZ, RZ, R14 ;  /* 0x000000ffff007224 */ /* 0x000fe200078e000e */
[----:B------:R-:W-:Y:S06]  /*12170*/  BRA `(.L_x_2531) ;  /* 0xffffffb400507947 */ /* 0x000fec000383ffff */
.L_x_2455:
[----:B------:R-:W-:Y:S02]  /*12180*/  IMAD.MOV.U32 R13, RZ, RZ, R4 ;  /* 0x000000ffff0d7224 */ /* 0x000fe400078e0004 */
[----:B------:R-:W-:Y:S02]  /*12190*/  IMAD.MOV.U32 R12, RZ, RZ, RZ ;  /* 0x000000ffff0c7224 */ /* 0x000fe400078e00ff */
[----:B------:R-:W-:Y:S02]  /*121a0*/  IMAD.MOV.U32 R11, RZ, RZ, 0x181f ;  /* 0x0000181fff0b7424 */ /* 0x000fe400078e00ff */
[----:B------:R-:W-:Y:S02]  /*121b0*/  IMAD.MOV.U32 R15, RZ, RZ, -0x1 ;  /* 0xffffffffff0f7424 */ /* 0x000fe400078e00ff */
[----:B-----5:R-:W-:Y:S02]  /*121c0*/  IMAD R3, R21, R9, RZ ;  /* 0x0000000915037224 */ /* 0x020fe400078e02ff */
[----:B------:R-:W-:-:S07]  /*121d0*/  IMAD R17, R17, 0xc0, R20 ;  /* 0x000000c011117824 */ /* 0x000fce00078e0214 */
[----:B------:R-:W-:Y:S05]  /*121e0*/  WARPSYNC.COLLECTIVE R15, `(.L_x_2532) ;  /* 0x000000000f087348 */ /* 0x000fea0003c00000 */
[----:B------:R0:W1:Y:S02]  /*121f0*/  SHFL.IDX P6, R14, R13, R12, R11 ;  /* 0x0000000c0d0e7389 */ /* 0x00006400000c000b */
[----:B01----:R-:W-:Y:S01]  /*12200*/  ENDCOLLECTIVE ;  /* 0x000000000000791b */ /* 0x003fe20003800000 */
.L_x_2532:
[C---:B------:R-:W-:Y:S01]  /*12210*/  VIADD R8, R17.reuse, 0x10 ;  /* 0x0000001011087836 */ /* 0x040fe20000000000 */
[----:B------:R-:W-:Y:S01]  /*12220*/  ISETP.GE.AND P2, PT, R17, R3, PT ;  /* 0x000000031100720c */ /* 0x000fe20003f46270 */
[----:B------:R-:W-:Y:S02]  /*12230*/  IMAD.MOV.U32 R13, RZ, RZ, R0 ;  /* 0x000000ffff0d7224 */ /* 0x000fe400078e0000 */
[----:B------:R-:W-:-:S10]  /*12240*/  IMAD.MOV.U32 R6, RZ, RZ, R14 ;  /* 0x000000ffff067224 */ /* 0x000fd400078e000e */
[----:B------:R-:W-:Y:S05]  /*12250*/  WARPSYNC.COLLECTIVE R15, `(.L_x_2533) ;  /* 0x000000000f087348 */ /* 0x000fea0003c00000 */
[----:B------:R0:W1:Y:S02]  /*12260*/  SHFL.IDX P6, R14, R13, R12, R11 ;  /* 0x0000000c0d0e7389 */ /* 0x00006400000c000b */
[----:B01----:R-:W-:Y:S01]  /*12270*/  ENDCOLLECTIVE ;  /* 0x000000000000791b */ /* 0x003fe20003800000 */
.L_x_2533:
[----:B------:R-:W-:Y:S02]  /*12280*/  IMAD.MOV.U32 R13, RZ, RZ, R4 ;  /* 0x000000ffff0d7224 */ /* 0x000fe400078e0004 */
[----:B------:R-:W-:Y:S02]  /*12290*/  IMAD.MOV.U32 R12, RZ, RZ, 0x1 ;  /* 0x00000001ff0c7424 */ /* 0x000fe400078e00ff */
[----:B------:R-:W-:-:S07]  /*122a0*/  IMAD.MOV.U32 R7, RZ, RZ, R14 ;  /* 0x000000ffff077224 */ /* 0x000fce00078e000e */
[----:B------:R-:W-:Y:S05]  /*122b0*/  WARPSYNC.COLLECTIVE R15, `(.L_x_2534) ;  /* 0x000000000f087348 */ /* 0x000fea0003c00000 */
[----:B------:R0:W1:Y:S02]  /*122c0*/  SHFL.IDX P6, R14, R13, R12, R11 ;  /* 0x0000000c0d0e7389 */ /* 0x00006400000c000b */
[----:B01----:R-:W-:Y:S01]  /*122d0*/  ENDCOLLECTIVE ;  /* 0x000000000000791b */ /* 0x003fe20003800000 */
.L_x_2534:
        /* <DEDUP_REMOVED lines=15> */
.L_x_2535:
[----:B------:R-:W-:Y:S02]  /*123d0*/  IMAD.MOV.U32 R13, RZ, RZ, R4 ;  /* 0x000000ffff0d7224 */ /* 0x000fe400078e0004 */
[----:B------:R-:W-:Y:S02]  /*123e0*/  IMAD.MOV.U32 R12, RZ, RZ, 0x2 ;  /* 0x00000002ff0c7424 */ /* 0x000fe400078e00ff */
[----:B------:R-:W-:-:S07]  /*123f0*/  IMAD.MOV.U32 R7, RZ, RZ, R14 ;  /* 0x000000ffff077224 */ /* 0x000fce00078e000e */
[----:B------:R-:W-:Y:S05]  /*12400*/  WARPSYNC.COLLECTIVE R15, `(.L_x_2536) ;  /* 0x000000000f087348 */ /* 0x000fea0003c00000 */
[----:B------:R0:W1:Y:S02]  /*12410*/  SHFL.IDX P6, R14, R13, R12, R11 ;  /* 0x0000000c0d0e7389 */ /* 0x00006400000c000b */
[----:B01----:R-:W-:Y:S01]  /*12420*/  ENDCOLLECTIVE ;  /* 0x000000000000791b */ /* 0x003fe20003800000 */
.L_x_2536:
        /* <DEDUP_REMOVED lines=16> */
.L_x_2537:
[----:B------:R-:W-:Y:S02]  /*12530*/  IMAD.MOV.U32 R13, RZ, RZ, R4 ;  /* 0x000000ffff0d7224 */ /* 0x000fe400078e0004 */
[----:B------:R-:W-:Y:S02]  /*12540*/  IMAD.MOV.U32 R12, RZ, RZ, 0x3 ;  /* 0x00000003ff0c7424 */ /* 0x000fe400078e00ff */
[----:B------:R-:W-:-:S07]  /*12550*/  IMAD.MOV.U32 R7, RZ, RZ, R14 ;  /* 0x000000ffff077224 */ /* 0x000fce00078e000e */
[----:B------:R-:W-:Y:S05]  /*12560*/  WARPSYNC.COLLECTIVE R15, `(.L_x_2538) ;  /* 0x000000000f087348 */ /* 0x000fea0003c00000 */
[----:B------:R0:W1:Y:S02]  /*12570*/  SHFL.IDX P6, R14, R13, R12, R11 ;  /* 0x0000000c0d0e7389 */ /* 0x00006400000c000b */
[----:B01----:R-:W-:Y:S01]  /*12580*/  ENDCOLLECTIVE ;  /* 0x000000000000791b */ /* 0x003fe20003800000 */
.L_x_2538:
        /* <DEDUP_REMOVED lines=16> */
.L_x_2539:
[----:B------:R-:W-:Y:S02]  /*12690*/  IMAD.MOV.U32 R13, RZ, RZ, R4 ;  /* 0x000000ffff0d7224 */ /* 0x000fe400078e0004 */
[----:B------:R-:W-:Y:S02]  /*126a0*/  IMAD.MOV.U32 R12, RZ, RZ, 0x4 ;  /* 0x00000004ff0c7424 */ /* 0x000fe400078e00ff */
[----:B------:R-:W-:-:S07]  /*126b0*/  IMAD.MOV.U32 R7, RZ, RZ, R14 ;  /* 0x000000ffff077224 */ /* 0x000fce00078e000e */
[----:B------:R-:W-:Y:S05]  /*126c0*/  WARPSYNC.COLLECTIVE R15, `(.L_x_2540) ;  /* 0x000000000f087348 */ /* 0x000fea0003c00000 */
[----:B------:R0:W1:Y:S02]  /*126d0*/  SHFL.IDX P6, R14, R13, R12, R11 ;  /* 0x0000000c0d0e7389 */ /* 0x00006400000c000b */
[----:B01----:R-:W-:Y:S01]  /*126e0*/  ENDCOLLECTIVE ;  /* 0x000000000000791b */ /* 0x003fe20003800000 */
.L_x_2540:
        /* <DEDUP_REMOVED lines=16> */
.L_x_2541:
[----:B------:R-:W-:Y:S02]  /*127f0*/  IMAD.MOV.U32 R13, RZ, RZ, R4 ;  /* 0x000000ffff0d7224 */ /* 0x000fe400078e0004 */
[----:B------:R-:W-:Y:S02]  /*12800*/  IMAD.MOV.U32 R12, RZ, RZ, 0x5 ;  /* 0x00000005ff0c7424 */ /* 0x000fe400078e00ff */
[----:B------:R-:W-:-:S07]  /*12810*/  IMAD.MOV.U32 R7, RZ, RZ, R14 ;  /* 0x000000ffff077224 */ /* 0x000fce00078e000e */
[----:B------:R-:W-:Y:S05]  /*12820*/  WARPSYNC.COLLECTIVE R15, `(.L_x_2542) ;  /* 0x000000000f087348 */ /* 0x000fea0003c00000 */
[----:B------:R0:W1:Y:S02]  /*12830*/  SHFL.IDX P6, R14, R13, R12, R11 ;  /* 0x0000000c0d0e7389 */ /* 0x00006400000c000b */
[----:B01----:R-:W-:Y:S01]  /*12840*/  ENDCOLLECTIVE ;  /* 0x000000000000791b */ /* 0x003fe20003800000 */
.L_x_2542:
        /* <DEDUP_REMOVED lines=16> */
.L_x_2543:
[----:B------:R-:W-:Y:S02]  /*12950*/  IMAD.MOV.U32 R13, RZ, RZ, R4 ;  /* 0x000000ffff0d7224 */ /* 0x000fe400078e0004 */
[----:B------:R-:W-:Y:S02]  /*12960*/  IMAD.MOV.U32 R12, RZ, RZ, 0x6 ;  /* 0x00000006ff0c7424 */ /* 0x000fe400078e00ff */
[----:B------:R-:W-:-:S07]  /*12970*/  IMAD.MOV.U32 R7, RZ, RZ, R14 ;  /* 0x000000ffff077224 */ /* 0x000fce00078e000e */
[----:B------:R-:W-:Y:S05]  /*12980*/  WARPSYNC.COLLECTIVE R15, `(.L_x_2544) ;  /* 0x000000000f087348 */ /* 0x000fea0003c00000 */
[----:B------:R0:W1:Y:S02]  /*12990*/  SHFL.IDX P6, R14, R13, R12, R11 ;  /* 0x0000000c0d0e7389 */ /* 0x00006400000c000b */
[----:B01----:R-:W-:Y:S01]  /*129a0*/  ENDCOLLECTIVE ;  /* 0x000000000000791b */ /* 0x003fe20003800000 */
.L_x_2544:
        /* <DEDUP_REMOVED lines=16> */
.L_x_2545:
[----:B------:R-:W-:Y:S02]  /*12ab0*/  IMAD.MOV.U32 R13, RZ, RZ, R4 ;  /* 0x000000ffff0d7224 */ /* 0x000fe400078e0004 */
[----:B------:R-:W-:Y:S02]  /*12ac0*/  IMAD.MOV.U32 R12, RZ, RZ, 0x7 ;  /* 0x00000007ff0c7424 */ /* 0x000fe400078e00ff */
[----:B------:R-:W-:-:S07]  /*12ad0*/  IMAD.MOV.U32 R7, RZ, RZ, R14 ;  /* 0x000000ffff077224 */ /* 0x000fce00078e000e */
[----:B------:R-:W-:Y:S05]  /*12ae0*/  WARPSYNC.COLLECTIVE R15, `(.L_x_2546) ;  /* 0x000000000f087348 */ /* 0x000fea0003c00000 */
[----:B------:R0:W1:Y:S02]  /*12af0*/  SHFL.IDX P6, R14, R13, R12, R11 ;  /* 0x0000000c0d0e7389 */ /* 0x00006400000c000b */
[----:B01----:R-:W-:Y:S01]  /*12b00*/  ENDCOLLECTIVE ;  /* 0x000000000000791b */ /* 0x003fe20003800000 */
.L_x_2546:
        /* <DEDUP_REMOVED lines=11> */
.L_x_2547:
        /* <DEDUP_REMOVED lines=12> */
.L_x_2548:
        /* <DEDUP_REMOVED lines=12> */
.L_x_2549:
[----:B------:R-:W-:Y:S02]  /*12d40*/  IMAD.MOV.U32 R13, RZ, RZ, R2 ;  /* 0x000000ffff0d7224 */ /* 0x000fe400078e0002 */
[----:B------:R-:W-:Y:S02]  /*12d50*/  IMAD.MOV.U32 R12, RZ, RZ, 0x1 ;  /* 0x00000001ff0c7424 */ /* 0x000fe400078e00ff */
[----:B------:R-:W-:-:S07]  /*12d60*/  IMAD.MOV.U32 R4, RZ, RZ, R14 ;  /* 0x000000ffff047224 */ /* 0x000fce00078e000e */
[----:B------:R-:W-:Y:S05]  /*12d70*/  WARPSYNC.COLLECTIVE R15, `(.L_x_2550) ;  /* 0x000000000f087348 */ /* 0x000fea0003c00000 */
[----:B------:R0:W1:Y:S02]  /*12d80*/  SHFL.IDX P6, R14, R13, R12, R11 ;  /* 0x0000000c0d0e7389 */ /* 0x00006400000c000b */
[----:B01----:R-:W-:Y:S01]  /*12d90*/  ENDCOLLECTIVE ;  /* 0x000000000000791b */ /* 0x003fe20003800000 */
.L_x_2550:
        /* <DEDUP_REMOVED lines=16> */
.L_x_2551:
[----:B------:R-:W-:Y:S02]  /*12ea0*/  IMAD.MOV.U32 R13, RZ, RZ, R2 ;  /* 0x000000ffff0d7224 */ /* 0x000fe400078e0002 */
[----:B------:R-:W-:Y:S02]  /*12eb0*/  IMAD.MOV.U32 R12, RZ, RZ, 0x2 ;  /* 0x00000002ff0c7424 */ /* 0x000fe400078e00ff */
[----:B------:R-:W-:-:S07]  /*12ec0*/  IMAD.MOV.U32 R6, RZ, RZ, R14 ;  /* 0x000000ffff067224 */ /* 0x000fce00078e000e */
[----:B------:R-:W-:Y:S05]  /*12ed0*/  WARPSYNC.COLLECTIVE R15, `(.L_x_2552) ;  /* 0x000000000f087348 */ /* 0x000fea0003c00000 */
[----:B------:R0:W1:Y:S02]  /*12ee0*/  SHFL.IDX P6, R14, R13, R12, R11 ;  /* 0x0000000c0d0e7389 */ /* 0x00006400000c000b */
[----:B01----:R-:W-:Y:S01]  /*12ef0*/  ENDCOLLECTIVE ;  /* 0x000000000000791b */ /* 0x003fe20003800000 */
.L_x_2552:
[----:B------:R-:W-:-:S05]  /*12f00*/  @!P1 LEA R6, P2, R28, R6, 0x1 ;  /* 0x000000061c069211 */ /* 0x000fca00078408ff */
[----:B------:R-:W-:Y:S01]  /*12f10*/  @!P1 IMAD.X R0, RZ, RZ, R0, P2 ;  /* 0x000000ffff009224 */ /* 0x000fe200010e0600 */
[----:B------:R-:W-:-:S04]  /*12f20*/  ISETP.GE.AND P2, PT, R4, R3, PT ;  /* 0x000000030400720c */ /* 0x000fc80003f46270 */
[----:B------:R-:W-:Y:S01]  /*12f30*/  @!P1 MOV R7, R0 ;  /* 0x0000000000079202 */ /* 0x000fe20000000f00 */
[----:B------:R-:W-:-:S04]  /*12f40*/  IMAD.MOV.U32 R13, RZ, RZ, R5 ;  /* 0x000000ffff0d7224 */ /* 0x000fc800078e0005 */
        /* <DEDUP_REMOVED lines=8> */
.L_x_2553:
[----:B------:R-:W-:Y:S02]  /*12fd0*/  IMAD.MOV.U32 R13, RZ, RZ, R2 ;  /* 0x000000ffff0d7224 */ /* 0x000fe400078e0002 */
[----:B------:R-:W-:Y:S02]  /*12fe0*/  IMAD.MOV.U32 R12, RZ, RZ, 0x3 ;  /* 0x00000003ff0c7424 */ /* 0x000fe400078e00ff */
[----:B------:R-:W-:-:S07]  /*12ff0*/  IMAD.MOV.U32 R6, RZ, RZ, R14 ;  /* 0x000000ffff067224 */ /* 0x000fce00078e000e */
[----:B------:R-:W-:Y:S05]  /*13000*/  WARPSYNC.COLLECTIVE R15, `(.L_x_2554) ;  /* 0x000000000f087348 */ /* 0x000fea0003c00000 */
[----:B------:R0:W1:Y:S02]  /*13010*/  SHFL.IDX P6, R14, R13, R12, R11 ;  /* 0x0000000c0d0e7389 */ /* 0x00006400000c000b */
[----:B01----:R-:W-:Y:S01]  /*13020*/  ENDCOLLECTIVE ;  /* 0x000000000000791b */ /* 0x003fe20003800000 */
.L_x_2554:
        /* <DEDUP_REMOVED lines=12> */
.L_x_2555:
[----:B------:R-:W-:Y:S01]  /*130f0*/  IMAD.MOV.U32 R2, RZ, RZ, R14 ;  /* 0x000000ffff027224 */ /* 0x000fe200078e000e */
[----:B------:R-:W-:Y:S06]  /*13100*/  BRA `(.L_x_2556) ;  /* 0xffffffb4002c7947 */ /* 0x000fec000383ffff */
.L_x_2458:
[----:B0-----:R0:W1:Y:S02]  /*13110*/  SYNCS.PHASECHK.TRANS64.TRYWAIT P0, [R22+URZ+0x16820], R3 ;  /* 0x01682003160075a7 */ /* 0x001064000800017f */
[----:B-1----:R-:W-:Y:S05]  /*13120*/  @!P0 NANOSLEEP.SYNCS 0x989680 ;  /* 0x009896800000895d */ /* 0x002fea0003900000 */
[----:B------:R-:W1:Y:S02]  /*13130*/  @!P0 SYNCS.PHASECHK.TRANS64 P0, [R22+URZ+0x16820], R3 ;  /* 0x01682003160085a7 */ /* 0x000e64000800007f */
[----:B-1----:R-:W-:Y:S05]  /*13140*/  @!P0 BRA `(.L_x_2458) ;  /* 0xfffffffc00f08947 */ /* 0x002fea000383ffff */
[----:B------:R-:W-:Y:S05]  /*13150*/  BRA `(.L_x_2557) ;  /* 0xffffffb400987947 */ /* 0x000fea000383ffff */
.L_x_2463:
[----:B0-----:R0:W1:Y:S02]  /*13160*/  SYNCS.PHASECHK.TRANS64.TRYWAIT P0, [R5+URZ+0x16840], R2 ;  /* 0x01684002050075a7 */ /* 0x001064000800017f */
[----:B-1----:R-:W-:Y:S05]  /*13170*/  @!P0 NANOSLEEP.SYNCS 0x989680 ;  /* 0x009896800000895d */ /* 0x002fea0003900000 */
[----:B------:R-:W1:Y:S02]  /*13180*/  @!P0 SYNCS.PHASECHK.TRANS64 P0, [R5+URZ+0x16840], R2 ;  /* 0x01684002050085a7 */ /* 0x000e64000800007f */
[----:B-1----:R-:W-:Y:S05]  /*13190*/  @!P0 BRA `(.L_x_2463) ;  /* 0xfffffffc00f08947 */ /* 0x002fea000383ffff */
[----:B------:R-:W-:Y:S05]  /*131a0*/  BRA `(.L_x_2558) ;  /* 0xffffffb800607947 */ /* 0x000fea000383ffff */
.L_x_2464:
        /* <DEDUP_REMOVED lines=8> */
.L_x_2560:
[----:B------:R-:W-:Y:S05]  /*13230*/  BSYNC B1 ;  /* 0x0000000000017941 */ /* 0x000fea0003800000 */
.L_x_2559:
        /* <DEDUP_REMOVED lines=9> */
.L_x_2561:
[----:B------:R-:W-:Y:S01]  /*132d0*/  IMAD R9, R9, 0x2, R22 ;  /* 0x0000000209097824 */ /* 0x000fe200078e0216 */
[----:B------:R-:W-:Y:S01]  /*132e0*/  MOV R13, R10 ;  /* 0x0000000a000d7202 */ /* 0x000fe20000000f00 */
[----:B------:R-:W-:Y:S02]  /*132f0*/  IMAD.MOV.U32 R12, RZ, RZ, 0x1 ;  /* 0x00000001ff0c7424 */ /* 0x000fe400078e00ff */
[----:B------:R-:W-:-:S07]  /*13300*/  IMAD.MOV.U32 R2, RZ, RZ, R14 ;  /* 0x000000ffff027224 */ /* 0x000fce00078e000e */
[----:B------:R-:W-:Y:S05]  /*13310*/  WARPSYNC.COLLECTIVE R15, `(.L_x_2562) ;  /* 0x000000000f087348 */ /* 0x000fea0003c00000 */
[----:B------:R0:W1:Y:S02]  /*13320*/  SHFL.IDX P6, R14, R13, R12, R11 ;  /* 0x0000000c0d0e7389 */ /* 0x00006400000c000b */
[----:B01----:R-:W-:Y:S01]  /*13330*/  ENDCOLLECTIVE ;  /* 0x000000000000791b */ /* 0x003fe20003800000 */
.L_x_2562:
        /* <DEDUP_REMOVED lines=11> */
.L_x_2563:
[----:B------:R-:W-:Y:S02]  /*133f0*/  IMAD.MOV.U32 R13, RZ, RZ, R10 ;  /* 0x000000ffff0d7224 */ /* 0x000fe400078e000a */
[----:B------:R-:W-:Y:S02]  /*13400*/  IMAD.MOV.U32 R12, RZ, RZ, 0x2 ;  /* 0x00000002ff0c7424 */ /* 0x000fe400078e00ff */
[----:B------:R-:W-:-:S07]  /*13410*/  IMAD.MOV.U32 R2, RZ, RZ, R14 ;  /* 0x000000ffff027224 */ /* 0x000fce00078e000e */
[----:B------:R-:W-:Y:S05]  /*13420*/  WARPSYNC.COLLECTIVE R15, `(.L_x_2564) ;  /* 0x000000000f087348 */ /* 0x000fea0003c00000 */
[----:B------:R0:W1:Y:S02]  /*13430*/  SHFL.IDX P6, R14, R13, R12, R11 ;  /* 0x0000000c0d0e7389 */ /* 0x00006400000c000b */
[----:B01----:R-:W-:Y:S01]  /*13440*/  ENDCOLLECTIVE ;  /* 0x000000000000791b */ /* 0x003fe20003800000 */
.L_x_2564:
        /* <DEDUP_REMOVED lines=11> */
.L_x_2565:
[----:B------:R-:W-:Y:S02]  /*13500*/  IMAD.MOV.U32 R13, RZ, RZ, R10 ;  /* 0x000000ffff0d7224 */ /* 0x000fe400078e000a */
[----:B------:R-:W-:Y:S02]  /*13510*/  IMAD.MOV.U32 R12, RZ, RZ, 0x3 ;  /* 0x00000003ff0c7424 */ /* 0x000fe400078e00ff */
[----:B------:R-:W-:-:S07]  /*13520*/  IMAD.MOV.U32 R2, RZ, RZ, R14 ;  /* 0x000000ffff027224 */ /* 0x000fce00078e000e */
[----:B------:R-:W-:Y:S05]  /*13530*/  WARPSYNC.COLLECTIVE R15, `(.L_x_2566) ;  /* 0x000000000f087348 */ /* 0x000fea0003c00000 */
[----:B------:R0:W1:Y:S02]  /*13540*/  SHFL.IDX P6, R14, R13, R12, R11 ;  /* 0x0000000c0d0e7389 */ /* 0x00006400000c000b */
[----:B01----:R-:W-:Y:S01]  /*13550*/  ENDCOLLECTIVE ;  /* 0x000000000000791b */ /* 0x003fe20003800000 */
.L_x_2566:
        /* <DEDUP_REMOVED lines=11> */
.L_x_2567:
[----:B------:R-:W-:Y:S02]  /*13610*/  IMAD.MOV.U32 R13, RZ, RZ, R10 ;  /* 0x000000ffff0d7224 */ /* 0x000fe400078e000a */
[----:B------:R-:W-:Y:S02]  /*13620*/  IMAD.MOV.U32 R12, RZ, RZ, 0x4 ;  /* 0x00000004ff0c7424 */ /* 0x000fe400078e00ff */
[----:B------:R-:W-:-:S07]  /*13630*/  IMAD.MOV.U32 R2, RZ, RZ, R14 ;  /* 0x000000ffff027224 */ /* 0x000fce00078e000e */
[----:B------:R-:W-:Y:S05]  /*13640*/  WARPSYNC.COLLECTIVE R15, `(.L_x_2568) ;  /* 0x000000000f087348 */ /* 0x000fea0003c00000 */
[----:B------:R0:W1:Y:S02]  /*13650*/  SHFL.IDX P6, R14, R13, R12, R11 ;  /* 0x0000000c0d0e7389 */ /* 0x00006400000c000b */
[----:B01----:R-:W-:Y:S01]  /*13660*/  ENDCOLLECTIVE ;  /* 0x000000000000791b */ /* 0x003fe20003800000 */
.L_x_2568:
        /* <DEDUP_REMOVED lines=11> */
.L_x_2569:
[----:B------:R-:W-:Y:S02]  /*13720*/  IMAD.MOV.U32 R13, RZ, RZ, R10 ;  /* 0x000000ffff0d7224 */ /* 0x000fe400078e000a */
[----:B------:R-:W-:Y:S02]  /*13730*/  IMAD.MOV.U32 R12, RZ, RZ, 0x5 ;  /* 0x00000005ff0c7424 */ /* 0x000fe400078e00ff */
[----:B------:R-:W-:-:S07]  /*13740*/  IMAD.MOV.U32 R2, RZ, RZ, R14 ;  /* 0x000000ffff027224 */ /* 0x000fce00078e000e */
[----:B------:R-:W-:Y:S05]  /*13750*/  WARPSYNC.COLLECTIVE R15, `(.L_x_2570) ;  /* 0x000000000f087348 */ /* 0x000fea0003c00000 */
[----:B------:R0:W1:Y:S02]  /*13760*/  SHFL.IDX P6, R14, R13, R12, R11 ;  /* 0x0000000c0d0e7389 */ /* 0x00006400000c000b */
[----:B01----:R-:W-:Y:S01]  /*13770*/  ENDCOLLECTIVE ;  /* 0x000000000000791b */ /* 0x003fe20003800000 */
.L_x_2570:
[----:B------:R-:W-:-:S05]  /*13780*/  IADD3 R2, P0, R2, R7, RZ ;  /* 0x0000000702027210 */ /* 0x000fca0007f1e0ff */
[----:B------:R-:W-:-:S05]  /*13790*/  IMAD.X R3, RZ, RZ, R3, P0 ;  /* 0x000000ffff037224 */ /* 0x000fca00000e0603 */
        /* <DEDUP_REMOVED lines=9> */
.L_x_2571:
[----:B------:R-:W-:Y:S02]  /*13830*/  IMAD.MOV.U32 R13, RZ, RZ, R10 ;  /* 0x000000ffff0d7224 */ /* 0x000fe400078e000a */
[----:B------:R-:W-:Y:S02]  /*13840*/  IMAD.MOV.U32 R12, RZ, RZ, 0x6 ;  /* 0x00000006ff0c7424 */ /* 0x000fe400078e00ff */
[----:B------:R-:W-:-:S07]  /*13850*/  IMAD.MOV.U32 R2, RZ, RZ, R14 ;  /* 0x000000ffff027224 */ /* 0x000fce00078e000e */
[----:B------:R-:W-:Y:S05]  /*13860*/  WARPSYNC.COLLECTIVE R15, `(.L_x_2572) ;  /* 0x000000000f087348 */ /* 0x000fea0003c00000 */
[----:B------:R0:W1:Y:S02]  /*13870*/  SHFL.IDX P6, R14, R13, R12, R11 ;  /* 0x0000000c0d0e7389 */ /* 0x00006400000c000b */
[----:B01----:R-:W-:Y:S01]  /*13880*/  ENDCOLLECTIVE ;  /* 0x000000000000791b */ /* 0x003fe20003800000 */
.L_x_2572:
        /* <DEDUP_REMOVED lines=11> */
.L_x_2573:
[----:B------:R-:W-:Y:S02]  /*13940*/  IMAD.MOV.U32 R13, RZ, RZ, R10 ;  /* 0x000000ffff0d7224 */ /* 0x000fe400078e000a */
[----:B------:R-:W-:Y:S02]  /*13950*/  IMAD.MOV.U32 R12, RZ, RZ, 0x7 ;  /* 0x00000007ff0c7424 */ /* 0x000fe400078e00ff */
[----:B------:R-:W-:-:S07]  /*13960*/  IMAD.MOV.U32 R2, RZ, RZ, R14 ;  /* 0x000000ffff027224 */ /* 0x000fce00078e000e */
[----:B------:R-:W-:Y:S05]  /*13970*/  WARPSYNC.COLLECTIVE R15, `(.L_x_2574) ;  /* 0x000000000f087348 */ /* 0x000fea0003c00000 */
[----:B------:R0:W1:Y:S02]  /*13980*/  SHFL.IDX P6, R14, R13, R12, R11 ;  /* 0x0000000c0d0e7389 */ /* 0x00006400000c000b */
[----:B01----:R-:W-:Y:S01]  /*13990*/  ENDCOLLECTIVE ;  /* 0x000000000000791b */ /* 0x003fe20003800000 */
.L_x_2574:
        /* <DEDUP_REMOVED lines=11> */
.L_x_2575:
[----:B------:R-:W-:Y:S01]  /*13a50*/  IMAD.MOV.U32 R2, RZ, RZ, R14 ;  /* 0x000000ffff027224 */ /* 0x000fe200078e000e */
[----:B------:R-:W-:Y:S06]  /*13a60*/  BRA `(.L_x_2576) ;  /* 0xffffffb400447947 */ /* 0x000fec000383ffff */
.L_x_2469:
[----:B-1----:R1:W2:Y:S02]  /*13a70*/  SYNCS.PHASECHK.TRANS64.TRYWAIT P0, [R5+URZ+0x16860], R2 ;  /* 0x01686002050075a7 */ /* 0x0022a4000800017f */
[----:B--2---:R-:W-:Y:S05]  /*13a80*/  @!P0 NANOSLEEP.SYNCS 0x989680 ;  /* 0x009896800000895d */ /* 0x004fea0003900000 */
[----:B------:R-:W2:Y:S02]  /*13a90*/  @!P0 SYNCS.PHASECHK.TRANS64 P0, [R5+URZ+0x16860], R2 ;  /* 0x01686002050085a7 */ /* 0x000ea4000800007f */
[----:B--2---:R-:W-:Y:S05]  /*13aa0*/  @!P0 BRA `(.L_x_2469) ;  /* 0xfffffffc00f08947 */ /* 0x004fea000383ffff */
[----:B------:R-:W-:Y:S05]  /*13ab0*/  BRA `(.L_x_2577) ;  /* 0xffffffb4009c7947 */ /* 0x000fea000383ffff */
.L_x_2470:
        /* <DEDUP_REMOVED lines=8> */
.L_x_2579:
[----:B------:R-:W-:Y:S05]  /*13b40*/  BSYNC B1 ;  /* 0x0000000000017941 */ /* 0x000fea0003800000 */
.L_x_2578:
        /* <DEDUP_REMOVED lines=10> */
.L_x_2580:
[----:B------:R-:W-:Y:S01]  /*13bf0*/  IMAD.MOV.U32 R13, RZ, RZ, R23 ;  /* 0x000000ffff0d7224 */ /* 0x000fe200078e0017 */
[----:B------:R-:W-:Y:S01]  /*13c00*/  MOV R12, 0x1 ;  /* 0x00000001000c7802 */ /* 0x000fe20000000f00 */
[----:B------:R-:W-:-:S07]  /*13c10*/  IMAD.MOV.U32 R2, RZ, RZ, R14 ;  /* 0x000000ffff027224 */ /* 0x000fce00078e000e */
[----:B------:R-:W-:Y:S05]  /*13c20*/  WARPSYNC.COLLECTIVE R15, `(.L_x_2581) ;  /* 0x000000000f087348 */ /* 0x000fea0003c00000 */
[----:B------:R0:W1:Y:S02]  /*13c30*/  SHFL.IDX P6, R14, R13, R12, R11 ;  /* 0x0000000c0d0e7389 */ /* 0x00006400000c000b */
[----:B01----:R-:W-:Y:S01]  /*13c40*/  ENDCOLLECTIVE ;  /* 0x000000000000791b */ /* 0x003fe20003800000 */
.L_x_2581:
        /* <DEDUP_REMOVED lines=12> */
.L_x_2582:
[----:B------:R-:W-:Y:S02]  /*13d10*/  IMAD.MOV.U32 R13, RZ, RZ, R23 ;  /* 0x000000ffff0d7224 */ /* 0x000fe400078e0017 */
[----:B------:R-:W-:Y:S02]  /*13d20*/  IMAD.MOV.U32 R12, RZ, RZ, 0x2 ;  /* 0x00000002ff0c7424 */ /* 0x000fe400078e00ff */
[----:B------:R-:W-:-:S07]  /*13d30*/  IMAD.MOV.U32 R2, RZ, RZ, R14 ;  /* 0x000000ffff027224 */ /* 0x000fce00078e000e */
[----:B------:R-:W-:Y:S05]  /*13d40*/  WARPSYNC.COLLECTIVE R15, `(.L_x_2583) ;  /* 0x000000000f087348 */ /* 0x000fea0003c00000 */
[----:B------:R0:W1:Y:S02]  /*13d50*/  SHFL.IDX P6, R14, R13, R12, R11 ;  /* 0x0000000c0d0e7389 */ /* 0x00006400000c000b */
[----:B01----:R-:W-:Y:S01]  /*13d60*/  ENDCOLLECTIVE ;  /* 0x000000000000791b */ /* 0x003fe20003800000 */
.L_x_2583:
        /* <DEDUP_REMOVED lines=12> */
.L_x_2584:
[----:B------:R-:W-:Y:S02]  /*13e30*/  IMAD.MOV.U32 R13, RZ, RZ, R23 ;  /* 0x000000ffff0d7224 */ /* 0x000fe400078e0017 */
[----:B------:R-:W-:Y:S02]  /*13e40*/  IMAD.MOV.U32 R12, RZ, RZ, 0x3 ;  /* 0x00000003ff0c7424 */ /* 0x000fe400078e00ff */
[----:B------:R-:W-:-:S07]  /*13e50*/  IMAD.MOV.U32 R2, RZ, RZ, R14 ;  /* 0x000000ffff027224 */ /* 0x000fce00078e000e */
[----:B------:R-:W-:Y:S05]  /*13e60*/  WARPSYNC.COLLECTIVE R15, `(.L_x_2585) ;  /* 0x000000000f087348 */ /* 0x000fea0003c00000 */
[----:B------:R0:W1:Y:S02]  /*13e70*/  SHFL.IDX P6, R14, R13, R12, R11 ;  /* 0x0000000c0d0e7389 */ /* 0x00006400000c000b */
[----:B01----:R-:W-:Y:S01]  /*13e80*/  ENDCOLLECTIVE ;  /* 0x000000000000791b */ /* 0x003fe20003800000 */
.L_x_2585:
        /* <DEDUP_REMOVED lines=12> */
.L_x_2586:
[----:B------:R-:W-:Y:S02]  /*13f50*/  IMAD.MOV.U32 R13, RZ, RZ, R23 ;  /* 0x000000ffff0d7224 */ /* 0x000fe400078e0017 */
[----:B------:R-:W-:Y:S02]  /*13f60*/  IMAD.MOV.U32 R12, RZ, RZ, 0x4 ;  /* 0x00000004ff0c7424 */ /* 0x000fe400078e00ff */
[----:B------:R-:W-:-:S07]  /*13f70*/  IMAD.MOV.U32 R2, RZ, RZ, R14 ;  /* 0x000000ffff027224 */ /* 0x000fce00078e000e */
[----:B------:R-:W-:Y:S05]  /*13f80*/  WARPSYNC.COLLECTIVE R15, `(.L_x_2587) ;  /* 0x000000000f087348 */ /* 0x000fea0003c00000 */
[----:B------:R0:W1:Y:S02]  /*13f90*/  SHFL.IDX P6, R14, R13, R12, R11 ;  /* 0x0000000c0d0e7389 */ /* 0x00006400000c000b */
[----:B01----:R-:W-:Y:S01]  /*13fa0*/  ENDCOLLECTIVE ;  /* 0x000000000000791b */ /* 0x003fe20003800000 */
.L_x_2587:
        /* <DEDUP_REMOVED lines=12> */
.L_x_2588:
[----:B------:R-:W-:Y:S02]  /*14070*/  IMAD.MOV.U32 R13, RZ, RZ, R23 ;  /* 0x000000ffff0d7224 */ /* 0x000fe400078e0017 */
[----:B------:R-:W-:Y:S02]  /*14080*/  IMAD.MOV.U32 R12, RZ, RZ, 0x5 ;  /* 0x00000005ff0c7424 */ /* 0x000fe400078e00ff */
[----:B------:R-:W-:-:S07]  /*14090*/  IMAD.MOV.U32 R2, RZ, RZ, R14 ;  /* 0x000000ffff027224 */ /* 0x000fce00078e000e */
[----:B------:R-:W-:Y:S05]  /*140a0*/  WARPSYNC.COLLECTIVE R15, `(.L_x_2589) ;  /* 0x000000000f087348 */ /* 0x000fea0003c00000 */
[----:B------:R0:W1:Y:S02]  /*140b0*/  SHFL.IDX P6, R14, R13, R12, R11 ;  /* 0x0000000c0d0e7389 */ /* 0x00006400000c000b */
[----:B01----:R-:W-:Y:S01]  /*140c0*/  ENDCOLLECTIVE ;  /* 0x000000000000791b */ /* 0x003fe20003800000 */
.L_x_2589:
        /* <DEDUP_REMOVED lines=12> */
.L_x_2590:
[----:B------:R-:W-:Y:S02]  /*14190*/  IMAD.MOV.U32 R13, RZ, RZ, R23 ;  /* 0x000000ffff0d7224 */ /* 0x000fe400078e0017 */
[----:B------:R-:W-:Y:S01]  /*141a0*/  IMAD.MOV.U32 R12, RZ, RZ, 0x6 ;  /* 0x00000006ff0c7424 */ /* 0x000fe200078e00ff */
[----:B------:R-:W-:-:S07]  /*141b0*/  MOV R2, R14 ;  /* 0x0000000e00027202 */ /* 0x000fce0000000f00 */
[----:B------:R-:W-:Y:S05]  /*141c0*/  WARPSYNC.COLLECTIVE R15, `(.L_x_2591) ;  /* 0x000000000f087348 */ /* 0x000fea0003c00000 */
[----:B------:R0:W1:Y:S02]  /*141d0*/  SHFL.IDX P6, R14, R13, R12, R11 ;  /* 0x0000000c0d0e7389 */ /* 0x00006400000c000b */
[----:B01----:R-:W-:Y:S01]  /*141e0*/  ENDCOLLECTIVE ;  /* 0x000000000000791b */ /* 0x003fe20003800000 */
.L_x_2591:
        /* <DEDUP_REMOVED lines=12> */
.L_x_2592:
[----:B------:R-:W-:Y:S02]  /*142b0*/  IMAD.MOV.U32 R13, RZ, RZ, R23 ;  /* 0x000000ffff0d7224 */ /* 0x000fe400078e0017 */
[----:B------:R-:W-:Y:S02]  /*142c0*/  IMAD.MOV.U32 R12, RZ, RZ, 0x7 ;  /* 0x00000007ff0c7424 */ /* 0x000fe400078e00ff */
[----:B------:R-:W-:-:S07]  /*142d0*/  IMAD.MOV.U32 R2, RZ, RZ, R14 ;  /* 0x000000ffff027224 */ /* 0x000fce00078e000e */
[----:B------:R-:W-:Y:S05]  /*142e0*/  WARPSYNC.COLLECTIVE R15, `(.L_x_2593) ;  /* 0x000000000f087348 */ /* 0x000fea0003c00000 */
[----:B------:R0:W1:Y:S02]  /*142f0*/  SHFL.IDX P6, R14, R13, R12, R11 ;  /* 0x0000000c0d0e7389 */ /* 0x00006400000c000b */
[----:B01----:R-:W-:Y:S01]  /*14300*/  ENDCOLLECTIVE ;  /* 0x000000000000791b */ /* 0x003fe20003800000 */
.L_x_2593:
        /* <DEDUP_REMOVED lines=11> */
.L_x_2594:
[----:B------:R-:W-:Y:S01]  /*143c0*/  IMAD.MOV.U32 R2, RZ, RZ, R14 ;  /* 0x000000ffff027224 */ /* 0x000fe200078e000e */
[----:B------:R-:W-:Y:S06]  /*143d0*/  BRA `(.L_x_2595) ;  /* 0xffffffb000487947 */ /* 0x000fec000383ffff */
.L_x_2478:
[----:B0-----:R0:W1:Y:S02]  /*143e0*/  SYNCS.PHASECHK.TRANS64.TRYWAIT P0, [R0+URZ+0x16860], R3 ;  /* 0x01686003000075a7 */ /* 0x001064000800017f */
[----:B-1----:R-:W-:Y:S05]  /*143f0*/  @!P0 NANOSLEEP.SYNCS 0x989680 ;  /* 0x009896800000895d */ /* 0x002fea0003900000 */
[----:B------:R-:W1:Y:S02]  /*14400*/  @!P0 SYNCS.PHASECHK.TRANS64 P0, [R0+URZ+0x16860], R3 ;  /* 0x01686003000085a7 */ /* 0x000e64000800007f */
[----:B-1----:R-:W-:Y:S05]  /*14410*/  @!P0 BRA `(.L_x_2478) ;  /* 0xfffffffc00f08947 */ /* 0x002fea000383ffff */
[----:B------:R-:W-:Y:S05]  /*14420*/  BRA `(.L_x_2596) ;  /* 0xffffffb4005c7947 */ /* 0x000fea000383ffff */
.L_x_2479:
        /* <DEDUP_REMOVED lines=8> */
.L_x_2598:
[----:B------:R-:W-:Y:S05]  /*144b0*/  BSYNC B0 ;  /* 0x0000000000007941 */ /* 0x000fea0003800000 */
.L_x_2597:
        /* <DEDUP_REMOVED lines=10> */
.L_x_2599:
[----:B------:R-:W-:Y:S02]  /*14560*/  IMAD R4, R4, 0x2, R22 ;  /* 0x0000000204047824 */ /* 0x000fe400078e0216 */
[----:B------:R-:W-:Y:S02]  /*14570*/  IMAD.MOV.U32 R13, RZ, RZ, R23 ;  /* 0x000000ffff0d7224 */ /* 0x000fe400078e0017 */
[----:B------:R-:W-:Y:S01]  /*14580*/  IMAD.MOV.U32 R12, RZ, RZ, 0x1 ;  /* 0x00000001ff0c7424 */ /* 0x000fe200078e00ff */
[----:B------:R-:W-:-:S13]  /*14590*/  IADD3 R2, P1, R14, R5, RZ ;  /* 0x000000050e027210 */ /* 0x000fda0007f3e0ff */
[----:B------:R-:W-:Y:S05]  /*145a0*/  WARPSYNC.COLLECTIVE R15, `(.L_x_2600) ;  /* 0x000000000f087348 */ /* 0x000fea0003c00000 */
[----:B------:R0:W1:Y:S02]  /*145b0*/  SHFL.IDX P6, R14, R13, R12, R11 ;  /* 0x0000000c0d0e7389 */ /* 0x00006400000c000b */
[----:B01----:R-:W-:Y:S01]  /*145c0*/  ENDCOLLECTIVE ;  /* 0x000000000000791b */ /* 0x003fe20003800000 */
.L_x_2600:
[----:B------:R-:W-:-:S05]  /*145d0*/  IMAD.X R3, RZ, RZ, R3, P1 ;  /* 0x000000ffff037224 */ /* 0x000fca00008e0603 */
        /* <DEDUP_REMOVED lines=10> */
.L_x_2601:
[----:B------:R-:W-:Y:S02]  /*14680*/  IMAD.MOV.U32 R13, RZ, RZ, R23 ;  /* 0x000000ffff0d7224 */ /* 0x000fe400078e0017 */
[----:B------:R-:W-:Y:S02]  /*14690*/  IMAD.MOV.U32 R12, RZ, RZ, 0x2 ;  /* 0x00000002ff0c7424 */ /* 0x000fe400078e00ff */
[----:B------:R-:W-:-:S07]  /*146a0*/  IMAD.MOV.U32 R9, RZ, RZ, R14 ;  /* 0x000000ffff097224 */ /* 0x000fce00078e000e */
[----:B------:R-:W-:Y:S05]  /*146b0*/  WARPSYNC.COLLECTIVE R15, `(.L_x_2602) ;  /* 0x000000000f087348 */ /* 0x000fea0003c00000 */
[----:B------:R0:W1:Y:S02]  /*146c0*/  SHFL.IDX P6, R14, R13, R12, R11 ;  /* 0x0000000c0d0e7389 */ /* 0x00006400000c000b */
[----:B01----:R-:W-:Y:S01]  /*146d0*/  ENDCOLLECTIVE ;  /* 0x000000000000791b */ /* 0x003fe20003800000 */
.L_x_2602:
        /* <DEDUP_REMOVED lines=12> */
.L_x_2603:
[----:B------:R-:W-:Y:S02]  /*147a0*/  IMAD.MOV.U32 R13, RZ, RZ, R23 ;  /* 0x000000ffff0d7224 */ /* 0x000fe400078e0017 */
[----:B------:R-:W-:Y:S02]  /*147b0*/  IMAD.MOV.U32 R12, RZ, RZ, 0x3 ;  /* 0x00000003ff0c7424 */ /* 0x000fe400078e00ff */
[----:B------:R-:W-:-:S07]  /*147c0*/  IMAD.MOV.U32 R10, RZ, RZ, R14 ;  /* 0x000000ffff0a7224 */ /* 0x000fce00078e000e */
[----:B------:R-:W-:Y:S05]  /*147d0*/  WARPSYNC.COLLECTIVE R15, `(.L_x_2604) ;  /* 0x000000000f087348 */ /* 0x000fea0003c00000 */
[----:B------:R0:W1:Y:S02]  /*147e0*/  SHFL.IDX P6, R14, R13, R12, R11 ;  /* 0x0000000c0d0e7389 */ /* 0x00006400000c000b */
[----:B01----:R-:W-:Y:S01]  /*147f0*/  ENDCOLLECTIVE ;  /* 0x000000000000791b */ /* 0x003fe20003800000 */
.L_x_2604:
        /* <DEDUP_REMOVED lines=12> */
.L_x_2605:
[----:B------:R-:W-:Y:S02]  /*148c0*/  IMAD.MOV.U32 R13, RZ, RZ, R23 ;  /* 0x000000ffff0d7224 */ /* 0x000fe400078e0017 */
[----:B------:R-:W-:Y:S02]  /*148d0*/  IMAD.MOV.U32 R12, RZ, RZ, 0x4 ;  /* 0x00000004ff0c7424 */ /* 0x000fe400078e00ff */
[----:B------:R-:W-:-:S07]  /*148e0*/  IMAD.MOV.U32 R9, RZ, RZ, R14 ;  /* 0x000000ffff097224 */ /* 0x000fce00078e000e */
[----:B------:R-:W-:Y:S05]  /*148f0*/  WARPSYNC.COLLECTIVE R15, `(.L_x_2606) ;  /* 0x000000000f087348 */ /* 0x000fea0003c00000 */
[----:B------:R0:W1:Y:S02]  /*14900*/  SHFL.IDX P6, R14, R13, R12, R11 ;  /* 0x0000000c0d0e7389 */ /* 0x00006400000c000b */
[----:B01----:R-:W-:Y:S01]  /*14910*/  ENDCOLLECTIVE ;  /* 0x000000000000791b */ /* 0x003fe20003800000 */
.L_x_2606:
        /* <DEDUP_REMOVED lines=12> */
.L_x_2607:
[----:B------:R-:W-:Y:S02]  /*149e0*/  IMAD.MOV.U32 R13, RZ, RZ, R23 ;  /* 0x000000ffff0d7224 */ /* 0x000fe400078e0017 */
[----:B------:R-:W-:Y:S02]  /*149f0*/  IMAD.MOV.U32 R12, RZ, RZ, 0x5 ;  /* 0x00000005ff0c7424 */ /* 0x000fe400078e00ff */
[----:B------:R-:W-:-:S07]  /*14a00*/  IMAD.MOV.U32 R10, RZ, RZ, R14 ;  /* 0x000000ffff0a7224 */ /* 0x000fce00078e000e */
[----:B------:R-:W-:Y:S05]  /*14a10*/  WARPSYNC.COLLECTIVE R15, `(.L_x_2608) ;  /* 0x000000000f087348 */ /* 0x000fea0003c00000 */
[----:B------:R0:W1:Y:S02]  /*14a20*/  SHFL.IDX P6, R14, R13, R12, R11 ;  /* 0x0000000c0d0e7389 */ /* 0x00006400000c000b */
[----:B01----:R-:W-:Y:S01]  /*14a30*/  ENDCOLLECTIVE ;  /* 0x000000000000791b */ /* 0x003fe20003800000 */
.L_x_2608:
        /* <DEDUP_REMOVED lines=12> */
.L_x_2609:
[----:B------:R-:W-:Y:S02]  /*14b00*/  IMAD.MOV.U32 R13, RZ, RZ, R23 ;  /* 0x000000ffff0d7224 */ /* 0x000fe400078e0017 */
[----:B------:R-:W-:Y:S02]  /*14b10*/  IMAD.MOV.U32 R12, RZ, RZ, 0x6 ;  /* 0x00000006ff0c7424 */ /* 0x000fe400078e00ff */
[----:B------:R-:W-:-:S07]  /*14b20*/  IMAD.MOV.U32 R9, RZ, RZ, R14 ;  /* 0x000000ffff097224 */ /* 0x000fce00078e000e */
[----:B------:R-:W-:Y:S05]  /*14b30*/  WARPSYNC.COLLECTIVE R15, `(.L_x_2610) ;  /* 0x000000000f087348 */ /* 0x000fea0003c00000 */
[----:B------:R0:W1:Y:S02]  /*14b40*/  SHFL.IDX P6, R14, R13, R12, R11 ;  /* 0x0000000c0d0e7389 */ /* 0x00006400000c000b */
[----:B01----:R-:W-:Y:S01]  /*14b50*/  ENDCOLLECTIVE ;  /* 0x000000000000791b */ /* 0x003fe20003800000 */
.L_x_2610:
        /* <DEDUP_REMOVED lines=12> */
.L_x_2611:
[----:B------:R-:W-:Y:S02]  /*14c20*/  IMAD.MOV.U32 R13, RZ, RZ, R23 ;  /* 0x000000ffff0d7224 */ /* 0x000fe400078e0017 */
[----:B------:R-:W-:Y:S01]  /*14c30*/  IMAD.MOV.U32 R12, RZ, RZ, 0x7 ;  /* 0x00000007ff0c7424 */ /* 0x000fe200078e00ff */
[----:B------:R-:W-:-:S13]  /*14c40*/  IADD3 R2, P1, R14, R5, RZ ;  /* 0x000000050e027210 */ /* 0x000fda0007f3e0ff */
[----:B------:R-:W-:Y:S05]  /*14c50*/  WARPSYNC.COLLECTIVE R15, `(.L_x_2612) ;  /* 0x000000000f087348 */ /* 0x000fea0003c00000 */
[----:B------:R0:W1:Y:S02]  /*14c60*/  SHFL.IDX P6, R14, R13, R12, R11 ;  /* 0x0000000c0d0e7389 */ /* 0x00006400000c000b */
[----:B01----:R-:W-:Y:S01]  /*14c70*/  ENDCOLLECTIVE ;  /* 0x000000000000791b */ /* 0x003fe20003800000 */
.L_x_2612:
        /* <DEDUP_REMOVED lines=10> */
.L_x_2613:
[----:B------:R-:W-:Y:S05]  /*14d20*/  BRA `(.L_x_2614) ;  /* 0xffffffb000107947 */ /* 0x000fea000383ffff */
.L_x_2484:
        /* <DEDUP_REMOVED lines=8> */
.L_x_2616:
[----:B------:R-:W-:Y:S05]  /*14db0*/  BSYNC B0 ;  /* 0x0000000000007941 */ /* 0x000fea0003800000 */
.L_x_2615:
        /* <DEDUP_REMOVED lines=9> */
.L_x_2617:
        /* <DEDUP_REMOVED lines=23> */
.L_x_2618:
[----:B------:R-:W-:Y:S02]  /*14fc0*/  MOV R12, 0x2 ;  /* 0x00000002000c7802 */ /* 0x000fe40000000f00 */
[----:B------:R-:W-:-:S05]  /*14fd0*/  SEL R4, R14, RZ, P1 ;  /* 0x000000ff0e047207 */ /* 0x000fca0000800000 */
[----:B------:R-:W-:-:S04]  /*14fe0*/  IMAD.IADD R4, R13, 0x1, R4 ;  /* 0x000000010d047824 */ /* 0x000fc800078e0204 */
[----:B------:R-:W-:-:S07]  /*14ff0*/  IMAD.MOV.U32 R13, RZ, RZ, R4 ;  /* 0x000000ffff0d7224 */ /* 0x000fce00078e0004 */
[----:B------:R-:W-:Y:S05]  /*15000*/  WARPSYNC.COLLECTIVE R15, `(.L_x_2619) ;  /* 0x000000000f087348 */ /* 0x000fea0003c00000 */
[----:B------:R0:W1:Y:S02]  /*15010*/  SHFL.UP P6, R14, R13, R12, R11 ;  /* 0x0400000c0d0e7389 */ /* 0x00006400000c000b */
[----:B01----:R-:W-:Y:S01]  /*15020*/  ENDCOLLECTIVE ;  /* 0x000000000000791b */ /* 0x003fe20003800000 */
.L_x_2619:
[----:B------:R-:W-:Y:S01]  /*15030*/  IMAD.MOV.U32 R12, RZ, RZ, 0x4 ;  /* 0x00000004ff0c7424 */ /* 0x000fe200078e00ff */
[----:B------:R-:W-:-:S05]  /*15040*/  SEL R3, R14, RZ, P2 ;  /* 0x000000ff0e037207 */ /* 0x000fca0001000000 */
[----:B------:R-:W-:-:S04]  /*15050*/  IMAD.IADD R2, R4, 0x1, R3 ;  /* 0x0000000104027824 */ /* 0x000fc800078e0203 */
[----:B------:R-:W-:-:S07]  /*15060*/  IMAD.MOV.U32 R13, RZ, RZ, R2 ;  /* 0x000000ffff0d7224 */ /* 0x000fce00078e0002 */
[----:B------:R-:W-:Y:S05]  /*15070*/  WARPSYNC.COLLECTIVE R15, `(.L_x_2620) ;  /* 0x000000000f087348 */ /* 0x000fea0003c00000 */
[----:B------:R0:W1:Y:S02]  /*15080*/  SHFL.UP P6, R14, R13, R12, R11 ;  /* 0x0400000c0d0e7389 */ /* 0x00006400000c000b */
[----:B01----:R-:W-:Y:S01]  /*15090*/  ENDCOLLECTIVE ;  /* 0x000000000000791b */ /* 0x003fe20003800000 */
.L_x_2620:
[----:B------:R-:W-:Y:S01]  /*150a0*/  IMAD.MOV.U32 R12, RZ, RZ, 0x8 ;  /* 0x00000008ff0c7424 */ /* 0x000fe200078e00ff */
[----:B------:R-:W-:-:S05]  /*150b0*/  SEL R3, R14, RZ, P3 ;  /* 0x000000ff0e037207 */ /* 0x000fca0001800000 */
[----:B------:R-:W-:-:S04]  /*150c0*/  IMAD.IADD R3, R2, 0x1, R3 ;  /* 0x0000000102037824 */ /* 0x000fc800078e0203 */
[----:B------:R-:W-:-:S07]  /*150d0*/  IMAD.MOV.U32 R13, RZ, RZ, R3 ;  /* 0x000000ffff0d7224 */ /* 0x000fce00078e0003 */
[----:B------:R-:W-:Y:S05]  /*150e0*/  WARPSYNC.COLLECTIVE R15, `(.L_x_2621) ;  /* 0x000000000f087348 */ /* 0x000fea0003c00000 */
[----:B------:R0:W1:Y:S02]  /*150f0*/  SHFL.UP P6, R14, R13, R12, R11 ;  /* 0x0400000c0d0e7389 */ /* 0x00006400000c000b */
[----:B01----:R-:W-:Y:S01]  /*15100*/  ENDCOLLECTIVE ;  /* 0x000000000000791b */ /* 0x003fe20003800000 */
.L_x_2621:
[----:B------:R-:W-:Y:S01]  /*15110*/  IMAD.MOV.U32 R12, RZ, RZ, 0x10 ;  /* 0x00000010ff0c7424 */ /* 0x000fe200078e00ff */
[----:B------:R-:W-:-:S05]  /*15120*/  SEL R4, R14, RZ, P4 ;  /* 0x000000ff0e047207 */ /* 0x000fca0002000000 */
[----:B------:R-:W-:-:S04]  /*15130*/  IMAD.IADD R4, R3, 0x1, R4 ;  /* 0x0000000103047824 */ /* 0x000fc800078e0204 */
[----:B------:R-:W-:-:S07]  /*15140*/  IMAD.MOV.U32 R13, RZ, RZ, R4 ;  /* 0x000000ffff0d7224 */ /* 0x000fce00078e0004 */
[----:B------:R-:W-:Y:S05]  /*15150*/  WARPSYNC.COLLECTIVE R15, `(.L_x_2622) ;  /* 0x000000000f087348 */ /* 0x000fea0003c00000 */
[----:B------:R0:W1:Y:S02]  /*15160*/  SHFL.UP P6, R14, R13, R12, R11 ;  /* 0x0400000c0d0e7389 */ /* 0x00006400000c000b */
[----:B01----:R-:W-:Y:S01]  /*15170*/  ENDCOLLECTIVE ;  /* 0x000000000000791b */ /* 0x003fe20003800000 */
.L_x_2622:
        /* <DEDUP_REMOVED lines=8> */
.L_x_2623:
[----:B------:R-:W-:Y:S05]  /*15200*/  BRA `(.L_x_2624) ;  /* 0xffffffb000207947 */ /* 0x000fea000383ffff */
.L_x_2487:
[----:B------:R-:W-:Y:S01]  /*15210*/  BSSY B0, `(.L_x_2625) ;  /* 0x0000007000007945 */ /* 0x000fe20003800000 */
[----:B------:R-:W-:Y:S02]  /*15220*/  IMAD.MOV.U32 R12, RZ, RZ, 0x1 ;  /* 0x00000001ff0c7424 */ /* 0x000fe400078e00ff */
[----:B------:R-:W-:Y:S02]  /*15230*/  IMAD.MOV.U32 R11, RZ, RZ, RZ ;  /* 0x000000ffff0b7224 */ /* 0x000fe400078e00ff */
[----:B------:R-:W-:-:S07]  /*15240*/  IMAD.MOV.U32 R15, RZ, RZ, -0x1 ;  /* 0xffffffffff0f7424 */ /* 0x000fce00078e00ff */
[----:B------:R-:W-:Y:S05]  /*15250*/  WARPSYNC.COLLECTIVE R15, `(.L_x_2626) ;  /* 0x000000000f087348 */ /* 0x000fea0003c00000 */
[----:B------:R0:W1:Y:S02]  /*15260*/  SHFL.UP P6, R14, R13, R12, R11 ;  /* 0x0400000c0d0e7389 */ /* 0x00006400000c000b */
[----:B01----:R-:W-:Y:S01]  /*15270*/  ENDCOLLECTIVE ;  /* 0x000000000000791b */ /* 0x003fe20003800000 */
.L_x_2626:
[----:B------:R-:W-:Y:S05]  /*15280*/  BSYNC B0 ;  /* 0x0000000000007941 */ /* 0x000fea0003800000 */
.L_x_2625:
        /* <DEDUP_REMOVED lines=8> */
.L_x_2627:
[----:B------:R-:W-:Y:S01]  /*15310*/  IMAD.MOV.U32 R12, RZ, RZ, 0x4 ;  /* 0x00000004ff0c7424 */ /* 0x000fe200078e00ff */
[----:B------:R-:W-:-:S05]  /*15320*/  SEL R2, R14, RZ, P2 ;  /* 0x000000ff0e027207 */ /* 0x000fca0001000000 */
[----:B------:R-:W-:-:S04]  /*15330*/  IMAD.IADD R2, R13, 0x1, R2 ;  /* 0x000000010d027824 */ /* 0x000fc800078e0202 */
[----:B------:R-:W-:-:S07]  /*15340*/  IMAD.MOV.U32 R13, RZ, RZ, R2 ;  /* 0x000000ffff0d7224 */ /* 0x000fce00078e0002 */
[----:B------:R-:W-:Y:S05]  /*15350*/  WARPSYNC.COLLECTIVE R15, `(.L_x_2628) ;  /* 0x000000000f087348 */ /* 0x000fea0003c00000 */
[----:B------:R0:W1:Y:S02]  /*15360*/  SHFL.UP P6, R14, R13, R12, R11 ;  /* 0x0400000c0d0e7389 */ /* 0x00006400000c000b */
[----:B01----:R-:W-:Y:S01]  /*15370*/  ENDCOLLECTIVE ;  /* 0x000000000000791b */ /* 0x003fe20003800000 */
.L_x_2628:
[----:B------:R-:W-:Y:S01]  /*15380*/  IMAD.MOV.U32 R12, RZ, RZ, 0x8 ;  /* 0x00000008ff0c7424 */ /* 0x000fe200078e00ff */
[----:B------:R-:W-:-:S05]  /*15390*/  SEL R3, R14, RZ, P3 ;  /* 0x000000ff0e037207 */ /* 0x000fca0001800000 */
[----:B------:R-:W-:-:S04]  /*153a0*/  IMAD.IADD R3, R2, 0x1, R3 ;  /* 0x0000000102037824 */ /* 0x000fc800078e0203 */
[----:B------:R-:W-:-:S07]  /*153b0*/  IMAD.MOV.U32 R13, RZ, RZ, R3 ;  /* 0x000000ffff0d7224 */ /* 0x000fce00078e0003 */
[----:B------:R-:W-:Y:S05]  /*153c0*/  WARPSYNC.COLLECTIVE R15, `(.L_x_2629) ;  /* 0x000000000f087348 */ /* 0x000fea0003c00000 */
[----:B------:R0:W1:Y:S02]  /*153d0*/  SHFL.UP P6, R14, R13, R12, R11 ;  /* 0x0400000c0d0e7389 */ /* 0x00006400000c000b */
[----:B01----:R-:W-:Y:S01]  /*153e0*/  ENDCOLLECTIVE ;  /* 0x000000000000791b */ /* 0x003fe20003800000 */
.L_x_2629:
[----:B------:R-:W-:Y:S01]  /*153f0*/  IMAD.MOV.U32 R12, RZ, RZ, 0x10 ;  /* 0x00000010ff0c7424 */ /* 0x000fe200078e00ff */
[----:B------:R-:W-:-:S04]  /*15400*/  SEL R4, R14, RZ, P4 ;  /* 0x000000ff0e047207 */ /* 0x000fc80002000000 */
[----:B------:R-:W-:-:S05]  /*15410*/  IADD3 R4, R3, R4, RZ ;  /* 0x0000000403047210 */ /* 0x000fca0007ffe0ff */
[----:B------:R-:W-:-:S07]  /*15420*/  IMAD.MOV.U32 R13, RZ, RZ, R4 ;  /* 0x000000ffff0d7224 */ /* 0x000fce00078e0004 */
[----:B------:R-:W-:Y:S05]  /*15430*/  WARPSYNC.COLLECTIVE R15, `(.L_x_2630) ;  /* 0x000000000f087348 */ /* 0x000fea0003c00000 */
[----:B------:R0:W1:Y:S02]  /*15440*/  SHFL.UP P6, R14, R13, R12, R11 ;  /* 0x0400000c0d0e7389 */ /* 0x00006400000c000b */
[----:B01----:R-:W-:Y:S01]  /*15450*/  ENDCOLLECTIVE ;  /* 0x000000000000791b */ /* 0x003fe20003800000 */
.L_x_2630:
        /* <DEDUP_REMOVED lines=8> */
.L_x_2631:
[----:B------:R-:W-:Y:S05]  /*154e0*/  BRA `(.L_x_2632) ;  /* 0xffffffb0000c7947 */ /* 0x000fea000383ffff */
.L_x_2489:
[----:B------:R-:W-:Y:S01]  /*154f0*/  BSSY B0, `(.L_x_2633) ;  /* 0x0000006000007945 */ /* 0x000fe20003800000 */
[----:B------:R-:W-:Y:S01]  /*15500*/  PLOP3.LUT P6, PT, P6, PT, PT, 0x8, 0x0 ;  /* 0x000000000000781c */ /* 0x000fe200037ce170 */
[----:B------:R-:W-:-:S12]  /*15510*/  IMAD.MOV.U32 R15, RZ, RZ, -0x1 ;  /* 0xffffffffff0f7424 */ /* 0x000fd800078e00ff */
[----:B0-----:R-:W-:Y:S05]  /*15520*/  WARPSYNC.COLLECTIVE R15, `(.L_x_2634) ;  /* 0x000000000f087348 */ /* 0x001fea0003c00000 */
[----:B------:R-:W-:Y:S01]  /*15530*/  VOTE.ANY R14, PT, P6 ;  /* 0x00000000000e7806 */ /* 0x000fe200030e0100 */
[----:B0-----:R-:W-:Y:S06]  /*15540*/  ENDCOLLECTIVE ;  /* 0x000000000000791b */ /* 0x001fec0003800000 */
.L_x_2634:
[----:B------:R-:W-:Y:S05]  /*15550*/  BSYNC B0 ;  /* 0x0000000000007941 */ /* 0x000fea0003800000 */
.L_x_2633:
        /* <DEDUP_REMOVED lines=10> */
.L_x_2635:
[----:B------:R-:W-:Y:S02]  /*15600*/  IMAD.MOV.U32 R13, RZ, RZ, R5 ;  /* 0x000000ffff0d7224 */ /* 0x000fe400078e0005 */
[----:B------:R-:W-:-:S07]  /*15610*/  IMAD.MOV.U32 R17, RZ, RZ, R14 ;  /* 0x000000ffff117224 */ /* 0x000fce00078e000e */
[----:B------:R-:W-:Y:S05]  /*15620*/  WARPSYNC.COLLECTIVE R15, `(.L_x_2636) ;  /* 0x000000000f087348 */ /* 0x000fea0003c00000 */
[----:B------:R0:W1:Y:S02]  /*15630*/  SHFL.IDX P6, R14, R13, R12, R11 ;  /* 0x0000000c0d0e7389 */ /* 0x00006400000c000b */
[----:B01----:R-:W-:Y:S01]  /*15640*/  ENDCOLLECTIVE ;  /* 0x000000000000791b */ /* 0x003fe20003800000 */
.L_x_2636:
[----:B------:R-:W-:Y:S01]  /*15650*/  IMAD.MOV.U32 R5, RZ, RZ, R14 ;  /* 0x000000ffff057224 */ /* 0x000fe200078e000e */
[----:B------:R-:W-:Y:S06]  /*15660*/  BRA `(.L_x_2637) ;  /* 0xffffffac00ec7947 */ /* 0x000fec000383ffff */
.L_x_2491:
[----:B------:R-:W-:Y:S01]  /*15670*/  BSSY B0, `(.L_x_2638) ;  /* 0x0000007000007945 */ /* 0x000fe20003800000 */
[----:B------:R-:W-:Y:S02]  /*15680*/  IMAD.MOV.U32 R13, RZ, RZ, R2 ;  /* 0x000000ffff0d7224 */ /* 0x000fe400078e0002 */
[----:B------:R-:W-:Y:S02]  /*15690*/  IMAD.MOV.U32 R11, RZ, RZ, 0x1f ;  /* 0x0000001fff0b7424 */ /* 0x000fe400078e00ff */
[----:B------:R-:W-:-:S07]  /*156a0*/  IMAD.MOV.U32 R15, RZ, RZ, -0x1 ;  /* 0xffffffffff0f7424 */ /* 0x000fce00078e00ff */
[----:B0123--:R-:W-:Y:S05]  /*156b0*/  WARPSYNC.COLLECTIVE R15, `(.L_x_2639) ;  /* 0x000000000f087348 */ /* 0x00ffea0003c00000 */
[----:B------:R4:W0:Y:S02]  /*156c0*/  SHFL.IDX P6, R14, R13, R12, R11 ;  /* 0x0000000c0d0e7389 */ /* 0x00082400000c000b */
[----:B01234-:R-:W-:Y:S01]  /*156d0*/  ENDCOLLECTIVE ;  /* 0x000000000000791b */ /* 0x01ffe20003800000 */
.L_x_2639:
[----:B------:R-:W-:Y:S05]  /*156e0*/  BSYNC B0 ;  /* 0x0000000000007941 */ /* 0x000fea0003800000 */
.L_x_2638:
[----:B------:R-:W-:Y:S01]  /*156f0*/  IMAD.MOV.U32 R16, RZ, RZ, R14 ;  /* 0x000000ffff107224 */ /* 0x000fe200078e000e */
[----:B------:R-:W-:Y:S06]  /*15700*/  BRA `(.L_x_2490) ;  /* 0xffffffac00dc7947 */ /* 0x000fec000383ffff */
.L_x_2497:
[----:B0-----:R0:W1:Y:S02]  /*15710*/  SYNCS.PHASECHK.TRANS64.TRYWAIT P0, [R5+URZ+0x16820], R0 ;  /* 0x01682000050075a7 */ /* 0x001064000800017f */
[----:B-1----:R-:W-:Y:S05]  /*15720*/  @!P0 NANOSLEEP.SYNCS 0x989680 ;  /* 0x009896800000895d */ /* 0x002fea0003900000 */
[----:B------:R-:W1:Y:S02]  /*15730*/  @!P0 SYNCS.PHASECHK.TRANS64 P0, [R5+URZ+0x16820], R0 ;  /* 0x01682000050085a7 */ /* 0x000e64000800007f */
[----:B-1----:R-:W-:Y:S05]  /*15740*/  @!P0 BRA `(.L_x_2497) ;  /* 0xfffffffc00f08947 */ /* 0x002fea000383ffff */
[----:B------:R-:W-:Y:S05]  /*15750*/  BRA `(.L_x_2640) ;  /* 0xffffffb800347947 */ /* 0x000fea000383ffff */
.L_x_2498:
        /* <DEDUP_REMOVED lines=8> */
[----:B0-----:R-:W-:Y:S05]  /*157e0*/  WARPSYNC.COLLECTIVE R15, `(.L_x_2642) ;  /* 0x000000000f087348 */ /* 0x001fea0003c00000 */
[----:B------:R1:W2:Y:S02]  /*157f0*/  SHFL.IDX P6, R14, R13, R12, R11 ;  /* 0x0000000c0d0e7389 */ /* 0x0002a400000c000b */
[----:B012---:R-:W-:Y:S01]  /*15800*/  ENDCOLLECTIVE ;  /* 0x000000000000791b */ /* 0x007fe20003800000 */
.L_x_2642:
[----:B------:R-:W-:Y:S05]  /*15810*/  BSYNC B0 ;  /* 0x0000000000007941 */ /* 0x000fea0003800000 */
.L_x_2641:
[----:B------:R-:W-:Y:S05]  /*15820*/  BRA `(.L_x_2643) ;  /* 0xffffffb8001c7947 */ /* 0x000fea000383ffff */
.L_x_2501:
[----:B------:R-:W-:Y:S01]  /*15830*/  BSSY B1, `(.L_x_2644) ;  /* 0x0000006000017945 */ /* 0x000fe20003800000 */
[----:B------:R-:W-:-:S07]  /*15840*/  IMAD.MOV.U32 R15, RZ, RZ, -0x1 ;  /* 0xffffffffff0f7424 */ /* 0x000fce00078e00ff */
[----:B0-----:R-:W-:Y:S05]  /*15850*/  WARPSYNC.COLLECTIVE R15, `(.L_x_2645) ;  /* 0x000000000f0c7348 */ /* 0x001fea0003c00000 */
[----:B------:R-:W-:Y:S02]  /*15860*/  ELECT P6, UR62, PT ;  /* 0x00000000003e782f */ /* 0x000fe400038c0000 */
[----:B------:R-:W-:Y:S01]  /*15870*/  MOV R14, UR62 ;  /* 0x0000003e000e7c02 */ /* 0x000fe20008000f00 */
[----:B0-----:R-:W-:Y:S10]  /*15880*/  ENDCOLLECTIVE ;  /* 0x000000000000791b */ /* 0x001ff40003800000 */
.L_x_2645:
[----:B------:R-:W-:Y:S05]  /*15890*/  BSYNC B1 ;  /* 0x0000000000017941 */ /* 0x000fea0003800000 */
.L_x_2644:
[----:B------:R-:W-:Y:S05]  /*158a0*/  BRA `(.L_x_2646) ;  /* 0xffffffb800147947 */ /* 0x000fea000383ffff */
.L_x_2503:
[----:B0-----:R0:W1:Y:S02]  /*158b0*/  SYNCS.PHASECHK.TRANS64.TRYWAIT P1, [R3+URZ+0x16840], R2 ;  /* 0x01684002030075a7 */ /* 0x001064000802017f */
[----:B-1----:R-:W-:Y:S05]  /*158c0*/  @!P1 NANOSLEEP.SYNCS 0x989680 ;  /* 0x009896800000995d */ /* 0x002fea0003900000 */
[----:B------:R-:W1:Y:S02]  /*158d0*/  @!P1 SYNCS.PHASECHK.TRANS64 P1, [R3+URZ+0x16840], R2 ;  /* 0x01684002030095a7 */ /* 0x000e64000802007f */
[----:B-1----:R-:W-:Y:S05]  /*158e0*/  @!P1 BRA `(.L_x_2503) ;  /* 0xfffffffc00f09947 */ /* 0x002fea000383ffff */
[----:B------:R-:W-:Y:S05]  /*158f0*/  BRA `(.L_x_2647) ;  /* 0xffffffb800347947 */ /* 0x000fea000383ffff */
.L_x_2505:
[----:B-1----:R1:W2:Y:S02]  /*15900*/  SYNCS.PHASECHK.TRANS64.TRYWAIT P1, [R25+URZ+0x16840], R0 ;  /* 0x01684000190075a7 */ /* 0x0022a4000802017f */
[----:B--2---:R-:W-:Y:S05]  /*15910*/  @!P1 NANOSLEEP.SYNCS 0x989680 ;  /* 0x009896800000995d */ /* 0x004fea0003900000 */
[----:B------:R-:W2:Y:S02]  /*15920*/  @!P1 SYNCS.PHASECHK.TRANS64 P1, [R25+URZ+0x16840], R0 ;  /* 0x01684000190095a7 */ /* 0x000ea4000802007f */
[----:B--2---:R-:W-:Y:S05]  /*15930*/  @!P1 BRA `(.L_x_2505) ;  /* 0xfffffffc00f09947 */ /* 0x004fea000383ffff */
[----:B------:R-:W-:Y:S05]  /*15940*/  BRA `(.L_x_2648) ;  /* 0xffffffb800407947 */ /* 0x000fea000383ffff */
.L_x_2507:
[----:B--2---:R2:W3:Y:S02]  /*15950*/  SYNCS.PHASECHK.TRANS64.TRYWAIT P1, [R3+URZ+0x16860], R2 ;  /* 0x01686002030075a7 */ /* 0x0044e4000802017f */
[----:B---3--:R-:W-:Y:S05]  /*15960*/  @!P1 NANOSLEEP.SYNCS 0x989680 ;  /* 0x009896800000995d */ /* 0x008fea0003900000 */
[----:B------:R-:W3:Y:S02]  /*15970*/  @!P1 SYNCS.PHASECHK.TRANS64 P1, [R3+URZ+0x16860], R2 ;  /* 0x01686002030095a7 */ /* 0x000ee4000802007f */
[----:B---3--:R-:W-:Y:S05]  /*15980*/  @!P1 BRA `(.L_x_2507) ;  /* 0xfffffffc00f09947 */ /* 0x008fea000383ffff */
[----:B------:R-:W-:Y:S05]  /*15990*/  BRA `(.L_x_2649) ;  /* 0xffffffb8003c7947 */ /* 0x000fea000383ffff */
.L_x_2650:
        /* <DEDUP_REMOVED lines=14> */
.L_x_3173:


//--------------------- .text._ZN7cutlass13device_kernelIN5flash11enable_sm90INS1_16FlashAttnFwdSm90INS1_25CollectiveMainloopFwdSm90ILi2EN4cute5tupleIJNS5_1CILi1EEES8_S8_EEENS6_IJNS7_ILi192EEENS7_ILi128EEENS7_ILi64EEEEEELi64ENS_6half_tEfNS_4arch4Sm90ELb1ELb0ELb0ELb1ELb1ELb1ELb0ELb1ELb1ELb1ELb1ELb0EEENS1_21CollectiveEpilogueFwdINS6_IJSA_SC_SB_EEES9_SE_SG_Li384ELb1ELb1ELb1ELb0EEENS1_36VarlenDynamicPersistentTileSchedulerILi192ELi128ELi384ELi128ELb1ELb1ELb1ELb1ELb1ELb1EEEEEEEEEvNT_6ParamsE --------------------------
	.section	.text._ZN7cutlass13device_kernelIN5flash11enable_sm90INS1_16FlashAttnFwdSm90INS1_25CollectiveMainloopFwdSm90ILi2EN4cute5tupleIJNS5_1CILi1EEES8_S8_EEENS6_IJNS7_ILi192EEENS7_ILi128EEENS7_ILi64EEEEEELi64ENS_6half_tEfNS_4arch4Sm90ELb1ELb0ELb0ELb1ELb1ELb1ELb0ELb1ELb1ELb1ELb1ELb0EEENS1_21CollectiveEpilogueFwdINS6_IJSA_SC_SB_EEES9_SE_SG_Li384ELb1ELb1ELb1ELb0EEENS1_36VarlenDynamicPersistentTileSchedulerILi192ELi128ELi384ELi128ELb1ELb1ELb1ELb1ELb1ELb1EEEEEEEEEvNT_6ParamsE,"ax",@progbits
	.align	128
.text._ZN7cutlass13device_kernelIN5flash11enable_sm90INS1_16FlashAttnFwdSm90INS1_25CollectiveMainloopFwdSm90ILi2EN4cute5tupleIJNS5_1CILi1EEES8_S8_EEENS6_IJNS7_ILi192EEENS7_ILi128EEENS7_ILi64EEEEEELi64ENS_6half_tEfNS_4arch4Sm90ELb1ELb0ELb0ELb1ELb1ELb1ELb0ELb1ELb1ELb1ELb1ELb0EEENS1_21CollectiveEpilogueFwdINS6_IJSA_SC_SB_EEES9_SE_SG_Li384ELb1ELb1ELb1ELb0EEENS1_36VarlenDynamicPersistentTileSchedulerILi192ELi128ELi384ELi128ELb1ELb1ELb1ELb1ELb1ELb1EEEEEEEEEvNT_6ParamsE:
        .type           _ZN7cutlass13device_kernelIN5flash11enable_sm90INS1_16FlashAttnFwdSm90INS1_25CollectiveMainloopFwdSm90ILi2EN4cute5tupleIJNS5_1CILi1EEES8_S8_EEENS6_IJNS7_ILi192EEENS7_ILi128EEENS7_ILi64EEEEEELi64ENS_6half_tEfNS_4arch4Sm90ELb1ELb0ELb0ELb1ELb1ELb1ELb0ELb1ELb1ELb1ELb1ELb0EEENS1_21CollectiveEpilogueFwdINS6_IJSA_SC_SB_EEES9_SE_SG_Li384ELb1ELb1ELb1ELb0EEENS1_36VarlenDynamicPersistentTileSchedulerILi192ELi128ELi384ELi128ELb1ELb1ELb1ELb1ELb1ELb1EEEEEEEEEvNT_6ParamsE,@function
        .size           _ZN7cutlass13device_kernelIN5flash11enable_sm90INS1_16FlashAttnFwdSm90INS1_25CollectiveMainloopFwdSm90ILi2EN4cute5tupleIJNS5_1CILi1EEES8_S8_EEENS6_IJNS7_ILi192EEENS7_ILi128EEENS7_ILi64EEEEEELi64ENS_6half_tEfNS_4arch4Sm90ELb1ELb0ELb0ELb1ELb1ELb1ELb0ELb1ELb1ELb1ELb1ELb0EEENS1_21CollectiveEpilogueFwdINS6_IJSA_SC_SB_EEES9_SE_SG_Li384ELb1ELb1ELb1ELb0EEENS1_36VarlenDynamicPersistentTileSchedulerILi192ELi128ELi384ELi128ELb1ELb1ELb1ELb1ELb1ELb1EEEEEEEEEvNT_6ParamsE,(.L_x_3174 - _ZN7cutlass13device_kernelIN5flash11enable_sm90INS1_16FlashAttnFwdSm90INS1_25CollectiveMainloopFwdSm90ILi2EN4cute5tupleIJNS5_1CILi1EEES8_S8_EEENS6_IJNS7_ILi192EEENS7_ILi128EEENS7_ILi64EEEEEELi64ENS_6half_tEfNS_4arch4Sm90ELb1ELb0ELb0ELb1ELb1ELb1ELb0ELb1ELb1ELb1ELb1ELb0EEENS1_21CollectiveEpilogueFwdINS6_IJSA_SC_SB_EEES9_SE_SG_Li384ELb1ELb1ELb1ELb0EEENS1_36VarlenDynamicPersistentTileSchedulerILi192ELi128ELi384ELi128ELb1ELb1ELb1ELb1ELb1ELb1EEEEEEEEEvNT_6ParamsE)
        .other          _ZN7cutlass13device_kernelIN5flash11enable_sm90INS1_16FlashAttnFwdSm90INS1_25CollectiveMainloopFwdSm90ILi2EN4cute5tupleIJNS5_1CILi1EEES8_S8_EEENS6_IJNS7_ILi192EEENS7_ILi128EEENS7_ILi64EEEEEELi64ENS_6half_tEfNS_4arch4Sm90ELb1ELb0ELb0ELb1ELb1ELb1ELb0ELb1ELb1ELb1ELb1ELb0EEENS1_21CollectiveEpilogueFwdINS6_IJSA_SC_SB_EEES9_SE_SG_Li384ELb1ELb1ELb1ELb0EEENS1_36VarlenDynamicPersistentTileSchedulerILi192ELi128ELi384ELi128ELb1ELb1ELb1ELb1ELb1ELb1EEEEEEEEEvNT_6ParamsE,@"STO_CUDA_ENTRY STV_DEFAULT"
_ZN7cutlass13device_kernelIN5flash11enable_sm90INS1_16FlashAttnFwdSm90INS1_25CollectiveMainloopFwdSm90ILi2EN4cute5tupleIJNS5_1CILi1EEES8_S8_EEENS6_IJNS7_ILi192EEENS7_ILi128EEENS7_ILi64EEEEEELi64ENS_6half_tEfNS_4arch4Sm90ELb1ELb0ELb0ELb1ELb1ELb1ELb0ELb1ELb1ELb1ELb1ELb0EEENS1_21CollectiveEpilogueFwdINS6_IJSA_SC_SB_EEES9_SE_SG_Li384ELb1ELb1ELb1ELb0EEENS1_36VarlenDynamicPersistentTileSchedulerILi192ELi128ELi384ELi128ELb1ELb1ELb1ELb1ELb1ELb1EEEEEEEEEvNT_6ParamsE:
[----:B------:R-:W0:Y:S02]  /*0000*/  LDC R1, c[0x0][0x28] ;  /* 0x00000a00ff017b82 */ /* 0x000e240000000800 */
[----:B0-----:R-:W-:Y:S01]  /*0010*/  VIADD R1, R1, 0xffffff88 ;  /* 0xffffff8801017836 */ /* 0x001fe20000000000 */
[----:B------:R-:W0:Y:S01]  /*0020*/  S2R R3, SR_TID.X ;  /* 0x0000000000037919 */ /* 0x000e220000002100 */
[----:B------:R-:W-:Y:S01]  /*0030*/  ELECT P0, URZ, PT ;  /* 0x00000000003f782f */ /* 0x000fe20003800000 */
[----:B------:R-:W-:Y:S01]  /*0040*/  BSSY B0, `(.L_x_2651) ;  /* 0x000000d000007945 */ /* 0x000fe20003800000 */
[----:B0-----:R-:W-:-:S05]  /*0050*/  SHF.R.U32.HI R0, RZ, 0x5, R3 ;  /* 0x00000005ff007819 */ /* 0x001fca0000011603 */
        /* <DEDUP_REMOVED lines=11> */
.L_x_2652:
[----:B------:R-:W-:Y:S05]  /*0110*/  BSYNC B0 ;  /* 0x0000000000007941 */ /* 0x000fea0003800000 */
.L_x_2651:
[----:B------:R-:W-:Y:S01]  /*0120*/  VOTEU.ANY UP0, P0 ;  /* 0x00000000003f7886 */ /* 0x000fe20000000100 */
[----:B------:R-:W0:Y:S01]  /*0130*/  SHFL.IDX PT, R2, R0, RZ, 0x1f ;  /* 0x00001fff00027589 */ /* 0x000e2200000e0000 */
[----:B------:R-:W-:Y:S01]  /*0140*/  UMOV UR4, 0x80 ;  /* 0x0000008000047882 */ /* 0x000fe20000000000 */
[----:B------:R-:W-:Y:S01]  /*0150*/  UMOV UR7, 0x180 ;  /* 0x0000018000077882 */ /* 0x000fe20000000000 */
[----:B------:R-:W-:Y:S01]  /*0160*/  SHF.R.U32.HI R3, RZ, 0x7, R3 ;  /* 0x00000007ff037819 */ /* 0x000fe20000011603 */
[----:B------:R-:W1:Y:S01]  /*0170*/  @UP0 S2UR UR8, SR_CgaCtaId ;  /* 0x00000000000809c3 */ /* 0x000e620000008800 */
[----:B------:R-:W-:Y:S01]  /*0180*/  @UP0 UMOV UR6, 0x400 ;  /* 0x0000040000060882 */ /* 0x000fe20000000000 */
[----:B------:R-:W-:-:S04]  /*0190*/  @UP0 UIADD3 UR4, -UR4, 0x100000, URZ ;  /* 0x0010000004040890 */ /* 0x000fc8000fffe13f */
[----:B------:R-:W-:Y:S02]  /*01a0*/  @UP0 USHF.L.U32 UR5, UR4, 0xb, URZ ;  /* 0x0000000b04050899 */ /* 0x000fe4000800063f */
[----:B------:R-:W-:Y:S01]  /*01b0*/  @UP0 USHF.L.U32 UR4, UR4, 0x1, URZ ;  /* 0x0000000104040899 */ /* 0x000fe2000800063f */
[----:B------:R-:W-:Y:S01]  /*01c0*/  VOTEU.ANY UP1, P0 ;  /* 0x00000000003f7886 */ /* 0x000fe20000020100 */
[----:B0-----:R-:W-:Y:S02]  /*01d0*/  ISETP.NE.AND P1, PT, R2, RZ, PT ;  /* 0x000000ff0200720c */ /* 0x001fe40003f25270 */
[----:B------:R0:W2:Y:S01]  /*01e0*/  SHFL.IDX PT, R2, R3, RZ, 0x1f ;  /* 0x00001fff03027589 */ /* 0x0000a200000e0000 */
[----:B-1----:R-:W-:Y:S02]  /*01f0*/  @UP0 ULEA UR8, UR8, UR6, 0x18 ;  /* 0x0000000608080291 */ /* 0x002fe4000f8ec03f */
[----:B------:R-:W-:-:S04]  /*0200*/  @UP0 UIADD3 UR6, -UR7, 0x100000, URZ ;  /* 0x0010000007060890 */ /* 0x000fc8000fffe13f */
[----:B------:R-:W-:Y:S02]  /*0210*/  @UP0 USHF.L.U32 UR7, UR6, 0xb, URZ ;  /* 0x0000000b06070899 */ /* 0x000fe4000800063f */
[----:B------:R-:W-:Y:S01]  /*0220*/  @UP0 USHF.L.U32 UR6, UR6, 0x1, URZ ;  /* 0x0000000106060899 */ /* 0x000fe2000800063f */
[----:B------:R-:W-:Y:S01]  /*0230*/  VOTEU.ANY UP0, P0 ;  /* 0x00000000003f7886 */ /* 0x000fe20000000100 */
[----:B------:R-:W1:Y:S04]  /*0240*/  FENCE.VIEW.ASYNC.S ;  /* 0x00000000000073c6 */ /* 0x000e680000000000 */
[----:B-1----:R0:W1:Y:S06]  /*0250*/  @UP0 SYNCS.EXCH.64 URZ, [UR8+0x16800], UR4 ;  /* 0x01680004083f05b2 */ /* 0x00206c0008000100 */
[----:B------:R0:W3:Y:S02]  /*0260*/  @UP1 SYNCS.EXCH.64 URZ, [UR8+0x16820], UR6 ;  /* 0x01682006083f15b2 */ /* 0x0000e40008000100 */
[----:B0-----:R-:W-:Y:S05]  /*0270*/  @P1 BRA `(.L_x_2653) ;  /* 0x0000000000481947 */ /* 0x001fea0003800000 */
        /* <DEDUP_REMOVED lines=16> */
[----:B------:R0:W0:Y:S01]  /*0380*/  SYNCS.EXCH.64 URZ, [UR8+0x16848], UR6 ;  /* 0x01684806083f75b2 */ /* 0x0000220008000100 */
[----:B------:R-:W-:Y:S01]  /*0390*/  NOP ;  /* 0x0000000000007918 */ /* 0x000fe20000000000 */
.L_x_2653:
        /* <DEDUP_REMOVED lines=22> */
.L_x_2654:
        /* <DEDUP_REMOVED lines=18> */
.L_x_2655:
        /* <DEDUP_REMOVED lines=22> */
.L_x_2656:
        /* <DEDUP_REMOVED lines=22> */
.L_x_2657:
[----:B--2---:R-:W-:Y:S01]  /*08e0*/  ISETP.NE.AND P0, PT, R2, RZ, PT ;  /* 0x000000ff0200720c */ /* 0x004fe20003f05270 */
[----:B------:R-:W-:Y:S01]  /*08f0*/  IMAD.MOV.U32 R2, RZ, RZ, 0x1 ;  /* 0x00000001ff027424 */ /* 0x000fe200078e00ff */
[----:B------:R-:W-:Y:S01]  /*0900*/  NOP ;  /* 0x0000000000007918 */ /* 0x000fe20000000000 */
[----:B------:R-:W-:Y:S01]  /*0910*/  ULDC.64 UR40, c[0x0][0x208] ;  /* 0x0000820000287ab9 */ /* 0x000fe20000000a00 */
[----:B------:R-:W-:Y:S02]  /*0920*/  BSSY B9, `(.L_x_2658) ;  /* 0x00019aa000097945 */ /* 0x000fe40003800000 */
[----:B------:R-:W-:-:S05]  /*0930*/  SEL R2, R2, 0x2, !P0 ;  /* 0x0000000202027807 */ /* 0x000fca0004000000 */
[----:B------:R2:W-:Y:S01]  /*0940*/  STL [R1+0x30], R2 ;  /* 0x0000300201007387 */ /* 0x0005e20000100800 */
[----:B01-34-:R-:W-:Y:S06]  /*0950*/  BAR.SYNC.DEFER_BLOCKING 0x0 ;  /* 0x0000000000007b1d */ /* 0x01bfec0000010000 */
[----:B------:R-:W-:Y:S05]  /*0960*/  @!P0 BRA `(.L_x_2659) ;  /* 0x0000012000688947 */ /* 0x000fea0003800000 */
.L_x_2660:
[----:B------:R-:W-:-:S08]  /*0970*/  NOP ;  /* 0x0000000000007918 */ /* 0x000fd00000000000 */
[----:B------:R-:W0:Y:S02]  /*0980*/  USETMAXREG.TRY_ALLOC.CTAPOOL UP0, 0xa0 ;  /* 0x000000a0000079c8 */ /* 0x000e240008000600 */
[----:B0-----:R-:W-:-:S13]  /*0990*/  PLOP3.LUT P0, PT, PT, PT, UP0, 0x80, 0x0 ;  /* 0x000000000000781c */ /* 0x001fda0003f0f008 */
[----:B------:R-:W-:Y:S05]  /*09a0*/  @!P0 BRA `(.L_x_2660) ;  /* 0xfffffffc00f08947 */ /* 0x000fea000383ffff */
[----:B------:R-:W2:Y:S01]  /*09b0*/  S2R R0, SR_TID.X ;  /* 0x0000000000007919 */ /* 0x000ea20000002100 */
[----:B------:R-:W-:Y:S01]  /*09c0*/  LOP3.LUT R19, R19, 0xffffffef, RZ, 0xc0, !PT ;  /* 0xffffffef13137812 */ /* 0x000fe200078ec0ff */
[----:B------:R-:W-:Y:S01]  /*09d0*/  ULDC UR4, c[0x0][0xc3c] ;  /* 0x00030f0000047ab9 */ /* 0x000fe20000000800 */
[----:B--2---:R-:W-:Y:S02]  /*09e0*/  SHF.R.U32.HI R2, RZ, 0x7, R0 ;  /* 0x00000007ff027819 */ /* 0x004fe40000011600 */
[----:B------:R-:W0:Y:S01]  /*09f0*/  S2R R0, SR_CgaCtaId ;  /* 0x0000000000007919 */ /* 0x000e220000008800 */
[----:B------:R-:W-:Y:S06]  /*0a00*/  BAR.ARV 0x8, 0x200 ;  /* 0x0208000000007b1d */ /* 0x000fec0000002000 */
[----:B------:R-:W-:-:S02]  /*0a10*/  ISETP.NE.AND P0, PT, R2, 0x1, PT ;  /* 0x000000010200780c */ /* 0x000fc40003f05270 */
[----:B------:R-:W-:-:S11]  /*0a20*/  MOV R2, 0x400 ;  /* 0x0000040000027802 */ /* 0x000fd60000000f00 */
[----:B------:R-:W-:Y:S06]  /*0a30*/  @!P0 BAR.ARV 0x9, 0x100 ;  /* 0x0244000000008b1d */ /* 0x000fec0000002000 */
[----:B------:R-:W-:Y:S02]  /*0a40*/  @P0 LOP3.LUT R19, R19, 0x10, RZ, 0xfc, !PT ;  /* 0x0000001013130812 */ /* 0x000fe400078efcff */
[----:B------:R-:W-:Y:S01]  /*0a50*/  BAR.SYNC.DEFER_BLOCKING 0x5, 0x200 ;  /* 0x0148000000007b1d */ /* 0x000fe20000010000 */
[----:B0-----:R-:W-:-:S05]  /*0a60*/  LEA R2, R0, R2, 0x18 ;  /* 0x0000000200027211 */ /* 0x001fca00078ec0ff */
[----:B------:R-:W0:Y:S02]  /*0a70*/  LDS.128 R28, [R2+0x168d0] ;  /* 0x0168d000021c7984 */ /* 0x000e240000000c00 */
[----:B------:R-:W-:Y:S06]  /*0a80*/  BAR.ARV 0x4, 0x200 ;  /* 0x0108000000007b1d */ /* 0x000fec0000002000 */
[----:B0-----:R-:W-:-:S13]  /*0a90*/  ISETP.GE.AND P0, PT, R31, UR4, PT ;  /* 0x000000041f007c0c */ /* 0x001fda000bf06270 */
[----:B------:R-:W-:Y:S05]  /*0aa0*/  @P0 BRA `(.L_x_2661) ;  /* 0x0000019800440947 */ /* 0x000fea0003800000 */
[----:B------:R-:W2:Y:S01]  /*0ab0*/  LDL.LU R13, [R1+0x30] ;  /* 0x00003000010d7983 */ /* 0x000ea20000300800 */
[----:B------:R-:W0:Y:S02]  /*0ac0*/  S2R R0, SR_TID.X ;  /* 0x0000000000007919 */ /* 0x000e240000002100 */
[----:B0-----:R-:W-:-:S05]  /*0ad0*/  VIADD R12, R0, 0xffffff80 ;  /* 0xffffff80000c7836 */ /* 0x001fca0000000000 */
[----:B------:R-:W-:-:S04]  /*0ae0*/  SHF.R.S32.HI R0, RZ, 0x1f, R12 ;  /* 0x0000001fff007819 */ /* 0x000fc8000001140c */
[----:B------:R-:W-:-:S04]  /*0af0*/  LEA.HI R3, R0, R12, RZ, 0x7 ;  /* 0x0000000c00037211 */ /* 0x000fc800078f38ff */
[----:B------:R-:W-:-:S05]  /*0b00*/  LOP3.LUT R4, R3, 0xffffff80, RZ, 0xc0, !PT ;  /* 0xffffff8003047812 */ /* 0x000fca00078ec0ff */
[----:B------:R-:W-:-:S05]  /*0b10*/  IMAD.IADD R11, R12, 0x1, -R4 ;  /* 0x000000010c0b7824 */ /* 0x000fca00078e0a04 */
[----:B------:R-:W-:-:S04]  /*0b20*/  SHF.R.S32.HI R6, RZ, 0x1f, R11 ;  /* 0x0000001fff067819 */ /* 0x000fc8000001140b */
[----:B------:R-:W-:Y:S02]  /*0b30*/  LEA.HI R8, R6, R11, RZ, 0x2 ;  /* 0x0000000b06087211 */ /* 0x000fe400078f10ff */
[CC--:B------:R-:W-:Y:S02]  /*0b40*/  LEA.HI R4, R0.reuse, R12.reuse, RZ, 0x4 ;  /* 0x0000000c00047211 */ /* 0x0c0fe400078f20ff */
[--C-:B------:R-:W-:Y:S02]  /*0b50*/  SHF.R.S32.HI R9, RZ, 0x2, R8.reuse ;  /* 0x00000002ff097819 */ /* 0x100fe40000011408 */
[----:B------:R-:W-:Y:S02]  /*0b60*/  SHF.R.S32.HI R10, RZ, 0x1f, R8 ;  /* 0x0000001fff0a7819 */ /* 0x000fe40000011408 */
[----:B------:R-:W-:Y:S02]  /*0b70*/  LEA.HI R5, R0, R12, RZ, 0x5 ;  /* 0x0000000c00057211 */ /* 0x000fe400078f28ff */
[----:B------:R-:W-:-:S02]  /*0b80*/  SHF.R.S32.HI R14, RZ, 0x7, R3 ;  /* 0x00000007ff0e7819 */ /* 0x000fc40000011403 */
[----:B------:R-:W-:Y:S02]  /*0b90*/  SHF.R.S32.HI R7, RZ, 0x4, R4 ;  /* 0x00000004ff077819 */ /* 0x000fe40000011404 */
[----:B------:R-:W-:Y:S02]  /*0ba0*/  LEA.HI R10, R10, R9, RZ, 0x3 ;  /* 0x000000090a0a7211 */ /* 0x000fe400078f18ff */
[----:B------:R-:W-:Y:S01]  /*0bb0*/  SHF.R.S32.HI R15, RZ, 0x5, R5 ;  /* 0x00000005ff0f7819 */ /* 0x000fe20000011405 */
[----:B------:R-:W-:Y:S01]  /*0bc0*/  IMAD.HI R5, R14, 0x55555556, RZ ;  /* 0x555555560e057827 */ /* 0x000fe200078e02ff */
[C---:B------:R-:W-:Y:S02]  /*0bd0*/  LOP3.LUT R3, R4.reuse, 0x3fffff0, RZ, 0xc0, !PT ;  /* 0x03fffff004037812 */ /* 0x040fe400078ec0ff */
[----:B------:R-:W-:Y:S02]  /*0be0*/  LEA.HI R4, R4, R7, RZ, 0x1 ;  /* 0x0000000704047211 */ /* 0x000fe400078f08ff */
[----:B------:R-:W-:-:S02]  /*0bf0*/  LOP3.LUT R10, R10, 0xfffffff8, RZ, 0xc0, !PT ;  /* 0xfffffff80a0a7812 */ /* 0x000fc400078ec0ff */
[----:B------:R-:W-:Y:S01]  /*0c00*/  LEA.HI R6, R6, R11, RZ, 0x5 ;  /* 0x0000000b06067211 */ /* 0x000fe200078f28ff */
[----:B------:R-:W-:Y:S01]  /*0c10*/  IMAD.IADD R3, R12, 0x1, -R3 ;  /* 0x000000010c037824 */ /* 0x000fe200078e0a03 */
[----:B------:R-:W-:Y:S01]  /*0c20*/  LOP3.LUT R4, R4, 0x1ffffffe, RZ, 0xc0, !PT ;  /* 0x1ffffffe04047812 */ /* 0x000fe200078ec0ff */
[----:B------:R-:W-:Y:S01]  /*0c30*/  IMAD.IADD R9, R9, 0x1, -R10 ;  /* 0x0000000109097824 */ /* 0x000fe200078e0a0a */
[----:B------:R-:W-:Y:S02]  /*0c40*/  LEA.HI R5, R5, R5, RZ, 0x1 ;  /* 0x0000000505057211 */ /* 0x000fe400078f08ff */
[----:B------:R-:W-:Y:S01]  /*0c50*/  SHF.R.S32.HI R6, RZ, 0x5, R6 ;  /* 0x00000005ff067819 */ /* 0x000fe20000011406 */
[----:B------:R-:W-:Y:S01]  /*0c60*/  IMAD R3, R15, 0x10, R3 ;  /* 0x000000100f037824 */ /* 0x000fe200078e0203 */
[----:B------:R-:W-:Y:S01]  /*0c70*/  IADD3 R4, R7, -R4, RZ ;  /* 0x8000000407047210 */ /* 0x000fe20007ffe0ff */
[----:B------:R-:W-:Y:S02]  /*0c80*/  IMAD R5, R5, -0x3, R14 ;  /* 0xfffffffd05057824 */ /* 0x000fe400078e020e */
[----:B------:R-:W-:-:S02]  /*0c90*/  IMAD R6, R6, 0x10, R9 ;  /* 0x0000001006067824 */ /* 0x000fc400078e0209 */
[----:B------:R-:W-:Y:S02]  /*0ca0*/  IMAD R7, R3, 0x8, R4 ;  /* 0x0000000803077824 */ /* 0x000fe400078e0204 */
[----:B------:R-:W-:-:S05]  /*0cb0*/  IMAD R10, R5, 0x40, R6 ;  /* 0x00000040050a7824 */ /* 0x000fca00078e0206 */
[----:B------:R-:W-:Y:S01]  /*0cc0*/  STL [R1+0x68], R10 ;  /* 0x0000680a01007387 */ /* 0x000fe20000100800 */
[----:B------:R-:W-:-:S04]  /*0cd0*/  LEA.HI R4, R0, R12, RZ, 0x3 ;  /* 0x0000000c00047211 */ /* 0x000fc800078f18ff */
[----:B------:R-:W-:Y:S02]  /*0ce0*/  SHF.R.S32.HI R5, RZ, 0x3, R4 ;  /* 0x00000003ff057819 */ /* 0x000fe40000011404 */
[----:B------:R-:W-:Y:S02]  /*0cf0*/  LOP3.LUT R4, R4, 0xfffffff8, RZ, 0xc0, !PT ;  /* 0xfffffff804047812 */ /* 0x000fe400078ec0ff */
[----:B------:R-:W-:-:S05]  /*0d00*/  LOP3.LUT R8, R8, 0x7ffffffc, RZ, 0xc0, !PT ;  /* 0x7ffffffc08087812 */ /* 0x000fca00078ec0ff */
[----:B------:R-:W-:Y:S01]  /*0d10*/  IMAD.IADD R8, R11, 0x1, -R8 ;  /* 0x000000010b087824 */ /* 0x000fe200078e0a08 */
[----:B------:R-:W-:Y:S01]  /*0d20*/  CS2R R22, SRZ ;  /* 0x0000000000167805 */ /* 0x000fe2000001ff00 */
[----:B------:R-:W-:Y:S01]  /*0d30*/  IMAD.MOV.U32 R156, RZ, RZ, RZ ;  /* 0x000000ffff9c7224 */ /* 0x000fe200078e00ff */
[----:B--2---:R-:W-:-:S05]  /*0d40*/  LOP3.LUT R3, R13, 0x1, RZ, 0xfc, !PT ;  /* 0x000000010d037812 */ /* 0x004fca00078efcff */
[----:B------:R0:W-:Y:S02]  /*0d50*/  STL [R1], R3 ;  /* 0x0000000301007387 */ /* 0x0001e40000100800 */
[----:B0-----:R-:W-:-:S04]  /*0d60*/  LEA.HI R3, R0, R12, RZ, 0x2 ;  /* 0x0000000c00037211 */ /* 0x001fc800078f10ff */
[--C-:B------:R-:W-:Y:S02]  /*0d70*/  SHF.R.S32.HI R155, RZ, 0x2, R3.reuse ;  /* 0x00000002ff9b7819 */ /* 0x100fe40000011403 */
[----:B------:R-:W-:Y:S02]  /*0d80*/  SHF.R.S32.HI R0, RZ, 0x1f, R3 ;  /* 0x0000001fff007819 */ /* 0x000fe40000011403 */
[----:B------:R-:W-:Y:S02]  /*0d90*/  IADD3 R6, R155, 0x60, RZ ;  /* 0x000000609b067810 */ /* 0x000fe40007ffe0ff */
[----:B------:R-:W-:Y:S02]  /*0da0*/  LEA.HI R0, R0, R155, RZ, 0x3 ;  /* 0x0000009b00007211 */ /* 0x000fe400078f18ff */
[----:B------:R-:W-:Y:S02]  /*0db0*/  LOP3.LUT R3, R3, 0xfffffffc, RZ, 0xc0, !PT ;  /* 0xfffffffc03037812 */ /* 0x000fe400078ec0ff */
[----:B------:R-:W-:-:S02]  /*0dc0*/  LOP3.LUT R0, R0, 0xfffffff8, RZ, 0xc0, !PT ;  /* 0xfffffff800007812 */ /* 0x000fc400078ec0ff */
[----:B------:R-:W-:Y:S01]  /*0dd0*/  SHF.R.S32.HI R5, RZ, 0x1f, R6 ;  /* 0x0000001fff057819 */ /* 0x000fe20000011406 */
[C---:B------:R-:W-:Y:S02]  /*0de0*/  IMAD.IADD R9, R12.reuse, 0x1, -R3 ;  /* 0x000000010c097824 */ /* 0x040fe400078e0a03 */
[----:B------:R-:W-:Y:S01]  /*0df0*/  IMAD.IADD R3, R12, 0x1, -R4 ;  /* 0x000000010c037824 */ /* 0x000fe200078e0a04 */
[----:B------:R-:W-:Y:S01]  /*0e00*/  LEA.HI R5, R5, R6, RZ, 0x3 ;  /* 0x0000000605057211 */ /* 0x000fe200078f18ff */
[----:B------:R-:W-:Y:S02]  /*0e10*/  IMAD.IADD R0, R155, 0x1, -R0 ;  /* 0x000000019b007824 */ /* 0x000fe400078e0a00 */
[----:B------:R-:W-:Y:S01]  /*0e20*/  IMAD.SHL.U32 R4, R6, 0x40, RZ ;  /* 0x0000004006047824 */ /* 0x000fe200078e00ff */
[----:B------:R-:W-:Y:S01]  /*0e30*/  STL [R1+0x5c], RZ ;  /* 0x00005cff01007387 */ /* 0x000fe20000100800 */
[----:B------:R-:W-:Y:S01]  /*0e40*/  SHF.L.U32 R5, R5, 0x6, RZ ;  /* 0x0000000605057819 */ /* 0x000fe200000006ff */
[----:B------:R-:W-:-:S02]  /*0e50*/  IMAD.SHL.U32 R152, R9, 0x4, RZ ;  /* 0x0000000409987824 */ /* 0x000fc400078e00ff */
[----:B------:R-:W-:Y:S01]  /*0e60*/  STL [R1+0x4], RZ ;  /* 0x000004ff01007387 */ /* 0x000fe20000100800 */
[----:B------:R-:W-:-:S03]  /*0e70*/  IMAD.SHL.U32 R16, R9, 0x8, RZ ;  /* 0x0000000809107824 */ /* 0x000fc600078e00ff */
[----:B------:R0:W-:Y:S01]  /*0e80*/  STL [R1+0x44], R0 ;  /* 0x0000440001007387 */ /* 0x0001e20000100800 */
[----:B------:R-:W-:Y:S02]  /*0e90*/  LEA.HI R3, R9, R9, RZ, 0x1 ;  /* 0x0000000909037211 */ /* 0x000fe400078f08ff */
[----:B0-----:R-:W-:Y:S02]  /*0ea0*/  LOP3.LUT R0, R4, 0x1c0, RZ, 0xc0, !PT ;  /* 0x000001c004007812 */ /* 0x001fe400078ec0ff */
[----:B------:R-:W-:Y:S01]  /*0eb0*/  LOP3.LUT R4, R5, 0xfffffe00, RZ, 0xc0, !PT ;  /* 0xfffffe0005047812 */ /* 0x000fe200078ec0ff */
[----:B------:R-:W-:Y:S01]  /*0ec0*/  VIADD R5, R152, 0x10 ;  /* 0x0000001098057836 */ /* 0x000fe20000000000 */
[----:B------:R-:W-:Y:S02]  /*0ed0*/  SHF.R.U32.HI R6, RZ, 0x3, R0 ;  /* 0x00000003ff067819 */ /* 0x000fe40000011600 */
[----:B------:R-:W-:Y:S02]  /*0ee0*/  LOP3.LUT R0, R0, 0x38, R16, 0xf8, !PT ;  /* 0x0000003800007812 */ /* 0x000fe400078ef810 */
[----:B------:R-:W-:Y:S01]  /*0ef0*/  LOP3.LUT R3, R3, 0x1ffffffe, RZ, 0xc0, !PT ;  /* 0x1ffffffe03037812 */ /* 0x000fe200078ec0ff */
[----:B------:R0:W-:Y:S04]  /*0f00*/  STL [R1+0x8], R5 ;  /* 0x0000080501007387 */ /* 0x0001e80000100800 */
[----:B------:R-:W-:Y:S01]  /*0f10*/  IMAD.IADD R3, R9, 0x1, -R3 ;  /* 0x0000000109037824 */ /* 0x000fe200078e0a03 */
[----:B------:R1:W-:Y:S01]  /*0f20*/  STL [R1+0x48], R4 ;  /* 0x0000480401007387 */ /* 0x0003e20000100800 */
[----:B0-----:R-:W-:Y:S01]  /*0f30*/  LOP3.LUT R5, R4, R0, R6, 0xf6, !PT ;  /* 0x0000000004057212 */ /* 0x001fe200078ef606 */
[----:B------:R-:W-:-:S02]  /*0f40*/  IMAD.SHL.U32 R0, R7, 0x8, RZ ;  /* 0x0000000807007824 */ /* 0x000fc400078e00ff */
[----:B------:R-:W-:-:S03]  /*0f50*/  IMAD.SHL.U32 R6, R8, 0x2, RZ ;  /* 0x0000000208067824 */ /* 0x000fc600078e00ff */
[----:B------:R0:W-:Y:S01]  /*0f60*/  STL [R1+0x6c], R0 ;  /* 0x00006c0001007387 */ /* 0x0001e20000100800 */
[----:B-1----:R-:W-:-:S03]  /*0f70*/  IMAD R4, R5, 0x2, R2 ;  /* 0x0000000205047824 */ /* 0x002fc600078e0202 */
[----:B------:R1:W-:Y:S01]  /*0f80*/  STL [R1+0x34], R6 ;  /* 0x0000340601007387 */ /* 0x0003e20000100800 */
[----:B0-----:R-:W-:-:S05]  /*0f90*/  LEA R0, R3, R10, 0x3 ;  /* 0x0000000a03007211 */ /* 0x001fca00078e18ff */
[----:B------:R1:W-:Y:S04]  /*0fa0*/  STL [R1+0x4c], R0 ;  /* 0x00004c0001007387 */ /* 0x0003e80000100800 */
[----:B------:R1:W-:Y:S01]  /*0fb0*/  STL [R1+0x64], R4 ;  /* 0x0000640401007387 */ /* 0x0003e20000100800 */
[----:B------:R-:W-:Y:S01]  /*0fc0*/  VIADD R18, R16, 0x20 ;  /* 0x0000002010127836 */ /* 0x000fe20000000000 */
[----:B------:R-:W-:-:S04]  /*0fd0*/  SHF.R.S32.HI R17, RZ, 0x1f, R16 ;  /* 0x0000001fff117819 */ /* 0x000fc80000011410 */
[----:B------:R-:W-:-:S07]  /*0fe0*/  SHF.R.S32.HI R157, RZ, 0x1f, R18 ;  /* 0x0000001fff9d7819 */ /* 0x000fce0000011412 */
.L_x_2816:
[----:B0123--:R-:W0:Y:S02]  /*0ff0*/  LDC.64 R4, c[0x0][0xc88] ;  /* 0x00032200ff047b82 */ /* 0x00fe240000000a00 */
[----:B0-----:R-:W-:-:S05]  /*1000*/  IMAD.WIDE R4, R31, 0x4, R4 ;  /* 0x000000041f047825 */ /* 0x001fca00078e0204 */
[----:B------:R-:W2:Y:S01]  /*1010*/  LDG.E R33, desc[UR40][R4.64] ;  /* 0x0000002804217981 */ /* 0x000ea2000c1e1900 */
[----:B------:R-:W-:Y:S05]  /*1020*/  YIELD ;  /* 0x0000000000007946 */ /* 0x000fea0003800000 */
[----:B------:R-:W-:Y:S01]  /*1030*/  ULDC.64 UR4, c[0x0][0xa28] ;  /* 0x00028a0000047ab9 */ /* 0x000fe20000000a00 */
[----:B------:R-:W-:Y:S01]  /*1040*/  ULDC.64 UR8, c[0x0][0xa18] ;  /* 0x0002860000087ab9 */ /* 0x000fe20000000a00 */
[----:B------:R-:W-:Y:S01]  /*1050*/  ISETP.NE.U32.AND P1, PT, RZ, UR4, PT ;  /* 0x00000004ff007c0c */ /* 0x000fe2000bf25070 */
[----:B------:R-:W-:Y:S01]  /*1060*/  IMAD.MOV.U32 R10, RZ, RZ, RZ ;  /* 0x000000ffff0a7224 */ /* 0x000fe200078e00ff */
[----:B------:R-:W-:Y:S01]  /*1070*/  ULDC.64 UR6, c[0x0][0xa08] ;  /* 0x0002820000067ab9 */ /* 0x000fe20000000a00 */
[----:B------:R-:W-:Y:S01]  /*1080*/  IMAD.MOV.U32 R66, RZ, RZ, RZ ;  /* 0x000000ffff427224 */ /* 0x000fe200078e00ff */
[----:B------:R-:W-:-:S02]  /*1090*/  ISETP.NE.AND.EX P1, PT, RZ, UR5, PT, P1 ;  /* 0x00000005ff007c0c */ /* 0x000fc4000bf25310 */
[----:B------:R-:W-:-:S04]  /*10a0*/  ISETP.NE.U32.AND P0, PT, RZ, UR6, PT ;  /* 0x00000006ff007c0c */ /* 0x000fc8000bf05070 */
[----:B------:R-:W-:Y:S02]  /*10b0*/  ISETP.NE.AND.EX P0, PT, RZ, UR7, PT, P0 ;  /* 0x00000007ff007c0c */ /* 0x000fe4000bf05300 */
[----:B--2---:R-:W-:Y:S01]  /*10c0*/  SHF.R.S32.HI R0, RZ, 0x1f, R33 ;  /* 0x0000001fff007819 */ /* 0x004fe20000011421 */
[----:B------:R-:W-:-:S04]  /*10d0*/  IMAD.SHL.U32 R34, R33, 0x4, RZ ;  /* 0x0000000421227824 */ /* 0x000fc800078e00ff */
[C---:B------:R-:W-:Y:S01]  /*10e0*/  @P1 LEA R6, P2, R33.reuse, UR4, 0x2 ;  /* 0x0000000421061c11 */ /* 0x040fe2000f8410ff */
[----:B------:R0:W-:Y:S01]  /*10f0*/  STL [R1+0x50], R33 ;  /* 0x0000502101007387 */ /* 0x0001e20000100800 */
[C-C-:B------:R-:W-:Y:S02]  /*1100*/  SHF.L.U64.HI R32, R33.reuse, 0x2, R0.reuse ;  /* 0x0000000221207819 */ /* 0x140fe40000010200 */
[----:B------:R-:W-:Y:S01]  /*1110*/  @P1 LEA.HI.X R7, R33, UR5, R0, 0x2, P2 ;  /* 0x0000000521071c11 */ /* 0x000fe200090f1400 */
[----:B------:R-:W-:Y:S01]  /*1120*/  ULDC UR4, c[0x0][0x288] ;  /* 0x0000a20000047ab9 */ /* 0x000fe20000000800 */
[----:B------:R-:W-:Y:S01]  /*1130*/  ISETP.NE.U32.AND P2, PT, RZ, UR8, PT ;  /* 0x00000008ff007c0c */ /* 0x000fe2000bf45070 */
[----:B------:R0:W-:Y:S01]  /*1140*/  STL [R1+0x58], R34 ;  /* 0x0000582201007387 */ /* 0x0001e20000100800 */
[----:B------:R-:W-:Y:S02]  /*1150*/  IADD3 R8, P3, R34, UR6, RZ ;  /* 0x0000000622087c10 */ /* 0x000fe4000ff7e0ff */
[----:B------:R-:W-:Y:S01]  /*1160*/  ISETP.NE.AND.EX P2, PT, RZ, UR9, PT, P2 ;  /* 0x00000009ff007c0c */ /* 0x000fe2000bf45320 */
[----:B------:R0:W5:Y:S01]  /*1170*/  @P1 LDG.E R10, desc[UR40][R6.64] ;  /* 0x00000028060a1981 */ /* 0x000162000c1e1900 */
[----:B----4-:R-:W-:Y:S01]  /*1180*/  IMAD.U32 R3, RZ, RZ, UR4 ;  /* 0x00000004ff037e24 */ /* 0x010fe2000f8e00ff */
[----:B------:R-:W-:Y:S01]  /*1190*/  IADD3.X R9, R32, UR7, RZ, P3, !PT ;  /* 0x0000000720097c10 */ /* 0x000fe20009ffe4ff */
[----:B------:R-:W-:-:S04]  /*11a0*/  ULDC.64 UR4, c[0x0][0x418] ;  /* 0x0001060000047ab9 */ /* 0x000fc80000000a00 */
[----:B------:R0:W5:Y:S05]  /*11b0*/  @P0 LDG.E R66, desc[UR40][R8.64] ;  /* 0x0000002808420981 */ /* 0x00016a000c1e1900 */
[----:B------:R-:W-:-:S04]  /*11c0*/  @P2 IADD3 R4, P1, R34, UR8, RZ ;  /* 0x0000000822042c10 */ /* 0x000fc8000ff3e0ff */
[----:B------:R-:W-:-:S05]  /*11d0*/  @P2 IADD3.X R5, R32, UR9, RZ, P1, !PT ;  /* 0x0000000920052c10 */ /* 0x000fca0008ffe4ff */
[----:B------:R-:W2:Y:S01]  /*11e0*/  @P2 LDG.E R3, desc[UR40][R4.64] ;  /* 0x0000002804032981 */ /* 0x000ea2000c1e1900 */
[----:B------:R-:W-:-:S03]  /*11f0*/  UISETP.NE.U32.AND UP0, UPT, UR4, URZ, UPT ;  /* 0x0000003f0400728c */ /* 0x000fc6000bf05070 */
[----:B------:R-:W-:Y:S01]  /*1200*/  ULDC UR4, c[0x0][0x424] ;  /* 0x0001090000047ab9 */ /* 0x000fe20000000800 */
[----:B------:R-:W-:-:S03]  /*1210*/  UISETP.NE.AND.EX UP0, UPT, UR5, URZ, UPT, UP0 ;  /* 0x0000003f0500728c */ /* 0x000fc6000bf05300 */
[----:B------:R-:W-:Y:S01]  /*1220*/  ULDC UR5, c[0x0][0x2f0] ;  /* 0x0000bc0000057ab9 */ /* 0x000fe20000000800 */
[----:B------:R-:W-:-:S04]  /*1230*/  USEL UR4, UR4, 0x1, UP0 ;  /* 0x0000000104047887 */ /* 0x000fc80008000000 */
[----:B------:R-:W-:-:S03]  /*1240*/  UIMAD UR4, UR4, UR5, URZ ;  /* 0x00000005040472a4 */ /* 0x000fc6000f8e023f */
[----:B------:R-:W-:Y:S02]  /*1250*/  ULDC UR5, c[0x0][0x348] ;  /* 0x0000d20000057ab9 */ /* 0x000fe40000000800 */
[----:B------:R-:W-:Y:S01]  /*1260*/  IMAD.U32 R25, RZ, RZ, UR5 ;  /* 0x00000005ff197e24 */ /* 0x000fe2000f8e00ff */
[----:B------:R-:W-:Y:S01]  /*1270*/  MOV R31, UR4 ;  /* 0x00000004001f7c02 */ /* 0x000fe20008000f00 */
[----:B--2---:R0:W-:Y:S01]  /*1280*/  STL [R1+0xc], R3 ;  /* 0x00000c0301007387 */ /* 0x0041e20000100800 */
[----:B------:R-:W-:Y:S01]  /*1290*/  IMAD.MOV.U32 R12, RZ, RZ, R3 ;  /* 0x000000ffff0c7224 */ /* 0x000fe200078e0003 */
[----:B------:R-:W-:Y:S06]  /*12a0*/  @P2 BRA `(.L_x_2662) ;  /* 0x0000000000282947 */ /* 0x000fec0003800000 */
[----:B------:R-:W-:Y:S02]  /*12b0*/  ULDC.64 UR4, c[0x0][0xa00] ;  /* 0x0002800000047ab9 */ /* 0x000fe40000000a00 */
[----:B------:R-:W-:-:S04]  /*12c0*/  ISETP.NE.U32.AND P1, PT, RZ, UR4, PT ;  /* 0x00000004ff007c0c */ /* 0x000fc8000bf25070 */
[----:B------:R-:W-:-:S13]  /*12d0*/  ISETP.NE.AND.EX P1, PT, RZ, UR5, PT, P1 ;  /* 0x00000005ff007c0c */ /* 0x000fda000bf25310 */
[----:B------:R-:W-:Y:S05]  /*12e0*/  @!P1 BRA `(.L_x_2662) ;  /* 0x0000000000189947 */ /* 0x000fea0003800000 */
[----:B------:R-:W1:Y:S02]  /*12f0*/  LDC.64 R4, c[0x0][0xa00] ;  /* 0x00028000ff047b82 */ /* 0x000e640000000a00 */
[----:B-1----:R-:W-:-:S05]  /*1300*/  IMAD.WIDE R4, R33, 0x4, R4 ;  /* 0x0000000421047825 */ /* 0x002fca00078e0204 */
[----:B------:R-:W2:Y:S04]  /*1310*/  LDG.E R0, desc[UR40][R4.64] ;  /* 0x0000002804007981 */ /* 0x000ea8000c1e1900 */
[----:B0-----:R-:W2:Y:S02]  /*1320*/  LDG.E R3, desc[UR40][R4.64+0x4] ;  /* 0x0000042804037981 */ /* 0x001ea4000c1e1900 */
[----:B--2---:R-:W-:-:S05]  /*1330*/  IMAD.IADD R12, R3, 0x1, -R0 ;  /* 0x00000001030c7824 */ /* 0x004fca00078e0a00 */
[----:B------:R1:W-:Y:S02]  /*1340*/  STL [R1+0xc], R12 ;  /* 0x00000c0c01007387 */ /* 0x0003e40000100800 */
.L_x_2662:
[----:B------:R-:W-:Y:S01]  /*1350*/  ULDC.64 UR4, c[0x0][0xa20] ;  /* 0x0002880000047ab9 */ /* 0x000fe20000000a00 */
[C---:B0-----:R-:W-:Y:S02]  /*1360*/  LOP3.LUT R3, R30.reuse, 0xff000000, RZ, 0xc0, !PT ;  /* 0xff0000001e037812 */ /* 0x041fe400078ec0ff */
[----:B------:R-:W-:Y:S02]  /*1370*/  ISETP.NE.U32.AND P1, PT, RZ, UR4, PT ;  /* 0x00000004ff007c0c */ /* 0x000fe4000bf25070 */
[C---:B------:R-:W-:Y:S02]  /*1380*/  LOP3.LUT R0, R30.reuse, 0xff0000, RZ, 0xc0, !PT ;  /* 0x00ff00001e007812 */ /* 0x040fe400078ec0ff */
[----:B------:R-:W-:Y:S02]  /*1390*/  ISETP.NE.AND.EX P1, PT, RZ, UR5, PT, P1 ;  /* 0x00000005ff007c0c */ /* 0x000fe4000bf25310 */
[----:B------:R-:W-:Y:S02]  /*13a0*/  SHF.R.U32.HI R3, RZ, 0x8, R3 ;  /* 0x00000008ff037819 */ /* 0x000fe40000011603 */
[----:B------:R-:W-:-:S02]  /*13b0*/  LOP3.LUT R154, R30, 0xffff, RZ, 0xc0, !PT ;  /* 0x0000ffff1e9a7812 */ /* 0x000fc400078ec0ff */
[----:B------:R-:W-:-:S07]  /*13c0*/  LEA.HI R11, R0, R3, RZ, 0x10 ;  /* 0x00000003000b7211 */ /* 0x000fce00078f80ff */
[----:B------:R-:W-:Y:S05]  /*13d0*/  @!P1 BRA `(.L_x_2663) ;  /* 0x0000000000109947 */ /* 0x000fea0003800000 */
[----:B------:R-:W-:-:S04]  /*13e0*/  IADD3 R4, P0, R34, UR4, RZ ;  /* 0x0000000422047c10 */ /* 0x000fc8000ff1e0ff */
[----:B------:R-:W-:-:S05]  /*13f0*/  IADD3.X R5, R32, UR5, RZ, P0, !PT ;  /* 0x0000000520057c10 */ /* 0x000fca00087fe4ff */
[----:B------:R0:W5:Y:S01]  /*1400*/  LDG.E R31, desc[UR40][R4.64] ;  /* 0x00000028041f7981 */ /* 0x000162000c1e1900 */
[----:B------:R-:W-:Y:S05]  /*1410*/  BRA `(.L_x_2664) ;  /* 0x0000000000107947 */ /* 0x000fea0003800000 */
.L_x_2663:
[----:B------:R-:W-:Y:S05]  /*1420*/  @!P0 BRA `(.L_x_2664) ;  /* 0x00000000000c8947 */ /* 0x000fea0003800000 */
[----:B------:R-:W2:Y:S04]  /*1430*/  LDG.E R0, desc[UR40][R8.64] ;  /* 0x0000002808007981 */ /* 0x000ea8000c1e1900 */
[----:B------:R-:W2:Y:S02]  /*1440*/  LDG.E R31, desc[UR40][R8.64+0x4] ;  /* 0x00000428081f7981 */ /* 0x000ea4000c1e1900 */
[----:B--2---:R-:W-:-:S07]  /*1450*/  IMAD.IADD R31, R31, 0x1, -R0 ;  /* 0x000000011f1f7824 */ /* 0x004fce00078e0a00 */
.L_x_2664:
[----:B------:R-:W-:Y:S01]  /*1460*/  ULDC.64 UR4, c[0x0][0xa10] ;  /* 0x0002840000047ab9 */ /* 0x000fe20000000a00 */
[----:B------:R-:W2:Y:S01]  /*1470*/  LDC R8, c[0x0][0x448] ;  /* 0x00011200ff087b82 */ /* 0x000ea20000000800 */
[----:B------:R-:W-:-:S04]  /*1480*/  ISETP.NE.U32.AND P0, PT, RZ, UR4, PT ;  /* 0x00000004ff007c0c */ /* 0x000fc8000bf05070 */
[----:B------:R-:W-:Y:S01]  /*1490*/  ISETP.NE.AND.EX P0, PT, RZ, UR5, PT, P0 ;  /* 0x00000005ff007c0c */ /* 0x000fe2000bf05300 */
[----:B------:R-:W-:-:S12]  /*14a0*/  ULDC.64 UR4, c[0x0][0xa30] ;  /* 0x00028c0000047ab9 */ /* 0x000fd80000000a00 */
[----:B0-----:R-:W0:Y:S02]  /*14b0*/  @P0 LDC.64 R4, c[0x0][0xa10] ;  /* 0x00028400ff040b82 */ /* 0x001e240000000a00 */
[----:B0-----:R-:W-:-:S05]  /*14c0*/  @P0 IMAD.WIDE R4, R33, 0x4, R4 ;  /* 0x0000000421040825 */ /* 0x001fca00078e0204 */
[----:B------:R-:W3:Y:S04]  /*14d0*/  @P0 LDG.E R0, desc[UR40][R4.64] ;  /* 0x0000002804000981 */ /* 0x000ee8000c1e1900 */
[----:B------:R0:W3:Y:S01]  /*14e0*/  @P0 LDG.E R3, desc[UR40][R4.64+0x4] ;  /* 0x0000042804030981 */ /* 0x0000e2000c1e1900 */
[----:B------:R-:W-:Y:S01]  /*14f0*/  ISETP.NE.U32.AND P1, PT, RZ, UR4, PT ;  /* 0x00000004ff007c0c */ /* 0x000fe2000bf25070 */
[----:B-----5:R-:W-:-:S03]  /*1500*/  IMAD.MOV.U32 R24, RZ, RZ, R31 ;  /* 0x000000ffff187224 */ /* 0x020fc600078e001f */
[----:B------:R-:W-:-:S13]  /*1510*/  ISETP.NE.AND.EX P1, PT, RZ, UR5, PT, P1 ;  /* 0x00000005ff007c0c */ /* 0x000fda000bf25310 */
[----:B------:R-:W-:-:S04]  /*1520*/  @P1 IADD3 R6, P2, R34, UR4, RZ ;  /* 0x0000000422061c10 */ /* 0x000fc8000ff5e0ff */
[----:B------:R-:W-:-:S05]  /*1530*/  @P1 IADD3.X R7, R32, UR5, RZ, P2, !PT ;  /* 0x0000000520071c10 */ /* 0x000fca00097fe4ff */
[----:B------:R4:W5:Y:S01]  /*1540*/  @P1 LDG.E R24, desc[UR40][R6.64] ;  /* 0x0000002806181981 */ /* 0x000962000c1e1900 */
[----:B--2---:R-:W-:Y:S01]  /*1550*/  ISETP.NE.AND P1, PT, R8, 0x1, PT ;  /* 0x000000010800780c */ /* 0x004fe20003f25270 */
[----:B------:R-:W-:Y:S01]  /*1560*/  IMAD R13, R29, 0xc0, RZ ;  /* 0x000000c01d0d7824 */ /* 0x000fe200078e02ff */
[----:B------:R-:W-:Y:S01]  /*1570*/  BSSY B0, `(.L_x_2665) ;  /* 0x0000039000007945 */ /* 0x000fe20003800000 */
[----:B------:R-:W-:Y:S02]  /*1580*/  IMAD.IADD R10, R31, 0x1, -R10 ;  /* 0x000000011f0a7824 */ /* 0x000fe400078e0a0a */
[----:B0-----:R-:W-:Y:S01]  /*1590*/  VIADD R4, R13, 0xbf ;  /* 0x000000bf0d047836 */ /* 0x001fe20000000000 */
[----:B------:R0:W-:Y:S07]  /*15a0*/  STL [R1+0x2c], R13 ;  /* 0x00002c0d01007387 */ /* 0x0001ee0000100800 */
[----:B------:R-:W2:Y:S01]  /*15b0*/  @P1 LDC R9, c[0x0][0x44c] ;  /* 0x00011300ff091b82 */ /* 0x000ea20000000800 */
[----:B0-----:R-:W-:-:S07]  /*15c0*/  LOP3.LUT R13, R11, 0xff, RZ, 0xc0, !PT ;  /* 0x000000ff0b0d7812 */ /* 0x001fce00078ec0ff */
[----:B------:R-:W0:Y:S01]  /*15d0*/  @P1 LDC R5, c[0x0][0x450] ;  /* 0x00011400ff051b82 */ /* 0x000e220000000800 */
[----:B---3--:R-:W-:Y:S02]  /*15e0*/  @P0 IMAD.IADD R25, R3, 0x1, -R0 ;  /* 0x0000000103190824 */ /* 0x008fe400078e0a00 */
[----:B--2---:R-:W-:-:S03]  /*15f0*/  @P1 IMAD.HI.U32 R0, R4, R9, RZ ;  /* 0x0000000904001227 */ /* 0x004fc600078e00ff */
[----:B----4-:R-:W-:Y:S02]  /*1600*/  IADD3 R6, R10, R25, RZ ;  /* 0x000000190a067210 */ /* 0x010fe40007ffe0ff */
[----:B0-----:R-:W-:Y:S02]  /*1610*/  @P1 SHF.R.U32.HI R4, RZ, R5, R0 ;  /* 0x00000005ff041219 */ /* 0x001fe40000011600 */
[C---:B------:R-:W-:Y:S01]  /*1620*/  IADD3 R82, R6.reuse, 0x80, -R12 ;  /* 0x0000008006527810 */ /* 0x040fe20007ffe80c */
[----:B------:R-:W-:Y:S01]  /*1630*/  VIADD R0, R6, 0x7f ;  /* 0x0000007f06007836 */ /* 0x000fe20000000000 */
[----:B------:R0:W-:Y:S03]  /*1640*/  STL [R1+0x28], R6 ;  /* 0x0000280601007387 */ /* 0x0001e60000100800 */
[----:B------:R-:W-:Y:S01]  /*1650*/  IMAD.IADD R4, R82, 0x1, R4 ;  /* 0x0000000152047824 */ /* 0x000fe200078e0204 */
[----:B------:R-:W-:Y:S01]  /*1660*/  SHF.R.S32.HI R3, RZ, 0x1f, R0 ;  /* 0x0000001fff037819 */ /* 0x000fe20000011400 */
[----:B------:R2:W-:Y:S03]  /*1670*/  STL [R1+0x60], R13 ;  /* 0x0000600d01007387 */ /* 0x0005e60000100800 */
[----:B------:R-:W-:-:S02]  /*1680*/  SHF.R.S32.HI R5, RZ, 0x1f, R4 ;  /* 0x0000001fff057819 */ /* 0x000fc40000011404 */
[----:B------:R-:W-:Y:S02]  /*1690*/  LEA.HI R3, R3, R0, RZ, 0x7 ;  /* 0x0000000003037211 */ /* 0x000fe400078f38ff */
[----:B------:R-:W-:Y:S02]  /*16a0*/  LEA.HI R5, R5, R4, RZ, 0x7 ;  /* 0x0000000405057211 */ /* 0x000fe400078f38ff */
[----:B0-----:R-:W-:Y:S02]  /*16b0*/  SHF.R.U32.HI R6, RZ, 0x10, R11 ;  /* 0x00000010ff067819 */ /* 0x001fe4000001160b */
[----:B------:R-:W-:Y:S02]  /*16c0*/  SHF.R.S32.HI R83, RZ, 0x7, R3 ;  /* 0x00000007ff537819 */ /* 0x000fe40000011403 */
[----:B------:R-:W-:Y:S01]  /*16d0*/  SHF.R.S32.HI R0, RZ, 0x7, R5 ;  /* 0x00000007ff007819 */ /* 0x000fe20000011405 */
[----:B------:R2:W-:Y:S03]  /*16e0*/  STL [R1+0x54], R6 ;  /* 0x0000540601007387 */ /* 0x0005e60000100800 */
[----:B------:R-:W-:Y:S01]  /*16f0*/  VIMNMX R9, R83, R0, PT ;  /* 0x0000000053097248 */ /* 0x000fe20003fe0100 */
[----:B------:R-:W-:-:S03]  /*1700*/  IMAD.MOV.U32 R0, RZ, RZ, RZ ;  /* 0x000000ffff007224 */ /* 0x000fc600078e00ff */
[----:B------:R-:W-:-:S13]  /*1710*/  ISETP.GE.AND P0, PT, R9, 0x1, PT ;  /* 0x000000010900780c */ /* 0x000fda0003f06270 */
[----:B--2---:R-:W-:Y:S05]  /*1720*/  @!P0 BRA `(.L_x_2666) ;  /* 0x0000000000748947 */ /* 0x004fea0003800000 */
[----:B------:R-:W-:Y:S01]  /*1730*/  ISETP.NE.AND P0, PT, R6, RZ, PT ;  /* 0x000000ff0600720c */ /* 0x000fe20003f05270 */
[----:B------:R-:W-:-:S03]  /*1740*/  ULDC UR4, c[0x0][0x9f0] ;  /* 0x00027c0000047ab9 */ /* 0x000fc60000000800 */
[----:B------:R-:W-:-:S04]  /*1750*/  SEL R11, R6, UR4, P0 ;  /* 0x00000004060b7c07 */ /* 0x000fc80008000000 */
[-C--:B------:R-:W-:Y:S02]  /*1760*/  IABS R6, R11.reuse ;  /* 0x0000000b00067213 */ /* 0x080fe40000000000 */
[----:B------:R-:W-:Y:S02]  /*1770*/  IADD3 R0, R11, -0x1, R9 ;  /* 0xffffffff0b007810 */ /* 0x000fe40007ffe009 */
[----:B------:R-:W0:Y:S01]  /*1780*/  I2F.RP R3, R6 ;  /* 0x0000000600037306 */ /* 0x000e220000209400 */
[-C--:B-1----:R-:W-:Y:S02]  /*1790*/  IABS R12, R11.reuse ;  /* 0x0000000b000c7213 */ /* 0x082fe40000000000 */
        /* <DEDUP_REMOVED lines=22> */
.L_x_2666:
[----:B------:R-:W-:Y:S05]  /*1900*/  BSYNC B0 ;  /* 0x0000000000007941 */ /* 0x000fea0003800000 */
.L_x_2665:
        /* <DEDUP_REMOVED lines=25> */
[----:B------:R-:W-:Y:S01]  /*1aa0*/  IMAD.U32 R5, RZ, RZ, UR5 ;  /* 0x00000005ff057e24 */ /* 0x000fe2000f8e00ff */
[----:B------:R-:W-:Y:S01]  /*1ab0*/  ULDC.64 UR4, c[0x4][0x90] ;  /* 0x0100240000047ab9 */ /* 0x000fe20000000a00 */
[----:B------:R-:W-:Y:S01]  /*1ac0*/  IMAD.U32 R10, RZ, RZ, UR6 ;  /* 0x00000006ff0a7e24 */ /* 0x000fe2000f8e00ff */
[----:B------:R-:W-:Y:S01]  /*1ad0*/  MOV R7, UR5 ;  /* 0x0000000500077c02 */ /* 0x000fe20008000f00 */
[----:B------:R-:W-:Y:S02]  /*1ae0*/  IMAD.U32 R6, RZ, RZ, UR4 ;  /* 0x00000004ff067e24 */ /* 0x000fe4000f8e00ff */
[----:B------:R-:W-:-:S02]  /*1af0*/  IMAD.U32 R11, RZ, RZ, UR7 ;  /* 0x00000007ff0b7e24 */ /* 0x000fc4000f8e00ff */
[----:B------:R-:W-:Y:S02]  /*1b00*/  IMAD.MOV.U32 R8, RZ, RZ, 0x70 ;  /* 0x00000070ff087424 */ /* 0x000fe400078e00ff */
[----:B-1----:R-:W-:Y:S02]  /*1b10*/  IMAD.MOV.U32 R12, RZ, RZ, 0x1 ;  /* 0x00000001ff0c7424 */ /* 0x002fe400078e00ff */
[----:B0-----:R-:W-:-:S07]  /*1b20*/  IMAD.MOV.U32 R13, RZ, RZ, RZ ;  /* 0x000000ffff0d7224 */ /* 0x001fce00078e00ff */
[----:B------:R-:W-:-:S07]  /*1b30*/  LEPC R20, `(.L_x_2669) ;  /* 0x000000001014794e */ /* 0x000fce0000000000 */
[----:B--2--5:R-:W-:Y:S05]  /*1b40*/  CALL.ABS.NOINC R14 ;  /* 0x000000000e007343 */ /* 0x024fea0003c00000 */
.L_x_2669:
[----:B------:R-:W-:Y:S05]  /*1b50*/  BSYNC B6 ;  /* 0x0000000000067941 */ /* 0x000fea0003800000 */
.L_x_2668:
[----:B------:R-:W-:Y:S01]  /*1b60*/  VIADD R26, R2, 0x400 ;  /* 0x00000400021a7836 */ /* 0x000fe20000000000 */
[----:B------:R-:W-:Y:S04]  /*1b70*/  BSSY B6, `(.L_x_2670) ;  /* 0x0000013000067945 */ /* 0x000fe80003800000 */
[----:B------:R-:W-:-:S13]  /*1b80*/  LOP3.LUT P0, RZ, R26, 0x3ff, RZ, 0xc0, !PT ;  /* 0x000003ff1aff7812 */ /* 0x000fda000780c0ff */
[----:B------:R-:W-:Y:S05]  /*1b90*/  @!P0 BRA `(.L_x_2671) ;  /* 0x0000000000408947 */ /* 0x000fea0003800000 */
[----:B------:R-:W-:Y:S01]  /*1ba0*/  MOV R0, 0x0 ;  /* 0x0000000000007802 */ /* 0x000fe20000000f00 */
[----:B------:R-:W-:Y:S01]  /*1bb0*/  ULDC.64 UR4, c[0x4][0x88] ;  /* 0x0100220000047ab9 */ /* 0x000fe20000000a00 */
[----:B------:R-:W-:Y:S01]  /*1bc0*/  ULDC.64 UR6, c[0x4][0x18] ;  /* 0x0100060000067ab9 */ /* 0x000fe20000000a00 */
[----:B------:R-:W-:Y:S01]  /*1bd0*/  MOV R4, UR4 ;  /* 0x0000000400047c02 */ /* 0x000fe20008000f00 */
[----:B------:R0:W2:Y:S01]  /*1be0*/  LDC.64 R14, c[0x4][R0] ;  /* 0x01000000000e7b82 */ /* 0x0000a20000000a00 */
[----:B------:R-:W-:Y:S01]  /*1bf0*/  IMAD.U32 R5, RZ, RZ, UR5 ;  /* 0x00000005ff057e24 */ /* 0x000fe2000f8e00ff */
        /* <DEDUP_REMOVED lines=10> */
.L_x_2671:
[----:B------:R-:W-:Y:S05]  /*1ca0*/  BSYNC B6 ;  /* 0x0000000000067941 */ /* 0x000fea0003800000 */
.L_x_2670:
[----:B------:R-:W2:Y:S01]  /*1cb0*/  LDL R36, [R1+0x44] ;  /* 0x0000440001247983 */ /* 0x000ea20000100800 */
[----:B------:R-:W-:Y:S01]  /*1cc0*/  ULDC.64 UR4, c[0x0][0x9f8] ;  /* 0x00027e0000047ab9 */ /* 0x000fe20000000a00 */
[----:B------:R-:W-:Y:S01]  /*1cd0*/  IMAD.MOV.U32 R67, RZ, RZ, R33 ;  /* 0x000000ffff437224 */ /* 0x000fe200078e0021 */
[----:B------:R-:W-:Y:S01]  /*1ce0*/  ISETP.NE.U32.AND P0, PT, RZ, UR4, PT ;  /* 0x00000004ff007c0c */ /* 0x000fe2000bf05070 */
[----:B------:R-:W3:Y:S01]  /*1cf0*/  LDL R14, [R1+0x48] ;  /* 0x00004800010e7983 */ /* 0x000ee20000100800 */
[----:B------:R-:W0:Y:S02]  /*1d00*/  LDC.64 R4, c[0x0][0x3f8] ;  /* 0x0000fe00ff047b82 */ /* 0x000e240000000a00 */
[----:B------:R-:W-:-:S06]  /*1d10*/  ISETP.NE.AND.EX P0, PT, RZ, UR5, PT, P0 ;  /* 0x00000005ff007c0c */ /* 0x000fcc000bf05300 */
[----:B------:R-:W4:Y:S07]  /*1d20*/  LDC R33, c[0x0][0x3f4] ;  /* 0x0000fd00ff217b82 */ /* 0x000f2e0000000800 */
[----:B------:R-:W-:Y:S01]  /*1d30*/  @P0 IADD3 R6, P1, R34, UR4, RZ ;  /* 0x0000000422060c10 */ /* 0x000fe2000ff3e0ff */
[----:B------:R-:W1:Y:S03]  /*1d40*/  LDC.64 R60, c[0x0][0x408] ;  /* 0x00010200ff3c7b82 */ /* 0x000e660000000a00 */
[----:B------:R-:W-:-:S05]  /*1d50*/  @P0 IADD3.X R7, R32, UR5, RZ, P1, !PT ;  /* 0x0000000520070c10 */ /* 0x000fca0008ffe4ff */
[----:B------:R1:W3:Y:S01]  /*1d60*/  @P0 LDG.E R67, desc[UR40][R6.64] ;  /* 0x0000002806430981 */ /* 0x0002e2000c1e1900 */
[----:B------:R-:W1:Y:S01]  /*1d70*/  S2R R34, SR_TID.X ;  /* 0x0000000000227919 */ /* 0x000e620000002100 */
[----:B------:R-:W-:Y:S02]  /*1d80*/  SHF.R.S32.HI R3, RZ, 0x1f, R155 ;  /* 0x0000001fff037819 */ /* 0x000fe4000001149b */
[----:B------:R-:W-:-:S03]  /*1d90*/  SHF.R.S32.HI R153, RZ, 0x1f, R152 ;  /* 0x0000001fff997819 */ /* 0x000fc60000011498 */
[-C--:B0-----:R-:W-:Y:S02]  /*1da0*/  IMAD R0, R3, R4.reuse, RZ ;  /* 0x0000000403007224 */ /* 0x081fe400078e02ff */
[----:B------:R-:W-:-:S04]  /*1db0*/  IMAD.WIDE.U32 R8, R155, R4, R152 ;  /* 0x000000049b087225 */ /* 0x000fc800078e0098 */
[C---:B------:R-:W-:Y:S02]  /*1dc0*/  IMAD R13, R155.reuse, R5, R0 ;  /* 0x000000059b0d7224 */ /* 0x040fe400078e0200 */
[----:B------:R-:W-:Y:S01]  /*1dd0*/  IMAD.WIDE.U32 R10, R155, R4, R16 ;  /* 0x000000049b0a7225 */ /* 0x000fe200078e0010 */
[----:B----4-:R-:W-:-:S03]  /*1de0*/  ISETP.GE.AND P0, PT, R16, R33, PT ;  /* 0x000000211000720c */ /* 0x010fc60003f06270 */
[----:B------:R-:W-:Y:S02]  /*1df0*/  IMAD.IADD R9, R9, 0x1, R13 ;  /* 0x0000000109097824 */ /* 0x000fe400078e020d */
[----:B------:R-:W-:Y:S01]  /*1e00*/  IMAD.IADD R11, R13, 0x1, R11 ;  /* 0x000000010d0b7824 */ /* 0x000fe200078e020b */
[----:B-----5:R-:W-:Y:S02]  /*1e10*/  SHF.R.S32.HI R13, RZ, 0x1f, R24 ;  /* 0x0000001fff0d7819 */ /* 0x020fe40000011418 */
[----:B-1----:R-:W-:Y:S01]  /*1e20*/  SHF.R.U32.HI R35, RZ, 0x7, R34 ;  /* 0x00000007ff237819 */ /* 0x002fe20000011622 */
[----:B------:R-:W-:Y:S01]  /*1e30*/  IMAD R0, R3, R60, RZ ;  /* 0x0000003c03007224 */ /* 0x000fe200078e02ff */
[----:B------:R-:W-:Y:S01]  /*1e40*/  SEL R3, R33, RZ, P0 ;  /* 0x000000ff21037207 */ /* 0x000fe20000000000 */
[C---:B------:R-:W-:Y:S02]  /*1e50*/  IMAD R12, R13.reuse, R4, RZ ;  /* 0x000000040d0c7224 */ /* 0x040fe400078e02ff */
[----:B------:R-:W-:Y:S01]  /*1e60*/  IMAD R13, R13, R60, RZ ;  /* 0x0000003c0d0d7224 */ /* 0x000fe200078e02ff */
[----:B------:R-:W-:Y:S01]  /*1e70*/  IADD3 R3, R16, R3, RZ ;  /* 0x0000000310037210 */ /* 0x000fe20007ffe0ff */
[----:B------:R-:W-:Y:S01]  /*1e80*/  IMAD.IADD R66, R66, 0x1, R31 ;  /* 0x0000000142427824 */ /* 0x000fe200078e021f */
[----:B------:R-:W-:Y:S01]  /*1e90*/  SHF.L.U64.HI R64, R4, 0x7, R5 ;  /* 0x0000000704407819 */ /* 0x000fe20000010205 */
[----:B------:R-:W-:Y:S01]  /*1ea0*/  IMAD R15, R155, R61, R0 ;  /* 0x0000003d9b0f7224 */ /* 0x000fe200078e0200 */
[----:B------:R-:W-:Y:S01]  /*1eb0*/  SHF.L.U64.HI R62, R60, 0x7, R61 ;  /* 0x000000073c3e7819 */ /* 0x000fe2000001023d */
[----:B------:R-:W-:Y:S01]  /*1ec0*/  IMAD.WIDE.U32 R20, R24, R4, R8 ;  /* 0x0000000418147225 */ /* 0x000fe200078e0008 */
[----:B------:R-:W-:-:S03]  /*1ed0*/  ISETP.NE.AND P6, PT, R35, 0x1, PT ;  /* 0x000000012300780c */ /* 0x000fc60003fc5270 */
[----:B------:R-:W-:Y:S01]  /*1ee0*/  IMAD.WIDE.U32 R30, R24, R4, R10 ;  /* 0x00000004181e7225 */ /* 0x000fe200078e000a */
[----:B------:R-:W-:-:S03]  /*1ef0*/  SHF.R.S32.HI R0, RZ, 0x1f, R3 ;  /* 0x0000001fff007819 */ /* 0x000fc60000011403 */
[----:B------:R-:W-:Y:S02]  /*1f00*/  IMAD.SHL.U32 R63, R4, 0x80, RZ ;  /* 0x00000080043f7824 */ /* 0x000fe400078e00ff */
[----:B------:R-:W-:Y:S01]  /*1f10*/  IMAD R13, R24, R61, R13 ;  /* 0x0000003d180d7224 */ /* 0x000fe200078e020d */
[----:B------:R-:W-:-:S04]  /*1f20*/  LEA.HI R0, R0, R3, RZ, 0x3 ;  /* 0x0000000300007211 */ /* 0x000fc800078f18ff */
[----:B------:R-:W-:Y:S02]  /*1f30*/  SHF.R.S32.HI R52, RZ, 0x3, R0 ;  /* 0x00000003ff347819 */ /* 0x000fe40000011400 */
[----:B------:R-:W-:Y:S01]  /*1f40*/  LOP3.LUT R10, R0, 0xfffffff8, RZ, 0xc0, !PT ;  /* 0xfffffff8000a7812 */ /* 0x000fe200078ec0ff */
[----:B------:R-:W-:Y:S05]  /*1f50*/  @!P6 WARPSYNC.ALL ;  /* 0x000000000000e948 */ /* 0x000fea0003800000 */
[----:B------:R-:W-:Y:S01]  /*1f60*/  IMAD.WIDE.U32 R48, R155, R60, R152 ;  /* 0x0000003c9b307225 */ /* 0x000fe200078e0098 */
[----:B------:R-:W-:Y:S01]  /*1f70*/  LOP3.LUT R19, R19, 0xfffffffd, RZ, 0xc0, !PT ;  /* 0xfffffffd13137812 */ /* 0x000fe200078ec0ff */
[----:B------:R-:W-:-:S02]  /*1f80*/  ULDC UR4, c[0x0][0x2f4] ;  /* 0x0000bd0000047ab9 */ /* 0x000fc40000000800 */
[----:B------:R-:W-:-:S04]  /*1f90*/  IMAD.WIDE.U32 R6, R155, R60, R16 ;  /* 0x0000003c9b067225 */ /* 0x000fc800078e0010 */
[----:B------:R-:W-:Y:S02]  /*1fa0*/  IMAD.IADD R49, R49, 0x1, R15 ;  /* 0x0000000131317824 */ /* 0x000fe400078e020f */
[----:B------:R-:W-:Y:S02]  /*1fb0*/  IMAD.IADD R7, R15, 0x1, R7 ;  /* 0x000000010f077824 */ /* 0x000fe400078e0207 */
[C---:B------:R-:W-:Y:S02]  /*1fc0*/  IMAD R55, R24.reuse, R5, R12 ;  /* 0x0000000518377224 */ /* 0x040fe400078e020c */
[----:B------:R-:W-:-:S04]  /*1fd0*/  IMAD.WIDE.U32 R48, R24, R60, R48 ;  /* 0x0000003c18307225 */ /* 0x000fc800078e0030 */
[----:B------:R-:W-:Y:S01]  /*1fe0*/  IMAD.WIDE.U32 R50, R24, R60, R6 ;  /* 0x0000003c18327225 */ /* 0x000fe200078e0006 */
[----:B------:R-:W-:Y:S02]  /*1ff0*/  ISETP.GE.AND P2, PT, R18, UR4, PT ;  /* 0x0000000412007c0c */ /* 0x000fe4000bf46270 */
[----:B------:R-:W-:Y:S01]  /*2000*/  SHF.R.S32.HI R8, RZ, 0x1f, R10 ;  /* 0x0000001fff087819 */ /* 0x000fe2000001140a */
[----:B------:R-:W-:Y:S02]  /*2010*/  IMAD.IADD R56, R21, 0x1, R55 ;  /* 0x0000000115387824 */ /* 0x000fe400078e0237 */
[----:B------:R-:W-:Y:S02]  /*2020*/  IMAD.SHL.U32 R60, R60, 0x80, RZ ;  /* 0x000000803c3c7824 */ /* 0x000fe400078e00ff */
[----:B------:R-:W-:Y:S02]  /*2030*/  VIADD R76, R35, 0x8 ;  /* 0x00000008234c7836 */ /* 0x000fe40000000000 */
[----:B------:R-:W-:-:S02]  /*2040*/  IMAD.SHL.U32 R58, R33, 0x2, RZ ;  /* 0x00000002213a7824 */ /* 0x000fc400078e00ff */
[----:B------:R-:W-:Y:S02]  /*2050*/  IMAD.IADD R55, R55, 0x1, R31 ;  /* 0x0000000137377824 */ /* 0x000fe400078e021f */
[----:B------:R-:W-:Y:S02]  /*2060*/  IMAD.IADD R54, R49, 0x1, R13 ;  /* 0x0000000131367824 */ /* 0x000fe400078e020d */
[----:B------:R-:W-:Y:S02]  /*2070*/  IMAD.IADD R53, R13, 0x1, R51 ;  /* 0x000000010d357824 */ /* 0x000fe400078e0233 */
[C---:B--2---:R-:W-:Y:S01]  /*2080*/  IMAD.SHL.U32 R65, R36.reuse, 0x40, RZ ;  /* 0x0000004024417824 */ /* 0x044fe200078e00ff */
[----:B------:R-:W-:Y:S01]  /*2090*/  @!P6 BAR.SYNC.DEFER_BLOCKING 0x9, 0x100 ;  /* 0x024400000000eb1d */ /* 0x000fe20000010000 */
[----:B------:R-:W-:Y:S01]  /*20a0*/  LOP3.LUT P1, RZ, R36, 0x4, RZ, 0xc0, !PT ;  /* 0x0000000424ff7812 */ /* 0x000fe2000782c0ff */
[----:B------:R-:W-:-:S05]  /*20b0*/  VIADD R36, R34, 0xffffff80 ;  /* 0xffffff8022247836 */ /* 0x000fca0000000000 */
[----:B------:R-:W-:-:S04]  /*20c0*/  SHF.R.S32.HI R34, RZ, 0x1f, R36 ;  /* 0x0000001fff227819 */ /* 0x000fc80000011424 */
[----:B------:R-:W-:-:S04]  /*20d0*/  LEA.HI R34, R34, R36, RZ, 0x2 ;  /* 0x0000002422227211 */ /* 0x000fc800078f10ff */
[----:B------:R-:W-:-:S04]  /*20e0*/  LOP3.LUT R34, R34, 0xfffffffc, RZ, 0xc0, !PT ;  /* 0xfffffffc22227812 */ /* 0x000fc800078ec0ff */
[----:B------:R-:W-:Y:S02]  /*20f0*/  IADD3 R34, R36, -R34, RZ ;  /* 0x8000002224227210 */ /* 0x000fe40007ffe0ff */
[----:B------:R-:W-:Y:S02]  /*2100*/  LOP3.LUT R65, R65, 0x1c0, RZ, 0xc0, !PT ;  /* 0x000001c041417812 */ /* 0x000fe400078ec0ff */
[----:B------:R-:W-:Y:S01]  /*2110*/  SHF.R.S32.HI R32, RZ, 0x1f, R36 ;  /* 0x0000001fff207819 */ /* 0x000fe20000011424 */
[----:B------:R-:W-:Y:S01]  /*2120*/  IMAD R59, R34, 0x60, R155 ;  /* 0x00000060223b7824 */ /* 0x000fe200078e029b */
[----:B------:R-:W-:Y:S02]  /*2130*/  IADD3 R34, R155, 0x60, RZ ;  /* 0x000000609b227810 */ /* 0x000fe40007ffe0ff */
[----:B------:R-:W-:Y:S02]  /*2140*/  SHF.R.U32.HI R61, RZ, 0x3, R65 ;  /* 0x00000003ff3d7819 */ /* 0x000fe40000011641 */
[----:B------:R-:W-:-:S02]  /*2150*/  LOP3.LUT R4, R65, 0x18, R16, 0xf8, !PT ;  /* 0x0000001841047812 */ /* 0x000fc400078ef810 */
[----:B------:R-:W-:Y:S01]  /*2160*/  LEA.HI R32, R32, R36, RZ, 0x5 ;  /* 0x0000002420207211 */ /* 0x000fe200078f28ff */
[----:B------:R-:W-:Y:S01]  /*2170*/  IMAD.SHL.U32 R34, R34, 0x40, RZ ;  /* 0x0000004022227824 */ /* 0x000fe200078e00ff */
[----:B------:R-:W-:Y:S02]  /*2180*/  LOP3.LUT R4, R4, R61, RZ, 0x3c, !PT ;  /* 0x0000003d04047212 */ /* 0x000fe400078e3cff */
[----:B------:R-:W-:Y:S02]  /*2190*/  SHF.R.S32.HI R32, RZ, 0x5, R32 ;  /* 0x00000005ff207819 */ /* 0x000fe40000011420 */
[----:B------:R-:W-:-:S03]  /*21a0*/  LOP3.LUT R34, R34, 0x1c0, RZ, 0xc0, !PT ;  /* 0x000001c022227812 */ /* 0x000fc600078ec0ff */
[----:B------:R-:W-:Y:S01]  /*21b0*/  IMAD R57, R32, 0x200, R4 ;  /* 0x0000020020397824 */ /* 0x000fe200078e0204 */
[--C-:B------:R-:W-:Y:S02]  /*21c0*/  LOP3.LUT R4, R65, 0x38, R0.reuse, 0xf8, !PT ;  /* 0x0000003841047812 */ /* 0x100fe400078ef800 */
[----:B------:R-:W-:Y:S01]  /*21d0*/  LOP3.LUT R0, R34, 0x38, R0, 0xf8, !PT ;  /* 0x0000003822007812 */ /* 0x000fe200078ef800 */
[----:B------:R-:W-:-:S04]  /*21e0*/  VIADD R34, R155, 0x60 ;  /* 0x000000609b227836 */ /* 0x000fc80000000000 */
[----:B------:R-:W-:-:S05]  /*21f0*/  IMAD.SHL.U32 R34, R34, 0x40, RZ ;  /* 0x0000004022227824 */ /* 0x000fca00078e00ff */
[----:B------:R-:W-:-:S04]  /*2200*/  LOP3.LUT R34, R34, 0x1c0, RZ, 0xc0, !PT ;  /* 0x000001c022227812 */ /* 0x000fc800078ec0ff */
[----:B------:R-:W-:Y:S02]  /*2210*/  SHF.R.U32.HI R34, RZ, 0x3, R34 ;  /* 0x00000003ff227819 */ /* 0x000fe40000011622 */
[----:B------:R-:W-:Y:S02]  /*2220*/  LOP3.LUT R3, R4, R61, RZ, 0x3c, !PT ;  /* 0x0000003d04037212 */ /* 0x000fe400078e3cff */
[----:B------:R-:W-:Y:S02]  /*2230*/  LOP3.LUT R0, R0, R34, RZ, 0x3c, !PT ;  /* 0x0000002200007212 */ /* 0x000fe400078e3cff */
[----:B------:R-:W-:Y:S01]  /*2240*/  @P1 LOP3.LUT R19, R19, 0x2, RZ, 0xfc, !PT ;  /* 0x0000000213131812 */ /* 0x000fe200078efcff */
[----:B------:R-:W-:Y:S01]  /*2250*/  IMAD R3, R32, 0x200, R3 ;  /* 0x0000020020037824 */ /* 0x000fe200078e0203 */
[----:B------:R-:W-:Y:S01]  /*2260*/  ISETP.GE.AND P1, PT, R16, UR4, PT ;  /* 0x0000000410007c0c */ /* 0x000fe2000bf26270 */
[----:B---3--:R-:W-:Y:S01]  /*2270*/  IMAD.IADD R0, R14, 0x1, R0 ;  /* 0x000000010e007824 */ /* 0x008fe200078e0200 */
[----:B------:R-:W-:-:S11]  /*2280*/  SHF.R.S32.HI R9, RZ, 0x1f, R67 ;  /* 0x0000001fff097819 */ /* 0x000fd60000011443 */
.L_x_2727:
[----:B--2---:R-:W2:Y:S01]  /*2290*/  LDL R15, [R1+0x44] ;  /* 0x00004400010f7983 */ /* 0x004ea20000100800 */
[----:B0-----:R-:W0:Y:S01]  /*22a0*/  LDC R72, c[0x0][0x430] ;  /* 0x00010c00ff487b82 */ /* 0x001e220000000800 */
[----:B------:R-:W-:Y:S02]  /*22b0*/  VIADD R27, R27, 0xffffffff ;  /* 0xffffffff1b1b7836 */ /* 0x000fe40000000000 */
[----:B------:R-:W-:-:S03]  /*22c0*/  IMAD.MOV.U32 R71, RZ, RZ, RZ ;  /* 0x000000ffff477224 */ /* 0x000fc600078e00ff */
[----:B------:R-:W-:Y:S02]  /*22d0*/  LEA R4, R27, R59, 0x7 ;  /* 0x0000003b1b047211 */ /* 0x000fe400078e38ff */
[----:B------:R-:W1:Y:S02]  /*22e0*/  LDC R78, c[0x0][0x3f4] ;  /* 0x0000fd00ff4e7b82 */ /* 0x000e640000000800 */
[----:B------:R-:W-:Y:S01]  /*22f0*/  ISETP.GE.AND P3, PT, R4, R25, PT ;  /* 0x000000190400720c */ /* 0x000fe20003f66270 */
[----:B------:R-:W-:-:S03]  /*2300*/  IMAD.IADD R32, R66, 0x1, R4 ;  /* 0x0000000142207824 */ /* 0x000fc600078e0204 */
[----:B------:R-:W-:Y:S01]  /*2310*/  ISETP.GT.OR P3, PT, R59, 0x7f, P3 ;  /* 0x0000007f3b00780c */ /* 0x000fe20001f64670 */
[----:B------:R-:W-:Y:S01]  /*2320*/  IMAD.MOV.U32 R12, RZ, RZ, R32 ;  /* 0x000000ffff0c7224 */ /* 0x000fe200078e0020 */
[----:B0-----:R-:W-:-:S11]  /*2330*/  ISETP.NE.AND P4, PT, R72, 0x1, PT ;  /* 0x000000014800780c */ /* 0x001fd60003f85270 */
[----:B------:R-:W0:Y:S08]  /*2340*/  @!P3 LDC.64 R6, c[0x0][0x428] ;  /* 0x00010a00ff06bb82 */ /* 0x000e300000000a00 */
[----:B------:R-:W3:Y:S08]  /*2350*/  @!P3 LDC.64 R4, c[0x0][0x418] ;  /* 0x00010600ff04bb82 */ /* 0x000ef00000000a00 */
[----:B----4-:R-:W4:Y:S08]  /*2360*/  @P4 LDC R11, c[0x0][0x434] ;  /* 0x00010d00ff0b4b82 */ /* 0x010f300000000800 */
        /* <DEDUP_REMOVED lines=10> */
[----:B------:R0:W5:Y:S01]  /*2410*/  @!P3 LDG.E R71, desc[UR40][R4.64] ;  /* 0x000000280447b981 */ /* 0x000162000c1e1900 */
[----:B------:R-:W-:Y:S01]  /*2420*/  ISETP.GT.AND P3, PT, R27, R28, PT ;  /* 0x0000001c1b00720c */ /* 0x000fe20003f64270 */
[----:B------:R-:W-:Y:S01]  /*2430*/  IMAD R7, R22, 0x2000, R57 ;  /* 0x0000200016077824 */ /* 0x000fe200078e0239 */
[----:B------:R-:W-:Y:S01]  /*2440*/  LOP3.LUT R19, R19, 0xfffffffe, RZ, 0xc0, !PT ;  /* 0xfffffffe13137812 */ /* 0x000fe200078ec0ff */
[----:B------:R-:W-:Y:S01]  /*2450*/  IMAD.MOV R11, RZ, RZ, -R12 ;  /* 0x000000ffff0b7224 */ /* 0x000fe200078e0a0c */
[----:B------:R-:W-:Y:S05]  /*2460*/  YIELD ;  /* 0x0000000000007946 */ /* 0x000fea0003800000 */
[----:B------:R-:W-:Y:S01]  /*2470*/  IADD3 R69, R7, 0x20, RZ ;  /* 0x0000002007457810 */ /* 0x000fe20007ffe0ff */
[----:B------:R-:W-:Y:S01]  /*2480*/  BSSY B0, `(.L_x_2672) ;  /* 0x0000302000007945 */ /* 0x000fe20003800000 */
[----:B------:R-:W-:-:S02]  /*2490*/  IMAD R72, R72, R11, R32 ;  /* 0x0000000b48487224 */ /* 0x000fc400078e0220 */
[----:B------:R-:W-:Y:S01]  /*24a0*/  @P3 LOP3.LUT R19, R19, 0x1, RZ, 0xfc, !PT ;  /* 0x0000000113133812 */ /* 0x000fe200078efcff */
[----:B------:R-:W-:Y:S01]  /*24b0*/  IMAD R70, R7, 0x2, R26 ;  /* 0x0000000207467824 */ /* 0x000fe200078e021a */
[----:B------:R-:W-:Y:S02]  /*24c0*/  ISETP.GE.AND P3, PT, R78, 0x1, PT ;  /* 0x000000014e00780c */ /* 0x000fe40003f66270 */
[----:B--2---:R-:W-:-:S13]  /*24d0*/  LOP3.LUT P5, RZ, R15, 0x4, RZ, 0xc0, !PT ;  /* 0x000000040fff7812 */ /* 0x004fda00078ac0ff */
[----:B------:R-:W-:-:S04]  /*24e0*/  @P5 VIADD R69, R7, 0xffffffe0 ;  /* 0xffffffe007455836 */ /* 0x000fc80000000000 */
        /* <DEDUP_REMOVED lines=10> */
[----:B------:R-:W-:Y:S01]  /*2590*/  IMAD.WIDE.U32 R12, R60, R27, RZ ;  /* 0x0000001b3c0c7225 */ /* 0x000fe200078e00ff */
[----:B------:R-:W-:-:S03]  /*25a0*/  VIMNMX R75, R75, 0x80, PT ;  /* 0x000000804b4b7848 */ /* 0x000fc60003fe0100 */
[----:B------:R-:W-:Y:S02]  /*25b0*/  IMAD R6, R74, UR4, RZ ;  /* 0x000000044a067c24 */ /* 0x000fe4000f8e02ff */
[----:B------:R-:W-:Y:S02]  /*25c0*/  IMAD.IADD R5, R5, 0x1, R7 ;  /* 0x0000000105057824 */ /* 0x000fe400078e0207 */
[C---:B------:R-:W-:Y:S01]  /*25d0*/  IMAD R7, R71.reuse, UR5, R6 ;  /* 0x0000000547077c24 */ /* 0x040fe2000f8e0206 */
[----:B------:R-:W-:Y:S01]  /*25e0*/  SHF.R.S32.HI R6, RZ, 0x1f, R27 ;  /* 0x0000001fff067819 */ /* 0x000fe2000001141b */
        /* <DEDUP_REMOVED lines=14> */
[----:B------:R-:W-:-:S03]  /*26d0*/  IMAD.WIDE.U32 R14, R63, R27, RZ ;  /* 0x0000001b3f0e7225 */ /* 0x000fc600078e00ff */
[----:B------:R-:W-:Y:S01]  /*26e0*/  IADD3 R11, R13, R5, RZ ;  /* 0x000000050d0b7210 */ /* 0x000fe20007ffe0ff */
[----:B------:R-:W-:-:S08]  /*26f0*/  IMAD.IADD R77, R15, 0x1, R7 ;  /* 0x000000010f4d7824 */ /* 0x000fd000078e0207 */
[----:B------:R-:W-:Y:S05]  /*2700*/  @!P3 BRA `(.L_x_2674) ;  /* 0x000000140008b947 */ /* 0x000fea0003800000 */
[----:B------:R0:W5:Y:S01]  /*2710*/  LDL R80, [R1+0x8] ;  /* 0x0000080001507983 */ /* 0x0001620000100800 */
        /* <DEDUP_REMOVED lines=31> */
.L_x_2676:
[----:B------:R-:W-:Y:S05]  /*2910*/  BSYNC B1 ;  /* 0x0000000000017941 */ /* 0x000fea0003800000 */
.L_x_2675:
        /* <DEDUP_REMOVED lines=34> */
.L_x_2678:
[----:B------:R-:W-:Y:S05]  /*2b40*/  BSYNC B1 ;  /* 0x0000000000017941 */ /* 0x000fea0003800000 */
.L_x_2677:
[----:B------:R-:W2:Y:S01]  /*2b50*/  LDL R11, [R1] ;  /* 0x00000000010b7983 */ /* 0x000ea20000100800 */
[----:B0-----:R-:W-:Y:S01]  /*2b60*/  IMAD.MOV.U32 R4, RZ, RZ, R44 ;  /* 0x000000ffff047224 */ /* 0x001fe200078e002c */
[----:B------:R-:W-:Y:S01]  /*2b70*/  PRMT R88, R79, 0x7610, R88 ;  /* 0x000076104f587816 */ /* 0x000fe20000000058 */
[----:B------:R-:W-:Y:S01]  /*2b80*/  IMAD.MOV.U32 R5, RZ, RZ, R45 ;  /* 0x000000ffff057224 */ /* 0x000fe200078e002d */
[----:B------:R-:W-:Y:S01]  /*2b90*/  PRMT R89, R89, 0x5410, R68 ;  /* 0x0000541059597816 */ /* 0x000fe20000000044 */
[----:B------:R-:W-:Y:S02]  /*2ba0*/  IMAD.MOV.U32 R6, RZ, RZ, R46 ;  /* 0x000000ffff067224 */ /* 0x000fe400078e002e */
[----:B------:R-:W-:Y:S01]  /*2bb0*/  IMAD.MOV.U32 R7, RZ, RZ, R47 ;  /* 0x000000ffff077224 */ /* 0x000fe200078e002f */
[----:B------:R-:W-:Y:S01]  /*2bc0*/  PRMT R95, R4, 0x5410, R5 ;  /* 0x00005410045f7816 */ /* 0x000fe20000000005 */
[----:B------:R-:W-:Y:S02]  /*2bd0*/  IMAD.MOV.U32 R5, RZ, RZ, R43 ;  /* 0x000000ffff057224 */ /* 0x000fe400078e002b */
[----:B------:R-:W-:Y:S01]  /*2be0*/  IMAD.MOV.U32 R4, RZ, RZ, R42 ;  /* 0x000000ffff047224 */ /* 0x000fe200078e002a */
[----:B------:R-:W-:Y:S01]  /*2bf0*/  PRMT R96, R6, 0x5410, R7 ;  /* 0x0000541006607816 */ /* 0x000fe20000000007 */
[----:B-----5:R-:W-:Y:S01]  /*2c00*/  IMAD.MOV.U32 R6, RZ, RZ, R36 ;  /* 0x000000ffff067224 */ /* 0x020fe200078e0024 */
[----:B------:R-:W-:Y:S01]  /*2c10*/  PRMT R88, R88, 0x5410, R5 ;  /* 0x0000541058587816 */ /* 0x000fe20000000005 */
[----:B------:R-:W-:Y:S01]  /*2c20*/  IMAD.MOV.U32 R5, RZ, RZ, R33 ;  /* 0x000000ffff057224 */ /* 0x000fe200078e0021 */
[----:B------:R-:W-:Y:S01]  /*2c30*/  PRMT R89, R4, 0x7610, R89 ;  /* 0x0000761004597816 */ /* 0x000fe20000000059 */
[----:B------:R-:W-:Y:S01]  /*2c40*/  IMAD.MOV.U32 R7, RZ, RZ, R37 ;  /* 0x000000ffff077224 */ /* 0x000fe200078e0025 */
[----:B------:R-:W-:-:S04]  /*2c50*/  MOV R4, R32 ;  /* 0x0000002000047202 */ /* 0x000fc80000000f00 */
[----:B------:R-:W-:Y:S01]  /*2c60*/  PRMT R80, R4, 0x5410, R5 ;  /* 0x0000541004507816 */ /* 0x000fe20000000005 */
[----:B------:R-:W-:Y:S01]  /*2c70*/  IMAD.MOV.U32 R4, RZ, RZ, R34 ;  /* 0x000000ffff047224 */ /* 0x000fe200078e0022 */
[----:B------:R-:W-:Y:S01]  /*2c80*/  PRMT R86, R6, 0x5410, R7 ;  /* 0x0000541006567816 */ /* 0x000fe20000000007 */
[----:B------:R-:W-:Y:S01]  /*2c90*/  IMAD.MOV.U32 R5, RZ, RZ, R35 ;  /* 0x000000ffff057224 */ /* 0x000fe200078e0023 */
[----:B------:R-:W-:Y:S01]  /*2ca0*/  MOV R7, R39 ;  /* 0x0000002700077202 */ /* 0x000fe20000000f00 */
[----:B------:R-:W-:-:S03]  /*2cb0*/  IMAD.MOV.U32 R6, RZ, RZ, R38 ;  /* 0x000000ffff067224 */ /* 0x000fc600078e0026 */
[----:B------:R-:W-:Y:S02]  /*2cc0*/  PRMT R81, R4, 0x5410, R5 ;  /* 0x0000541004517816 */ /* 0x000fe40000000005 */
[----:B------:R-:W-:Y:S02]  /*2cd0*/  PRMT R87, R6, 0x5410, R7 ;  /* 0x0000541006577816 */ /* 0x000fe40000000007 */
[----:B--2---:R-:W-:-:S13]  /*2ce0*/  ISETP.NE.AND P5, PT, R11, 0x3, PT ;  /* 0x000000030b00780c */ /* 0x004fda0003fa5270 */
[----:B------:R-:W-:Y:S05]  /*2cf0*/  @!P5 BRA `(.L_x_2679) ;  /* 0x000000000004d947 */ /* 0x000fea0003800000 */
[----:B------:R-:W-:Y:S01]  /*2d00*/  BPT.TRAP 0x1 ;  /* 0x000000040000795c */ /* 0x000fe20000300000 */
.L_x_2679:
[----:B------:R-:W2:Y:S01]  /*2d10*/  LDL R4, [R1+0x4] ;  /* 0x0000040001047983 */ /* 0x000ea20000100800 */
[----:B------:R-:W-:Y:S01]  /*2d20*/  IMAD R68, R22, 0x8, R2 ;  /* 0x0000000816447824 */ /* 0x000fe200078e0202 */
[----:B------:R-:W-:Y:S01]  /*2d30*/  BSSY B1, `(.L_x_2680) ;  /* 0x0000004000017945 */ /* 0x000fe20003800000 */
[----:B--2---:R-:W-:-:S04]  /*2d40*/  SHF.L.U32 R77, R4, 0x1f, RZ ;  /* 0x0000001f044d7819 */ /* 0x004fc800000006ff */
[----:B------:R-:W0:Y:S02]  /*2d50*/  SYNCS.PHASECHK.TRANS64.TRYWAIT P6, [R68+URZ+0x16890], R77 ;  /* 0x0168904d440075a7 */ /* 0x000e2400080c017f */
[----:B0-----:R-:W-:Y:S05]  /*2d60*/  @!P6 BRA `(.L_x_2681) ;  /* 0x00000174009ce947 */ /* 0x001fea0003800000 */
.L_x_2935:
[----:B------:R-:W-:Y:S05]  /*2d70*/  BSYNC B1 ;  /* 0x0000000000017941 */ /* 0x000fea0003800000 */
.L_x_2680:
[----:B------:R-:W-:-:S03]  /*2d80*/  UMOV UR4, 0xffffffff ;  /* 0xffffffff00047882 */ /* 0x000fc60000000000 */
[----:B------:R-:W-:Y:S05]  /*2d90*/  BRA.DIV UR4, `(.L_x_2682) ;  /* 0x0000017604a47947 */ /* 0x000fea000b800000 */
[----:B------:R1:W2:Y:S04]  /*2da0*/  SHFL.IDX PT, R79, R85, RZ, 0x1c1f ;  /* 0x001c1fff554f7589 */ /* 0x0002a800000e0000 */
[----:B------:R1:W3:Y:S02]  /*2db0*/  SHFL.IDX PT, R14, R84, RZ, 0x1c1f ;  /* 0x001c1fff540e7589 */ /* 0x0002e400000e0000 */
.L_x_2939:
        /* <DEDUP_REMOVED lines=51> */
.L_x_2688:
[----:B------:R-:W-:Y:S05]  /*30f0*/  BSYNC B3 ;  /* 0x0000000000037941 */ /* 0x000fea0003800000 */
.L_x_2687:
[----:B0-----:R4:W-:Y:S02]  /*3100*/  ST.E.128 desc[UR40][R12.64], R4 ;  /* 0x000000040c007985 */ /* 0x0019e4000c101d28 */
.L_x_2686:
[----:B------:R-:W-:Y:S05]  /*3110*/  BSYNC B2 ;  /* 0x0000000000027941 */ /* 0x000fea0003800000 */
.L_x_2685:
[----:B------:R-:W-:Y:S05]  /*3120*/  @P2 BRA `(.L_x_2684) ;  /* 0x0000000000c82947 */ /* 0x000fea0003800000 */
[----:B------:R-:W5:Y:S01]  /*3130*/  LDL R11, [R1+0x8] ;  /* 0x00000800010b7983 */ /* 0x000f620000100800 */
[C---:B---34-:R-:W-:Y:S01]  /*3140*/  LEA R12, P3, R18.reuse, R14, 0x1 ;  /* 0x0000000e120c7211 */ /* 0x058fe200078608ff */
[----:B------:R-:W-:Y:S02]  /*3150*/  BSSY B2, `(.L_x_2689) ;  /* 0x000002e000027945 */ /* 0x000fe40003800000 */
[----:B------:R3:W4:Y:S01]  /*3160*/  LDS.128 R4, [R69+0xe000] ;  /* 0x00e0000045047984 */ /* 0x0007220000000c00 */
[----:B--2---:R-:W-:Y:S02]  /*3170*/  LEA.HI.X R13, R18, R79, R157, 0x1, P3 ;  /* 0x0000004f120d7211 */ /* 0x004fe400018f0c9d */
[----:B-----5:R-:W-:-:S13]  /*3180*/  ISETP.GE.AND P3, PT, R11, R78, PT ;  /* 0x0000004e0b00720c */ /* 0x020fda0003f66270 */
[----:B---34-:R-:W-:Y:S05]  /*3190*/  @P3 BRA `(.L_x_2690) ;  /* 0x0000000000a43947 */ /* 0x018fea0003800000 */
[--C-:B------:R-:W-:Y:S01]  /*31a0*/  SHF.R.U64 R15, R40, 0x10, R41.reuse ;  /* 0x00000010280f7819 */ /* 0x100fe20000001229 */
[----:B------:R-:W-:Y:S01]  /*31b0*/  IMAD.MOV.U32 R11, RZ, RZ, R6 ;  /* 0x000000ffff0b7224 */ /* 0x000fe200078e0006 */
        /* <DEDUP_REMOVED lines=9> */
[-C--:B------:R-:W-:Y:S01]  /*3250*/  FMUL.FTZ R44, R6, R41.reuse ;  /* 0x00000029062c7220 */ /* 0x080fe20000410000 */
[----:B------:R-:W-:Y:S02]  /*3260*/  HADD2.F32 R15, -RZ, R15.H0_H0 ;  /* 0x2000000fff0f7230 */ /* 0x000fe40000004100 */
[----:B------:R-:W-:Y:S01]  /*3270*/  FMUL.FTZ R41, R5, R41 ;  /* 0x0000002905297220 */ /* 0x000fe20000410000 */
[----:B------:R-:W-:Y:S02]  /*3280*/  HADD2.F32 R40, -RZ, R40.H0_H0 ;  /* 0x20000028ff287230 */ /* 0x000fe40000004100 */
[-C--:B------:R-:W-:Y:S01]  /*3290*/  FMUL.FTZ R46, R14, R42.reuse ;  /* 0x0000002a0e2e7220 */ /* 0x080fe20000410000 */
[----:B------:R-:W-:Y:S01]  /*32a0*/  FMUL.FTZ R43, R7, R42 ;  /* 0x0000002a072b7220 */ /* 0x000fe20000410000 */
[-C--:B------:R-:W-:Y:S01]  /*32b0*/  FFMA.FTZ R44, R5, R15.reuse, -R44 ;  /* 0x0000000f052c7223 */ /* 0x080fe2000001082c */
[----:B------:R-:W-:Y:S01]  /*32c0*/  FFMA.FTZ R41, R6, R15, R41 ;  /* 0x0000000f06297223 */ /* 0x000fe20000010029 */
[-C--:B------:R-:W-:Y:S01]  /*32d0*/  FFMA.FTZ R46, R7, R40.reuse, -R46 ;  /* 0x00000028072e7223 */ /* 0x080fe2000001082e */
[----:B------:R-:W-:Y:S01]  /*32e0*/  FFMA.FTZ R45, R14, R40, R43 ;  /* 0x000000280e2d7223 */ /* 0x000fe2000001002b */
[----:B------:R-:W-:-:S02]  /*32f0*/  HADD2.F32 R7, -RZ, R89.H1_H1 ;  /* 0x30000059ff077230 */ /* 0x000fc40000004100 */
[----:B------:R-:W-:Y:S02]  /*3300*/  HADD2.F32 R5, -RZ, R4.H1_H1 ;  /* 0x30000004ff057230 */ /* 0x000fe40000004100 */
[----:B------:R-:W-:Y:S02]  /*3310*/  HADD2.F32 R6, -RZ, R11.H1_H1 ;  /* 0x3000000bff067230 */ /* 0x000fe40000004100 */
[----:B------:R-:W-:Y:S02]  /*3320*/  HADD2.F32 R89, -RZ, R89.H0_H0 ;  /* 0x20000059ff597230 */ /* 0x000fe40000004100 */
[----:B------:R-:W-:Y:S02]  /*3330*/  HADD2.F32 R14, -RZ, R88.H1_H1 ;  /* 0x30000058ff0e7230 */ /* 0x000fe40000004100 */
[----:B------:R-:W-:Y:S02]  /*3340*/  HADD2.F32 R4, -RZ, R4.H0_H0 ;  /* 0x20000004ff047230 */ /* 0x000fe40000004100 */
[----:B------:R-:W-:Y:S01]  /*3350*/  FMUL.FTZ R15, R5, R89 ;  /* 0x00000059050f7220 */ /* 0x000fe20000410000 */
[----:B------:R-:W-:-:S02]  /*3360*/  HADD2.F32 R11, -RZ, R11.H0_H0 ;  /* 0x2000000bff0b7230 */ /* 0x000fc40000004100 */
[-C--:B------:R-:W-:Y:S01]  /*3370*/  FMUL.FTZ R42, R6, R14.reuse ;  /* 0x0000000e062a7220 */ /* 0x080fe20000410000 */
        /* <DEDUP_REMOVED lines=11> */
.L_x_2690:
[----:B------:R-:W-:Y:S05]  /*3430*/  BSYNC B2 ;  /* 0x0000000000027941 */ /* 0x000fea0003800000 */
.L_x_2689:
[----:B------:R2:W-:Y:S02]  /*3440*/  ST.E.128 desc[UR40][R12.64], R4 ;  /* 0x000000040c007985 */ /* 0x0005e4000c101d28 */
.L_x_2684:
[----:B------:R-:W-:Y:S05]  /*3450*/  BSYNC B1 ;  /* 0x0000000000017941 */ /* 0x000fea0003800000 */
.L_x_2683:
[----:B------:R-:W-:-:S03]  /*3460*/  UMOV UR4, 0xffffffff ;  /* 0xffffffff00047882 */ /* 0x000fc60000000000 */
[----:B------:R-:W-:Y:S05]  /*3470*/  BRA.DIV UR4, `(.L_x_2691) ;  /* 0x0000017204347947 */ /* 0x000fea000b800000 */
[----:B-1----:R-:W1:Y:S04]  /*3480*/  SHFL.IDX PT, R85, R85, 0x1, 0x1c1f ;  /* 0x003c1f0055557f89 */ /* 0x002e6800000e0000 */
[----:B---3--:R3:W0:Y:S02]  /*3490*/  SHFL.IDX PT, R14, R84, 0x1, 0x1c1f ;  /* 0x003c1f00540e7f89 */ /* 0x00862400000e0000 */
.L_x_2943:
        /* <DEDUP_REMOVED lines=50> */
.L_x_2696:
[----:B------:R-:W-:Y:S05]  /*37c0*/  BSYNC B2 ;  /* 0x0000000000027941 */ /* 0x000fea0003800000 */
.L_x_2695:
[----:B----4-:R0:W-:Y:S02]  /*37d0*/  ST.E.128 desc[UR40][R12.64], R4 ;  /* 0x000000040c007985 */ /* 0x0101e4000c101d28 */
.L_x_2694:
[----:B------:R-:W-:Y:S05]  /*37e0*/  BSYNC B1 ;  /* 0x0000000000017941 */ /* 0x000fea0003800000 */
.L_x_2693:
[----:B------:R-:W-:Y:S05]  /*37f0*/  @P2 BRA `(.L_x_2692) ;  /* 0x0000001c00282947 */ /* 0x000fea0003800000 */
[----:B------:R-:W5:Y:S01]  /*3800*/  LDL R11, [R1+0x8] ;  /* 0x00000800010b7983 */ /* 0x000f620000100800 */
[C---:B0-2-4-:R-:W-:Y:S01]  /*3810*/  LEA R12, P3, R18.reuse, R14, 0x1 ;  /* 0x0000000e120c7211 */ /* 0x055fe200078608ff */
[----:B------:R-:W-:Y:S02]  /*3820*/  BSSY B1, `(.L_x_2697) ;  /* 0x000002e000017945 */ /* 0x000fe40003800000 */
[----:B------:R0:W2:Y:S01]  /*3830*/  LDS.128 R4, [R69+0x11000] ;  /* 0x0110000045047984 */ /* 0x0000a20000000c00 */
[----:B-1----:R-:W-:Y:S02]  /*3840*/  LEA.HI.X R13, R18, R85, R157, 0x1, P3 ;  /* 0x00000055120d7211 */ /* 0x002fe400018f0c9d */
[----:B-----5:R-:W-:-:S13]  /*3850*/  ISETP.GE.AND P3, PT, R11, R78, PT ;  /* 0x0000004e0b00720c */ /* 0x020fda0003f66270 */
[----:B0-2---:R-:W-:Y:S05]  /*3860*/  @P3 BRA `(.L_x_2698) ;  /* 0x0000000000a43947 */ /* 0x005fea0003800000 */
[--C-:B------:R-:W-:Y:S01]  /*3870*/  SHF.R.U64 R15, R32, 0x10, R33.reuse ;  /* 0x00000010200f7819 */ /* 0x100fe20000001221 */
[----:B------:R-:W-:Y:S01]  /*3880*/  IMAD.MOV.U32 R11, RZ, RZ, R6 ;  /* 0x000000ffff0b7224 */ /* 0x000fe200078e0006 */
        /* <DEDUP_REMOVED lines=39> */
.L_x_2698:
[----:B------:R-:W-:Y:S05]  /*3b00*/  BSYNC B1 ;  /* 0x0000000000017941 */ /* 0x000fea0003800000 */
.L_x_2697:
[----:B------:R0:W-:Y:S01]  /*3b10*/  ST.E.128 desc[UR40][R12.64], R4 ;  /* 0x000000040c007985 */ /* 0x0001e2000c101d28 */
[----:B------:R-:W-:Y:S05]  /*3b20*/  BRA `(.L_x_2692) ;  /* 0x00000018005c7947 */ /* 0x000fea0003800000 */
.L_x_2674:
[C---:B------:R-:W-:Y:S01]  /*3b30*/  ISETP.GE.AND P3, PT, R155.reuse, R75, PT ;  /* 0x0000004b9b00720c */ /* 0x040fe20003f66270 */
[----:B------:R-:W-:Y:S01]  /*3b40*/  VIADD R40, R155, 0x60 ;  /* 0x000000609b287836 */ /* 0x000fe20000000000 */
[----:B------:R-:W-:Y:S02]  /*3b50*/  CS2R R34, SRZ ;  /* 0x0000000000227805 */ /* 0x000fe4000001ff00 */
[----:B------:R-:W-:Y:S02]  /*3b60*/  CS2R R32, SRZ ;  /* 0x0000000000207805 */ /* 0x000fe4000001ff00 */
[----:B------:R-:W-:-:S13]  /*3b70*/  ISETP.GE.OR P3, PT, R16, R78, P3 ;  /* 0x0000004e1000720c */ /* 0x000fda0001f66670 */
[----:B------:R-:W0:Y:S01]  /*3b80*/  @!P3 LDC.64 R36, c[0x0][0x3e8] ;  /* 0x0000fa00ff24bb82 */ /* 0x000e220000000a00 */
[----:B------:R-:W-:-:S05]  /*3b90*/  @!P3 IADD3 R6, P4, R30, R14, RZ ;  /* 0x0000000e1e06b210 */ /* 0x000fca0007f9e0ff */
[----:B------:R-:W-:Y:S01]  /*3ba0*/  @!P3 IMAD.X R7, R77, 0x1, R55, P4 ;  /* 0x000000014d07b824 */ /* 0x000fe200020e0637 */
[----:B------:R-:W-:Y:S01]  /*3bb0*/  @!P3 IADD3 R4, P4, R50, R12, RZ ;  /* 0x0000000c3204b210 */ /* 0x000fe20007f9e0ff */
[----:B------:R-:W1:Y:S03]  /*3bc0*/  @!P3 LDC.64 R38, c[0x0][0x400] ;  /* 0x00010000ff26bb82 */ /* 0x000e660000000a00 */
[----:B------:R-:W-:Y:S02]  /*3bd0*/  @!P3 IADD3.X R5, R11, R53, RZ, P4, !PT ;  /* 0x000000350b05b210 */ /* 0x000fe400027fe4ff */
[----:B0-----:R-:W-:-:S04]  /*3be0*/  @!P3 LEA R36, P4, R6, R36, 0x1 ;  /* 0x000000240624b211 */ /* 0x001fc800078808ff */
[----:B------:R-:W-:Y:S02]  /*3bf0*/  @!P3 LEA.HI.X R37, R6, R37, R7, 0x1, P4 ;  /* 0x000000250625b211 */ /* 0x000fe400020f0c07 */
[----:B------:R-:W-:Y:S02]  /*3c00*/  CS2R R6, SRZ ;  /* 0x0000000000067805 */ /* 0x000fe4000001ff00 */
[----:B-1----:R-:W-:-:S04]  /*3c10*/  @!P3 LEA R38, P4, R4, R38, 0x1 ;  /* 0x000000260426b211 */ /* 0x002fc800078808ff */
[----:B------:R-:W-:Y:S02]  /*3c20*/  @!P3 LEA.HI.X R39, R4, R39, R5, 0x1, P4 ;  /* 0x000000270427b211 */ /* 0x000fe400020f0c05 */
[----:B------:R-:W-:Y:S02]  /*3c30*/  CS2R R4, SRZ ;  /* 0x0000000000047805 */ /* 0x000fe4000001ff00 */
[----:B------:R-:W-:Y:S01]  /*3c40*/  ISETP.GE.AND P4, PT, R40, R75, PT ;  /* 0x0000004b2800720c */ /* 0x000fe20003f86270 */
[----:B------:R-:W-:Y:S01]  /*3c50*/  BSSY B1, `(.L_x_2699) ;  /* 0x000001e000017945 */ /* 0x000fe20003800000 */
[----:B------:R-:W-:Y:S01]  /*3c60*/  CS2R R42, SRZ ;  /* 0x00000000002a7805 */ /* 0x000fe2000001ff00 */
[----:B------:R0:W5:Y:S01]  /*3c70*/  @!P3 LDG.E.128 R32, desc[UR40][R38.64] ;  /* 0x000000282620b981 */ /* 0x000162000c1e1d00 */
[CC--:B------:R-:W-:Y:S02]  /*3c80*/  ISETP.GE.OR P4, PT, R16.reuse, R78.reuse, P4 ;  /* 0x0000004e1000720c */ /* 0x0c0fe40002786670 */
[----:B------:R-:W-:Y:S01]  /*3c90*/  CS2R R40, SRZ ;  /* 0x0000000000287805 */ /* 0x000fe2000001ff00 */
[----:B------:R1:W5:Y:S01]  /*3ca0*/  @!P3 LDG.E.128 R4, desc[UR40][R36.64] ;  /* 0x000000282404b981 */ /* 0x000362000c1e1d00 */
[----:B------:R-:W-:-:S02]  /*3cb0*/  ISETP.GE.AND P3, PT, R16, R78, PT ;  /* 0x0000004e1000720c */ /* 0x000fc40003f66270 */
[----:B0-----:R-:W-:Y:S02]  /*3cc0*/  CS2R R38, SRZ ;  /* 0x0000000000267805 */ /* 0x001fe4000001ff00 */
        /* <DEDUP_REMOVED lines=22> */
.L_x_2700:
[----:B------:R-:W-:Y:S05]  /*3e30*/  BSYNC B1 ;  /* 0x0000000000017941 */ /* 0x000fea0003800000 */
.L_x_2699:
[----:B------:R-:W2:Y:S01]  /*3e40*/  LDL R15, [R1] ;  /* 0x00000000010f7983 */ /* 0x000ea20000100800 */
[----:B-----5:R-:W-:Y:S01]  /*3e50*/  IMAD.MOV.U32 R11, RZ, RZ, R38 ;  /* 0x000000ffff0b7224 */ /* 0x020fe200078e0026 */
[----:B------:R-:W-:Y:S01]  /*3e60*/  MOV R14, R37 ;  /* 0x00000025000e7202 */ /* 0x000fe20000000f00 */
        /* <DEDUP_REMOVED lines=11> */
[----:B------:R-:W-:-:S02]  /*3f20*/  IMAD.MOV.U32 R12, RZ, RZ, R7 ;  /* 0x000000ffff0c7224 */ /* 0x000fc400078e0007 */
        /* <DEDUP_REMOVED lines=14> */
[----:B------:R-:W-:Y:S02]  /*4010*/  PRMT R95, R13, 0x7610, R95 ;  /* 0x000076100d5f7816 */ /* 0x000fe4000000005f */
[----:B------:R-:W-:Y:S02]  /*4020*/  PRMT R100, R14, 0x7610, R100 ;  /* 0x000076100e647816 */ /* 0x000fe40000000064 */
[----:B--2---:R-:W-:-:S13]  /*4030*/  ISETP.NE.AND P5, PT, R15, 0x3, PT ;  /* 0x000000030f00780c */ /* 0x004fda0003fa5270 */
[----:B------:R-:W-:Y:S05]  /*4040*/  @!P5 BRA `(.L_x_2701) ;  /* 0x000000000004d947 */ /* 0x000fea0003800000 */
[----:B------:R-:W-:Y:S01]  /*4050*/  BPT.TRAP 0x1 ;  /* 0x000000040000795c */ /* 0x000fe20000300000 */
.L_x_2701:
[----:B------:R-:W2:Y:S01]  /*4060*/  LDL R11, [R1+0x4] ;  /* 0x00000400010b7983 */ /* 0x000ea20000100800 */
[----:B------:R-:W-:Y:S01]  /*4070*/  IMAD R68, R22, 0x8, R2 ;  /* 0x0000000816447824 */ /* 0x000fe200078e0202 */
[----:B------:R-:W0:Y:S01]  /*4080*/  LDC R87, c[0x0][0x2f4] ;  /* 0x0000bd00ff577b82 */ /* 0x000e220000000800 */
[----:B------:R-:W-:Y:S01]  /*4090*/  BSSY B1, `(.L_x_2702) ;  /* 0x0000004000017945 */ /* 0x000fe20003800000 */
[----:B--2---:R-:W-:-:S04]  /*40a0*/  SHF.L.U32 R77, R11, 0x1f, RZ ;  /* 0x0000001f0b4d7819 */ /* 0x004fc800000006ff */
[----:B------:R-:W1:Y:S02]  /*40b0*/  SYNCS.PHASECHK.TRANS64.TRYWAIT P4, [R68+URZ+0x16890], R77 ;  /* 0x0168904d440075a7 */ /* 0x000e64000808017f */
[----:B01----:R-:W-:Y:S05]  /*40c0*/  @!P4 BRA `(.L_x_2703) ;  /* 0x000001640068c947 */ /* 0x003fea0003800000 */
.L_x_2944:
[----:B------:R-:W-:Y:S05]  /*40d0*/  BSYNC B1 ;  /* 0x0000000000017941 */ /* 0x000fea0003800000 */
.L_x_2702:
[----:B------:R-:W-:Y:S01]  /*40e0*/  UMOV UR4, 0xffffffff ;  /* 0xffffffff00047882 */ /* 0x000fe20000000000 */
[----:B------:R-:W-:Y:S02]  /*40f0*/  IADD3 R89, -R58, R87, RZ ;  /* 0x000000573a597210 */ /* 0x000fe40007ffe1ff */
[----:B------:R-:W-:Y:S05]  /*4100*/  BRA.DIV UR4, `(.L_x_2704) ;  /* 0x00000166046c7947 */ /* 0x000fea000b800000 */
[----:B------:R1:W2:Y:S04]  /*4110*/  SHFL.IDX PT, R81, R85, RZ, 0x1c1f ;  /* 0x001c1fff55517589 */ /* 0x0002a800000e0000 */
[----:B------:R1:W3:Y:S02]  /*4120*/  SHFL.IDX PT, R80, R84, RZ, 0x1c1f ;  /* 0x001c1fff54507589 */ /* 0x0002e400000e0000 */
.L_x_2948:
        /* <DEDUP_REMOVED lines=10> */
[----:B------:R-:W-:Y:S02]  /*41d0*/  LEA.HI R11, R12, R11, RZ, 0x4 ;  /* 0x0000000b0c0b7211 */ /* 0x000fe400078f20ff */
[----:B------:R-:W-:Y:S02]  /*41e0*/  SHF.R.S32.HI R13, RZ, 0x1f, R14 ;  /* 0x0000001fff0d7819 */ /* 0x000fe4000001140e */
[----:B------:R-:W-:Y:S02]  /*41f0*/  LEA.HI.SX32 R11, R11, R52, 0x1c ;  /* 0x000000340b0b7211 */ /* 0x000fe400078fe2ff */
[----:B------:R-:W-:-:S03]  /*4200*/  LEA.HI R13, R13, R14, RZ, 0x5 ;  /* 0x0000000e0d0d7211 */ /* 0x000fc600078f28ff */
[----:B------:R-:W-:Y:S01]  /*4210*/  IMAD.SHL.U32 R86, R11, 0x8, RZ ;  /* 0x000000080b567824 */ /* 0x000fe200078e00ff */
[----:B------:R-:W-:Y:S01]  /*4220*/  SHF.R.S32.HI R13, RZ, 0x5, R13 ;  /* 0x00000005ff0d7819 */ /* 0x000fe2000001140d */
[----:B------:R-:W-:-:S03]  /*4230*/  IMAD R11, R22, 0x2000, R3 ;  /* 0x00002000160b7824 */ /* 0x000fc600078e0203 */
[----:B------:R-:W-:Y:S01]  /*4240*/  LOP3.LUT R12, R65, 0x38, R86, 0xf8, !PT ;  /* 0x00000038410c7812 */ /* 0x000fe200078ef856 */
[----:B------:R-:W-:-:S03]  /*4250*/  IMAD R11, R11, 0x2, R2 ;  /* 0x000000020b0b7824 */ /* 0x000fc600078e0202 */
[----:B------:R-:W-:-:S05]  /*4260*/  LOP3.LUT R12, R12, R61, RZ, 0x3c, !PT ;  /* 0x0000003d0c0c7212 */ /* 0x000fca00078e3cff */
[----:B------:R-:W-:-:S04]  /*4270*/  IMAD R13, R13, 0x200, R12 ;  /* 0x000002000d0d7824 */ /* 0x000fc800078e020c */
[----:B------:R-:W-:-:S05]  /*4280*/  IMAD R13, R22, 0x2000, R13 ;  /* 0x00002000160d7824 */ /* 0x000fca00078e020d */
[----:B------:R-:W-:Y:S02]  /*4290*/  LEA R44, R13, R2, 0x1 ;  /* 0x000000020d2c7211 */ /* 0x000fe400078e08ff */
[----:B------:R2:W3:Y:S04]  /*42a0*/  LDS.128 R12, [R11+0xe400] ;  /* 0x00e400000b0c7984 */ /* 0x0004e80000000c00 */
[----:B------:R-:W4:Y:S01]  /*42b0*/  LDS.128 R44, [R44+0xe400] ;  /* 0x00e400002c2c7984 */ /* 0x000f220000000c00 */
[----:B------:R-:W-:Y:S05]  /*42c0*/  @P3 BRA `(.L_x_2708) ;  /* 0x0000000400483947 */ /* 0x000fea0003800000 */
[----:B------:R-:W-:Y:S01]  /*42d0*/  SHF.R.U32.HI R97, RZ, 0x10, R33 ;  /* 0x00000010ff617819 */ /* 0x000fe20000011621 */
[----:B------:R-:W-:Y:S01]  /*42e0*/  HADD2.F32 R100, -RZ, R100.H0_H0 ;  /* 0x20000064ff647230 */ /* 0x000fe20000004100 */
[--C-:B------:R-:W-:Y:S01]  /*42f0*/  SHF.R.U64 R4, R4, 0x10, R5.reuse ;  /* 0x0000001004047819 */ /* 0x100fe20000001205 */
[----:B------:R-:W-:Y:S01]  /*4300*/  HADD2.F32 R98, -RZ, R98.H0_H0 ;  /* 0x20000062ff627230 */ /* 0x000fe20000004100 */
[----:B------:R-:W-:Y:S01]  /*4310*/  SHF.R.U32.HI R94, RZ, 0x10, R5 ;  /* 0x00000010ff5e7819 */ /* 0x000fe20000011605 */
[----:B------:R-:W-:Y:S01]  /*4320*/  HADD2.F32 R97, -RZ, R97.H0_H0 ;  /* 0x20000061ff617230 */ /* 0x000fe20000004100 */
[----:B--2---:R-:W-:Y:S01]  /*4330*/  SHF.R.U64 R11, R32, 0x10, R33 ;  /* 0x00000010200b7819 */ /* 0x004fe20000001221 */
[--C-:B----4-:R-:W-:Y:S01]  /*4340*/  HADD2.F32 R33, -RZ, R45.reuse.H0_H0 ;  /* 0x2000002dff217230 */ /* 0x110fe20000004100 */
[--C-:B------:R-:W-:Y:S01]  /*4350*/  SHF.R.U64 R5, R6, 0x10, R7.reuse ;  /* 0x0000001006057819 */ /* 0x100fe20000001207 */
[----:B------:R-:W-:Y:S01]  /*4360*/  HADD2.F32 R45, -RZ, R45.H1_H1 ;  /* 0x3000002dff2d7230 */ /* 0x000fe20000004100 */
[----:B------:R-:W-:Y:S01]  /*4370*/  SHF.R.U32.HI R32, RZ, 0x10, R7 ;  /* 0x00000010ff207819 */ /* 0x000fe20000011607 */
[--C-:B---3--:R-:W-:Y:S01]  /*4380*/  HADD2.F32 R7, -RZ, R13.reuse.H0_H0 ;  /* 0x2000000dff077230 */ /* 0x108fe20000004100 */
[----:B------:R-:W-:Y:S01]  /*4390*/  SHF.R.U64 R6, R34, 0x10, R35 ;  /* 0x0000001022067819 */ /* 0x000fe20000001223 */
[----:B------:R-:W-:-:S02]  /*43a0*/  HADD2.F32 R34, -RZ, R13.H1_H1 ;  /* 0x3000000dff227230 */ /* 0x000fc40000004100 */
[-C--:B------:R-:W-:Y:S01]  /*43b0*/  FMUL.FTZ R102, R33, R100.reuse ;  /* 0x0000006421667220 */ /* 0x080fe20000410000 */
[----:B------:R-:W-:Y:S02]  /*43c0*/  HADD2.F32 R94, -RZ, R94.H0_H0 ;  /* 0x2000005eff5e7230 */ /* 0x000fe40000004100 */
[-C--:B------:R-:W-:Y:S01]  /*43d0*/  FMUL.FTZ R99, R45, R97.reuse ;  /* 0x000000612d637220 */ /* 0x080fe20000410000 */
[C---:B------:R-:W-:Y:S01]  /*43e0*/  FMUL.FTZ R100, R7.reuse, R100 ;  /* 0x0000006407647220 */ /* 0x040fe20000410000 */
[C---:B------:R-:W-:Y:S01]  /*43f0*/  FMUL.FTZ R104, R34.reuse, R97 ;  /* 0x0000006122687220 */ /* 0x040fe20000410000 */
[----:B------:R-:W-:Y:S01]  /*4400*/  SHF.R.U32.HI R35, RZ, 0x10, R35 ;  /* 0x00000010ff237819 */ /* 0x000fe20000011623 */
[----:B------:R-:W-:Y:S01]  /*4410*/  FFMA.FTZ R34, R34, R94, -R99 ;  /* 0x0000005e22227223 */ /* 0x000fe20000010863 */
[-C--:B------:R-:W-:Y:S01]  /*4420*/  FFMA.FTZ R7, R7, R98.reuse, -R102 ;  /* 0x0000006207077223 */ /* 0x080fe20000010866 */
[----:B------:R-:W-:Y:S01]  /*4430*/  FFMA.FTZ R13, R33, R98, R100 ;  /* 0x00000062210d7223 */ /* 0x000fe20000010064 */
[----:B------:R-:W-:Y:S01]  /*4440*/  FFMA.FTZ R94, R45, R94, R104 ;  /* 0x0000005e2d5e7223 */ /* 0x000fe20000010068 */
[----:B------:R-:W-:-:S02]  /*4450*/  HADD2.F32 R98, -RZ, R96.H0_H0 ;  /* 0x20000060ff627230 */ /* 0x000fc40000004100 */
[----:B------:R-:W-:Y:S01]  /*4460*/  HADD2.F32 R100, -RZ, R96.H1_H1 ;  /* 0x30000060ff647230 */ /* 0x000fe20000004100 */
[----:B------:R-:W-:Y:S01]  /*4470*/  F2FP.F16.F32.PACK_AB R7, R34, R7 ;  /* 0x000000072207723e */ /* 0x000fe200000000ff */
[--C-:B------:R-:W-:Y:S02]  /*4480*/  HADD2.F32 R45, -RZ, R47.reuse.H0_H0 ;  /* 0x2000002fff2d7230 */ /* 0x100fe40000004100 */
[----:B------:R-:W-:Y:S02]  /*4490*/  HADD2.F32 R47, -RZ, R47.H1_H1 ;  /* 0x3000002fff2f7230 */ /* 0x000fe40000004100 */
[----:B------:R-:W-:Y:S02]  /*44a0*/  HADD2.F32 R97, -RZ, R35.H0_H0 ;  /* 0x20000023ff617230 */ /* 0x000fe40000004100 */
[--C-:B------:R-:W-:Y:S02]  /*44b0*/  HADD2.F32 R96, -RZ, R15.reuse.H1_H1 ;  /* 0x3000000fff607230 */ /* 0x100fe40000004100 */
[----:B------:R-:W-:-:S02]  /*44c0*/  HADD2.F32 R33, -RZ, R15.H0_H0 ;  /* 0x2000000fff217230 */ /* 0x000fc40000004100 */
[-C--:B------:R-:W-:Y:S01]  /*44d0*/  FMUL.FTZ R99, R47, R97.reuse ;  /* 0x000000612f637220 */ /* 0x080fe20000410000 */
[----:B------:R-:W-:Y:S02]  /*44e0*/  HADD2.F32 R35, -RZ, R32.H0_H0 ;  /* 0x20000020ff237230 */ /* 0x000fe40000004100 */
[-C--:B------:R-:W-:Y:S01]  /*44f0*/  FMUL.FTZ R32, R45, R100.reuse ;  /* 0x000000642d207220 */ /* 0x080fe20000410000 */
[C---:B------:R-:W-:Y:S01]  /*4500*/  FMUL.FTZ R102, R96.reuse, R97 ;  /* 0x0000006160667220 */ /* 0x040fe20000410000 */
[C---:B------:R-:W-:Y:S01]  /*4510*/  FMUL.FTZ R100, R33.reuse, R100 ;  /* 0x0000006421647220 */ /* 0x040fe20000410000 */
[----:B------:R-:W-:Y:S02]  /*4520*/  HADD2.F32 R5, -RZ, R5.H0_H0 ;  /* 0x20000005ff057230 */ /* 0x000fe40000004100 */
[-C--:B------:R-:W-:Y:S01]  /*4530*/  FFMA.FTZ R15, R33, R98.reuse, -R32 ;  /* 0x00000062210f7223 */ /* 0x080fe20000010820 */
[-C--:B------:R-:W-:Y:S01]  /*4540*/  FFMA.FTZ R96, R96, R35.reuse, -R99 ;  /* 0x0000002360607223 */ /* 0x080fe20000010863 */
[----:B------:R-:W-:Y:S01]  /*4550*/  FFMA.FTZ R33, R47, R35, R102 ;  /* 0x000000232f217223 */ /* 0x000fe20000010066 */
[----:B------:R-:W-:Y:S01]  /*4560*/  FFMA.FTZ R32, R45, R98, R100 ;  /* 0x000000622d207223 */ /* 0x000fe20000010064 */
[----:B------:R-:W-:-:S02]  /*4570*/  HADD2.F32 R47, -RZ, R11.H0_H0 ;  /* 0x2000000bff2f7230 */ /* 0x000fc40000004100 */
[----:B------:R-:W-:Y:S01]  /*4580*/  HADD2.F32 R35, -RZ, R44.H0_H0 ;  /* 0x2000002cff237230 */ /* 0x000fe20000004100 */
[----:B------:R-:W-:Y:S01]  /*4590*/  F2FP.F16.F32.PACK_AB R15, R96, R15 ;  /* 0x0000000f600f723e */ /* 0x000fe200000000ff */
[--C-:B------:R-:W-:Y:S01]  /*45a0*/  HADD2.F32 R100, -RZ, R95.reuse.H0_H0 ;  /* 0x2000005fff647230 */ /* 0x100fe20000004100 */
        /* <DEDUP_REMOVED lines=11> */
[----:B------:R-:W-:Y:S01]  /*4660*/  FFMA.FTZ R11, R35, R98, R100 ;  /* 0x00000062230b7223 */ /* 0x000fe20000010064 */
[-C--:B------:R-:W-:Y:S01]  /*4670*/  FFMA.FTZ R95, R12, R45.reuse, -R95 ;  /* 0x0000002d0c5f7223 */ /* 0x080fe2000001085f */
[----:B------:R-:W-:Y:S01]  /*4680*/  FFMA.FTZ R44, R44, R45, R47 ;  /* 0x0000002d2c2c7223 */ /* 0x000fe2000001002f */
[----:B------:R-:W-:-:S02]  /*4690*/  HADD2.F32 R35, -RZ, R93.H1_H1 ;  /* 0x3000005dff237230 */ /* 0x000fc40000004100 */
[----:B------:R-:W-:Y:S02]  /*46a0*/  HADD2.F32 R45, -RZ, R6.H0_H0 ;  /* 0x20000006ff2d7230 */ /* 0x000fe40000004100 */
[----:B------:R-:W-:Y:S01]  /*46b0*/  HADD2.F32 R12, -RZ, R46.H0_H0 ;  /* 0x2000002eff0c7230 */ /* 0x000fe20000004100 */
[----:B------:R-:W-:Y:S01]  /*46c0*/  F2FP.F16.F32.PACK_AB R44, R44, R11 ;  /* 0x0000000b2c2c723e */ /* 0x000fe200000000ff */
[----:B------:R-:W-:Y:S02]  /*46d0*/  HADD2.F32 R93, -RZ, R93.H0_H0 ;  /* 0x2000005dff5d7230 */ /* 0x000fe40000004100 */
[----:B------:R-:W-:Y:S02]  /*46e0*/  HADD2.F32 R6, -RZ, R14.H0_H0 ;  /* 0x2000000eff067230 */ /* 0x000fe40000004100 */
[----:B------:R-:W-:Y:S02]  /*46f0*/  HADD2.F32 R46, -RZ, R46.H1_H1 ;  /* 0x3000002eff2e7230 */ /* 0x000fe40000004100 */
[----:B------:R-:W-:Y:S01]  /*4700*/  FMUL.FTZ R47, R12, R93 ;  /* 0x0000005d0c2f7220 */ /* 0x000fe20000410000 */
[----:B------:R-:W-:-:S02]  /*4710*/  HADD2.F32 R14, -RZ, R14.H1_H1 ;  /* 0x3000000eff0e7230 */ /* 0x000fc40000004100 */
[----:B------:R-:W-:Y:S01]  /*4720*/  FMUL.FTZ R93, R6, R93 ;  /* 0x0000005d065d7220 */ /* 0x000fe20000410000 */
[----:B------:R-:W-:Y:S01]  /*4730*/  FMUL.FTZ R97, R46, R45 ;  /* 0x0000002d2e617220 */ /* 0x000fe20000410000 */
[----:B------:R-:W-:Y:S01]  /*4740*/  FFMA.FTZ R47, R6, R35, -R47 ;  /* 0x00000023062f7223 */ /* 0x000fe2000001082f */
[----:B------:R-:W-:Y:S01]  /*4750*/  FMUL.FTZ R45, R14, R45 ;  /* 0x0000002d0e2d7220 */ /* 0x000fe20000410000 */
[----:B------:R-:W-:Y:S01]  /*4760*/  FFMA.FTZ R93, R12, R35, R93 ;  /* 0x000000230c5d7223 */ /* 0x000fe2000001005d */
[-C--:B------:R-:W-:Y:S01]  /*4770*/  FFMA.FTZ R14, R14, R5.reuse, -R97 ;  /* 0x000000050e0e7223 */ /* 0x080fe20000010861 */
[----:B------:R-:W-:Y:S01]  /*4780*/  F2FP.F16.F32.PACK_AB R12, R95, R4 ;  /* 0x000000045f0c723e */ /* 0x000fe200000000ff */
[----:B------:R-:W-:Y:S01]  /*4790*/  FFMA.FTZ R46, R46, R5, R45 ;  /* 0x000000052e2e7223 */ /* 0x000fe2000001002d */
[----:B------:R-:W-:Y:S01]  /*47a0*/  F2FP.F16.F32.PACK_AB R45, R94, R13 ;  /* 0x0000000d5e2d723e */ /* 0x000fe200000000ff */
[----:B------:R-:W-:Y:S01]  /*47b0*/  IMAD.MOV.U32 R13, RZ, RZ, R7 ;  /* 0x000000ffff0d7224 */ /* 0x000fe200078e0007 */
[----:B------:R-:W-:Y:S01]  /*47c0*/  F2FP.F16.F32.PACK_AB R14, R14, R47 ;  /* 0x0000002f0e0e723e */ /* 0x000fe200000000ff */
[----:B------:R-:W-:Y:S01]  /*47d0*/  IMAD.MOV.U32 R47, RZ, RZ, R32 ;  /* 0x000000ffff2f7224 */ /* 0x000fe200078e0020 */
[----:B------:R-:W-:-:S07]  /*47e0*/  F2FP.F16.F32.PACK_AB R46, R46, R93 ;  /* 0x0000005d2e2e723e */ /* 0x000fce00000000ff */
.L_x_2708:
[----:B------:R-:W-:Y:S05]  /*47f0*/  BSYNC B2 ;  /* 0x0000000000027941 */ /* 0x000fea0003800000 */
.L_x_2707:
[----:B------:R-:W-:Y:S01]  /*4800*/  ISETP.GE.AND P4, PT, R86, R87, PT ;  /* 0x000000575600720c */ /* 0x000fe20003f86270 */
[----:B---3--:R3:W-:-:S12]  /*4810*/  ST.E.128 desc[UR40][R78.64], R12 ;  /* 0x0000000c4e007985 */ /* 0x0087d8000c101d28 */
[----:B------:R-:W-:-:S05]  /*4820*/  @!P4 IMAD.WIDE R80, R86, 0x2, R80 ;  /* 0x000000025650c825 */ /* 0x000fca00078e0250 */
[----:B----4-:R3:W-:Y:S02]  /*4830*/  @!P4 ST.E.128 desc[UR40][R80.64], R44 ;  /* 0x0000002c5000c985 */ /* 0x0107e4000c101d28 */
.L_x_2706:
[----:B------:R-:W-:Y:S05]  /*4840*/  BSYNC B1 ;  /* 0x0000000000017941 */ /* 0x000fea0003800000 */
.L_x_2705:
[----:B------:R-:W-:-:S03]  /*4850*/  UMOV UR4, 0xffffffff ;  /* 0xffffffff00047882 */ /* 0x000fc60000000000 */
[----:B------:R-:W-:Y:S05]  /*4860*/  BRA.DIV UR4, `(.L_x_2709) ;  /* 0x0000015e04e07947 */ /* 0x000fea000b800000 */
[----:B-1----:R-:W1:Y:S04]  /*4870*/  SHFL.IDX PT, R85, R85, 0x1, 0x1c1f ;  /* 0x003c1f0055557f89 */ /* 0x002e6800000e0000 */
[----:B------:R-:W4:Y:S02]  /*4880*/  SHFL.IDX PT, R84, R84, 0x1, 0x1c1f ;  /* 0x003c1f0054547f89 */ /* 0x000f2400000e0000 */
.L_x_2952:
        /* <DEDUP_REMOVED lines=11> */
[----:B-1----:R-:W-:Y:S02]  /*4940*/  LEA.HI.X R33, R10, R85, R8, 0x1, P4 ;  /* 0x000000550a217211 */ /* 0x002fe400020f0c08 */
[----:B------:R-:W-:-:S02]  /*4950*/  LEA.HI R89, R4, R89, RZ, 0x4 ;  /* 0x0000005904597211 */ /* 0x000fc400078f20ff */
[----:B------:R-:W-:Y:S02]  /*4960*/  SHF.L.U32 R7, R7, 0x6, RZ ;  /* 0x0000000607077819 */ /* 0x000fe400000006ff */
[----:B--2---:R-:W-:Y:S02]  /*4970*/  LEA.HI.SX32 R11, R89, R52, 0x1c ;  /* 0x00000034590b7211 */ /* 0x004fe400078fe2ff */
[----:B------:R-:W-:Y:S02]  /*4980*/  LOP3.LUT R6, R6, 0x1c0, RZ, 0xc0, !PT ;  /* 0x000001c006067812 */ /* 0x000fe400078ec0ff */
[----:B------:R-:W-:Y:S01]  /*4990*/  LOP3.LUT R7, R7, 0x1c0, RZ, 0xc0, !PT ;  /* 0x000001c007077812 */ /* 0x000fe200078ec0ff */
[----:B------:R-:W-:Y:S01]  /*49a0*/  IMAD.SHL.U32 R11, R11, 0x8, RZ ;  /* 0x000000080b0b7824 */ /* 0x000fe200078e00ff */
[----:B------:R-:W-:-:S04]  /*49b0*/  SHF.R.U32.HI R6, RZ, 0x3, R6 ;  /* 0x00000003ff067819 */ /* 0x000fc80000011606 */
[----:B------:R-:W-:-:S04]  /*49c0*/  LOP3.LUT R4, R7, 0x38, R11, 0xf8, !PT ;  /* 0x0000003807047812 */ /* 0x000fc800078ef80b */
[----:B------:R-:W-:-:S05]  /*49d0*/  LOP3.LUT R4, R4, R6, RZ, 0x3c, !PT ;  /* 0x0000000604047212 */ /* 0x000fca00078e3cff */
[----:B-----5:R-:W-:Y:S02]  /*49e0*/  IMAD.IADD R7, R5, 0x1, R4 ;  /* 0x0000000105077824 */ /* 0x020fe400078e0204 */
[C---:B------:R-:W-:Y:S02]  /*49f0*/  IMAD R5, R22.reuse, 0x2000, R0 ;  /* 0x0000200016057824 */ /* 0x040fe400078e0200 */
[----:B------:R-:W-:Y:S02]  /*4a00*/  IMAD R7, R22, 0x2000, R7 ;  /* 0x0000200016077824 */ /* 0x000fe400078e0207 */
[--C-:B------:R-:W-:Y:S02]  /*4a10*/  IMAD R5, R5, 0x2, R2.reuse ;  /* 0x0000000205057824 */ /* 0x100fe400078e0202 */
[----:B---3--:R-:W-:-:S04]  /*4a20*/  IMAD R12, R7, 0x2, R2 ;  /* 0x00000002070c7824 */ /* 0x008fc800078e0202 */
[----:B------:R-:W1:Y:S04]  /*4a30*/  LDS.128 R4, [R5+0xe400] ;  /* 0x00e4000005047984 */ /* 0x000e680000000c00 */
[----:B------:R-:W2:Y:S01]  /*4a40*/  LDS.128 R12, [R12+0xe400] ;  /* 0x00e400000c0c7984 */ /* 0x000ea20000000c00 */
[----:B------:R-:W-:Y:S05]  /*4a50*/  @P3 BRA `(.L_x_2711) ;  /* 0x00000004005c3947 */ /* 0x000fea0003800000 */
[----:B------:R-:W-:Y:S02]  /*4a60*/  SHF.R.U64 R34, R38, 0x10, R39 ;  /* 0x0000001026227819 */ /* 0x000fe40000001227 */
[----:B-1----:R-:W-:Y:S01]  /*4a70*/  MOV R38, R4 ;  /* 0x0000000400267202 */ /* 0x002fe20000000f00 */
[----:B--2---:R-:W-:Y:S01]  /*4a80*/  IMAD.MOV.U32 R4, RZ, RZ, R13 ;  /* 0x000000ffff047224 */ /* 0x004fe200078e000d */
[----:B------:R-:W-:Y:S01]  /*4a90*/  SHF.R.U32.HI R44, RZ, 0x10, R41 ;  /* 0x00000010ff2c7819 */ /* 0x000fe20000011629 */
[----:B------:R-:W-:Y:S01]  /*4aa0*/  IMAD.MOV.U32 R13, RZ, RZ, R7 ;  /* 0x000000ffff0d7224 */ /* 0x000fe200078e0007 */
[--C-:B------:R-:W-:Y:S01]  /*4ab0*/  SHF.R.U64 R35, R36, 0x10, R37.reuse ;  /* 0x0000001024237819 */ /* 0x100fe20000001225 */
[----:B------:R-:W-:Y:S01]  /*4ac0*/  HADD2.F32 R7, -RZ, R5.H1_H1 ;  /* 0x30000005ff077230 */ /* 0x000fe20000004100 */
[----:B------:R-:W-:Y:S01]  /*4ad0*/  SHF.R.U32.HI R46, RZ, 0x10, R37 ;  /* 0x00000010ff2e7819 */ /* 0x000fe20000011625 */
[----:B------:R-:W-:Y:S01]  /*4ae0*/  HADD2.F32 R44, -RZ, R44.H0_H0 ;  /* 0x2000002cff2c7230 */ /* 0x000fe20000004100 */
[----:B------:R-:W-:Y:S01]  /*4af0*/  SHF.R.U64 R37, R40, 0x10, R41 ;  /* 0x0000001028257819 */ /* 0x000fe20000001229 */
[----:B------:R-:W-:Y:S01]  /*4b00*/  IMAD.MOV.U32 R40, RZ, RZ, R15 ;  /* 0x000000ffff287224 */ /* 0x000fe200078e000f */
[----:B------:R-:W-:Y:S01]  /*4b10*/  SHF.R.U32.HI R47, RZ, 0x10, R39 ;  /* 0x00000010ff2f7819 */ /* 0x000fe20000011627 */
[----:B------:R-:W-:Y:S01]  /*4b20*/  IMAD.MOV.U32 R39, RZ, RZ, R12 ;  /* 0x000000ffff277224 */ /* 0x000fe200078e000c */
[--C-:B------:R-:W-:Y:S01]  /*4b30*/  SHF.R.U64 R36, R42, 0x10, R43.reuse ;  /* 0x000000102a247819 */ /* 0x100fe2000000122b */
[----:B------:R-:W-:Y:S01]  /*4b40*/  HADD2.F32 R12, -RZ, R4.H0_H0 ;  /* 0x20000004ff0c7230 */ /* 0x000fe20000004100 */
[----:B------:R-:W-:Y:S01]  /*4b50*/  SHF.R.U32.HI R45, RZ, 0x10, R43 ;  /* 0x00000010ff2d7819 */ /* 0x000fe2000001162b */
[----:B------:R-:W-:-:S02]  /*4b60*/  HADD2.F32 R43, -RZ, R92.H1_H1 ;  /* 0x3000005cff2b7230 */ /* 0x000fc40000004100 */
[----:B------:R-:W-:Y:S02]  /*4b70*/  HADD2.F32 R15, -RZ, R4.H1_H1 ;  /* 0x30000004ff0f7230 */ /* 0x000fe40000004100 */
[----:B------:R-:W-:Y:S02]  /*4b80*/  HADD2.F32 R4, -RZ, R5.H0_H0 ;  /* 0x20000005ff047230 */ /* 0x000fe40000004100 */
[-C--:B------:R-:W-:Y:S01]  /*4b90*/  FMUL.FTZ R5, R12, R43.reuse ;  /* 0x0000002b0c057220 */ /* 0x080fe20000410000 */
[----:B------:R-:W-:Y:S02]  /*4ba0*/  HADD2.F32 R41, -RZ, R92.H0_H0 ;  /* 0x2000005cff297230 */ /* 0x000fe40000004100 */
[----:B------:R-:W-:Y:S02]  /*4bb0*/  HADD2.F32 R42, -RZ, R46.H0_H0 ;  /* 0x2000002eff2a7230 */ /* 0x000fe40000004100 */
[C---:B------:R-:W-:Y:S01]  /*4bc0*/  FMUL.FTZ R43, R4.reuse, R43 ;  /* 0x0000002b042b7220 */ /* 0x040fe20000410000 */
[-C--:B------:R-:W-:Y:S01]  /*4bd0*/  FMUL.FTZ R46, R15, R44.reuse ;  /* 0x0000002c0f2e7220 */ /* 0x080fe20000410000 */
[C---:B------:R-:W-:Y:S01]  /*4be0*/  FMUL.FTZ R44, R7.reuse, R44 ;  /* 0x0000002c072c7220 */ /* 0x040fe20000410000 */
[-C--:B------:R-:W-:Y:S01]  /*4bf0*/  FFMA.FTZ R4, R4, R41.reuse, -R5 ;  /* 0x0000002904047223 */ /* 0x080fe20000010805 */
[----:B------:R-:W-:Y:S01]  /*4c00*/  FFMA.FTZ R5, R12, R41, R43 ;  /* 0x000000290c057223 */ /* 0x000fe2000001002b */
[-C--:B------:R-:W-:Y:S01]  /*4c10*/  FFMA.FTZ R7, R7, R42.reuse, -R46 ;  /* 0x0000002a07077223 */ /* 0x080fe2000001082e */
[----:B------:R-:W-:Y:S01]  /*4c20*/  FFMA.FTZ R12, R15, R42, R44 ;  /* 0x0000002a0f0c7223 */ /* 0x000fe2000001002c */
[----:B------:R-:W-:-:S02]  /*4c30*/  HADD2.F32 R46, -RZ, R91.H1_H1 ;  /* 0x3000005bff2e7230 */ /* 0x000fc40000004100 */
[--C-:B------:R-:W-:Y:S01]  /*4c40*/  HADD2.F32 R41, -RZ, R40.reuse.H0_H0 ;  /* 0x20000028ff297230 */ /* 0x100fe20000004100 */
[----:B------:R-:W-:Y:S01]  /*4c50*/  F2FP.F16.F32.PACK_AB R7, R7, R4 ;  /* 0x000000040707723e */ /* 0x000fe200000000ff */
[----:B------:R-:W-:Y:S02]  /*4c60*/  HADD2.F32 R15, -RZ, R13.H0_H0 ;  /* 0x2000000dff0f7230 */ /* 0x000fe40000004100 */
[----:B------:R-:W-:Y:S02]  /*4c70*/  HADD2.F32 R42, -RZ, R40.H1_H1 ;  /* 0x30000028ff2a7230 */ /* 0x000fe40000004100 */
[-C--:B------:R-:W-:Y:S01]  /*4c80*/  FMUL.FTZ R78, R41, R46.reuse ;  /* 0x0000002e294e7220 */ /* 0x080fe20000410000 */
[----:B------:R-:W-:Y:S02]  /*4c90*/  HADD2.F32 R45, -RZ, R45.H0_H0 ;  /* 0x2000002dff2d7230 */ /* 0x000fe40000004100 */
[----:B------:R-:W-:Y:S01]  /*4ca0*/  FMUL.FTZ R46, R15, R46 ;  /* 0x0000002e0f2e7220 */ /* 0x000fe20000410000 */
[----:B------:R-:W-:-:S02]  /*4cb0*/  HADD2.F32 R40, -RZ, R13.H1_H1 ;  /* 0x3000000dff287230 */ /* 0x000fc40000004100 */
[----:B------:R-:W-:Y:S02]  /*4cc0*/  HADD2.F32 R44, -RZ, R91.H0_H0 ;  /* 0x2000005bff2c7230 */ /* 0x000fe40000004100 */
[-C--:B------:R-:W-:Y:S01]  /*4cd0*/  FMUL.FTZ R79, R42, R45.reuse ;  /* 0x0000002d2a4f7220 */ /* 0x080fe20000410000 */
[----:B------:R-:W-:Y:S02]  /*4ce0*/  HADD2.F32 R43, -RZ, R47.H0_H0 ;  /* 0x2000002fff2b7230 */ /* 0x000fe40000004100 */
[----:B------:R-:W-:Y:S01]  /*4cf0*/  FMUL.FTZ R45, R40, R45 ;  /* 0x0000002d282d7220 */ /* 0x000fe20000410000 */
[----:B------:R-:W-:Y:S02]  /*4d00*/  HADD2.F32 R35, -RZ, R35.H0_H0 ;  /* 0x20000023ff237230 */ /* 0x000fe40000004100 */
[-C--:B------:R-:W-:Y:S01]  /*4d10*/  FFMA.FTZ R47, R41, R44.reuse, R46 ;  /* 0x0000002c292f7223 */ /* 0x080fe2000001002e */
[----:B------:R-:W-:Y:S01]  /*4d20*/  FFMA.FTZ R13, R15, R44, -R78 ;  /* 0x0000002c0f0d7223 */ /* 0x000fe2000001084e */
[----:B------:R-:W-:-:S02]  /*4d30*/  HADD2.F32 R41, -RZ, R37.H0_H0 ;  /* 0x20000025ff297230 */ /* 0x000fc40000004100 */
[-C--:B------:R-:W-:Y:S01]  /*4d40*/  FFMA.FTZ R80, R42, R43.reuse, R45 ;  /* 0x0000002b2a507223 */ /* 0x080fe2000001002d */
[--C-:B------:R-:W-:Y:S02]  /*4d50*/  HADD2.F32 R37, -RZ, R39.reuse.H0_H0 ;  /* 0x20000027ff257230 */ /* 0x100fe40000004100 */
[----:B------:R-:W-:Y:S01]  /*4d60*/  FFMA.FTZ R78, R40, R43, -R79 ;  /* 0x0000002b284e7223 */ /* 0x000fe2000001084f */
[--C-:B------:R-:W-:Y:S02]  /*4d70*/  HADD2.F32 R15, -RZ, R38.reuse.H0_H0 ;  /* 0x20000026ff0f7230 */ /* 0x100fe40000004100 */
[----:B------:R-:W-:Y:S02]  /*4d80*/  HADD2.F32 R39, -RZ, R39.H1_H1 ;  /* 0x30000027ff277230 */ /* 0x000fe40000004100 */
[----:B------:R-:W-:Y:S01]  /*4d90*/  HADD2.F32 R38, -RZ, R38.H1_H1 ;  /* 0x30000026ff267230 */ /* 0x000fe20000004100 */
[----:B------:R-:W-:Y:S01]  /*4da0*/  F2FP.F16.F32.PACK_AB R78, R78, R13 ;  /* 0x0000000d4e4e723e */ /* 0x000fe200000000ff */
[----:B------:R-:W-:-:S02]  /*4db0*/  HADD2.F32 R42, -RZ, R88.H0_H0 ;  /* 0x20000058ff2a7230 */ /* 0x000fc40000004100 */
[-C--:B------:R-:W-:Y:S01]  /*4dc0*/  FMUL.FTZ R43, R39, R41.reuse ;  /* 0x00000029272b7220 */ /* 0x080fe20000410000 */
[----:B------:R-:W-:Y:S02]  /*4dd0*/  HADD2.F32 R40, -RZ, R90.H0_H0 ;  /* 0x2000005aff287230 */ /* 0x000fe40000004100 */
[C---:B------:R-:W-:Y:S01]  /*4de0*/  FMUL.FTZ R46, R38.reuse, R41 ;  /* 0x00000029262e7220 */ /* 0x040fe20000410000 */
[----:B------:R-:W-:Y:S02]  /*4df0*/  HADD2.F32 R88, -RZ, R88.H1_H1 ;  /* 0x30000058ff587230 */ /* 0x000fe40000004100 */
[-C--:B------:R-:W-:Y:S01]  /*4e00*/  FMUL.FTZ R44, R37, R42.reuse ;  /* 0x0000002a252c7220 */ /* 0x080fe20000410000 */
[-C--:B------:R-:W-:Y:S01]  /*4e10*/  FFMA.FTZ R43, R38, R35.reuse, -R43 ;  /* 0x00000023262b7223 */ /* 0x080fe2000001082b */
[----:B------:R-:W-:Y:S01]  /*4e20*/  FFMA.FTZ R41, R39, R35, R46 ;  /* 0x0000002327297223 */ /* 0x000fe2000001002e */
[C---:B------:R-:W-:Y:S01]  /*4e30*/  FMUL.FTZ R42, R15.reuse, R42 ;  /* 0x0000002a0f2a7220 */ /* 0x040fe20000410000 */
[----:B------:R-:W-:Y:S01]  /*4e40*/  FFMA.FTZ R44, R15, R40, -R44 ;  /* 0x000000280f2c7223 */ /* 0x000fe2000001082c */
[----:B------:R-:W-:Y:S01]  /*4e50*/  HADD2.F32 R35, -RZ, R14.H0_H0 ;  /* 0x2000000eff237230 */ /* 0x000fe20000004100 */
[----:B------:R-:W-:Y:S01]  /*4e60*/  F2FP.F16.F32.PACK_AB R13, R12, R5 ;  /* 0x000000050c0d723e */ /* 0x000fe200000000ff */
[----:B------:R-:W-:-:S02]  /*4e70*/  HADD2.F32 R39, -RZ, R36.H0_H0 ;  /* 0x20000024ff277230 */ /* 0x000fc40000004100 */
[----:B------:R-:W-:Y:S01]  /*4e80*/  FFMA.FTZ R42, R37, R40, R42 ;  /* 0x00000028252a7223 */ /* 0x000fe2000001002a */
[----:B------:R-:W-:Y:S01]  /*4e90*/  HADD2.F32 R15, -RZ, R6.H0_H0 ;  /* 0x20000006ff0f7230 */ /* 0x000fe20000004100 */
[----:B------:R-:W-:Y:S01]  /*4ea0*/  F2FP.F16.F32.PACK_AB R4, R43, R44 ;  /* 0x0000002c2b04723e */ /* 0x000fe200000000ff */
[----:B------:R-:W-:Y:S02]  /*4eb0*/  HADD2.F32 R14, -RZ, R14.H1_H1 ;  /* 0x3000000eff0e7230 */ /* 0x000fe40000004100 */
[----:B------:R-:W-:Y:S01]  /*4ec0*/  HADD2.F32 R6, -RZ, R6.H1_H1 ;  /* 0x30000006ff067230 */ /* 0x000fe20000004100 */
[----:B------:R-:W-:Y:S01]  /*4ed0*/  F2FP.F16.F32.PACK_AB R12, R41, R42 ;  /* 0x0000002a290c723e */ /* 0x000fe200000000ff */
        /* <DEDUP_REMOVED lines=15> */
.L_x_2711:
[----:B------:R-:W-:Y:S05]  /*4fd0*/  BSYNC B1 ;  /* 0x0000000000017941 */ /* 0x000fea0003800000 */
.L_x_2710:
[----:B------:R-:W-:Y:S01]  /*4fe0*/  ISETP.GE.AND P3, PT, R11, R87, PT ;  /* 0x000000570b00720c */ /* 0x000fe20003f66270 */
[----:B-1----:R1:W-:Y:S02]  /*4ff0*/  ST.E.128 desc[UR40][R32.64], R4 ;  /* 0x0000000420007985 */ /* 0x0023e4000c101d28 */
[----:B-1----:R-:W-:Y:S01]  /*5000*/  MOV R4, R84 ;  /* 0x0000005400047202 */ /* 0x002fe20000000f00 */
[----:B------:R-:W-:-:S09]  /*5010*/  IMAD.MOV.U32 R5, RZ, RZ, R85 ;  /* 0x000000ffff057224 */ /* 0x000fd200078e0055 */
[----:B------:R-:W-:Y:S05]  /*5020*/  @P3 BRA `(.L_x_2692) ;  /* 0x00000004001c3947 */ /* 0x000fea0003800000 */
[----:B------:R-:W-:-:S05]  /*5030*/  IMAD.WIDE R4, R11, 0x2, R4 ;  /* 0x000000020b047825 */ /* 0x000fca00078e0204 */
[----:B--2---:R1:W-:Y:S01]  /*5040*/  ST.E.128 desc[UR40][R4.64], R12 ;  /* 0x0000000c04007985 */ /* 0x0043e2000c101d28 */
[----:B------:R-:W-:Y:S05]  /*5050*/  BRA `(.L_x_2692) ;  /* 0x0000000400107947 */ /* 0x000fea0003800000 */
.L_x_2673:
[----:B------:R-:W2:Y:S02]  /*5060*/  LDL R4, [R1] ;  /* 0x0000000001047983 */ /* 0x000ea40000100800 */
[----:B--2---:R-:W-:-:S13]  /*5070*/  ISETP.NE.AND P5, PT, R4, 0x3, PT ;  /* 0x000000030400780c */ /* 0x004fda0003fa5270 */
[----:B------:R-:W-:Y:S05]  /*5080*/  @!P5 BRA `(.L_x_2712) ;  /* 0x000000000004d947 */ /* 0x000fea0003800000 */
[----:B------:R-:W-:Y:S01]  /*5090*/  BPT.TRAP 0x1 ;  /* 0x000000040000795c */ /* 0x000fe20000300000 */
.L_x_2712:
[----:B------:R-:W2:Y:S01]  /*50a0*/  LDL R4, [R1+0x4] ;  /* 0x0000040001047983 */ /* 0x000ea20000100800 */
[----:B------:R-:W-:Y:S01]  /*50b0*/  IMAD R68, R22, 0x8, R2 ;  /* 0x0000000816447824 */ /* 0x000fe200078e0202 */
[----:B------:R-:W-:Y:S01]  /*50c0*/  BSSY B1, `(.L_x_2713) ;  /* 0x0000005000017945 */ /* 0x000fe20003800000 */
[----:B------:R-:W-:Y:S02]  /*50d0*/  SHF.R.S32.HI R73, RZ, 0x1f, R72 ;  /* 0x0000001fff497819 */ /* 0x000fe40000011448 */
[----:B--2---:R-:W-:-:S04]  /*50e0*/  SHF.L.U32 R77, R4, 0x1f, RZ ;  /* 0x0000001f044d7819 */ /* 0x004fc800000006ff */
[----:B------:R-:W0:Y:S02]  /*50f0*/  SYNCS.PHASECHK.TRANS64.TRYWAIT P3, [R68+URZ+0x16890], R77 ;  /* 0x0168904d440075a7 */ /* 0x000e24000806017f */
[----:B0-----:R-:W-:Y:S05]  /*5100*/  @!P3 BRA `(.L_x_2714) ;  /* 0x000001580004b947 */ /* 0x001fea0003800000 */
.L_x_2953:
[----:B------:R-:W-:Y:S05]  /*5110*/  BSYNC B1 ;  /* 0x0000000000017941 */ /* 0x000fea0003800000 */
.L_x_2713:
        /* <DEDUP_REMOVED lines=25> */
.L_x_2957:
        /* <DEDUP_REMOVED lines=13> */
.L_x_2717:
[----:B------:R-:W-:Y:S05]  /*5380*/  BSYNC B1 ;  /* 0x0000000000017941 */ /* 0x000fea0003800000 */
.L_x_2716:
[----:B------:R-:W-:-:S03]  /*5390*/  UMOV UR4, 0xffffffff ;  /* 0xffffffff00047882 */ /* 0x000fc60000000000 */
[----:B------:R-:W-:Y:S05]  /*53a0*/  BRA.DIV UR4, `(.L_x_2718) ;  /* 0x0000015604bc7947 */ /* 0x000fea000b800000 */
[----:B--2-4-:R2:W4:Y:S04]  /*53b0*/  SHFL.IDX PT, R5, R33, 0x1, 0x1c1f ;  /* 0x003c1f0021057f89 */ /* 0x01452800000e0000 */
[----:B---3--:R2:W3:Y:S02]  /*53c0*/  SHFL.IDX PT, R7, R32, 0x1, 0x1c1f ;  /* 0x003c1f0020077f89 */ /* 0x0084e400000e0000 */
.L_x_2961:
        /* <DEDUP_REMOVED lines=13> */
.L_x_2692:
[----:B------:R-:W-:Y:S05]  /*54a0*/  BSYNC B0 ;  /* 0x0000000000007941 */ /* 0x000fea0003800000 */
.L_x_2672:
[----:B01234-:R-:W0:Y:S01]  /*54b0*/  S2R R4, SR_TID.X ;  /* 0x0000000000047919 */ /* 0x01fe220000002100 */
[----:B------:R-:W-:Y:S01]  /*54c0*/  @!PT LDS RZ, [RZ] ;  /* 0x00000000fffff984 */ /* 0x000fe20000000800 */
[----:B------:R-:W-:Y:S01]  /*54d0*/  @!PT LDS RZ, [RZ] ;  /* 0x00000000fffff984 */ /* 0x000fe20000000800 */
[----:B------:R-:W-:Y:S01]  /*54e0*/  @!PT LDS RZ, [RZ] ;  /* 0x00000000fffff984 */ /* 0x000fe20000000800 */
[----:B------:R-:W-:Y:S01]  /*54f0*/  @!PT LDS RZ, [RZ] ;  /* 0x00000000fffff984 */ /* 0x000fe20000000800 */
[----:B------:R1:W-:Y:S06]  /*5500*/  MEMBAR.ALL.CTA ;  /* 0x0000000000007992 */ /* 0x0003ec0000008000 */
[----:B-1----:R-:W1:Y:S01]  /*5510*/  FENCE.VIEW.ASYNC.S ;  /* 0x00000000000073c6 */ /* 0x002e620000000000 */
[----:B------:R-:W-:Y:S05]  /*5520*/  WARPSYNC.ALL ;  /* 0x0000000000007948 */ /* 0x000fea0003800000 */
[----:B------:R-:W-:Y:S01]  /*5530*/  BSSY B0, `(.L_x_2719) ;  /* 0x0000008000007945 */ /* 0x000fe20003800000 */
[----:B-1----:R1:W-:Y:S01]  /*5540*/  BAR.SYNC.DEFER_BLOCKING R76, 0x80 ;  /* 0x0002004c0000751d */ /* 0x0023e20000010000 */
[----:B0-----:R-:W-:-:S13]  /*5550*/  LOP3.LUT P3, RZ, R4, 0x7f, RZ, 0xc0, !PT ;  /* 0x0000007f04ff7812 */ /* 0x001fda000786c0ff */
[----:B------:R-:W-:-:S05]  /*5560*/  @!P3 VIADD R4, R68, 0x168a0 ;  /* 0x000168a04404b836 */ /* 0x000fca0000000000 */
[----:B------:R-:W-:-:S04]  /*5570*/  @!P3 PRMT R4, RZ, 0x654, R4 ;  /* 0x00000654ff04b816 */ /* 0x000fc80000000004 */
[----:B------:R1:W-:Y:S01]  /*5580*/  @!P3 SYNCS.ARRIVE.TRANS64.RED.A1T0 RZ, [R4+URZ], RZ ;  /* 0x000000ff04ffb9a7 */ /* 0x0003e2000810043f */
[----:B------:R-:W-:Y:S05]  /*5590*/  @!P5 BRA `(.L_x_2720) ;  /* 0x000000000004d947 */ /* 0x000fea0003800000 */
[----:B------:R-:W-:Y:S01]  /*55a0*/  BPT.TRAP 0x1 ;  /* 0x000000040000795c */ /* 0x000fe20000300000 */
.L_x_2720:
[----:B------:R-:W-:Y:S05]  /*55b0*/  BSYNC B0 ;  /* 0x0000000000007941 */ /* 0x000fea0003800000 */
.L_x_2719:
[----:B------:R-:W0:Y:S01]  /*55c0*/  SYNCS.PHASECHK.TRANS64.TRYWAIT P4, [R68+URZ+0x168b0], R77 ;  /* 0x0168b04d440075a7 */ /* 0x000e22000808017f */
[----:B------:R-:W-:Y:S01]  /*55d0*/  ULDC UR36, c[0x0][0x2f4] ;  /* 0x0000bd0000247ab9 */ /* 0x000fe20000000800 */
[----:B------:R-:W-:Y:S04]  /*55e0*/  BSSY B0, `(.L_x_2721) ;  /* 0x0000002000007945 */ /* 0x000fe80003800000 */
[----:B0-----:R-:W-:Y:S05]  /*55f0*/  @!P4 BRA `(.L_x_2722) ;  /* 0x000001540074c947 */ /* 0x001fea0003800000 */
.L_x_2962:
[----:B------:R-:W-:Y:S05]  /*5600*/  BSYNC B0 ;  /* 0x0000000000007941 */ /* 0x000fea0003800000 */
.L_x_2721:
[----:B------:R-:W-:Y:S01]  /*5610*/  ULDC.64 UR4, c[0x0][0x328] ;  /* 0x0000ca0000047ab9 */ /* 0x000fe20000000a00 */
[----:B------:R-:W-:Y:S01]  /*5620*/  ULDC.64 UR6, c[0x0][0x318] ;  /* 0x0000c60000067ab9 */ /* 0x000fe20000000a00 */
[----:B------:R-:W-:Y:S01]  /*5630*/  IMAD R73, R73, UR4, RZ ;  /* 0x0000000449497c24 */ /* 0x000fe2000f8e02ff */
[----:B------:R-:W-:Y:S01]  /*5640*/  BSSY B0, `(.L_x_2723) ;  /* 0x000001d000007945 */ /* 0x000fe20003800000 */
[----:B-1----:R-:W-:-:S04]  /*5650*/  IMAD.WIDE.U32 R4, R72, UR4, RZ ;  /* 0x0000000448047c25 */ /* 0x002fc8000f8e00ff */
[----:B------:R-:W-:Y:S01]  /*5660*/  IMAD R73, R72, UR5, R73 ;  /* 0x0000000548497c24 */ /* 0x000fe2000f8e0249 */
[----:B------:R-:W-:Y:S01]  /*5670*/  ULDC.64 UR4, c[0x0][0x338] ;  /* 0x0000ce0000047ab9 */ /* 0x000fe20000000a00 */
[----:B------:R-:W-:Y:S02]  /*5680*/  IMAD.IADD R75, R75, 0x1, -R155 ;  /* 0x000000014b4b7824 */ /* 0x000fe400078e0a9b */
[----:B------:R-:W-:Y:S01]  /*5690*/  IMAD R74, R74, UR4, RZ ;  /* 0x000000044a4a7c24 */ /* 0x000fe2000f8e02ff */
[----:B------:R-:W-:-:S03]  /*56a0*/  IADD3 R5, R5, R73, RZ ;  /* 0x0000004905057210 */ /* 0x000fc60007ffe0ff */
[C---:B------:R-:W-:Y:S02]  /*56b0*/  IMAD R7, R71.reuse, UR5, R74 ;  /* 0x0000000547077c24 */ /* 0x040fe4000f8e024a */
[----:B------:R-:W-:Y:S01]  /*56c0*/  IMAD.WIDE.U32 R4, R71, UR4, R4 ;  /* 0x0000000447047c25 */ /* 0x000fe2000f8e0004 */
[----:B------:R-:W-:-:S03]  /*56d0*/  ULDC.64 UR4, c[0x0][0x330] ;  /* 0x0000cc0000047ab9 */ /* 0x000fc60000000a00 */
[----:B------:R-:W-:Y:S02]  /*56e0*/  IMAD.IADD R5, R5, 0x1, R7 ;  /* 0x0000000105057824 */ /* 0x000fe400078e0207 */
[----:B------:R-:W-:-:S04]  /*56f0*/  IMAD.WIDE.U32 R4, R154, UR4, R4 ;  /* 0x000000049a047c25 */ /* 0x000fc8000f8e0004 */
[----:B------:R-:W-:Y:S01]  /*5700*/  IMAD R5, R154, UR5, R5 ;  /* 0x000000059a057c24 */ /* 0x000fe2000f8e0205 */
[----:B------:R-:W-:-:S04]  /*5710*/  LEA R11, P4, R4, UR6, 0x1 ;  /* 0x00000006040b7c11 */ /* 0x000fc8000f8808ff */
[----:B------:R-:W-:Y:S01]  /*5720*/  LEA.HI.X R32, R4, UR7, R5, 0x1, P4 ;  /* 0x0000000704207c11 */ /* 0x000fe2000a0f0c05 */
        /* <DEDUP_REMOVED lines=14> */
.L_x_2724:
[----:B------:R-:W-:Y:S05]  /*5810*/  BSYNC B0 ;  /* 0x0000000000007941 */ /* 0x000fea0003800000 */
.L_x_2723:
        /* <DEDUP_REMOVED lines=15> */
.L_x_2726:
[----:B------:R-:W-:Y:S05]  /*5910*/  BSYNC B0 ;  /* 0x0000000000007941 */ /* 0x000fea0003800000 */
.L_x_2725:
[----:B-1-3--:R-:W3:Y:S01]  /*5920*/  LDL.LU R5, [R1+0x4] ;  /* 0x0000040001057983 */ /* 0x00aee20000300800 */
        /* <DEDUP_REMOVED lines=15> */
[----:B---3--:R-:W-:-:S05]  /*5a20*/  LOP3.LUT R5, R5, R4, RZ, 0x3c, !PT ;  /* 0x0000000405057212 */ /* 0x008fca00078e3cff */
[----:B------:R0:W-:Y:S01]  /*5a30*/  STL [R1+0x4], R5 ;  /* 0x0000040501007387 */ /* 0x0001e20000100800 */
[----:B------:R-:W-:Y:S05]  /*5a40*/  @P4 BRA `(.L_x_2727) ;  /* 0xffffffc800104947 */ /* 0x000fea000383ffff */
[----:B0-----:R-:W0:Y:S01]  /*5a50*/  S2R R5, SR_TID.X ;  /* 0x0000000000057919 */ /* 0x001e220000002100 */
[----:B------:R-:W-:Y:S02]  /*5a60*/  PLOP3.LUT P0, PT, PT, PT, PT, 0x8, 0x0 ;  /* 0x000000000000781c */ /* 0x000fe40003f0e170 */
[----:B0-----:R-:W-:-:S04]  /*5a70*/  SHF.R.U32.HI R5, RZ, 0x7, R5 ;  /* 0x00000007ff057819 */ /* 0x001fc80000011605 */
[----:B------:R-:W-:-:S13]  /*5a80*/  ISETP.NE.AND P4, PT, R5, 0x1, PT ;  /* 0x000000010500780c */ /* 0x000fda0003f85270 */
[----:B------:R-:W-:Y:S06]  /*5a90*/  @!P4 BAR.ARV 0x9, 0x100 ;  /* 0x024400000000cb1d */ /* 0x000fec0000002000 */
.L_x_2667:
[----:B------:R-:W3:Y:S01]  /*5aa0*/  LDL R3, [R1+0x2c] ;  /* 0x00002c0001037983 */ /* 0x000ee20000100800 */
[----:B------:R-:W0:Y:S01]  /*5ab0*/  LDC R0, c[0x0][0x448] ;  /* 0x00011200ff007b82 */ /* 0x000e220000000800 */
[----:B------:R-:W-:Y:S02]  /*5ac0*/  MOV R88, RZ ;  /* 0x000000ff00587202 */ /* 0x000fe40000000f00 */
[----:B0-----:R-:W-:-:S13]  /*5ad0*/  ISETP.NE.AND P1, PT, R0, 0x1, PT ;  /* 0x000000010000780c */ /* 0x001fda0003f25270 */
[----:B------:R-:W0:Y:S08]  /*5ae0*/  @P1 LDC R0, c[0x0][0x44c] ;  /* 0x00011300ff001b82 */ /* 0x000e300000000800 */
[----:B------:R-:W1:Y:S01]  /*5af0*/  @P1 LDC R5, c[0x0][0x450] ;  /* 0x00011400ff051b82 */ /* 0x000e620000000800 */
[----:B---3--:R-:W-:-:S04]  /*5b00*/  VIADD R3, R3, 0xbf ;  /* 0x000000bf03037836 */ /* 0x008fc80000000000 */
[----:B0-----:R-:W-:-:S05]  /*5b10*/  @P1 IMAD.HI.U32 R0, R3, R0, RZ ;  /* 0x0000000003001227 */ /* 0x001fca00078e00ff */
[----:B-1----:R-:W-:-:S05]  /*5b20*/  @P1 SHF.R.U32.HI R3, RZ, R5, R0 ;  /* 0x00000005ff031219 */ /* 0x002fca0000011600 */
[----:B------:R-:W-:-:S05]  /*5b30*/  IMAD.IADD R3, R82, 0x1, R3 ;  /* 0x0000000152037824 */ /* 0x000fca00078e0203 */
[----:B------:R-:W-:-:S04]  /*5b40*/  SHF.R.S32.HI R0, RZ, 0x1f, R3 ;  /* 0x0000001fff007819 */ /* 0x000fc80000011403 */
[----:B------:R-:W-:-:S04]  /*5b50*/  LEA.HI R0, R0, R3, RZ, 0x7 ;  /* 0x0000000300007211 */ /* 0x000fc800078f38ff */
[----:B------:R-:W-:-:S04]  /*5b60*/  SHF.R.S32.HI R0, RZ, 0x7, R0 ;  /* 0x00000007ff007819 */ /* 0x000fc80000011400 */
[----:B------:R-:W-:-:S04]  /*5b70*/  VIMNMX R83, R83, R0, PT ;  /* 0x0000000053537248 */ /* 0x000fc80003fe0100 */
[----:B------:R-:W-:Y:S01]  /*5b80*/  ISETP.GE.AND P1, PT, R83, 0x1, PT ;  /* 0x000000015300780c */ /* 0x000fe20003f26270 */
[----:B------:R-:W-:-:S12]  /*5b90*/  @P0 BRA `(.L_x_2728) ;  /* 0x00000000000c0947 */ /* 0x000fd80003800000 */
[----:B------:R-:W0:Y:S01]  /*5ba0*/  FENCE.VIEW.ASYNC.G ;  /* 0x00000000000073c6 */ /* 0x000e220000000100 */
[----:B------:R-:W-:Y:S05]  /*5bb0*/  WARPSYNC.ALL ;  /* 0x0000000000007948 */ /* 0x000fea0003800000 */
[----:B0-----:R-:W-:Y:S06]  /*5bc0*/  BAR.ARV 0xc, 0x200 ;  /* 0x0308000000007b1d */ /* 0x001fec0000002000 */
.L_x_2728:
[----:B------:R-:W-:Y:S04]  /*5bd0*/  BSSY B0, `(.L_x_2729) ;  /* 0x0000020000007945 */ /* 0x000fe80003800000 */
[----:B------:R-:W-:Y:S05]  /*5be0*/  @!P1 BRA `(.L_x_2730) ;  /* 0x0000000000789947 */ /* 0x000fea0003800000 */
[----:B------:R-:W3:Y:S01]  /*5bf0*/  LDL R0, [R1+0x54] ;  /* 0x0000540001007983 */ /* 0x000ee20000100800 */
[----:B------:R-:W-:Y:S01]  /*5c00*/  ULDC UR4, c[0x0][0x9f0] ;  /* 0x00027c0000047ab9 */ /* 0x000fe20000000800 */
[----:B---3--:R-:W-:-:S04]  /*5c10*/  ISETP.NE.AND P0, PT, R0, RZ, PT ;  /* 0x000000ff0000720c */ /* 0x008fc80003f05270 */
[----:B------:R-:W-:-:S04]  /*5c20*/  SEL R9, R0, UR4, P0 ;  /* 0x0000000400097c07 */ /* 0x000fc80008000000 */
[-C--:B------:R-:W-:Y:S02]  /*5c30*/  IABS R6, R9.reuse ;  /* 0x0000000900067213 */ /* 0x080fe40000000000 */
        /* <DEDUP_REMOVED lines=21> */
[----:B------:R-:W-:-:S05]  /*5d90*/  @P0 IADD3 R5, R5, 0x1, RZ ;  /* 0x0000000105050810 */ /* 0x000fca0007ffe0ff */
[----:B------:R-:W-:Y:S01]  /*5da0*/  @!P2 IMAD.MOV R5, RZ, RZ, -R5 ;  /* 0x000000ffff05a224 */ /* 0x000fe200078e0a05 */
[----:B------:R-:W-:-:S05]  /*5db0*/  @!P1 LOP3.LUT R5, RZ, R9, RZ, 0x33, !PT ;  /* 0x00000009ff059212 */ /* 0x000fca00078e33ff */
[----:B------:R-:W-:-:S07]  /*5dc0*/  IMAD.MOV.U32 R88, RZ, RZ, R5 ;  /* 0x000000ffff587224 */ /* 0x000fce00078e0005 */
.L_x_2730:
[----:B------:R-:W-:Y:S05]  /*5dd0*/  BSYNC B0 ;  /* 0x0000000000007941 */ /* 0x000fea0003800000 */
.L_x_2729:
[----:B------:R-:W3:Y:S01]  /*5de0*/  LDL R0, [R1+0x60] ;  /* 0x0000600001007983 */ /* 0x000ee20000100800 */
        /* <DEDUP_REMOVED lines=18> */
[----:B---3--:R-:W-:-:S05]  /*5f10*/  IMAD R0, R0, R88, RZ ;  /* 0x0000005800007224 */ /* 0x008fca00078e02ff */
        /* <DEDUP_REMOVED lines=13> */
.L_x_2965:
        /* <DEDUP_REMOVED lines=16> */
[----:B-1----:R0:W1:Y:S01]  /*60f0*/  LDC.64 R14, c[0x4][R0] ;  /* 0x01000000000e7b82 */ /* 0x0020620000000a00 */
[----:B------:R-:W-:Y:S01]  /*6100*/  MOV R5, UR5 ;  /* 0x0000000500057c02 */ /* 0x000fe20008000f00 */
[----:B------:R-:W-:Y:S01]  /*6110*/  ULDC.64 UR4, c[0x4][0x28] ;  /* 0x01000a0000047ab9 */ /* 0x000fe20000000a00 */
[----:B------:R-:W-:Y:S01]  /*6120*/  IMAD.U32 R6, RZ, RZ, UR6 ;  /* 0x00000006ff067e24 */ /* 0x000fe2000f8e00ff */
[----:B--2---:R-:W-:Y:S01]  /*6130*/  MOV R13, RZ ;  /* 0x000000ff000d7202 */ /* 0x004fe20000000f00 */
[----:B------:R-:W-:Y:S02]  /*6140*/  IMAD.U32 R7, RZ, RZ, UR7 ;  /* 0x00000007ff077e24 */ /* 0x000fe4000f8e00ff */
[----:B------:R-:W-:-:S02]  /*6150*/  IMAD.U32 R10, RZ, RZ, UR4 ;  /* 0x00000004ff0a7e24 */ /* 0x000fc4000f8e00ff */
[----:B----4-:R-:W-:Y:S02]  /*6160*/  IMAD.U32 R11, RZ, RZ, UR5 ;  /* 0x00000005ff0b7e24 */ /* 0x010fe4000f8e00ff */
[----:B------:R-:W-:Y:S02]  /*6170*/  IMAD.MOV.U32 R8, RZ, RZ, 0x70 ;  /* 0x00000070ff087424 */ /* 0x000fe400078e00ff */
[----:B0-----:R-:W-:-:S07]  /*6180*/  IMAD.MOV.U32 R12, RZ, RZ, 0x1 ;  /* 0x00000001ff0c7424 */ /* 0x001fce00078e00ff */
[----:B------:R-:W-:-:S07]  /*6190*/  LEPC R20, `(.L_x_2734) ;  /* 0x000000001014794e */ /* 0x000fce0000000000 */
[----:B-1---5:R-:W-:Y:S05]  /*61a0*/  CALL.ABS.NOINC R14 ;  /* 0x000000000e007343 */ /* 0x022fea0003c00000 */
.L_x_2734:
[----:B------:R-:W-:Y:S05]  /*61b0*/  BSYNC B6 ;  /* 0x0000000000067941 */ /* 0x000fea0003800000 */
.L_x_2733:
[----:B------:R-:W-:Y:S02]  /*61c0*/  ULDC UR4, c[0x0][0x3f4] ;  /* 0x0000fd0000047ab9 */ /* 0x000fe40000000800 */
[----:B------:R-:W-:-:S13]  /*61d0*/  ISETP.LT.AND P0, PT, RZ, UR4, PT ;  /* 0x00000004ff007c0c */ /* 0x000fda000bf01270 */
[----:B------:R-:W-:Y:S05]  /*61e0*/  @P0 BRA `(.L_x_2735) ;  /* 0x0000000000400947 */ /* 0x000fea0003800000 */
[----:B------:R-:W3:Y:S02]  /*61f0*/  LDL R20, [R1+0x5c] ;  /* 0x00005c0001147983 */ /* 0x000ee40000100800 */
[----:B---3--:R-:W-:-:S04]  /*6200*/  LEA.HI R0, R20, R20, RZ, 0x1 ;  /* 0x0000001414007211 */ /* 0x008fc800078f08ff */
[----:B------:R-:W-:-:S05]  /*6210*/  LOP3.LUT R0, R0, 0xfffffffe, RZ, 0xc0, !PT ;  /* 0xfffffffe00007812 */ /* 0x000fca00078ec0ff */
[----:B------:R-:W-:-:S05]  /*6220*/  IMAD.IADD R0, R20, 0x1, -R0 ;  /* 0x0000000114007824 */ /* 0x000fca00078e0a00 */
[----:B------:R-:W-:-:S04]  /*6230*/  SHF.L.U32 R3, R0, 0x1f, RZ ;  /* 0x0000001f00037819 */ /* 0x000fc800000006ff */
[----:B------:R0:W3:Y:S03]  /*6240*/  SYNCS.PHASECHK.TRANS64.TRYWAIT P0, [R2+URZ+0x16800], R3 ;  /* 0x01680003020075a7 */ /* 0x0000e6000800017f */
[----:B---3--:R-:W-:Y:S05]  /*6250*/  @!P0 NANOSLEEP.SYNCS 0x989680 ;  /* 0x009896800000895d */ /* 0x008fea0003900000 */
[----:B------:R-:W3:Y:S01]  /*6260*/  @!P0 SYNCS.PHASECHK.TRANS64 P0, [R2+URZ+0x16800], R3 ;  /* 0x01680003020085a7 */ /* 0x000ee2000800007f */
[----:B------:R-:W-:Y:S04]  /*6270*/  BSSY B0, `(.L_x_2736) ;  /* 0x0000006000007945 */ /* 0x000fe80003800000 */
[----:B---3--:R-:W-:Y:S05]  /*6280*/  @P0 BRA `(.L_x_2737) ;  /* 0x0000000000100947 */ /* 0x008fea0003800000 */
.L_x_2738:
[----:B---3--:R3:W0:Y:S02]  /*6290*/  SYNCS.PHASECHK.TRANS64.TRYWAIT P0, [R2+URZ+0x16800], R3 ;  /* 0x01680003020075a7 */ /* 0x008624000800017f */
[----:B0-----:R-:W-:Y:S05]  /*62a0*/  @!P0 NANOSLEEP.SYNCS 0x989680 ;  /* 0x009896800000895d */ /* 0x001fea0003900000 */
[----:B------:R-:W0:Y:S02]  /*62b0*/  @!P0 SYNCS.PHASECHK.TRANS64 P0, [R2+URZ+0x16800], R3 ;  /* 0x01680003020085a7 */ /* 0x000e24000800007f */
[----:B0-----:R-:W-:Y:S05]  /*62c0*/  @!P0 BRA `(.L_x_2738) ;  /* 0xfffffffc00f08947 */ /* 0x001fea000383ffff */
.L_x_2737:
[----:B------:R-:W-:Y:S05]  /*62d0*/  BSYNC B0 ;  /* 0x0000000000007941 */ /* 0x000fea0003800000 */
.L_x_2736:
[----:B------:R-:W-:Y:S05]  /*62e0*/  BRA `(.L_x_2739) ;  /* 0x0000002c00947947 */ /* 0x000fea0003800000 */
.L_x_2735:
        /* <DEDUP_REMOVED lines=18> */
[----:B-1----:R0:W1:Y:S01]  /*6410*/  LDC.64 R14, c[0x4][R0] ;  /* 0x01000000000e7b82 */ /* 0x0020620000000a00 */
[----:B------:R-:W-:Y:S01]  /*6420*/  IMAD.U32 R5, RZ, RZ, UR5 ;  /* 0x00000005ff057e24 */ /* 0x000fe2000f8e00ff */
[----:B------:R-:W-:Y:S01]  /*6430*/  ULDC.64 UR4, c[0x4][0x20] ;  /* 0x0100080000047ab9 */ /* 0x000fe20000000a00 */
[----:B------:R-:W-:Y:S01]  /*6440*/  IMAD.U32 R6, RZ, RZ, UR6 ;  /* 0x00000006ff067e24 */ /* 0x000fe2000f8e00ff */
[----:B------:R-:W-:Y:S01]  /*6450*/  MOV R7, UR7 ;  /* 0x0000000700077c02 */ /* 0x000fe20008000f00 */
[----:B------:R-:W-:Y:S02]  /*6460*/  IMAD.U32 R10, RZ, RZ, UR4 ;  /* 0x00000004ff0a7e24 */ /* 0x000fe4000f8e00ff */
[----:B----4-:R-:W-:-:S02]  /*6470*/  IMAD.U32 R11, RZ, RZ, UR5 ;  /* 0x00000005ff0b7e24 */ /* 0x010fc4000f8e00ff */
[----:B------:R-:W-:Y:S02]  /*6480*/  IMAD.MOV.U32 R8, RZ, RZ, 0x70 ;  /* 0x00000070ff087424 */ /* 0x000fe400078e00ff */
[----:B------:R-:W-:Y:S02]  /*6490*/  IMAD.MOV.U32 R12, RZ, RZ, 0x1 ;  /* 0x00000001ff0c7424 */ /* 0x000fe400078e00ff */
[----:B0-2---:R-:W-:-:S07]  /*64a0*/  IMAD.MOV.U32 R13, RZ, RZ, RZ ;  /* 0x000000ffff0d7224 */ /* 0x005fce00078e00ff */
[----:B------:R-:W-:-:S07]  /*64b0*/  LEPC R20, `(.L_x_2741) ;  /* 0x000000001014794e */ /* 0x000fce0000000000 */
[----:B-1----:R-:W-:Y:S05]  /*64c0*/  CALL.ABS.NOINC R14 ;  /* 0x000000000e007343 */ /* 0x002fea0003c00000 */
.L_x_2741:
[----:B------:R-:W-:Y:S05]  /*64d0*/  BSYNC B6 ;  /* 0x0000000000067941 */ /* 0x000fea0003800000 */
.L_x_2740:
[----:B------:R-:W3:Y:S01]  /*64e0*/  LDL R20, [R1+0x2c] ;  /* 0x00002c0001147983 */ /* 0x000ee20000100800 */
[----:B------:R-:W-:Y:S01]  /*64f0*/  ULDC.U8 UR4, c[0x0][0x410] ;  /* 0x0001040000047ab9 */ /* 0x000fe20000000000 */
[----:B------:R-:W-:Y:S01]  /*6500*/  BSSY B0, `(.L_x_2742) ;  /* 0x00002bb000007945 */ /* 0x000fe20003800000 */
[----:B------:R-:W-:Y:S01]  /*6510*/  ISETP.NE.AND P0, PT, RZ, UR4, PT ;  /* 0x00000004ff007c0c */ /* 0x000fe2000bf05270 */
[----:B---3--:R-:W-:-:S12]  /*6520*/  IMAD.IADD R39, R155, 0x1, R20 ;  /* 0x000000019b277824 */ /* 0x008fd800078e0214 */
[----:B------:R-:W-:Y:S05]  /*6530*/  @!P0 BRA `(.L_x_2743) ;  /* 0x0000001400a08947 */ /* 0x000fea0003800000 */
[----:B------:R-:W3:Y:S01]  /*6540*/  LDL R37, [R1+0x8] ;  /* 0x0000080001257983 */ /* 0x000ee20000100800 */
[----:B------:R-:W0:Y:S01]  /*6550*/  LDC R38, c[0x0][0x448] ;  /* 0x00011200ff267b82 */ /* 0x000e220000000800 */
[----:B------:R-:W-:Y:S01]  /*6560*/  ULDC.64 UR4, c[0x0][0x3f8] ;  /* 0x0000fe0000047ab9 */ /* 0x000fe20000000a00 */
[----:B------:R-:W-:Y:S01]  /*6570*/  ULDC.64 UR6, c[0x0][0x408] ;  /* 0x0001020000067ab9 */ /* 0x000fe20000000a00 */
[----:B------:R-:W5:Y:S01]  /*6580*/  S2R R20, SR_TID.X ;  /* 0x0000000000147919 */ /* 0x000f620000002100 */
[----:B0-----:R-:W-:Y:S02]  /*6590*/  ISETP.NE.AND P0, PT, R38, 0x1, PT ;  /* 0x000000012600780c */ /* 0x001fe40003f05270 */
[----:B-----5:R-:W-:-:S11]  /*65a0*/  IADD3 R21, R20, -0x80, RZ ;  /* 0xffffff8014157810 */ /* 0x020fd60007ffe0ff */
[----:B------:R-:W0:Y:S01]  /*65b0*/  @P0 LDC R0, c[0x0][0x44c] ;  /* 0x00011300ff000b82 */ /* 0x000e220000000800 */
[----:B------:R-:W-:-:S04]  /*65c0*/  SHF.R.S32.HI R20, RZ, 0x1f, R21 ;  /* 0x0000001fff147819 */ /* 0x000fc80000011415 */
[----:B------:R-:W-:-:S03]  /*65d0*/  LEA.HI R20, R20, R21, RZ, 0x2 ;  /* 0x0000001514147211 */ /* 0x000fc600078f10ff */
[----:B------:R-:W5:Y:S01]  /*65e0*/  @P0 LDC R5, c[0x0][0x450] ;  /* 0x00011400ff050b82 */ /* 0x000f620000000800 */
[----:B------:R-:W-:-:S05]  /*65f0*/  LOP3.LUT R20, R20, 0xfffffffc, RZ, 0xc0, !PT ;  /* 0xfffffffc14147812 */ /* 0x000fca00078ec0ff */
[----:B------:R-:W-:-:S04]  /*6600*/  IMAD.IADD R20, R21, 0x1, -R20 ;  /* 0x0000000115147824 */ /* 0x000fc800078e0a14 */
[----:B------:R-:W-:-:S04]  /*6610*/  IMAD R3, R20, 0x60, R39 ;  /* 0x0000006014037824 */ /* 0x000fc800078e0227 */
[----:B0-----:R-:W-:-:S05]  /*6620*/  @P0 IMAD.HI.U32 R0, R3, R0, RZ ;  /* 0x0000000003000227 */ /* 0x001fca00078e00ff */
[----:B-----5:R-:W-:-:S04]  /*6630*/  @P0 SHF.R.U32.HI R3, RZ, R5, R0 ;  /* 0x00000005ff030219 */ /* 0x020fc80000011600 */
[----:B------:R-:W-:Y:S01]  /*6640*/  SHF.R.S32.HI R0, RZ, 0x1f, R3 ;  /* 0x0000001fff007819 */ /* 0x000fe20000011403 */
[----:B------:R-:W-:Y:S02]  /*6650*/  IMAD.MOV.U32 R8, RZ, RZ, R26 ;  /* 0x000000ffff087224 */ /* 0x000fe400078e001a */
[----:B------:R-:W-:Y:S02]  /*6660*/  IMAD.MOV.U32 R9, RZ, RZ, R31 ;  /* 0x000000ffff097224 */ /* 0x000fe400078e001f */
[C---:B------:R-:W-:Y:S02]  /*6670*/  IMAD R4, R0.reuse, UR4, RZ ;  /* 0x0000000400047c24 */ /* 0x040fe4000f8e02ff */
[----:B------:R-:W-:Y:S02]  /*6680*/  IMAD.MOV.U32 R10, RZ, RZ, R24 ;  /* 0x000000ffff0a7224 */ /* 0x000fe400078e0018 */
[----:B----4-:R-:W-:Y:S02]  /*6690*/  IMAD.MOV.U32 R11, RZ, RZ, R33 ;  /* 0x000000ffff0b7224 */ /* 0x010fe400078e0021 */
        /* <DEDUP_REMOVED lines=8> */
[----:B------:R-:W-:Y:S02]  /*6720*/  LEA R4, P0, R8, UR4, 0x1 ;  /* 0x0000000408047c11 */ /* 0x000fe4000f8008ff */
[----:B------:R-:W-:Y:S02]  /*6730*/  LEA R7, P1, R10, UR6, 0x1 ;  /* 0x000000060a077c11 */ /* 0x000fe4000f8208ff */
[----:B------:R-:W-:Y:S01]  /*6740*/  IADD3 R3, R11, R3, RZ ;  /* 0x000000030b037210 */ /* 0x000fe20007ffe0ff */
[----:B------:R-:W-:Y:S01]  /*6750*/  UMOV UR4, 0xffffffff ;  /* 0xffffffff00047882 */ /* 0x000fe20000000000 */
[----:B------:R-:W-:Y:S02]  /*6760*/  LEA.HI.X R6, R8, UR5, R5, 0x1, P0 ;  /* 0x0000000508067c11 */ /* 0x000fe400080f0c05 */
[----:B------:R-:W-:-:S02]  /*6770*/  LEA.HI.X R8, R10, UR7, R3, 0x1, P1 ;  /* 0x000000070a087c11 */ /* 0x000fc400088f0c03 */
[----:B---3--:R-:W-:Y:S01]  /*6780*/  SHF.R.S32.HI R36, RZ, 0x1f, R37 ;  /* 0x0000001fff247819 */ /* 0x008fe20000011425 */
[----:B------:R-:W-:Y:S06]  /*6790*/  BRA.DIV UR4, `(.L_x_2744) ;  /* 0x0000014604607947 */ /* 0x000fec000b800000 */
[----:B------:R0:W3:Y:S04]  /*67a0*/  SHFL.IDX PT, R3, R6, RZ, 0x1c1f ;  /* 0x001c1fff06037589 */ /* 0x0000e800000e0000 */
[----:B------:R0:W4:Y:S04]  /*67b0*/  SHFL.IDX PT, R0, R4, RZ, 0x1c1f ;  /* 0x001c1fff04007589 */ /* 0x00012800000e0000 */
[----:B------:R0:W0:Y:S04]  /*67c0*/  SHFL.IDX PT, R5, R8, RZ, 0x1c1f ;  /* 0x001c1fff08057589 */ /* 0x00002800000e0000 */
[----:B-1----:R1:W0:Y:S02]  /*67d0*/  SHFL.IDX PT, R14, R7, RZ, 0x1c1f ;  /* 0x001c1fff070e7589 */ /* 0x00222400000e0000 */
.L_x_2971:
[----:B------:R-:W5:Y:S01]  /*67e0*/  LDL R9, [R1+0xc] ;  /* 0x00000c0001097983 */ /* 0x000f620000100800 */
[----:B------:R-:W-:Y:S01]  /*67f0*/  BSSY B1, `(.L_x_2745) ;  /* 0x000001e000017945 */ /* 0x000fe20003800000 */
[----:B------:R-:W-:Y:S02]  /*6800*/  CS2R R32, SRZ ;  /* 0x0000000000207805 */ /* 0x000fe4000001ff00 */
[----:B------:R-:W-:Y:S02]  /*6810*/  CS2R R20, SRZ ;  /* 0x0000000000147805 */ /* 0x000fe4000001ff00 */
[----:B------:R-:W-:Y:S02]  /*6820*/  CS2R R30, SRZ ;  /* 0x00000000001e7805 */ /* 0x000fe4000001ff00 */
[----:B------:R-:W-:Y:S01]  /*6830*/  CS2R R24, SRZ ;  /* 0x0000000000187805 */ /* 0x000fe2000001ff00 */
[----:B-----5:R-:W-:-:S05]  /*6840*/  IMAD R38, R9, R38, RZ ;  /* 0x0000002609267224 */ /* 0x020fca00078e02ff */
[----:B------:R-:W-:-:S13]  /*6850*/  ISETP.GE.AND P0, PT, R39, R38, PT ;  /* 0x000000262700720c */ /* 0x000fda0003f06270 */
[----:B------:R-:W-:Y:S05]  /*6860*/  @P0 BRA `(.L_x_2746) ;  /* 0x0000000000580947 */ /* 0x000fea0003800000 */
[----:B------:R-:W-:Y:S01]  /*6870*/  ULDC UR4, c[0x0][0x3f4] ;  /* 0x0000fd0000047ab9 */ /* 0x000fe20000000800 */
[----:B----4-:R-:W-:Y:S01]  /*6880*/  IMAD.MOV.U32 R10, RZ, RZ, R0 ;  /* 0x000000ffff0a7224 */ /* 0x010fe200078e0000 */
[----:B------:R-:W-:Y:S01]  /*6890*/  ISETP.GE.AND P3, PT, R37, UR4, PT ;  /* 0x0000000425007c0c */ /* 0x000fe2000bf66270 */
[----:B---3--:R-:W-:Y:S01]  /*68a0*/  IMAD.MOV.U32 R11, RZ, RZ, R3 ;  /* 0x000000ffff0b7224 */ /* 0x008fe200078e0003 */
[----:B------:R-:W-:Y:S01]  /*68b0*/  ISETP.GE.AND P2, PT, R152, UR4, PT ;  /* 0x0000000498007c0c */ /* 0x000fe2000bf46270 */
[----:B0-----:R-:W-:Y:S01]  /*68c0*/  IMAD.MOV.U32 R15, RZ, RZ, R5 ;  /* 0x000000ffff0f7224 */ /* 0x001fe200078e0005 */
[----:B------:R-:W-:-:S09]  /*68d0*/  CS2R R30, SRZ ;  /* 0x00000000001e7805 */ /* 0x000fd2000001ff00 */
[C---:B------:R-:W-:Y:S01]  /*68e0*/  @!P3 IMAD.SHL.U32 R35, R37.reuse, 0x2, RZ ;  /* 0x000000022523b824 */ /* 0x040fe200078e00ff */
[----:B------:R-:W-:Y:S02]  /*68f0*/  @!P3 SHF.L.U64.HI R20, R37, 0x1, R36 ;  /* 0x000000012514b819 */ /* 0x000fe40000010224 */
[----:B------:R-:W-:Y:S02]  /*6900*/  CS2R R32, SRZ ;  /* 0x0000000000207805 */ /* 0x000fe4000001ff00 */
[----:B------:R-:W-:Y:S01]  /*6910*/  CS2R R24, SRZ ;  /* 0x0000000000187805 */ /* 0x000fe2000001ff00 */
[----:B------:R-:W-:Y:S01]  /*6920*/  @!P2 IMAD.WIDE R10, R152, 0x2, R10 ;  /* 0x00000002980aa825 */ /* 0x000fe200078e020a */
[-C--:B------:R-:W-:Y:S02]  /*6930*/  @!P3 IADD3 R26, P0, R0, R35.reuse, RZ ;  /* 0x00000023001ab210 */ /* 0x080fe40007f1e0ff */
[----:B------:R-:W-:Y:S01]  /*6940*/  @!P3 IADD3 R34, P1, R14, R35, RZ ;  /* 0x000000230e22b210 */ /* 0x000fe20007f3e0ff */
[----:B--2---:R-:W-:Y:S01]  /*6950*/  @!P2 IMAD.WIDE R12, R152, 0x2, R14 ;  /* 0x00000002980ca825 */ /* 0x004fe200078e020e */
[----:B------:R0:W5:Y:S03]  /*6960*/  @!P2 LD.E.64 R30, desc[UR40][R10.64] ;  /* 0x000000280a1ea980 */ /* 0x000166000c101b00 */
[--C-:B------:R-:W-:Y:S01]  /*6970*/  @!P3 IMAD.X R27, R3, 0x1, R20.reuse, P0 ;  /* 0x00000001031bb824 */ /* 0x100fe200000e0614 */
[----:B------:R0:W5:Y:S01]  /*6980*/  @!P2 LD.E.64 R32, desc[UR40][R12.64] ;  /* 0x000000280c20a980 */ /* 0x000162000c101b00 */
[----:B------:R-:W-:Y:S01]  /*6990*/  @!P3 IMAD.X R35, R5, 0x1, R20, P1 ;  /* 0x000000010523b824 */ /* 0x000fe200008e0614 */
[----:B------:R-:W-:-:S02]  /*69a0*/  CS2R R20, SRZ ;  /* 0x0000000000147805 */ /* 0x000fc4000001ff00 */
[----:B------:R0:W5:Y:S04]  /*69b0*/  @!P3 LD.E.64 R24, desc[UR40][R26.64] ;  /* 0x000000281a18b980 */ /* 0x000168000c101b00 */
[----:B------:R0:W5:Y:S02]  /*69c0*/  @!P3 LD.E.64 R20, desc[UR40][R34.64] ;  /* 0x000000282214b980 */ /* 0x000164000c101b00 */
.L_x_2746:
[----:B------:R-:W-:Y:S05]  /*69d0*/  BSYNC B1 ;  /* 0x0000000000017941 */ /* 0x000fea0003800000 */
.L_x_2745:
[----:B---3-5:R-:W-:Y:S01]  /*69e0*/  IMAD.MOV.U32 R3, RZ, RZ, R33 ;  /* 0x000000ffff037224 */ /* 0x028fe200078e0021 */
[----:B----4-:R-:W-:Y:S01]  /*69f0*/  MOV R0, R32 ;  /* 0x0000002000007202 */ /* 0x010fe20000000f00 */
[----:B0-----:R-:W-:Y:S01]  /*6a00*/  IMAD.MOV.U32 R5, RZ, RZ, R20 ;  /* 0x000000ffff057224 */ /* 0x001fe200078e0014 */
[----:B------:R-:W-:Y:S01]  /*6a10*/  UMOV UR4, 0xffffffff ;  /* 0xffffffff00047882 */ /* 0x000fe20000000000 */
        /* <DEDUP_REMOVED lines=8> */
[----:B------:R-:W-:Y:S02]  /*6aa0*/  CS2R R26, SRZ ;  /* 0x00000000001a7805 */ /* 0x000fe4000001ff00 */
[----:B------:R-:W-:Y:S02]  /*6ab0*/  PRMT R40, R40, 0x5410, R0 ;  /* 0x0000541028287816 */ /* 0x000fe40000000000 */
[----:B------:R-:W-:Y:S02]  /*6ac0*/  PRMT R47, R3, 0x5410, R5 ;  /* 0x00005410032f7816 */ /* 0x000fe40000000005 */
[----:B------:R-:W-:Y:S01]  /*6ad0*/  PRMT R35, R9, 0x7610, R35 ;  /* 0x0000761009237816 */ /* 0x000fe20000000023 */
[----:B------:R-:W-:Y:S06]  /*6ae0*/  BRA.DIV UR4, `(.L_x_2747) ;  /* 0x0000014204fc7947 */ /* 0x000fec000b800000 */
[----:B------:R0:W3:Y:S04]  /*6af0*/  SHFL.IDX PT, R3, R6, 0x1, 0x1c1f ;  /* 0x003c1f0006037f89 */ /* 0x0000e800000e0000 */
[----:B------:R0:W4:Y:S04]  /*6b00*/  SHFL.IDX PT, R0, R4, 0x1, 0x1c1f ;  /* 0x003c1f0004007f89 */ /* 0x00012800000e0000 */
[----:B------:R0:W0:Y:S04]  /*6b10*/  SHFL.IDX PT, R5, R8, 0x1, 0x1c1f ;  /* 0x003c1f0008057f89 */ /* 0x00002800000e0000 */
[----:B------:R0:W0:Y:S02]  /*6b20*/  SHFL.IDX PT, R14, R7, 0x1, 0x1c1f ;  /* 0x003c1f00070e7f89 */ /* 0x00002400000e0000 */
.L_x_2977:
[----:B0-----:R-:W5:Y:S04]  /*6b30*/  LDL R6, [R1+0x5c] ;  /* 0x00005c0001067983 */ /* 0x001f680000100800 */
[----:B------:R-:W3:Y:S01]  /*6b40*/  LDL R41, [R1+0x44] ;  /* 0x0000440001297983 */ /* 0x000ee20000100800 */
[----:B------:R-:W-:Y:S01]  /*6b50*/  VIADD R39, R39, 0x60 ;  /* 0x0000006027277836 */ /* 0x000fe20000000000 */
[----:B------:R-:W-:Y:S01]  /*6b60*/  BSSY B1, `(.L_x_2748) ;  /* 0x0000021000017945 */ /* 0x000fe20003800000 */
[----:B------:R-:W-:Y:S02]  /*6b70*/  CS2R R10, SRZ ;  /* 0x00000000000a7805 */ /* 0x000fe4000001ff00 */
[----:B--2---:R-:W-:Y:S02]  /*6b80*/  CS2R R12, SRZ ;  /* 0x00000000000c7805 */ /* 0x004fe4000001ff00 */
[----:B------:R-:W-:-:S02]  /*6b90*/  CS2R R8, SRZ ;  /* 0x0000000000087805 */ /* 0x000fc4000001ff00 */
[----:B------:R-:W-:Y:S02]  /*6ba0*/  ISETP.GE.AND P0, PT, R39, R38, PT ;  /* 0x000000262700720c */ /* 0x000fe40003f06270 */
[----:B-----5:R-:W-:-:S04]  /*6bb0*/  LEA.HI R4, R6, R6, RZ, 0x1 ;  /* 0x0000000606047211 */ /* 0x020fc800078f08ff */
[----:B------:R-:W-:Y:S01]  /*6bc0*/  LOP3.LUT R4, R4, 0xfffffffe, RZ, 0xc0, !PT ;  /* 0xfffffffe04047812 */ /* 0x000fe200078ec0ff */
[----:B---3--:R-:W-:-:S04]  /*6bd0*/  IMAD.SHL.U32 R34, R41, 0x40, RZ ;  /* 0x0000004029227824 */ /* 0x008fc800078e00ff */
[----:B------:R-:W-:-:S05]  /*6be0*/  IMAD.IADD R4, R6, 0x1, -R4 ;  /* 0x0000000106047824 */ /* 0x000fca00078e0a04 */
[----:B------:R-:W-:Y:S01]  /*6bf0*/  SHF.L.U32 R39, R4, 0x1f, RZ ;  /* 0x0000001f04277819 */ /* 0x000fe200000006ff */
[----:B------:R-:W-:Y:S06]  /*6c00*/  @P0 BRA `(.L_x_2749) ;  /* 0x0000000000580947 */ /* 0x000fec0003800000 */
[----:B------:R-:W-:Y:S01]  /*6c10*/  ULDC UR4, c[0x0][0x3f4] ;  /* 0x0000fd0000047ab9 */ /* 0x000fe20000000800 */
[----:B----4-:R-:W-:Y:S01]  /*6c20*/  IMAD.MOV.U32 R6, RZ, RZ, R0 ;  /* 0x000000ffff067224 */ /* 0x010fe200078e0000 */
[----:B------:R-:W-:Y:S01]  /*6c30*/  ISETP.GE.AND P3, PT, R37, UR4, PT ;  /* 0x0000000425007c0c */ /* 0x000fe2000bf66270 */
[----:B-1----:R-:W-:Y:S01]  /*6c40*/  IMAD.MOV.U32 R7, RZ, RZ, R3 ;  /* 0x000000ffff077224 */ /* 0x002fe200078e0003 */
[----:B------:R-:W-:Y:S02]  /*6c50*/  ISETP.GE.AND P2, PT, R152, UR4, PT ;  /* 0x0000000498007c0c */ /* 0x000fe4000bf46270 */
[----:B------:R-:W-:Y:S02]  /*6c60*/  CS2R R12, SRZ ;  /* 0x00000000000c7805 */ /* 0x000fe4000001ff00 */
[----:B------:R-:W-:-:S07]  /*6c70*/  MOV R15, R5 ;  /* 0x00000005000f7202 */ /* 0x000fce0000000f00 */
        /* <DEDUP_REMOVED lines=15> */
.L_x_2749:
[----:B------:R-:W-:Y:S05]  /*6d70*/  BSYNC B1 ;  /* 0x0000000000017941 */ /* 0x000fea0003800000 */
.L_x_2748:
[----:B01----:R-:W0:Y:S01]  /*6d80*/  S2R R7, SR_TID.X ;  /* 0x0000000000077919 */ /* 0x003e220000002100 */
[----:B------:R-:W1:Y:S01]  /*6d90*/  SYNCS.PHASECHK.TRANS64.TRYWAIT P0, [R2+URZ+0x16800], R39 ;  /* 0x01680027020075a7 */ /* 0x000e62000800017f */
[----:B------:R-:W-:Y:S01]  /*6da0*/  LOP3.LUT R3, R34, 0x1c0, RZ, 0xc0, !PT ;  /* 0x000001c022037812 */ /* 0x000fe200078ec0ff */
[----:B-----5:R-:W-:Y:S01]  /*6db0*/  IMAD.MOV.U32 R4, RZ, RZ, R26 ;  /* 0x000000ffff047224 */ /* 0x020fe200078e001a */
[----:B------:R-:W-:Y:S01]  /*6dc0*/  MOV R6, R12 ;  /* 0x0000000c00067202 */ /* 0x000fe20000000f00 */
[----:B------:R-:W-:Y:S01]  /*6dd0*/  IMAD.MOV.U32 R5, RZ, RZ, R11 ;  /* 0x000000ffff057224 */ /* 0x000fe200078e000b */
[----:B----4-:R-:W-:Y:S01]  /*6de0*/  LOP3.LUT R0, R3, 0x18, R16, 0xf8, !PT ;  /* 0x0000001803007812 */ /* 0x010fe200078ef810 */
[----:B------:R-:W-:Y:S01]  /*6df0*/  IMAD R34, R29, -0xc0, R38 ;  /* 0xffffff401d227824 */ /* 0x000fe200078e0226 */
[----:B------:R-:W-:Y:S01]  /*6e00*/  SHF.R.U32.HI R3, RZ, 0x3, R3 ;  /* 0x00000003ff037819 */ /* 0x000fe20000011603 */
[----:B------:R-:W-:Y:S01]  /*6e10*/  BSSY B1, `(.L_x_2750) ;  /* 0x0000019000017945 */ /* 0x000fe20003800000 */
[----:B------:R-:W-:Y:S01]  /*6e20*/  PRMT R48, R4, 0x7610, R48 ;  /* 0x0000761004307816 */ /* 0x000fe20000000030 */
[----:B------:R-:W-:Y:S01]  /*6e30*/  IMAD.MOV.U32 R4, RZ, RZ, R10 ;  /* 0x000000ffff047224 */ /* 0x000fe200078e000a */
[----:B------:R-:W-:Y:S01]  /*6e40*/  LOP3.LUT R0, R0, R3, RZ, 0x3c, !PT ;  /* 0x0000000300007212 */ /* 0x000fe200078e3cff */
[----:B------:R-:W-:Y:S01]  /*6e50*/  IMAD.MOV.U32 R3, RZ, RZ, R27 ;  /* 0x000000ffff037224 */ /* 0x000fe200078e001b */
[----:B------:R-:W-:-:S02]  /*6e60*/  VIMNMX R34, R34, 0xc0, PT ;  /* 0x000000c022227848 */ /* 0x000fc40003fe0100 */
[----:B------:R-:W-:Y:S01]  /*6e70*/  PRMT R14, R4, 0x5410, R5 ;  /* 0x00005410040e7816 */ /* 0x000fe20000000005 */
[----:B------:R-:W-:Y:S01]  /*6e80*/  IMAD.MOV.U32 R4, RZ, RZ, R8 ;  /* 0x000000ffff047224 */ /* 0x000fe200078e0008 */
[----:B------:R-:W-:Y:S01]  /*6e90*/  PRMT R29, R3, 0x7610, R29 ;  /* 0x00007610031d7816 */ /* 0x000fe2000000001d */
[----:B------:R-:W-:Y:S01]  /*6ea0*/  IMAD.MOV.U32 R5, RZ, RZ, R9 ;  /* 0x000000ffff057224 */ /* 0x000fe200078e0009 */
[----:B------:R-:W-:Y:S02]  /*6eb0*/  PRMT R48, R48, 0x5410, R6 ;  /* 0x0000541030307816 */ /* 0x000fe40000000006 */
[----:B------:R-:W-:Y:S02]  /*6ec0*/  PRMT R15, R4, 0x7610, R15 ;  /* 0x00007610040f7816 */ /* 0x000fe4000000000f */
[----:B------:R-:W-:Y:S02]  /*6ed0*/  LOP3.LUT P2, RZ, R41, 0x4, RZ, 0xc0, !PT ;  /* 0x0000000429ff7812 */ /* 0x000fe4000784c0ff */
[----:B------:R-:W-:Y:S01]  /*6ee0*/  ISETP.GE.AND P1, PT, R155, R34, PT ;  /* 0x000000229b00720c */ /* 0x000fe20003f26270 */
[----:B0-----:R-:W-:-:S05]  /*6ef0*/  VIADD R36, R7, 0xffffff80 ;  /* 0xffffff8007247836 */ /* 0x001fca0000000000 */
[----:B------:R-:W-:-:S04]  /*6f00*/  SHF.R.S32.HI R7, RZ, 0x1f, R36 ;  /* 0x0000001fff077819 */ /* 0x000fc80000011424 */
[----:B------:R-:W-:-:S04]  /*6f10*/  LEA.HI R7, R7, R36, RZ, 0x5 ;  /* 0x0000002407077211 */ /* 0x000fc800078f28ff */
[----:B------:R-:W-:-:S05]  /*6f20*/  SHF.R.S32.HI R7, RZ, 0x5, R7 ;  /* 0x00000005ff077819 */ /* 0x000fca0000011407 */
[----:B------:R-:W-:Y:S02]  /*6f30*/  IMAD R3, R7, 0x200, R0 ;  /* 0x0000020007037824 */ /* 0x000fe400078e0200 */
[----:B------:R-:W-:Y:S02]  /*6f40*/  IMAD.MOV.U32 R0, RZ, RZ, R13 ;  /* 0x000000ffff007224 */ /* 0x000fe400078e000d */
[----:B------:R-:W-:-:S03]  /*6f50*/  IMAD R3, R3, 0x2, R2 ;  /* 0x0000000203037824 */ /* 0x000fc600078e0202 */
[----:B------:R-:W-:Y:S01]  /*6f60*/  PRMT R29, R29, 0x5410, R0 ;  /* 0x000054101d1d7816 */ /* 0x000fe20000000000 */
[C---:B------:R-:W-:Y:S01]  /*6f70*/  VIADD R0, R3.reuse, 0x8440 ;  /* 0x0000844003007836 */ /* 0x040fe20000000000 */
[----:B------:R-:W-:Y:S01]  /*6f80*/  IADD3 R4, R3, 0x8400, RZ ;  /* 0x0000840003047810 */ /* 0x000fe20007ffe0ff */
[----:B-1----:R-:W-:Y:S06]  /*6f90*/  @!P0 BRA `(.L_x_2751) ;  /* 0x0000014000408947 */ /* 0x002fec0003800000 */
.L_x_2978:
[----:B------:R-:W-:Y:S05]  /*6fa0*/  BSYNC B1 ;  /* 0x0000000000017941 */ /* 0x000fea0003800000 */
.L_x_2750:
[----:B------:R-:W-:Y:S01]  /*6fb0*/  BSSY B1, `(.L_x_2752) ;  /* 0x0000060000017945 */ /* 0x000fe20003800000 */
[----:B------:R-:W-:Y:S01]  /*6fc0*/  PRMT R15, R15, 0x5410, R5 ;  /* 0x000054100f0f7816 */ /* 0x000fe20000000005 */
[----:B------:R-:W-:Y:S02]  /*6fd0*/  @P2 VIADD R0, R4, 0xffffffc0 ;  /* 0xffffffc004002836 */ /* 0x000fe40000000000 */
[----:B------:R-:W-:Y:S05]  /*6fe0*/  @P1 BRA `(.L_x_2753) ;  /* 0x0000000400701947 */ /* 0x000fea0003800000 */
[----:B------:R-:W2:Y:S01]  /*6ff0*/  LDL R6, [R1+0x8] ;  /* 0x0000080001067983 */ /* 0x000ea20000100800 */
[----:B------:R-:W1:Y:S01]  /*7000*/  LDC R5, c[0x0][0x3f4] ;  /* 0x0000fd00ff057b82 */ /* 0x000e620000000800 */
[----:B------:R-:W-:Y:S01]  /*7010*/  BSSY B2, `(.L_x_2754) ;  /* 0x000002e000027945 */ /* 0x000fe20003800000 */
[-C--:B-1----:R-:W-:Y:S02]  /*7020*/  ISETP.GE.AND P0, PT, R152, R5.reuse, PT ;  /* 0x000000059800720c */ /* 0x082fe40003f06270 */
[----:B--2---:R-:W-:-:S11]  /*7030*/  ISETP.GE.AND P1, PT, R6, R5, PT ;  /* 0x000000050600720c */ /* 0x004fd60003f26270 */
[----:B------:R-:W-:Y:S05]  /*7040*/  @P0 BRA `(.L_x_2755) ;  /* 0x0000000000a80947 */ /* 0x000fea0003800000 */
[----:B------:R-:W1:Y:S01]  /*7050*/  LDS.128 R4, [R3+0x8400] ;  /* 0x0084000003047984 */ /* 0x000e620000000c00 */
[----:B------:R-:W-:Y:S01]  /*7060*/  SHF.R.U32.HI R37, RZ, 0x10, R31 ;  /* 0x00000010ff257819 */ /* 0x000fe2000001161f */
[--C-:B------:R-:W-:Y:S01]  /*7070*/  HADD2.F32 R38, -RZ, R40.reuse.H0_H0 ;  /* 0x20000028ff267230 */ /* 0x100fe20000004100 */
[--C-:B0-----:R-:W-:Y:S01]  /*7080*/  SHF.R.U32.HI R39, RZ, 0x10, R33.reuse ;  /* 0x00000010ff277819 */ /* 0x101fe20000011621 */
[----:B------:R-:W-:Y:S01]  /*7090*/  HADD2.F32 R36, -RZ, R40.H1_H1 ;  /* 0x30000028ff247230 */ /* 0x000fe20000004100 */
[----:B------:R-:W-:Y:S01]  /*70a0*/  SHF.R.U64 R43, R32, 0x10, R33 ;  /* 0x00000010202b7819 */ /* 0x000fe20000001221 */
[----:B------:R-:W-:Y:S01]  /*70b0*/  HADD2.F32 R37, -RZ, R37.H0_H0 ;  /* 0x20000025ff257230 */ /* 0x000fe20000004100 */
[----:B------:R-:W-:Y:S01]  /*70c0*/  SHF.R.U64 R45, R30, 0x10, R31 ;  /* 0x000000101e2d7819 */ /* 0x000fe2000000121f */
[----:B------:R-:W-:Y:S02]  /*70d0*/  HADD2.F32 R39, -RZ, R39.H0_H0 ;  /* 0x20000027ff277230 */ /* 0x000fe40000004100 */
[----:B-1----:R-:W-:-:S02]  /*70e0*/  HADD2.F32 R32, -RZ, R7.H0_H0 ;  /* 0x20000007ff207230 */ /* 0x002fc40000004100 */
[----:B------:R-:W-:Y:S02]  /*70f0*/  HADD2.F32 R33, -RZ, R7.H1_H1 ;  /* 0x30000007ff217230 */ /* 0x000fe40000004100 */
[--C-:B------:R-:W-:Y:S02]  /*7100*/  HADD2.F32 R7, -RZ, R4.reuse.H0_H0 ;  /* 0x20000004ff077230 */ /* 0x100fe40000004100 */
[----:B------:R-:W-:Y:S02]  /*7110*/  HADD2.F32 R4, -RZ, R4.H1_H1 ;  /* 0x30000004ff047230 */ /* 0x000fe40000004100 */
[C---:B------:R-:W-:Y:S01]  /*7120*/  FMUL.FTZ R42, R33.reuse, R37 ;  /* 0x00000025212a7220 */ /* 0x040fe20000410000 */
[-C--:B------:R-:W-:Y:S01]  /*7130*/  FMUL.FTZ R41, R33, R39.reuse ;  /* 0x0000002721297220 */ /* 0x080fe20000410000 */
[--C-:B------:R-:W-:Y:S02]  /*7140*/  HADD2.F32 R30, -RZ, R6.reuse.H0_H0 ;  /* 0x20000006ff1e7230 */ /* 0x100fe40000004100 */
[----:B------:R-:W-:Y:S01]  /*7150*/  FMUL.FTZ R40, R4, R38 ;  /* 0x0000002604287220 */ /* 0x000fe20000410000 */
[----:B------:R-:W-:Y:S01]  /*7160*/  FFMA.FTZ R44, R32, R39, R42 ;  /* 0x00000027202c7223 */ /* 0x000fe2000001002a */
[----:B------:R-:W-:-:S02]  /*7170*/  HADD2.F32 R31, -RZ, R6.H1_H1 ;  /* 0x30000006ff1f7230 */ /* 0x000fc40000004100 */
[-C--:B------:R-:W-:Y:S01]  /*7180*/  FMUL.FTZ R42, R4, R36.reuse ;  /* 0x00000024042a7220 */ /* 0x080fe20000410000 */
[C---:B------:R-:W-:Y:S01]  /*7190*/  FFMA.FTZ R40, R7.reuse, R36, -R40 ;  /* 0x0000002407287223 */ /* 0x040fe20000010828 */
[--C-:B------:R-:W-:Y:S02]  /*71a0*/  HADD2.F32 R6, -RZ, R5.reuse.H0_H0 ;  /* 0x20000005ff067230 */ /* 0x100fe40000004100 */
[----:B------:R-:W-:Y:S01]  /*71b0*/  FFMA.FTZ R41, R32, R37, -R41 ;  /* 0x0000002520297223 */ /* 0x000fe20000010829 */
[----:B------:R-:W-:Y:S02]  /*71c0*/  HADD2.F32 R36, -RZ, R46.H0_H0 ;  /* 0x2000002eff247230 */ /* 0x000fe40000004100 */
[----:B------:R-:W-:Y:S01]  /*71d0*/  FFMA.FTZ R37, R7, R38, R42 ;  /* 0x0000002607257223 */ /* 0x000fe2000001002a */
[----:B------:R-:W-:Y:S02]  /*71e0*/  HADD2.F32 R5, -RZ, R5.H1_H1 ;  /* 0x30000005ff057230 */ /* 0x000fe40000004100 */
[----:B------:R-:W-:-:S02]  /*71f0*/  HADD2.F32 R32, -RZ, R47.H0_H0 ;  /* 0x2000002fff207230 */ /* 0x000fc40000004100 */
[C---:B------:R-:W-:Y:S01]  /*7200*/  FMUL.FTZ R39, R31.reuse, R36 ;  /* 0x000000241f277220 */ /* 0x040fe20000410000 */
[----:B------:R-:W-:Y:S02]  /*7210*/  HADD2.F32 R33, -RZ, R43.H0_H0 ;  /* 0x2000002bff217230 */ /* 0x000fe40000004100 */
[----:B------:R-:W-:Y:S02]  /*7220*/  HADD2.F32 R4, -RZ, R45.H0_H0 ;  /* 0x2000002dff047230 */ /* 0x000fe40000004100 */
[-C--:B------:R-:W-:Y:S01]  /*7230*/  FMUL.FTZ R31, R31, R32.reuse ;  /* 0x000000201f1f7220 */ /* 0x080fe20000410000 */
[C---:B------:R-:W-:Y:S01]  /*7240*/  FFMA.FTZ R39, R30.reuse, R32, -R39 ;  /* 0x000000201e277223 */ /* 0x040fe20000010827 */
[C---:B------:R-:W-:Y:S01]  /*7250*/  FMUL.FTZ R7, R5.reuse, R33 ;  /* 0x0000002105077220 */ /* 0x040fe20000410000 */
[----:B------:R-:W-:Y:S01]  /*7260*/  FMUL.FTZ R38, R5, R4 ;  /* 0x0000000405267220 */ /* 0x000fe20000410000 */
[----:B------:R-:W-:Y:S02]  /*7270*/  FFMA.FTZ R30, R30, R36, R31 ;  /* 0x000000241e1e7223 */ /* 0x000fe4000001001f */
[----:B------:R-:W-:Y:S01]  /*7280*/  FFMA.FTZ R5, R6, R4, -R7 ;  /* 0x0000000406057223 */ /* 0x000fe20000010807 */
[----:B------:R-:W-:Y:S01]  /*7290*/  F2FP.F16.F32.PACK_AB R7, R44, R41 ;  /* 0x000000292c07723e */ /* 0x000fe200000000ff */
[----:B------:R-:W-:Y:S01]  /*72a0*/  FFMA.FTZ R38, R6, R33, R38 ;  /* 0x0000002106267223 */ /* 0x000fe20000010026 */
[----:B------:R-:W-:-:S02]  /*72b0*/  F2FP.F16.F32.PACK_AB R4, R37, R40 ;  /* 0x000000282504723e */ /* 0x000fc400000000ff */
[----:B------:R-:W-:Y:S02]  /*72c0*/  F2FP.F16.F32.PACK_AB R6, R30, R39 ;  /* 0x000000271e06723e */ /* 0x000fe400000000ff */
[----:B------:R-:W-:-:S05]  /*72d0*/  F2FP.F16.F32.PACK_AB R5, R38, R5 ;  /* 0x000000052605723e */ /* 0x000fca00000000ff */
[----:B------:R1:W-:Y:S02]  /*72e0*/  STS.128 [R3+0x8400], R4 ;  /* 0x0084000403007388 */ /* 0x0003e40000000c00 */
.L_x_2755:
[----:B------:R-:W-:Y:S05]  /*72f0*/  BSYNC B2 ;  /* 0x0000000000027941 */ /* 0x000fea0003800000 */
.L_x_2754:
[----:B------:R-:W-:Y:S05]  /*7300*/  @P1 BRA `(.L_x_2753) ;  /* 0x0000000000a81947 */ /* 0x000fea0003800000 */
[----:B-1----:R-:W1:Y:S01]  /*7310*/  LDS.128 R4, [R0] ;  /* 0x0000000000047984 */ /* 0x002e620000000c00 */
[----:B------:R-:W-:Y:S01]  /*7320*/  SHF.R.U32.HI R31, RZ, 0x10, R25 ;  /* 0x00000010ff1f7819 */ /* 0x000fe20000011619 */
[----:B------:R-:W-:Y:S01]  /*7330*/  HADD2.F32 R30, -RZ, R47.H1_H1 ;  /* 0x3000002fff1e7230 */ /* 0x000fe20000004100 */
[----:B------:R-:W-:Y:S01]  /*7340*/  SHF.R.U32.HI R33, RZ, 0x10, R21 ;  /* 0x00000010ff217819 */ /* 0x000fe20000011615 */
[----:B------:R-:W-:Y:S01]  /*7350*/  HADD2.F32 R32, -RZ, R46.H1_H1 ;  /* 0x3000002eff207230 */ /* 0x000fe20000004100 */
[----:B------:R-:W-:Y:S01]  /*7360*/  SHF.R.U64 R41, R24, 0x10, R25 ;  /* 0x0000001018297819 */ /* 0x000fe20000001219 */
[----:B------:R-:W-:Y:S01]  /*7370*/  HADD2.F32 R31, -RZ, R31.H0_H0 ;  /* 0x2000001fff1f7230 */ /* 0x000fe20000004100 */
[----:B0-----:R-:W-:Y:S01]  /*7380*/  SHF.R.U64 R39, R20, 0x10, R21 ;  /* 0x0000001014277819 */ /* 0x001fe20000001215 */
[----:B------:R-:W-:Y:S02]  /*7390*/  HADD2.F32 R33, -RZ, R33.H0_H0 ;  /* 0x20000021ff217230 */ /* 0x000fe40000004100 */
[----:B-1----:R-:W-:-:S02]  /*73a0*/  HADD2.F32 R25, -RZ, R7.H1_H1 ;  /* 0x30000007ff197230 */ /* 0x002fc40000004100 */
        /* <DEDUP_REMOVED lines=9> */
[----:B------:R-:W-:Y:S02]  /*7440*/  HADD2.F32 R25, -RZ, R35.H1_H1 ;  /* 0x30000023ff197230 */ /* 0x000fe40000004100 */
[----:B------:R-:W-:Y:S01]  /*7450*/  FFMA.FTZ R37, R24, R31, -R37 ;  /* 0x0000001f18257223 */ /* 0x000fe20000010825 */
[----:B------:R-:W-:Y:S02]  /*7460*/  HADD2.F32 R6, -RZ, R5.H0_H0 ;  /* 0x20000005ff067230 */ /* 0x000fe40000004100 */
[-C--:B------:R-:W-:Y:S01]  /*7470*/  FMUL.FTZ R38, R4, R30.reuse ;  /* 0x0000001e04267220 */ /* 0x080fe20000410000 */
[----:B------:R-:W-:Y:S02]  /*7480*/  HADD2.F32 R35, -RZ, R35.H0_H0 ;  /* 0x20000023ff237230 */ /* 0x000fe40000004100 */
[----:B------:R-:W-:Y:S01]  /*7490*/  FFMA.FTZ R36, R7, R30, -R36 ;  /* 0x0000001e07247223 */ /* 0x000fe20000010824 */
[----:B------:R-:W-:-:S02]  /*74a0*/  HADD2.F32 R5, -RZ, R5.H1_H1 ;  /* 0x30000005ff057230 */ /* 0x000fc40000004100 */
[----:B------:R-:W-:Y:S01]  /*74b0*/  FFMA.FTZ R31, R7, R32, R38 ;  /* 0x00000020071f7223 */ /* 0x000fe20000010026 */
        /* <DEDUP_REMOVED lines=15> */
.L_x_2753:
[----:B------:R-:W-:Y:S05]  /*75b0*/  BSYNC B1 ;  /* 0x0000000000017941 */ /* 0x000fea0003800000 */
.L_x_2752:
[----:B-12---:R-:W-:-:S05]  /*75c0*/  VIADD R4, R155, 0x60 ;  /* 0x000000609b047836 */ /* 0x006fca0000000000 */
[----:B------:R-:W-:-:S13]  /*75d0*/  ISETP.GE.AND P0, PT, R4, R34, PT ;  /* 0x000000220400720c */ /* 0x000fda0003f06270 */
        /* <DEDUP_REMOVED lines=9> */
[--C-:B------:R-:W-:Y:S01]  /*7670*/  HADD2.F32 R24, -RZ, R48.reuse.H1_H1 ;  /* 0x30000030ff187230 */ /* 0x100fe20000004100 */
[--C-:B------:R-:W-:Y:S01]  /*7680*/  SHF.R.U64 R33, R26, 0x10, R27.reuse ;  /* 0x000000101a217819 */ /* 0x100fe2000000121b */
[----:B------:R-:W-:Y:S01]  /*7690*/  HADD2.F32 R26, -RZ, R48.H0_H0 ;  /* 0x20000030ff1a7230 */ /* 0x000fe20000004100 */
[----:B------:R-:W-:Y:S01]  /*76a0*/  SHF.R.U32.HI R27, RZ, 0x10, R27 ;  /* 0x00000010ff1b7819 */ /* 0x000fe2000001161b */
[----:B------:R-:W-:Y:S01]  /*76b0*/  HADD2.F32 R25, -RZ, R25.H0_H0 ;  /* 0x20000019ff197230 */ /* 0x000fe20000004100 */
[----:B------:R-:W-:-:S03]  /*76c0*/  SHF.R.U64 R35, R12, 0x10, R13 ;  /* 0x000000100c237819 */ /* 0x000fc6000000120d */
[----:B------:R-:W-:Y:S02]  /*76d0*/  HADD2.F32 R27, -RZ, R27.H0_H0 ;  /* 0x2000001bff1b7230 */ /* 0x000fe40000004100 */
[--C-:B-1----:R-:W-:Y:S02]  /*76e0*/  HADD2.F32 R21, -RZ, R7.reuse.H1_H1 ;  /* 0x30000007ff157230 */ /* 0x102fe40000004100 */
[----:B------:R-:W-:Y:S02]  /*76f0*/  HADD2.F32 R20, -RZ, R7.H0_H0 ;  /* 0x20000007ff147230 */ /* 0x000fe40000004100 */
[--C-:B------:R-:W-:Y:S02]  /*7700*/  HADD2.F32 R7, -RZ, R4.reuse.H0_H0 ;  /* 0x20000004ff077230 */ /* 0x100fe40000004100 */
[C---:B------:R-:W-:Y:S01]  /*7710*/  FMUL.FTZ R32, R21.reuse, R25 ;  /* 0x0000001915207220 */ /* 0x040fe20000410000 */
[----:B------:R-:W-:Y:S02]  /*7720*/  HADD2.F32 R4, -RZ, R4.H1_H1 ;  /* 0x30000004ff047230 */ /* 0x000fe40000004100 */
[----:B------:R-:W-:Y:S01]  /*7730*/  FMUL.FTZ R31, R21, R27 ;  /* 0x0000001b151f7220 */ /* 0x000fe20000410000 */
[----:B------:R-:W-:-:S02]  /*7740*/  HADD2.F32 R12, -RZ, R6.H0_H0 ;  /* 0x20000006ff0c7230 */ /* 0x000fc40000004100 */
[----:B------:R-:W-:Y:S01]  /*7750*/  FFMA.FTZ R34, R20, R27, R32 ;  /* 0x0000001b14227223 */ /* 0x000fe20000010020 */
[----:B------:R-:W-:Y:S02]  /*7760*/  HADD2.F32 R13, -RZ, R6.H1_H1 ;  /* 0x30000006ff0d7230 */ /* 0x000fe40000004100 */
[----:B------:R-:W-:Y:S01]  /*7770*/  FMUL.FTZ R30, R4, R26 ;  /* 0x0000001a041e7220 */ /* 0x000fe20000410000 */
[----:B------:R-:W-:Y:S02]  /*7780*/  HADD2.F32 R21, -RZ, R29.H0_H0 ;  /* 0x2000001dff157230 */ /* 0x000fe40000004100 */
[----:B------:R-:W-:Y:S01]  /*7790*/  FFMA.FTZ R31, R20, R25, -R31 ;  /* 0x00000019141f7223 */ /* 0x000fe2000001081f */
[----:B------:R-:W-:Y:S02]  /*77a0*/  HADD2.F32 R6, -RZ, R5.H0_H0 ;  /* 0x20000005ff067230 */ /* 0x000fe40000004100 */
[----:B------:R-:W-:Y:S01]  /*77b0*/  FMUL.FTZ R32, R4, R24 ;  /* 0x0000001804207220 */ /* 0x000fe20000410000 */
[----:B------:R-:W-:-:S02]  /*77c0*/  HADD2.F32 R29, -RZ, R29.H1_H1 ;  /* 0x3000001dff1d7230 */ /* 0x000fc40000004100 */
[C---:B------:R-:W-:Y:S01]  /*77d0*/  FFMA.FTZ R30, R7.reuse, R24, -R30 ;  /* 0x00000018071e7223 */ /* 0x040fe2000001081e */
[----:B------:R-:W-:Y:S02]  /*77e0*/  HADD2.F32 R5, -RZ, R5.H1_H1 ;  /* 0x30000005ff057230 */ /* 0x000fe40000004100 */
        /* <DEDUP_REMOVED lines=16> */
.L_x_2758:
[----:B------:R-:W-:Y:S05]  /*78f0*/  BSYNC B1 ;  /* 0x0000000000017941 */ /* 0x000fea0003800000 */
.L_x_2757:
[----:B------:R-:W-:Y:S05]  /*7900*/  @P1 BRA `(.L_x_2756) ;  /* 0x0000001400e81947 */ /* 0x000fea0003800000 */
[----:B-1----:R-:W1:Y:S01]  /*7910*/  LDS.128 R4, [R0+0x3000] ;  /* 0x0030000000047984 */ /* 0x002e620000000c00 */
        /* <DEDUP_REMOVED lines=10> */
[--C-:B-1----:R-:W-:Y:S02]  /*79c0*/  HADD2.F32 R10, -RZ, R7.reuse.H1_H1 ;  /* 0x30000007ff0a7230 */ /* 0x102fe40000004100 */
        /* <DEDUP_REMOVED lines=31> */
.L_x_2743:
[----:B------:R-:W0:Y:S01]  /*7bc0*/  S2R R0, SR_TID.X ;  /* 0x0000000000007919 */ /* 0x000e220000002100 */
[----:B------:R-:W3:Y:S01]  /*7bd0*/  LDC R32, c[0x0][0x448] ;  /* 0x00011200ff207b82 */ /* 0x000ee20000000800 */
[----:B------:R-:W-:Y:S01]  /*7be0*/  ULDC.64 UR4, c[0x0][0x3f8] ;  /* 0x0000fe0000047ab9 */ /* 0x000fe20000000a00 */
[----:B------:R-:W-:Y:S01]  /*7bf0*/  ULDC.64 UR6, c[0x0][0x408] ;  /* 0x0001020000067ab9 */ /* 0x000fe20000000a00 */
[----:B------:R-:W-:Y:S02]  /*7c00*/  IMAD.MOV.U32 R4, RZ, RZ, R26 ;  /* 0x000000ffff047224 */ /* 0x000fe400078e001a */
[----:B------:R-:W-:Y:S02]  /*7c10*/  IMAD.MOV.U32 R6, RZ, RZ, R24 ;  /* 0x000000ffff067224 */ /* 0x000fe400078e0018 */
[----:B------:R-:W-:Y:S01]  /*7c20*/  IMAD.MOV.U32 R7, RZ, RZ, R33 ;  /* 0x000000ffff077224 */ /* 0x000fe200078e0021 */
[----:B---3--:R-:W-:Y:S01]  /*7c30*/  ISETP.NE.AND P0, PT, R32, 0x1, PT ;  /* 0x000000012000780c */ /* 0x008fe20003f05270 */
[----:B0-----:R-:W-:-:S05]  /*7c40*/  VIADD R0, R0, 0xffffff80 ;  /* 0xffffff8000007836 */ /* 0x001fca0000000000 */
[----:B------:R-:W-:-:S07]  /*7c50*/  SHF.R.S32.HI R3, RZ, 0x1f, R0 ;  /* 0x0000001fff037819 */ /* 0x000fce0000011400 */
[----:B------:R-:W0:Y:S01]  /*7c60*/  @P0 LDC R5, c[0x0][0x450] ;  /* 0x00011400ff050b82 */ /* 0x000e220000000800 */
[----:B------:R-:W-:-:S04]  /*7c70*/  LEA.HI R3, R3, R0, RZ, 0x2 ;  /* 0x0000000003037211 */ /* 0x000fc800078f10ff */
[----:B------:R-:W-:-:S05]  /*7c80*/  LOP3.LUT R3, R3, 0xfffffffc, RZ, 0xc0, !PT ;  /* 0xfffffffc03037812 */ /* 0x000fca00078ec0ff */
[----:B------:R-:W-:Y:S02]  /*7c90*/  IMAD.IADD R3, R0, 0x1, -R3 ;  /* 0x0000000100037824 */ /* 0x000fe400078e0a03 */
[----:B------:R-:W3:Y:S02]  /*7ca0*/  @P0 LDC R0, c[0x0][0x44c] ;  /* 0x00011300ff000b82 */ /* 0x000ee40000000800 */
[----:B------:R-:W-:-:S04]  /*7cb0*/  IMAD R3, R3, 0x60, R39 ;  /* 0x0000006003037824 */ /* 0x000fc800078e0227 */
[----:B---3--:R-:W-:-:S05]  /*7cc0*/  @P0 IMAD.HI.U32 R0, R3, R0, RZ ;  /* 0x0000000003000227 */ /* 0x008fca00078e00ff */
[----:B0-----:R-:W-:Y:S02]  /*7cd0*/  @P0 SHF.R.U32.HI R3, RZ, R5, R0 ;  /* 0x00000005ff030219 */ /* 0x001fe40000011600 */
[----:B------:R-:W-:Y:S02]  /*7ce0*/  MOV R5, R31 ;  /* 0x0000001f00057202 */ /* 0x000fe40000000f00 */
[----:B------:R-:W-:Y:S01]  /*7cf0*/  SHF.R.S32.HI R0, RZ, 0x1f, R3 ;  /* 0x0000001fff007819 */ /* 0x000fe20000011403 */
[----:B------:R-:W-:-:S04]  /*7d00*/  IMAD.WIDE.U32 R6, R3, UR6, R6 ;  /* 0x0000000603067c25 */ /* 0x000fc8000f8e0006 */
[C---:B------:R-:W-:Y:S02]  /*7d10*/  IMAD R8, R0.reuse, UR4, RZ ;  /* 0x0000000400087c24 */ /* 0x040fe4000f8e02ff */
[----:B------:R-:W-:Y:S02]  /*7d20*/  IMAD R0, R0, UR6, RZ ;  /* 0x0000000600007c24 */ /* 0x000fe4000f8e02ff */
[----:B------:R-:W-:-:S04]  /*7d30*/  IMAD.WIDE.U32 R4, R3, UR4, R4 ;  /* 0x0000000403047c25 */ /* 0x000fc8000f8e0004 */
[C---:B------:R-:W-:Y:S01]  /*7d40*/  IMAD R9, R3.reuse, UR5, R8 ;  /* 0x0000000503097c24 */ /* 0x040fe2000f8e0208 */
[----:B------:R-:W-:Y:S01]  /*7d50*/  ULDC.64 UR4, c[0x0][0x3e8] ;  /* 0x0000fa0000047ab9 */ /* 0x000fe20000000a00 */
        /* <DEDUP_REMOVED lines=8> */
[----:B------:R-:W-:Y:S01]  /*7de0*/  LEA.HI.X R24, R6, UR7, R3, 0x1, P1 ;  /* 0x0000000706187c11 */ /* 0x000fe200088f0c03 */
[----:B------:R-:W-:Y:S08]  /*7df0*/  BRA.DIV UR4, `(.L_x_2759) ;  /* 0x0000013204bc7947 */ /* 0x000ff0000b800000 */
[----:B------:R-:W3:Y:S01]  /*7e00*/  LDL R6, [R1+0xc] ;  /* 0x00000c0001067983 */ /* 0x000ee20000100800 */
[----:B------:R-:W0:Y:S03]  /*7e10*/  LDC R43, c[0x0][0x3f4] ;  /* 0x0000fd00ff2b7b82 */ /* 0x000e260000000800 */
[----:B------:R-:W5:Y:S04]  /*7e20*/  SHFL.IDX PT, R3, R25, RZ, 0x1c1f ;  /* 0x001c1fff19037589 */ /* 0x000f6800000e0000 */
[----:B------:R-:W2:Y:S04]  /*7e30*/  SHFL.IDX PT, R0, R26, RZ, 0x1c1f ;  /* 0x001c1fff1a007589 */ /* 0x000ea800000e0000 */
[----:B-1----:R-:W1:Y:S04]  /*7e40*/  SHFL.IDX PT, R14, R27, RZ, 0x1c1f ;  /* 0x001c1fff1b0e7589 */ /* 0x002e6800000e0000 */
[----:B------:R-:W1:Y:S01]  /*7e50*/  SHFL.IDX PT, R4, R24, RZ, 0x1c1f ;  /* 0x001c1fff18047589 */ /* 0x000e6200000e0000 */
[----:B0-----:R-:W-:Y:S01]  /*7e60*/  ISETP.GE.AND P0, PT, R16, R43, PT ;  /* 0x0000002b1000720c */ /* 0x001fe20003f06270 */
[----:B---3--:R-:W-:-:S05]  /*7e70*/  IMAD R32, R6, R32, RZ ;  /* 0x0000002006207224 */ /* 0x008fca00078e02ff */
[----:B------:R-:W-:-:S13]  /*7e80*/  ISETP.GE.OR P1, PT, R39, R32, P0 ;  /* 0x000000202700720c */ /* 0x000fda0000726670 */
[C---:B------:R-:W-:Y:S01]  /*7e90*/  @!P1 IMAD.SHL.U32 R5, R16.reuse, 0x2, RZ ;  /* 0x0000000210059824 */ /* 0x040fe200078e00ff */
[----:B------:R-:W-:-:S04]  /*7ea0*/  @!P1 SHF.L.U64.HI R21, R16, 0x1, R17 ;  /* 0x0000000110159819 */ /* 0x000fc80000010211 */
[----:B-----5:R-:W-:-:S05]  /*7eb0*/  @!P1 IADD3 R6, P2, R3, R5, RZ ;  /* 0x0000000503069210 */ /* 0x020fca0007f5e0ff */
[----:B--2---:R-:W-:-:S05]  /*7ec0*/  @!P1 IMAD.X R7, R0, 0x1, R21, P2 ;  /* 0x0000000100079824 */ /* 0x004fca00010e0615 */
[----:B----4-:R-:W2:Y:S01]  /*7ed0*/  @!P1 LD.E.128 R8, desc[UR40][R6.64] ;  /* 0x0000002806089980 */ /* 0x010ea2000c101d00 */
[----:B-1----:R-:W-:-:S04]  /*7ee0*/  @!P1 IADD3 R14, P2, R14, R5, RZ ;  /* 0x000000050e0e9210 */ /* 0x002fc80007f5e0ff */
[----:B------:R-:W-:-:S05]  /*7ef0*/  @!P1 IADD3.X R3, R4, R21, RZ, P2, !PT ;  /* 0x0000001504039210 */ /* 0x000fca00017fe4ff */
        /* <DEDUP_REMOVED lines=8> */
[----:B--2---:R-:W-:Y:S01]  /*7f80*/  @!P1 IMAD.MOV.U32 R34, RZ, RZ, R8 ;  /* 0x000000ffff229224 */ /* 0x004fe200078e0008 */
[----:B------:R-:W-:Y:S01]  /*7f90*/  @!P1 MOV R37, R11 ;  /* 0x0000000b00259202 */ /* 0x000fe20000000f00 */
[----:B------:R-:W-:Y:S02]  /*7fa0*/  @!P1 IMAD.MOV.U32 R35, RZ, RZ, R9 ;  /* 0x000000ffff239224 */ /* 0x000fe400078e0009 */
[----:B------:R-:W-:Y:S02]  /*7fb0*/  IMAD.MOV.U32 R0, RZ, RZ, R34 ;  /* 0x000000ffff007224 */ /* 0x000fe400078e0022 */
        /* <DEDUP_REMOVED lines=11> */
[----:B------:R-:W-:Y:S01]  /*8070*/  @!P1 IMAD.MOV.U32 R20, RZ, RZ, R6 ;  /* 0x000000ffff149224 */ /* 0x000fe200078e0006 */
[----:B------:R-:W-:Y:S01]  /*8080*/  MOV R4, R30 ;  /* 0x0000001e00047202 */ /* 0x000fe20000000f00 */
[----:B------:R-:W-:Y:S02]  /*8090*/  @!P1 IMAD.MOV.U32 R21, RZ, RZ, R7 ;  /* 0x000000ffff159224 */ /* 0x000fe400078e0007 */
[----:B------:R-:W-:Y:S02]  /*80a0*/  IMAD.MOV.U32 R5, RZ, RZ, R31 ;  /* 0x000000ffff057224 */ /* 0x000fe400078e001f */
[----:B------:R-:W-:-:S02]  /*80b0*/  IMAD.MOV.U32 R6, RZ, RZ, R20 ;  /* 0x000000ffff067224 */ /* 0x000fc400078e0014 */
[----:B------:R-:W-:Y:S01]  /*80c0*/  IMAD.MOV.U32 R7, RZ, RZ, R21 ;  /* 0x000000ffff077224 */ /* 0x000fe200078e0015 */
[----:B------:R-:W-:Y:S02]  /*80d0*/  PRMT R45, R5, 0x7610, R45 ;  /* 0x00007610052d7816 */ /* 0x000fe4000000002d */
[----:B------:R-:W-:Y:S02]  /*80e0*/  PRMT R56, R4, 0x5410, R6 ;  /* 0x0000541004387816 */ /* 0x000fe40000000006 */
[----:B------:R-:W-:Y:S02]  /*80f0*/  CS2R R4, SRZ ;  /* 0x0000000000047805 */ /* 0x000fe4000001ff00 */
[----:B01--4-:R-:W-:-:S07]  /*8100*/  PRMT R42, R42, 0x5410, R7 ;  /* 0x000054102a2a7816 */ /* 0x013fce0000000007 */
.L_x_2988:
[----:B------:R-:W4:Y:S01]  /*8110*/  LDL R7, [R1+0x5c] ;  /* 0x00005c0001077983 */ /* 0x000f220000100800 */
[----:B------:R-:W-:Y:S01]  /*8120*/  VIADD R39, R39, 0x60 ;  /* 0x0000006027277836 */ /* 0x000fe20000000000 */
[----:B------:R-:W-:Y:S01]  /*8130*/  BSSY B1, `(.L_x_2760) ;  /* 0x0000016000017945 */ /* 0x000fe20003800000 */
[----:B------:R-:W-:Y:S02]  /*8140*/  CS2R R8, SRZ ;  /* 0x0000000000087805 */ /* 0x000fe4000001ff00 */
[----:B------:R-:W-:Y:S02]  /*8150*/  CS2R R10, SRZ ;  /* 0x00000000000a7805 */ /* 0x000fe4000001ff00 */
[----:B------:R-:W-:Y:S02]  /*8160*/  ISETP.GE.AND P1, PT, R39, R32, PT ;  /* 0x000000202700720c */ /* 0x000fe40003f26270 */
[----:B----4-:R-:W-:-:S04]  /*8170*/  LEA.HI R6, R7, R7, RZ, 0x1 ;  /* 0x0000000707067211 */ /* 0x010fc800078f08ff */
[----:B------:R-:W-:-:S05]  /*8180*/  LOP3.LUT R6, R6, 0xfffffffe, RZ, 0xc0, !PT ;  /* 0xfffffffe06067812 */ /* 0x000fca00078ec0ff */
[----:B------:R-:W-:Y:S01]  /*8190*/  IMAD.IADD R13, R7, 0x1, -R6 ;  /* 0x00000001070d7824 */ /* 0x000fe200078e0a06 */
[----:B------:R-:W-:-:S04]  /*81a0*/  CS2R R6, SRZ ;  /* 0x0000000000067805 */ /* 0x000fc8000001ff00 */
[----:B------:R-:W-:Y:S01]  /*81b0*/  SHF.L.U32 R13, R13, 0x1f, RZ ;  /* 0x0000001f0d0d7819 */ /* 0x000fe200000006ff */
[----:B------:R-:W-:Y:S06]  /*81c0*/  @P1 BRA `(.L_x_2761) ;  /* 0x0000000000301947 */ /* 0x000fec0003800000 */
[----:B------:R-:W-:Y:S02]  /*81d0*/  CS2R R6, SRZ ;  /* 0x0000000000067805 */ /* 0x000fe4000001ff00 */
[----:B------:R-:W-:Y:S02]  /*81e0*/  CS2R R8, SRZ ;  /* 0x0000000000087805 */ /* 0x000fe4000001ff00 */
[----:B------:R-:W-:Y:S01]  /*81f0*/  CS2R R10, SRZ ;  /* 0x00000000000a7805 */ /* 0x000fe2000001ff00 */
[----:B------:R-:W-:Y:S06]  /*8200*/  @P0 BRA `(.L_x_2761) ;  /* 0x0000000000200947 */ /* 0x000fec0003800000 */
[C---:B------:R-:W-:Y:S01]  /*8210*/  IMAD.SHL.U32 R4, R16.reuse, 0x2, RZ ;  /* 0x0000000210047824 */ /* 0x040fe200078e00ff */
[----:B------:R-:W-:-:S04]  /*8220*/  SHF.L.U64.HI R5, R16, 0x1, R17 ;  /* 0x0000000110057819 */ /* 0x000fc80000010211 */
[-C--:B---3--:R-:W-:Y:S02]  /*8230*/  IADD3 R8, P1, R3, R4.reuse, RZ ;  /* 0x0000000403087210 */ /* 0x088fe40007f3e0ff */
[----:B------:R-:W-:Y:S02]  /*8240*/  IADD3 R4, P2, R14, R4, RZ ;  /* 0x000000040e047210 */ /* 0x000fe40007f5e0ff */
[----:B--2---:R-:W-:-:S03]  /*8250*/  IADD3.X R9, R0, R5, RZ, P1, !PT ;  /* 0x0000000500097210 */ /* 0x004fc60000ffe4ff */
[----:B------:R-:W-:-:S03]  /*8260*/  IMAD.X R5, R24, 0x1, R5, P2 ;  /* 0x0000000118057824 */ /* 0x000fc600010e0605 */
[----:B------:R-:W5:Y:S04]  /*8270*/  LD.E.128 R8, desc[UR40][R8.64] ;  /* 0x0000002808087980 */ /* 0x000f68000c101d00 */
[----:B------:R-:W5:Y:S02]  /*8280*/  LD.E.128 R4, desc[UR40][R4.64] ;  /* 0x0000002804047980 */ /* 0x000f64000c101d00 */
.L_x_2761:
[----:B------:R-:W-:Y:S05]  /*8290*/  BSYNC B1 ;  /* 0x0000000000017941 */ /* 0x000fea0003800000 */
.L_x_2760:
[----:B------:R-:W0:Y:S01]  /*82a0*/  SYNCS.PHASECHK.TRANS64.TRYWAIT P1, [R2+URZ+0x16800], R13 ;  /* 0x0168000d020075a7 */ /* 0x000e22000802017f */
[----:B------:R-:W-:Y:S01]  /*82b0*/  IMAD R29, R29, -0xc0, R32 ;  /* 0xffffff401d1d7824 */ /* 0x000fe200078e0220 */
[----:B------:R-:W-:Y:S01]  /*82c0*/  BSSY B1, `(.L_x_2762) ;  /* 0x0000012000017945 */ /* 0x000fe20003800000 */
[----:B------:R-:W-:Y:S02]  /*82d0*/  VIADD R14, R155, 0x60 ;  /* 0x000000609b0e7836 */ /* 0x000fe40000000000 */
[----:B---3-5:R-:W-:Y:S01]  /*82e0*/  IMAD.MOV.U32 R3, RZ, RZ, R4 ;  /* 0x000000ffff037224 */ /* 0x028fe200078e0004 */
[----:B--2---:R-:W-:Y:S01]  /*82f0*/  VIMNMX R0, R29, 0xc0, PT ;  /* 0x000000c01d007848 */ /* 0x004fe20003fe0100 */
[----:B------:R-:W-:Y:S02]  /*8300*/  IMAD.MOV.U32 R12, RZ, RZ, R5 ;  /* 0x000000ffff0c7224 */ /* 0x000fe400078e0005 */
[----:B------:R-:W-:Y:S01]  /*8310*/  IMAD.IADD R29, R16, 0x1, R43 ;  /* 0x00000001101d7824 */ /* 0x000fe200078e022b */
[----:B------:R-:W-:-:S02]  /*8320*/  ISETP.GE.OR P2, PT, R155, R0, P0 ;  /* 0x000000009b00720c */ /* 0x000fc40000746670 */
[----:B------:R-:W-:Y:S01]  /*8330*/  ISETP.GE.OR P0, PT, R14, R0, P0 ;  /* 0x000000000e00720c */ /* 0x000fe20000706670 */
[----:B------:R-:W-:Y:S01]  /*8340*/  IMAD.MOV.U32 R0, RZ, RZ, R6 ;  /* 0x000000ffff007224 */ /* 0x000fe200078e0006 */
[----:B------:R-:W-:Y:S01]  /*8350*/  PRMT R40, R40, 0x5410, R3 ;  /* 0x0000541028287816 */ /* 0x000fe20000000003 */
[----:B------:R-:W-:Y:S01]  /*8360*/  IMAD.MOV.U32 R3, RZ, RZ, R7 ;  /* 0x000000ffff037224 */ /* 0x000fe200078e0007 */
[----:B------:R-:W-:Y:S01]  /*8370*/  PRMT R41, R12, 0x7610, R41 ;  /* 0x000076100c297816 */ /* 0x000fe20000000029 */
[----:B------:R-:W-:Y:S01]  /*8380*/  IMAD.MOV.U32 R14, RZ, RZ, R9 ;  /* 0x000000ffff0e7224 */ /* 0x000fe200078e0009 */
[----:B------:R-:W-:Y:S02]  /*8390*/  MOV R12, R8 ;  /* 0x00000008000c7202 */ /* 0x000fe40000000f00 */
[----:B------:R-:W-:Y:S02]  /*83a0*/  PRMT R39, R3, 0x5410, R0 ;  /* 0x0000541003277816 */ /* 0x000fe40000000000 */
[----:B------:R-:W-:-:S02]  /*83b0*/  PRMT R40, R12, 0x7610, R40 ;  /* 0x000076100c287816 */ /* 0x000fc40000000028 */
[----:B------:R-:W-:Y:S01]  /*83c0*/  PRMT R41, R41, 0x5410, R14 ;  /* 0x0000541029297816 */ /* 0x000fe2000000000e */
[----:B0-----:R-:W-:Y:S06]  /*83d0*/  @!P1 BRA `(.L_x_2763) ;  /* 0x0000013000b09947 */ /* 0x001fec0003800000 */
.L_x_2989:
[----:B------:R-:W-:Y:S05]  /*83e0*/  BSYNC B1 ;  /* 0x0000000000017941 */ /* 0x000fea0003800000 */
.L_x_2762:
[----:B------:R-:W-:Y:S01]  /*83f0*/  BSSY B1, `(.L_x_2764) ;  /* 0x0000069000017945 */ /* 0x000fe20003800000 */
[----:B------:R-:W-:Y:S01]  /*8400*/  IMAD.MOV.U32 R0, RZ, RZ, R10 ;  /* 0x000000ffff007224 */ /* 0x000fe200078e000a */
[----:B------:R-:W-:Y:S01]  /*8410*/  LOP3.LUT R29, R29, 0x38, RZ, 0xc0, !PT ;  /* 0x000000381d1d7812 */ /* 0x000fe200078ec0ff */
[----:B------:R-:W-:Y:S01]  /*8420*/  IMAD.MOV.U32 R3, RZ, RZ, R11 ;  /* 0x000000ffff037224 */ /* 0x000fe200078e000b */
[----:B------:R-:W-:Y:S06]  /*8430*/  @P2 BRA `(.L_x_2765) ;  /* 0x0000000400902947 */ /* 0x000fec0003800000 */
[----:B------:R-:W2:Y:S01]  /*8440*/  LDL R12, [R1+0x44] ;  /* 0x00004400010c7983 */ /* 0x000ea20000100800 */
[----:B------:R-:W1:Y:S02]  /*8450*/  S2R R14, SR_TID.X ;  /* 0x00000000000e7919 */ /* 0x000e640000002100 */
[----:B-1----:R-:W-:-:S05]  /*8460*/  VIADD R14, R14, 0xffffff80 ;  /* 0xffffff800e0e7836 */ /* 0x002fca0000000000 */
[----:B------:R-:W-:-:S04]  /*8470*/  SHF.R.S32.HI R25, RZ, 0x1f, R14 ;  /* 0x0000001fff197819 */ /* 0x000fc8000001140e */
[----:B------:R-:W-:-:S04]  /*8480*/  LEA.HI R25, R25, R14, RZ, 0x5 ;  /* 0x0000000e19197211 */ /* 0x000fc800078f28ff */
[----:B------:R-:W-:Y:S01]  /*8490*/  SHF.R.S32.HI R25, RZ, 0x5, R25 ;  /* 0x00000005ff197819 */ /* 0x000fe20000011419 */
[--C-:B------:R-:W-:Y:S01]  /*84a0*/  HADD2.F32 R43, -RZ, R45.reuse.H1_H1 ;  /* 0x3000002dff2b7230 */ /* 0x100fe20000004100 */
[----:B------:R-:W-:Y:S01]  /*84b0*/  SHF.R.U64 R55, R34, 0x10, R35 ;  /* 0x0000001022377819 */ /* 0x000fe20000001223 */
[----:B------:R-:W-:Y:S01]  /*84c0*/  HADD2.F32 R45, -RZ, R45.H0_H0 ;  /* 0x2000002dff2d7230 */ /* 0x000fe20000004100 */
[----:B------:R-:W-:Y:S02]  /*84d0*/  SHF.R.U32.HI R44, RZ, 0x10, R31 ;  /* 0x00000010ff2c7819 */ /* 0x000fe4000001161f */
        /* <DEDUP_REMOVED lines=9> */
[----:B------:R-:W-:Y:S02]  /*8570*/  LOP3.LUT R12, R24, 0x38, R16, 0xf8, !PT ;  /* 0x00000038180c7812 */ /* 0x000fe400078ef810 */
[----:B------:R-:W-:-:S04]  /*8580*/  SHF.R.U32.HI R15, RZ, 0x3, R24 ;  /* 0x00000003ff0f7819 */ /* 0x000fc80000011618 */
[----:B------:R-:W-:Y:S02]  /*8590*/  LOP3.LUT R12, R12, R15, RZ, 0x3c, !PT ;  /* 0x0000000f0c0c7212 */ /* 0x000fe400078e3cff */
[----:B------:R-:W-:Y:S02]  /*85a0*/  LOP3.LUT R24, R15, R29, R24, 0x1e, !PT ;  /* 0x0000001d0f187212 */ /* 0x000fe400078e1e18 */
[----:B0-----:R-:W-:-:S03]  /*85b0*/  LEA R13, R25, R12, 0x9 ;  /* 0x0000000c190d7211 */ /* 0x001fc600078e48ff */
[----:B------:R-:W-:-:S04]  /*85c0*/  IMAD R25, R25, 0x200, R24 ;  /* 0x0000020019197824 */ /* 0x000fc800078e0218 */
        /* <DEDUP_REMOVED lines=75> */
.L_x_2765:
[----:B------:R-:W-:Y:S05]  /*8a80*/  BSYNC B1 ;  /* 0x0000000000017941 */ /* 0x000fea0003800000 */
.L_x_2764:
[----:B------:R-:W-:Y:S01]  /*8a90*/  PRMT R33, R0, 0x5410, R3 ;  /* 0x0000541000217816 */ /* 0x000fe20000000003 */
[----:B------:R-:W-:Y:S06]  /*8aa0*/  @P0 BRA `(.L_x_2756) ;  /* 0x0000000400800947 */ /* 0x000fec0003800000 */
[----:B------:R-:W2:Y:S01]  /*8ab0*/  LDL R20, [R1+0x48] ;  /* 0x0000480001147983 */ /* 0x000ea20000100800 */
[C---:B-1----:R-:W-:Y:S02]  /*8ac0*/  VIADD R12, R155.reuse, 0x60 ;  /* 0x000000609b0c7836 */ /* 0x042fe40000000000 */
[----:B0-----:R-:W-:Y:S01]  /*8ad0*/  VIADD R13, R155, 0x60 ;  /* 0x000000609b0d7836 */ /* 0x001fe20000000000 */
[----:B------:R-:W3:Y:S01]  /*8ae0*/  LDL R45, [R1+0x64] ;  /* 0x00006400012d7983 */ /* 0x000ee20000100800 */
[----:B------:R-:W-:-:S03]  /*8af0*/  IMAD.SHL.U32 R12, R12, 0x40, RZ ;  /* 0x000000400c0c7824 */ /* 0x000fc600078e00ff */
[----:B------:R-:W-:Y:S02]  /*8b00*/  SHF.L.U32 R13, R13, 0x6, RZ ;  /* 0x000000060d0d7819 */ /* 0x000fe400000006ff */
[----:B------:R-:W-:Y:S02]  /*8b10*/  LOP3.LUT R12, R12, 0x1c0, RZ, 0xc0, !PT ;  /* 0x000001c00c0c7812 */ /* 0x000fe400078ec0ff */
[----:B------:R-:W-:Y:S02]  /*8b20*/  LOP3.LUT R13, R13, 0x1c0, RZ, 0xc0, !PT ;  /* 0x000001c00d0d7812 */ /* 0x000fe400078ec0ff */
[----:B------:R-:W-:-:S04]  /*8b30*/  SHF.R.U32.HI R12, RZ, 0x3, R12 ;  /* 0x00000003ff0c7819 */ /* 0x000fc8000001160c */
[----:B------:R-:W-:Y:S02]  /*8b40*/  LOP3.LUT R29, R12, R29, R13, 0x1e, !PT ;  /* 0x0000001d0c1d7212 */ /* 0x000fe400078e1e0d */
[--C-:B------:R-:W-:Y:S02]  /*8b50*/  SHF.R.U64 R37, R6, 0x10, R7.reuse ;  /* 0x0000001006257819 */ /* 0x100fe40000001207 */
[----:B------:R-:W-:Y:S02]  /*8b60*/  SHF.R.U32.HI R35, RZ, 0x10, R7 ;  /* 0x00000010ff237819 */ /* 0x000fe40000011607 */
[----:B------:R-:W-:Y:S01]  /*8b70*/  SHF.R.U64 R43, R10, 0x10, R11 ;  /* 0x000000100a2b7819 */ /* 0x000fe2000000120b */
[----:B------:R-:W-:Y:S01]  /*8b80*/  HADD2.F32 R10, -RZ, R41.H1_H1 ;  /* 0x30000029ff0a7230 */ /* 0x000fe20000004100 */
[----:B------:R-:W-:Y:S02]  /*8b90*/  SHF.R.U32.HI R21, RZ, 0x10, R9 ;  /* 0x00000010ff157819 */ /* 0x000fe40000011609 */
[----:B------:R-:W-:-:S05]  /*8ba0*/  SHF.R.U32.HI R30, RZ, 0x10, R5 ;  /* 0x00000010ff1e7819 */ /* 0x000fca0000011605 */
[----:B------:R-:W-:Y:S01]  /*8bb0*/  HADD2.F32 R30, -RZ, R30.H0_H0 ;  /* 0x2000001eff1e7230 */ /* 0x000fe20000004100 */
[----:B------:R-:W-:Y:S02]  /*8bc0*/  SHF.R.U64 R44, R8, 0x10, R9 ;  /* 0x00000010082c7819 */ /* 0x000fe40000001209 */
[----:B------:R-:W-:Y:S01]  /*8bd0*/  SHF.R.U32.HI R42, RZ, 0x10, R11 ;  /* 0x00000010ff2a7819 */ /* 0x000fe2000001160b */
[----:B------:R-:W-:Y:S01]  /*8be0*/  HADD2.F32 R11, -RZ, R39.H1_H1 ;  /* 0x30000027ff0b7230 */ /* 0x000fe20000004100 */
[----:B------:R-:W-:Y:S01]  /*8bf0*/  SHF.R.U64 R38, R4, 0x10, R5 ;  /* 0x0000001004267819 */ /* 0x000fe20000001205 */
[----:B--2---:R-:W-:-:S04]  /*8c00*/  IMAD.IADD R29, R20, 0x1, R29 ;  /* 0x00000001141d7824 */ /* 0x004fc800078e021d */
[----:B------:R-:W-:Y:S01]  /*8c10*/  IMAD R29, R29, 0x2, R2 ;  /* 0x000000021d1d7824 */ /* 0x000fe200078e0202 */
[----:B---3--:R-:W0:Y:S04]  /*8c20*/  LDS.128 R12, [R45+0x8400] ;  /* 0x008400002d0c7984 */ /* 0x008e280000000c00 */
[----:B------:R-:W1:Y:S01]  /*8c30*/  LDS.128 R24, [R29+0x8400] ;  /* 0x008400001d187984 */ /* 0x000e620000000c00 */
[----:B------:R-:W-:Y:S02]  /*8c40*/  HADD2.F32 R20, -RZ, R41.H0_H0 ;  /* 0x20000029ff147230 */ /* 0x000fe40000004100 */
[----:B0-----:R-:W-:Y:S02]  /*8c50*/  HADD2.F32 R3, -RZ, R13.H0_H0 ;  /* 0x2000000dff037230 */ /* 0x001fe40000004100 */
[----:B-1----:R-:W-:-:S05]  /*8c60*/  HADD2.F32 R7, -RZ, R25.H0_H0 ;  /* 0x20000019ff077230 */ /* 0x002fca0000004100 */
[C---:B------:R-:W-:Y:S01]  /*8c70*/  FMUL.FTZ R32, R7.reuse, R20 ;  /* 0x0000001407207220 */ /* 0x040fe20000410000 */
[-C--:B------:R-:W-:Y:S01]  /*8c80*/  FMUL.FTZ R34, R7, R10.reuse ;  /* 0x0000000a07227220 */ /* 0x080fe20000410000 */
[----:B------:R-:W-:Y:S02]  /*8c90*/  HADD2.F32 R25, -RZ, R25.H1_H1 ;  /* 0x30000019ff197230 */ /* 0x000fe40000004100 */
[C---:B------:R-:W-:Y:S01]  /*8ca0*/  FFMA.FTZ R32, R3.reuse, R10, -R32 ;  /* 0x0000000a03207223 */ /* 0x040fe20000010820 */
[----:B------:R-:W-:Y:S02]  /*8cb0*/  HADD2.F32 R6, -RZ, R24.H0_H0 ;  /* 0x20000018ff067230 */ /* 0x000fe40000004100 */
[----:B------:R-:W-:Y:S01]  /*8cc0*/  FFMA.FTZ R34, R3, R20, R34 ;  /* 0x0000001403227223 */ /* 0x000fe20000010022 */
[----:B------:R-:W-:Y:S02]  /*8cd0*/  HADD2.F32 R10, -RZ, R21.H0_H0 ;  /* 0x20000015ff0a7230 */ /* 0x000fe40000004100 */
[----:B------:R-:W-:-:S02]  /*8ce0*/  HADD2.F32 R7, -RZ, R40.H1_H1 ;  /* 0x30000028ff077230 */ /* 0x000fc40000004100 */
[----:B------:R-:W-:Y:S02]  /*8cf0*/  HADD2.F32 R3, -RZ, R40.H0_H0 ;  /* 0x20000028ff037230 */ /* 0x000fe40000004100 */
[C---:B------:R-:W-:Y:S01]  /*8d00*/  FMUL.FTZ R36, R25.reuse, R30 ;  /* 0x0000001e19247220 */ /* 0x040fe20000410000 */
[----:B------:R-:W-:Y:S02]  /*8d10*/  HADD2.F32 R13, -RZ, R13.H1_H1 ;  /* 0x3000000dff0d7230 */ /* 0x000fe40000004100 */
[-C--:B------:R-:W-:Y:S01]  /*8d20*/  FMUL.FTZ R20, R25, R10.reuse ;  /* 0x0000000a19147220 */ /* 0x080fe20000410000 */
[----:B------:R-:W-:Y:S02]  /*8d30*/  HADD2.F32 R0, -RZ, R12.H0_H0 ;  /* 0x2000000cff007230 */ /* 0x000fe40000004100 */
[C---:B------:R-:W-:Y:S01]  /*8d40*/  FMUL.FTZ R21, R6.reuse, R7 ;  /* 0x0000000706157220 */ /* 0x040fe20000410000 */
[-C--:B------:R-:W-:Y:S01]  /*8d50*/  FMUL.FTZ R6, R6, R3.reuse ;  /* 0x0000000306067220 */ /* 0x080fe20000410000 */
[C---:B------:R-:W-:Y:S01]  /*8d60*/  FFMA.FTZ R25, R13.reuse, R10, -R36 ;  /* 0x0000000a0d197223 */ /* 0x040fe20000010824 */
[----:B------:R-:W-:Y:S01]  /*8d70*/  FFMA.FTZ R31, R13, R30, R20 ;  /* 0x0000001e0d1f7223 */ /* 0x000fe20000010014 */
[----:B------:R-:W-:Y:S01]  /*8d80*/  FFMA.FTZ R21, R0, R3, -R21 ;  /* 0x0000000300157223 */ /* 0x000fe20000010815 */
[----:B------:R-:W-:-:S02]  /*8d90*/  HADD2.F32 R8, -RZ, R26.H0_H0 ;  /* 0x2000001aff087230 */ /* 0x000fc40000004100 */
[----:B------:R-:W-:Y:S01]  /*8da0*/  FFMA.FTZ R13, R0, R7, R6 ;  /* 0x00000007000d7223 */ /* 0x000fe20000010006 */
[----:B------:R-:W-:Y:S02]  /*8db0*/  HADD2.F32 R9, -RZ, R27.H0_H0 ;  /* 0x2000001bff097230 */ /* 0x000fe40000004100 */
[----:B------:R-:W-:Y:S02]  /*8dc0*/  HADD2.F32 R3, -RZ, R33.H0_H0 ;  /* 0x20000021ff037230 */ /* 0x000fe40000004100 */
[----:B------:R-:W-:Y:S02]  /*8dd0*/  HADD2.F32 R10, -RZ, R39.H0_H0 ;  /* 0x20000027ff0a7230 */ /* 0x000fe40000004100 */
[----:B------:R-:W-:Y:S02]  /*8de0*/  HADD2.F32 R0, -RZ, R33.H1_H1 ;  /* 0x30000021ff007230 */ /* 0x000fe40000004100 */
[----:B------:R-:W-:Y:S01]  /*8df0*/  FMUL.FTZ R7, R8, R11 ;  /* 0x0000000b08077220 */ /* 0x000fe20000410000 */
[----:B------:R-:W-:-:S02]  /*8e00*/  HADD2.F32 R5, -RZ, R15.H0_H0 ;  /* 0x2000000fff057230 */ /* 0x000fc40000004100 */
[----:B------:R-:W-:Y:S01]  /*8e10*/  FMUL.FTZ R33, R8, R3 ;  /* 0x0000000308217220 */ /* 0x000fe20000410000 */
[----:B------:R-:W-:Y:S02]  /*8e20*/  HADD2.F32 R4, -RZ, R14.H0_H0 ;  /* 0x2000000eff047230 */ /* 0x000fe40000004100 */
[C---:B------:R-:W-:Y:S01]  /*8e30*/  FMUL.FTZ R30, R9.reuse, R10 ;  /* 0x0000000a091e7220 */ /* 0x040fe20000410000 */
[----:B------:R-:W-:Y:S02]  /*8e40*/  HADD2.F32 R27, -RZ, R27.H1_H1 ;  /* 0x3000001bff1b7230 */ /* 0x000fe40000004100 */
[-C--:B------:R-:W-:Y:S01]  /*8e50*/  FMUL.FTZ R9, R9, R0.reuse ;  /* 0x0000000009097220 */ /* 0x080fe20000410000 */
[----:B------:R-:W-:Y:S02]  /*8e60*/  HADD2.F32 R8, -RZ, R35.H0_H0 ;  /* 0x20000023ff087230 */ /* 0x000fe40000004100 */
[----:B------:R-:W-:Y:S02]  /*8e70*/  HADD2.F32 R6, -RZ, R42.H0_H0 ;  /* 0x2000002aff067230 */ /* 0x000fe40000004100 */
[----:B------:R-:W-:Y:S01]  /*8e80*/  FFMA.FTZ R30, R5, R0, -R30 ;  /* 0x00000000051e7223 */ /* 0x000fe2000001081e */
[----:B------:R-:W-:-:S02]  /*8e90*/  HADD2.F32 R15, -RZ, R15.H1_H1 ;  /* 0x3000000fff0f7230 */ /* 0x000fc40000004100 */
[C---:B------:R-:W-:Y:S01]  /*8ea0*/  FFMA.FTZ R20, R4.reuse, R3, -R7 ;  /* 0x0000000304147223 */ /* 0x040fe20000010807 */
[----:B------:R-:W-:Y:S01]  /*8eb0*/  FFMA.FTZ R33, R4, R11, R33 ;  /* 0x0000000b04217223 */ /* 0x000fe20000010021 */
[----:B------:R-:W-:Y:S01]  /*8ec0*/  FFMA.FTZ R0, R5, R10, R9 ;  /* 0x0000000a05007223 */ /* 0x000fe20000010009 */
[----:B------:R-:W-:Y:S02]  /*8ed0*/  HADD2.F32 R24, -RZ, R24.H1_H1 ;  /* 0x30000018ff187230 */ /* 0x000fe40000004100 */
[C---:B------:R-:W-:Y:S01]  /*8ee0*/  FMUL.FTZ R4, R27.reuse, R8 ;  /* 0x000000081b047220 */ /* 0x040fe20000410000 */
[----:B------:R-:W-:Y:S02]  /*8ef0*/  HADD2.F32 R26, -RZ, R26.H1_H1 ;  /* 0x3000001aff1a7230 */ /* 0x000fe40000004100 */
[----:B------:R-:W-:Y:S01]  /*8f00*/  FMUL.FTZ R10, R27, R6 ;  /* 0x000000061b0a7220 */ /* 0x000fe20000410000 */
[----:B------:R-:W-:Y:S02]  /*8f10*/  HADD2.F32 R7, -RZ, R38.H0_H0 ;  /* 0x20000026ff077230 */ /* 0x000fe40000004100 */
[----:B------:R-:W-:-:S02]  /*8f20*/  HADD2.F32 R9, -RZ, R37.H0_H0 ;  /* 0x20000025ff097230 */ /* 0x000fc40000004100 */
[----:B------:R-:W-:Y:S02]  /*8f30*/  HADD2.F32 R3, -RZ, R44.H0_H0 ;  /* 0x2000002cff037230 */ /* 0x000fe40000004100 */
[----:B------:R-:W-:Y:S02]  /*8f40*/  HADD2.F32 R5, -RZ, R43.H0_H0 ;  /* 0x2000002bff057230 */ /* 0x000fe40000004100 */
[C---:B------:R-:W-:Y:S01]  /*8f50*/  FFMA.FTZ R27, R15.reuse, R6, -R4 ;  /* 0x000000060f1b7223 */ /* 0x040fe20000010804 */
[----:B------:R-:W-:Y:S02]  /*8f60*/  HADD2.F32 R12, -RZ, R12.H1_H1 ;  /* 0x3000000cff0c7230 */ /* 0x000fe40000004100 */
        /* <DEDUP_REMOVED lines=20> */
.L_x_2756:
[----:B------:R-:W-:Y:S05]  /*90b0*/  BSYNC B0 ;  /* 0x0000000000007941 */ /* 0x000fea0003800000 */
.L_x_2742:
[----:B------:R-:W-:Y:S01]  /*90c0*/  @!PT LDS RZ, [RZ] ;  /* 0x00000000fffff984 */ /* 0x000fe20000000800 */
[----:B------:R-:W-:Y:S01]  /*90d0*/  @!PT LDS RZ, [RZ] ;  /* 0x00000000fffff984 */ /* 0x000fe20000000800 */
[----:B------:R-:W-:Y:S01]  /*90e0*/  @!PT LDS RZ, [RZ] ;  /* 0x00000000fffff984 */ /* 0x000fe20000000800 */
[----:B------:R-:W-:Y:S01]  /*90f0*/  @!PT LDS RZ, [RZ] ;  /* 0x00000000fffff984 */ /* 0x000fe20000000800 */
[----:B------:R4:W-:Y:S06]  /*9100*/  MEMBAR.ALL.CTA ;  /* 0x0000000000007992 */ /* 0x0009ec0000008000 */
[----:B----4-:R-:W4:Y:S01]  /*9110*/  FENCE.VIEW.ASYNC.S ;  /* 0x00000000000073c6 */ /* 0x010f220000000000 */
[----:B------:R-:W-:Y:S05]  /*9120*/  WARPSYNC.ALL ;  /* 0x0000000000007948 */ /* 0x000fea0003800000 */
[----:B----4-:R-:W-:Y:S06]  /*9130*/  BAR.SYNC.DEFER_BLOCKING 0xd, 0x180 ;  /* 0x0346000000007b1d */ /* 0x010fec0000010000 */
.L_x_2739:
[----:B--2---:R-:W2:Y:S02]  /*9140*/  LDL R0, [R1] ;  /* 0x0000000001007983 */ /* 0x004ea40000100800 */
[----:B--2---:R-:W-:-:S13]  /*9150*/  ISETP.NE.AND P0, PT, R0, 0x3, PT ;  /* 0x000000030000780c */ /* 0x004fda0003f05270 */
[----:B------:R-:W-:Y:S05]  /*9160*/  @!P0 BRA `(.L_x_2766) ;  /* 0x0000000000048947 */ /* 0x000fea0003800000 */
[----:B------:R-:W-:Y:S01]  /*9170*/  BPT.TRAP 0x1 ;  /* 0x000000040000795c */ /* 0x000fe20000300000 */
.L_x_2766:
[----:B---3--:R-:W-:Y:S01]  /*9180*/  IMAD R8, R23, 0x8, R2 ;  /* 0x0000000817087824 */ /* 0x008fe200078e0202 */
[----:B01----:R-:W-:-:S04]  /*9190*/  SHF.L.U32 R3, R156, 0x1f, RZ ;  /* 0x0000001f9c037819 */ /* 0x003fc800000006ff */
[----:B------:R0:W1:Y:S01]  /*91a0*/  SYNCS.PHASECHK.TRANS64.TRYWAIT P1, [R8+URZ+0x16830], R3 ;  /* 0x01683003080075a7 */ /* 0x000062000802017f */
[----:B------:R-:W-:Y:S05]  /*91b0*/  @!P0 BRA `(.L_x_2767) ;  /* 0x0000000000048947 */ /* 0x000fea0003800000 */
[----:B------:R-:W-:Y:S01]  /*91c0*/  BPT.TRAP 0x1 ;  /* 0x000000040000795c */ /* 0x000fe20000300000 */
.L_x_2767:
        /* <DEDUP_REMOVED lines=10> */
.L_x_2768:
[----:B--2---:R-:W2:Y:S01]  /*9270*/  LDL R0, [R1+0x24] ;  /* 0x0000240001007983 */ /* 0x004ea20000100800 */
[----:B------:R-:W-:Y:S01]  /*9280*/  MOV R5, 0x40000040 ;  /* 0x4000004000057802 */ /* 0x000fe20000000f00 */
[----:B------:R-:W-:Y:S05]  /*9290*/  WARPSYNC.ALL ;  /* 0x0000000000007948 */ /* 0x000fea0003800000 */
[C---:B------:R-:W-:Y:S01]  /*92a0*/  R2UR UR4, R14.reuse ;  /* 0x000000000e0472ca */ /* 0x040fe200000e0000 */
[----:B-----5:R-:W-:Y:S01]  /*92b0*/  WARPGROUP.ARRIVE ;  /* 0x00000000000079c5 */ /* 0x020fe20000000000 */
[----:B------:R-:W-:Y:S01]  /*92c0*/  R2UR UR5, R15 ;  /* 0x000000000f0572ca */ /* 0x000fe200000e0000 */
[----:B------:R-:W-:Y:S01]  /*92d0*/  VIADD R12, R14, 0x2 ;  /* 0x000000020e0c7836 */ /* 0x000fe20000000000 */
[----:B------:R-:W-:Y:S01]  /*92e0*/  R2UR UR7, R5 ;  /* 0x00000000050772ca */ /* 0x000fe200000e0000 */
[----:B------:R-:W-:Y:S01]  /*92f0*/  IMAD.MOV.U32 R13, RZ, RZ, 0x40000040 ;  /* 0x40000040ff0d7424 */ /* 0x000fe200078e00ff */
[----:B----4-:R-:W-:Y:S01]  /*9300*/  MOV R11, 0x40000040 ;  /* 0x40000040000b7802 */ /* 0x010fe20000000f00 */
[----:B------:R-:W-:-:S02]  /*9310*/  IMAD.MOV.U32 R7, RZ, RZ, 0x40000040 ;  /* 0x40000040ff077424 */ /* 0x000fc400078e00ff */
[C---:B------:R-:W-:Y:S01]  /*9320*/  VIADD R10, R14.reuse, 0x4 ;  /* 0x000000040e0a7836 */ /* 0x040fe20000000000 */
[----:B------:R3:W-:Y:S01]  /*9330*/  STL.64 [R1+0x18], R12 ;  /* 0x0000180c01007387 */ /* 0x0007e20000100a00 */
[----:B------:R-:W-:Y:S02]  /*9340*/  VIADD R20, R14, 0x6 ;  /* 0x000000060e147836 */ /* 0x000fe40000000000 */
[----:B------:R-:W-:Y:S01]  /*9350*/  IMAD.MOV.U32 R21, RZ, RZ, 0x40000040 ;  /* 0x40000040ff157424 */ /* 0x000fe200078e00ff */
[----:B------:R3:W-:Y:S01]  /*9360*/  STL.64 [R1+0x10], R10 ;  /* 0x0000100a01007387 */ /* 0x0007e20000100a00 */
[----:B------:R-:W-:Y:S02]  /*9370*/  IMAD.MOV.U32 R5, RZ, RZ, 0x40000040 ;  /* 0x40000040ff057424 */ /* 0x000fe400078e00ff */
[----:B--2---:R-:W-:-:S04]  /*9380*/  IMAD R4, R23, 0x400, R0 ;  /* 0x0000040017047824 */ /* 0x004fc800078e0200 */
[C---:B------:R-:W-:Y:S01]  /*9390*/  VIADD R6, R4.reuse, 0x2 ;  /* 0x0000000204067836 */ /* 0x040fe20000000000 */
[----:B------:R-:W-:-:S13]  /*93a0*/  R2UR UR6, R4 ;  /* 0x00000000040672ca */ /* 0x000fda00000e0000 */
        /* <DEDUP_REMOVED lines=28> */
.L_x_2770:
[----:B------:R-:W2:Y:S01]  /*9570*/  LDL R0, [R1+0x4c] ;  /* 0x00004c0001007983 */ /* 0x000ea20000100800 */
[----:B01----:R-:W0:Y:S01]  /*9580*/  LDC R3, c[0x0][0x448] ;  /* 0x00011200ff037b82 */ /* 0x003e220000000800 */
[----:B------:R-:W-:Y:S02]  /*9590*/  ULDC UR4, c[0x0][0x988] ;  /* 0x0002620000047ab9 */ /* 0x000fe40000000800 */
[----:B------:R-:W2:Y:S04]  /*95a0*/  LDL R94, [R1+0x2c] ;  /* 0x00002c00015e7983 */ /* 0x000ea80000100800 */
[----:B------:R-:W3:Y:S04]  /*95b0*/  LDL R7, [R1+0x34] ;  /* 0x0000340001077983 */ /* 0x000ee80000100800 */
[----:B------:R-:W4:Y:S04]  /*95c0*/  LDL R92, [R1+0xc] ;  /* 0x00000c00015c7983 */ /* 0x000f280000100800 */
[----:B------:R-:W5:Y:S01]  /*95d0*/  LDL R90, [R1+0x28] ;  /* 0x00002800015a7983 */ /* 0x000f620000100800 */
[----:B0-----:R-:W-:-:S13]  /*95e0*/  ISETP.NE.AND P4, PT, R3, 0x1, PT ;  /* 0x000000010300780c */ /* 0x001fda0003f85270 */
[----:B------:R-:W0:Y:S08]  /*95f0*/  @P4 LDC R3, c[0x0][0x44c] ;  /* 0x00011300ff034b82 */ /* 0x000e300000000800 */
[----:B------:R-:W1:Y:S01]  /*9600*/  @P4 LDC R5, c[0x0][0x450] ;  /* 0x00011400ff054b82 */ /* 0x000e620000000800 */
[----:B--2---:R-:W-:-:S04]  /*9610*/  IMAD.IADD R6, R0, 0x1, R94 ;  /* 0x0000000100067824 */ /* 0x004fc800078e025e */
[----:B0-----:R-:W-:-:S05]  /*9620*/  @P4 IMAD.HI.U32 R0, R6, R3, RZ ;  /* 0x0000000306004227 */ /* 0x001fca00078e00ff */
[----:B-1----:R-:W-:-:S05]  /*9630*/  @P4 SHF.R.U32.HI R6, RZ, R5, R0 ;  /* 0x00000005ff064219 */ /* 0x002fca0000011600 */
[----:B------:R-:W0:Y:S01]  /*9640*/  SHFL.IDX PT, R0, R6, 0x1, 0x1c1f ;  /* 0x003c1f0006007f89 */ /* 0x000e2200000e0000 */
[----:B------:R-:W-:-:S05]  /*9650*/  MOV R5, 0xffffff80 ;  /* 0xffffff8000057802 */ /* 0x000fca0000000f00 */
[----:B------:R-:W-:-:S05]  /*9660*/  IMAD R5, R88, R5, 0x80 ;  /* 0x0000008058057424 */ /* 0x000fca00078e0205 */
[C-C-:B---3--:R-:W-:Y:S02]  /*9670*/  IADD3 R4, -R7.reuse, 0x1, R5.reuse ;  /* 0x0000000107047810 */ /* 0x148fe40007ffe105 */
[----:B-----5:R-:W-:Y:S02]  /*9680*/  IADD3 R5, -R7, R90, R5 ;  /* 0x0000005a07057210 */ /* 0x020fe40007ffe105 */
[----:B----4-:R-:W-:-:S04]  /*9690*/  IADD3 R4, -R92, R4, R90 ;  /* 0x000000045c047210 */ /* 0x010fc80007ffe15a */
        /* <DEDUP_REMOVED lines=94> */
[----:B------:R-:W-:-:S04]  /*9c80*/  FMNMX.FTZ R10, R111, R10, !PT ;  /* 0x0000000a6f0a7209 */ /* 0x000fc80007810000 */
[----:B------:R-:W-:-:S05]  /*9c90*/  FMNMX.FTZ R12, R87, R10, !PT ;  /* 0x0000000a570c7209 */ /* 0x000fca0007810000 */
[----:B------:R-:W0:Y:S04]  /*9ca0*/  SHFL.BFLY PT, R3, R12, 0x2, 0x1f ;  /* 0x0c401f000c037f89 */ /* 0x000e2800000e0000 */
[----:B------:R-:W1:Y:S01]  /*9cb0*/  SHFL.IDX PT, R6, R6, RZ, 0x1c1f ;  /* 0x001c1fff06067589 */ /* 0x000e6200000e0000 */
[----:B0-----:R-:W-:-:S05]  /*9cc0*/  FMNMX.FTZ R26, R12, R3, !PT ;  /* 0x000000030c1a7209 */ /* 0x001fca0007810000 */
[----:B------:R-:W0:Y:S01]  /*9cd0*/  SHFL.BFLY PT, R3, R26, 0x1, 0x1f ;  /* 0x0c201f001a037f89 */ /* 0x000e2200000e0000 */
[----:B------:R-:W-:Y:S01]  /*9ce0*/  IMAD.U32 R0, RZ, RZ, UR4 ;  /* 0x00000004ff007e24 */ /* 0x000fe2000f8e00ff */
[----:B-1----:R-:W-:-:S04]  /*9cf0*/  VIADDMNMX R4, R6, R4, R5, PT ;  /* 0x0000000406047246 */ /* 0x002fc80003800105 */
[C---:B------:R-:W-:Y:S02]  /*9d00*/  ISETP.GT.AND P2, PT, R4.reuse, 0x1, PT ;  /* 0x000000010400780c */ /* 0x040fe40003f44270 */
[----:B------:R-:W-:Y:S02]  /*9d10*/  ISETP.GT.AND P3, PT, R4, 0x8, PT ;  /* 0x000000080400780c */ /* 0x000fe40003f64270 */
[----:B0-----:R-:W-:-:S04]  /*9d20*/  FMNMX.FTZ R3, R26, R3, !PT ;  /* 0x000000031a037209 */ /* 0x001fc80007810000 */
[C---:B------:R-:W-:Y:S01]  /*9d30*/  FSETP.NEU.FTZ.AND P1, PT, R3.reuse, -INF , PT ;  /* 0xff8000000300780b */ /* 0x040fe20003f3d000 */
[----:B------:R-:W-:-:S05]  /*9d40*/  FMUL.FTZ R10, R3, R0 ;  /* 0x00000000030a7220 */ /* 0x000fca0000410000 */
[----:B------:R-:W-:Y:S02]  /*9d50*/  FSEL R10, R10, RZ, P1 ;  /* 0x000000ff0a0a7208 */ /* 0x000fe40000800000 */
[----:B------:R-:W-:Y:S02]  /*9d60*/  ISETP.GT.AND P1, PT, R4, RZ, PT ;  /* 0x000000ff0400720c */ /* 0x000fe40003f24270 */
[----:B------:R-:W-:Y:S02]  /*9d70*/  FSEL R25, R25, -INF , P2 ;  /* 0xff80000019197808 */ /* 0x000fe40001000000 */
[----:B------:R-:W-:Y:S01]  /*9d80*/  FSEL R5, R24, -INF , P1 ;  /* 0xff80000018057808 */ /* 0x000fe20000800000 */
[----:B------:R-:W-:Y:S01]  /*9d90*/  FFMA.FTZ R149, R7, R0, -R10 ;  /* 0x0000000007957223 */ /* 0x000fe2000001080a */
[----:B------:R-:W-:Y:S02]  /*9da0*/  ISETP.GT.AND P1, PT, R4, 0x9, PT ;  /* 0x000000090400780c */ /* 0x000fe40003f24270 */
[----:B------:R-:W-:-:S02]  /*9db0*/  FSEL R7, R28, -INF , P3 ;  /* 0xff8000001c077808 */ /* 0x000fc40001800000 */
[----:B------:R-:W-:Y:S02]  /*9dc0*/  FMNMX.FTZ R6, R5, R25, !PT ;  /* 0x0000001905067209 */ /* 0x000fe40007810000 */
[C---:B------:R-:W-:Y:S02]  /*9dd0*/  ISETP.GT.AND P2, PT, R4.reuse, 0x10, PT ;  /* 0x000000100400780c */ /* 0x040fe40003f44270 */
[----:B------:R-:W-:Y:S02]  /*9de0*/  FSEL R29, R29, -INF , P1 ;  /* 0xff8000001d1d7808 */ /* 0x000fe40000800000 */
[----:B------:R-:W-:Y:S01]  /*9df0*/  FMNMX.FTZ R6, R7, R6, !PT ;  /* 0x0000000607067209 */ /* 0x000fe20007810000 */
        /* <DEDUP_REMOVED lines=53> */
[----:B------:R-:W-:Y:S01]  /*a150*/  FFMA.FTZ R48, R55, R0, -R10 ;  /* 0x0000000037307223 */ /* 0x000fe2000001080a */
[----:B------:R-:W-:Y:S01]  /*a160*/  FSEL R57, R57, -INF , P1 ;  /* 0xff80000039397808 */ /* 0x000fe20000800000 */
[----:B------:R-:W0:Y:S01]  /*a170*/  S2R R96, SR_CgaCtaId ;  /* 0x0000000000607919 */ /* 0x000e220000008800 */
[----:B------:R-:W-:Y:S01]  /*a180*/  FMNMX.FTZ R6, R39, R6, !PT ;  /* 0x0000000627067209 */ /* 0x000fe20007810000 */
[----:B------:R-:W1:Y:S01]  /*a190*/  @P4 LDC R52, c[0x0][0x450] ;  /* 0x00011400ff344b82 */ /* 0x000e620000000800 */
        /* <DEDUP_REMOVED lines=41> */
[----:B------:R-:W-:Y:S01]  /*a430*/  FMNMX.FTZ R6, R85, R6, !PT ;  /* 0x0000000655067209 */ /* 0x000fe20007810000 */
[----:B------:R-:W-:-:S04]  /*a440*/  FFMA.FTZ R4, R59, R0, -R10 ;  /* 0x000000003b047223 */ /* 0x000fc8000001080a */
[----:B------:R-:W2:Y:S02]  /*a450*/  SHFL.BFLY PT, R59, R6, 0x2, 0x1f ;  /* 0x0c401f00063b7f89 */ /* 0x000ea400000e0000 */
[----:B--2---:R-:W-:-:S05]  /*a460*/  FMNMX.FTZ R59, R6, R59, !PT ;  /* 0x0000003b063b7209 */ /* 0x004fca0007810000 */
[----:B------:R-:W2:Y:S02]  /*a470*/  SHFL.BFLY PT, R6, R59, 0x1, 0x1f ;  /* 0x0c201f003b067f89 */ /* 0x000ea400000e0000 */
[----:B--2---:R-:W-:-:S04]  /*a480*/  FMNMX.FTZ R6, R59, R6, !PT ;  /* 0x000000063b067209 */ /* 0x004fc80007810000 */
[C---:B------:R-:W-:Y:S01]  /*a490*/  FSETP.NEU.FTZ.AND P1, PT, R6.reuse, -INF , PT ;  /* 0xff8000000600780b */ /* 0x040fe20003f3d000 */
[----:B------:R-:W-:-:S05]  /*a4a0*/  FMUL.FTZ R50, R6, R0 ;  /* 0x0000000006327220 */ /* 0x000fca0000410000 */
[----:B------:R-:W-:-:S05]  /*a4b0*/  FSEL R50, R50, RZ, P1 ;  /* 0x000000ff32327208 */ /* 0x000fca0000800000 */
[-CC-:B------:R-:W-:Y:S01]  /*a4c0*/  FFMA.FTZ R136, R13, R0.reuse, -R50.reuse ;  /* 0x000000000d887223 */ /* 0x180fe20000010832 */
[-CC-:B------:R-:W-:Y:S02]  /*a4d0*/  FFMA.FTZ R13, R49, R0.reuse, -R50.reuse ;  /* 0x00000000310d7223 */ /* 0x180fe40000010832 */
[----:B------:R-:W2:Y:S01]  /*a4e0*/  LDL R49, [R1+0x3c] ;  /* 0x00003c0001317983 */ /* 0x000ea20000100800 */
[-CC-:B------:R-:W-:Y:S01]  /*a4f0*/  FFMA.FTZ R146, R27, R0.reuse, -R50.reuse ;  /* 0x000000001b927223 */ /* 0x180fe20000010832 */
[-CC-:B------:R-:W-:Y:S02]  /*a500*/  FFMA.FTZ R27, R37, R0.reuse, -R50.reuse ;  /* 0x00000000251b7223 */ /* 0x180fe40000010832 */
[----:B------:R-:W3:Y:S01]  /*a510*/  @P4 LDC R37, c[0x0][0x44c] ;  /* 0x00011300ff254b82 */ /* 0x000ee20000000800 */
[-CC-:B------:R-:W-:Y:S01]  /*a520*/  FFMA.FTZ R148, R5, R0.reuse, -R50.reuse ;  /* 0x0000000005947223 */ /* 0x180fe20000010832 */
[-CC-:B------:R-:W-:Y:S01]  /*a530*/  FFMA.FTZ R5, R25, R0.reuse, -R50.reuse ;  /* 0x0000000019057223 */ /* 0x180fe20000010832 */
[-CC-:B------:R-:W-:Y:S01]  /*a540*/  FFMA.FTZ R150, R7, R0.reuse, -R50.reuse ;  /* 0x0000000007967223 */ /* 0x180fe20000010832 */
[----:B------:R-:W-:Y:S01]  /*a550*/  MUFU.EX2 R149, R149 ;  /* 0x0000009500957308 */ /* 0x000fe20000000800 */
[-CC-:B------:R-:W-:Y:S01]  /*a560*/  FFMA.FTZ R25, R29, R0.reuse, -R50.reuse ;  /* 0x000000001d197223 */ /* 0x180fe20000010832 */
[----:B------:R-:W-:-:S06]  /*a570*/  FFMA.FTZ R144, R9, R0, -R50 ;  /* 0x0000000009907223 */ /* 0x000fcc0000010832 */
[----:B------:R-:W-:Y:S08]  /*a580*/  MUFU.EX2 R148, R148 ;  /* 0x0000009400947308 */ /* 0x000ff00000000800 */
[----:B------:R-:W4:Y:S01]  /*a590*/  MUFU.EX2 R5, R5 ;  /* 0x0000000500057308 */ /* 0x000f220000000800 */
[----:B------:R-:W-:-:S07]  /*a5a0*/  VIADD R8, R8, 0x16840 ;  /* 0x0001684008087836 */ /* 0x000fce0000000000 */
[----:B------:R-:W5:Y:S01]  /*a5b0*/  MUFU.EX2 R12, R12 ;  /* 0x0000000c000c7308 */ /* 0x000f620000000800 */
[----:B------:R-:W-:-:S07]  /*a5c0*/  FFMA.FTZ R9, R33, R0, -R50 ;  /* 0x0000000021097223 */ /* 0x000fce0000010832 */
[----:B------:R-:W1:Y:S08]  /*a5d0*/  MUFU.EX2 R150, R150 ;  /* 0x0000009600967308 */ /* 0x000e700000000800 */
[----:B------:R-:W1:Y:S01]  /*a5e0*/  MUFU.EX2 R151, R151 ;  /* 0x0000009700977308 */ /* 0x000e620000000800 */
[----:B0-----:R-:W-:-:S07]  /*a5f0*/  PRMT R8, R96, 0x654, R8 ;  /* 0x0000065460087816 */ /* 0x001fce0000000008 */
[----:B------:R-:W0:Y:S01]  /*a600*/  MUFU.EX2 R25, R25 ;  /* 0x0000001900197308 */ /* 0x000e220000000800 */
[----:B---3--:R-:W-:Y:S01]  /*a610*/  @P4 IMAD.HI.U32 R37, R94, R37, RZ ;  /* 0x000000255e254227 */ /* 0x008fe200078e00ff */
[----:B------:R5:W-:Y:S06]  /*a620*/  SYNCS.ARRIVE.TRANS64.RED.A1T0 RZ, [R8+URZ], RZ ;  /* 0x000000ff08ff79a7 */ /* 0x000bec000810043f */
[----:B------:R-:W3:Y:S01]  /*a630*/  MUFU.EX2 R24, R24 ;  /* 0x0000001800187308 */ /* 0x000ee20000000800 */
[----:B----4-:R-:W-:Y:S01]  /*a640*/  FADD.FTZ R7, R148, R5 ;  /* 0x0000000594077221 */ /* 0x010fe20000010000 */
[----:B------:R-:W-:-:S06]  /*a650*/  FFMA.FTZ R132, R39, R0, -R50 ;  /* 0x0000000027847223 */ /* 0x000fcc0000010832 */
[----:B------:R-:W4:Y:S01]  /*a660*/  MUFU.EX2 R144, R144 ;  /* 0x0000009000907308 */ /* 0x000f220000000800 */
[----:B-----5:R-:W-:Y:S01]  /*a670*/  FADD.FTZ R8, R149, R12 ;  /* 0x0000000c95087221 */ /* 0x020fe20000010000 */
[----:B------:R-:W-:-:S06]  /*a680*/  IMAD.MOV.U32 R39, RZ, RZ, R94 ;  /* 0x000000ffff277224 */ /* 0x000fcc00078e005e */
[----:B------:R-:W5:Y:S01]  /*a690*/  MUFU.EX2 R145, R145 ;  /* 0x0000009100917308 */ /* 0x000f620000000800 */
[----:B-1----:R-:W-:Y:S01]  /*a6a0*/  @P4 SHF.R.U32.HI R39, RZ, R52, R37 ;  /* 0x00000034ff274219 */ /* 0x002fe20000011625 */
[----:B------:R-:W-:-:S06]  /*a6b0*/  FADD.FTZ R52, R150, R7 ;  /* 0x0000000796347221 */ /* 0x000fcc0000010000 */
[----:B------:R-:W1:Y:S01]  /*a6c0*/  MUFU.EX2 R9, R9 ;  /* 0x0000000900097308 */ /* 0x000e620000000800 */
[----:B------:R-:W-:Y:S01]  /*a6d0*/  FADD.FTZ R37, R151, R8 ;  /* 0x0000000897257221 */ /* 0x000fe20000010000 */
[----:B------:R-:W-:-:S06]  /*a6e0*/  FFMA.FTZ R140, R11, R0, -R50 ;  /* 0x000000000b8c7223 */ /* 0x000fcc0000010832 */
[----:B------:R-:W1:Y:S01]  /*a6f0*/  MUFU.EX2 R26, R26 ;  /* 0x0000001a001a7308 */ /* 0x000e620000000800 */
[----:B------:R-:W-:Y:S01]  /*a700*/  IADD3 R7, R39, R90, -R92 ;  /* 0x0000005a27077210 */ /* 0x000fe20007ffe85c */
[----:B0-----:R-:W-:-:S06]  /*a710*/  FADD.FTZ R39, R25, R52 ;  /* 0x0000003419277221 */ /* 0x001fcc0000010000 */
[----:B------:R-:W0:Y:S01]  /*a720*/  MUFU.EX2 R146, R146 ;  /* 0x0000009200927308 */ /* 0x000e220000000800 */
[----:B---3--:R-:W-:Y:S01]  /*a730*/  FADD.FTZ R8, R24, R37 ;  /* 0x0000002518087221 */ /* 0x008fe20000010000 */
[----:B------:R-:W-:-:S06]  /*a740*/  FFMA.FTZ R11, R41, R0, -R50 ;  /* 0x00000000290b7223 */ /* 0x000fcc0000010832 */
[----:B------:R-:W3:Y:S01]  /*a750*/  MUFU.EX2 R147, R147 ;  /* 0x0000009300937308 */ /* 0x000ee20000000800 */
[----:B----4-:R-:W-:Y:S01]  /*a760*/  FADD.FTZ R52, R144, R39 ;  /* 0x0000002790347221 */ /* 0x010fe20000010000 */
[----:B-----5:R-:W-:-:S06]  /*a770*/  FADD.FTZ R41, R145, R8 ;  /* 0x0000000891297221 */ /* 0x020fcc0000010000 */
[----:B------:R-:W-:Y:S01]  /*a780*/  MUFU.EX2 R28, R28 ;  /* 0x0000001c001c7308 */ /* 0x000fe20000000800 */
[----:B------:R-:W-:-:S07]  /*a790*/  FFMA.FTZ R142, R31, R0, -R50 ;  /* 0x000000001f8e7223 */ /* 0x000fce0000010832 */
[----:B------:R-:W4:Y:S01]  /*a7a0*/  MUFU.EX2 R27, R27 ;  /* 0x0000001b001b7308 */ /* 0x000f220000000800 */
[----:B------:R-:W-:Y:S01]  /*a7b0*/  FFMA.FTZ R134, R43, R0, -R50 ;  /* 0x000000002b867223 */ /* 0x000fe20000010832 */
[----:B-1----:R-:W-:Y:S01]  /*a7c0*/  FADD.FTZ R43, R9, R52 ;  /* 0x00000034092b7221 */ /* 0x002fe20000010000 */
[----:B------:R-:W-:-:S05]  /*a7d0*/  FADD.FTZ R8, R26, R41 ;  /* 0x000000291a087221 */ /* 0x000fca0000010000 */
[----:B------:R-:W-:Y:S01]  /*a7e0*/  MUFU.EX2 R141, R141 ;  /* 0x0000008d008d7308 */ /* 0x000fe20000000800 */
[----:B------:R-:W-:-:S07]  /*a7f0*/  FFMA.FTZ R29, R45, R0, -R50 ;  /* 0x000000002d1d7223 */ /* 0x000fce0000010832 */
[----:B------:R-:W1:Y:S01]  /*a800*/  MUFU.EX2 R140, R140 ;  /* 0x0000008c008c7308 */ /* 0x000e620000000800 */
[----:B0-----:R-:W-:Y:S01]  /*a810*/  FADD.FTZ R52, R146, R43 ;  /* 0x0000002b92347221 */ /* 0x001fe20000010000 */
[----:B---3--:R-:W-:-:S06]  /*a820*/  FADD.FTZ R43, R147, R8 ;  /* 0x00000008932b7221 */ /* 0x008fcc0000010000 */
[----:B------:R-:W-:Y:S08]  /*a830*/  MUFU.EX2 R30, R30 ;  /* 0x0000001e001e7308 */ /* 0x000ff00000000800 */
[----:B------:R-:W0:Y:S01]  /*a840*/  MUFU.EX2 R11, R11 ;  /* 0x0000000b000b7308 */ /* 0x000e220000000800 */
[----:B----4-:R-:W-:Y:S01]  /*a850*/  FADD.FTZ R45, R27, R52 ;  /* 0x000000341b2d7221 */ /* 0x010fe20000010000 */
[----:B------:R-:W-:-:S06]  /*a860*/  FADD.FTZ R8, R28, R43 ;  /* 0x0000002b1c087221 */ /* 0x000fcc0000010000 */
[----:B------:R-:W-:Y:S08]  /*a870*/  MUFU.EX2 R143, R143 ;  /* 0x0000008f008f7308 */ /* 0x000ff00000000800 */
[----:B------:R-:W3:Y:S01]  /*a880*/  MUFU.EX2 R142, R142 ;  /* 0x0000008e008e7308 */ /* 0x000ee20000000800 */
[----:B-1----:R-:W-:Y:S01]  /*a890*/  FADD.FTZ R52, R140, R45 ;  /* 0x0000002d8c347221 */ /* 0x002fe20000010000 */
[----:B------:R-:W-:-:S06]  /*a8a0*/  FADD.FTZ R43, R141, R8 ;  /* 0x000000088d2b7221 */ /* 0x000fcc0000010000 */
[----:B------:R-:W-:Y:S01]  /*a8b0*/  MUFU.EX2 R32, R32 ;  /* 0x0000002000207308 */ /* 0x000fe20000000800 */
[-C--:B------:R-:W-:Y:S01]  /*a8c0*/  FFMA.FTZ R139, R95, R0.reuse, -R10 ;  /* 0x000000005f8b7223 */ /* 0x080fe2000001080a */
[----:B------:R-:W-:-:S06]  /*a8d0*/  FFMA.FTZ R138, R35, R0, -R50 ;  /* 0x00000000238a7223 */ /* 0x000fcc0000010832 */
[----:B------:R-:W1:Y:S01]  /*a8e0*/  MUFU.EX2 R29, R29 ;  /* 0x0000001d001d7308 */ /* 0x000e620000000800 */
[----:B0-----:R-:W-:Y:S01]  /*a8f0*/  FADD.FTZ R45, R11, R52 ;  /* 0x000000340b2d7221 */ /* 0x001fe20000010000 */
[----:B------:R-:W-:-:S06]  /*a900*/  FADD.FTZ R8, R30, R43 ;  /* 0x0000002b1e087221 */ /* 0x000fcc0000010000 */
[----:B------:R-:W-:Y:S01]  /*a910*/  MUFU.EX2 R137, R137 ;  /* 0x0000008900897308 */ /* 0x000fe20000000800 */
[----:B------:R-:W-:-:S07]  /*a920*/  FFMA.FTZ R31, R53, R0, -R50 ;  /* 0x00000000351f7223 */ /* 0x000fce0000010832 */
[----:B------:R-:W0:Y:S01]  /*a930*/  MUFU.EX2 R136, R136 ;  /* 0x0000008800887308 */ /* 0x000e220000000800 */
[----:B---3--:R-:W-:Y:S01]  /*a940*/  FADD.FTZ R52, R142, R45 ;  /* 0x0000002d8e347221 */ /* 0x008fe20000010000 */
[----:B------:R-:W-:-:S06]  /*a950*/  FADD.FTZ R43, R143, R8 ;  /* 0x000000088f2b7221 */ /* 0x000fcc0000010000 */
[----:B------:R-:W-:Y:S01]  /*a960*/  MUFU.EX2 R46, R46 ;  /* 0x0000002e002e7308 */ /* 0x000fe20000000800 */
[----:B------:R-:W-:-:S07]  /*a970*/  FFMA.FTZ R133, R97, R0, -R10 ;  /* 0x0000000061857223 */ /* 0x000fce000001080a */
[----:B------:R-:W3:Y:S01]  /*a980*/  MUFU.EX2 R13, R13 ;  /* 0x0000000d000d7308 */ /* 0x000ee20000000800 */
[----:B-1----:R-:W-:Y:S01]  /*a990*/  FADD.FTZ R45, R29, R52 ;  /* 0x000000341d2d7221 */ /* 0x002fe20000010000 */
[----:B------:R-:W-:-:S06]  /*a9a0*/  FADD.FTZ R8, R32, R43 ;  /* 0x0000002b20087221 */ /* 0x000fcc0000010000 */
[----:B------:R-:W-:Y:S01]  /*a9b0*/  MUFU.EX2 R139, R139 ;  /* 0x0000008b008b7308 */ /* 0x000fe20000000800 */
[----:B------:R-:W-:-:S07]  /*a9c0*/  FFMA.FTZ R33, R57, R0, -R50 ;  /* 0x0000000039217223 */ /* 0x000fce0000010832 */
        /* <DEDUP_REMOVED lines=9> */
[-C--:B------:R-:W-:Y:S01]  /*aa60*/  FFMA.FTZ R42, R63, R0.reuse, -R10 ;  /* 0x000000003f2a7223 */ /* 0x080fe2000001080a */
[----:B------:R-:W-:-:S06]  /*aa70*/  FFMA.FTZ R35, R61, R0, -R50 ;  /* 0x000000003d237223 */ /* 0x000fcc0000010832 */
[----:B------:R-:W3:Y:S01]  /*aa80*/  MUFU.EX2 R132, R132 ;  /* 0x0000008400847308 */ /* 0x000ee20000000800 */
[----:B------:R-:W-:Y:S01]  /*aa90*/  F2FP.F16.F32.PACK_AB R149, R12, R149 ;  /* 0x000000950c95723e */ /* 0x000fe200000000ff */
[----:B-1----:R-:W-:Y:S01]  /*aaa0*/  FADD.FTZ R12, R138, R45 ;  /* 0x0000002d8a0c7221 */ /* 0x002fe20000010000 */
[----:B------:R-:W-:-:S05]  /*aab0*/  FADD.FTZ R43, R139, R8 ;  /* 0x000000088b2b7221 */ /* 0x000fca0000010000 */
[----:B------:R-:W-:Y:S01]  /*aac0*/  MUFU.EX2 R4, R4 ;  /* 0x0000000400047308 */ /* 0x000fe20000000800 */
[-C--:B------:R-:W-:Y:S01]  /*aad0*/  FFMA.FTZ R129, R101, R0.reuse, -R10 ;  /* 0x0000000065817223 */ /* 0x080fe2000001080a */
[----:B------:R-:W-:-:S06]  /*aae0*/  FFMA.FTZ R128, R89, R0, -R50 ;  /* 0x0000000059807223 */ /* 0x000fcc0000010832 */
[----:B------:R-:W1:Y:S01]  /*aaf0*/  MUFU.EX2 R33, R33 ;  /* 0x0000002100217308 */ /* 0x000e620000000800 */
[----:B0-----:R-:W-:Y:S01]  /*ab00*/  FADD.FTZ R45, R31, R12 ;  /* 0x0000000c1f2d7221 */ /* 0x001fe20000010000 */
[----:B------:R-:W-:-:S06]  /*ab10*/  FADD.FTZ R8, R48, R43 ;  /* 0x0000002b30087221 */ /* 0x000fcc0000010000 */
[----:B------:R-:W-:Y:S01]  /*ab20*/  MUFU.EX2 R135, R135 ;  /* 0x0000008700877308 */ /* 0x000fe20000000800 */
[-C--:B------:R-:W-:Y:S01]  /*ab30*/  FFMA.FTZ R34, R67, R0.reuse, -R10 ;  /* 0x0000000043227223 */ /* 0x080fe2000001080a */
[----:B------:R-:W-:-:S06]  /*ab40*/  FFMA.FTZ R37, R65, R0, -R50 ;  /* 0x0000000041257223 */ /* 0x000fcc0000010832 */
[----:B------:R-:W0:Y:S01]  /*ab50*/  MUFU.EX2 R134, R134 ;  /* 0x0000008600867308 */ /* 0x000e220000000800 */
[----:B---3--:R-:W-:Y:S01]  /*ab60*/  FADD.FTZ R12, R132, R45 ;  /* 0x0000002d840c7221 */ /* 0x008fe20000010000 */
[----:B------:R-:W-:-:S06]  /*ab70*/  FADD.FTZ R43, R133, R8 ;  /* 0x00000008852b7221 */ /* 0x000fcc0000010000 */
[----:B------:R-:W-:Y:S01]  /*ab80*/  MUFU.EX2 R42, R42 ;  /* 0x0000002a002a7308 */ /* 0x000fe20000000800 */
[-C--:B------:R-:W-:Y:S01]  /*ab90*/  FFMA.FTZ R131, R103, R0.reuse, -R10 ;  /* 0x0000000067837223 */ /* 0x080fe2000001080a */
[----:B------:R-:W-:-:S06]  /*aba0*/  FFMA.FTZ R130, R47, R0, -R50 ;  /* 0x000000002f827223 */ /* 0x000fcc0000010832 */
[----:B------:R-:W3:Y:S01]  /*abb0*/  MUFU.EX2 R35, R35 ;  /* 0x0000002300237308 */ /* 0x000ee20000000800 */
[----:B-1----:R-:W-:Y:S01]  /*abc0*/  FADD.FTZ R45, R33, R12 ;  /* 0x0000000c212d7221 */ /* 0x002fe20000010000 */
[----:B------:R-:W-:-:S06]  /*abd0*/  FADD.FTZ R8, R4, R43 ;  /* 0x0000002b04087221 */ /* 0x000fcc0000010000 */
[----:B------:R-:W-:Y:S01]  /*abe0*/  MUFU.EX2 R129, R129 ;  /* 0x0000008100817308 */ /* 0x000fe20000000800 */
[-C--:B------:R-:W-:Y:S01]  /*abf0*/  FFMA.FTZ R36, R71, R0.reuse, -R10 ;  /* 0x0000000047247223 */ /* 0x080fe2000001080a */
[----:B------:R-:W-:-:S06]  /*ac00*/  FFMA.FTZ R39, R69, R0, -R50 ;  /* 0x0000000045277223 */ /* 0x000fcc0000010832 */
[----:B------:R-:W1:Y:S01]  /*ac10*/  MUFU.EX2 R128, R128 ;  /* 0x0000008000807308 */ /* 0x000e620000000800 */
[----:B------:R-:W-:Y:S01]  /*ac20*/  F2FP.F16.F32.PACK_AB R148, R5, R148 ;  /* 0x000000940594723e */ /* 0x000fe200000000ff */
[----:B0-----:R-:W-:Y:S01]  /*ac30*/  FADD.FTZ R12, R134, R45 ;  /* 0x0000002d860c7221 */ /* 0x001fe20000010000 */
[----:B------:R-:W-:-:S05]  /*ac40*/  FADD.FTZ R5, R135, R8 ;  /* 0x0000000887057221 */ /* 0x000fca0000010000 */
[----:B------:R-:W-:Y:S01]  /*ac50*/  MUFU.EX2 R34, R34 ;  /* 0x0000002200227308 */ /* 0x000fe20000000800 */
[-C--:B------:R-:W-:Y:S01]  /*ac60*/  FFMA.FTZ R125, R105, R0.reuse, -R10 ;  /* 0x00000000697d7223 */ /* 0x080fe2000001080a */
[----:B------:R-:W-:-:S06]  /*ac70*/  FFMA.FTZ R124, R91, R0, -R50 ;  /* 0x000000005b7c7223 */ /* 0x000fcc0000010832 */
[----:B------:R-:W0:Y:S01]  /*ac80*/  MUFU.EX2 R37, R37 ;  /* 0x0000002500257308 */ /* 0x000e220000000800 */
[----:B------:R-:W-:Y:S01]  /*ac90*/  F2FP.F16.F32.PACK_AB R144, R9, R144 ;  /* 0x000000900990723e */ /* 0x000fe200000000ff */
[----:B---3--:R-:W-:Y:S01]  /*aca0*/  FADD.FTZ R9, R35, R12 ;  /* 0x0000000c23097221 */ /* 0x008fe20000010000 */
[----:B------:R-:W-:-:S05]  /*acb0*/  FADD.FTZ R8, R42, R5 ;  /* 0x000000052a087221 */ /* 0x000fca0000010000 */
        /* <DEDUP_REMOVED lines=15> */
[----:B------:R-:W-:Y:S01]  /*adb0*/  FFMA.FTZ R77, R77, R0, -R50 ;  /* 0x000000004d4d7223 */ /* 0x000fe20000010832 */
[----:B------:R-:W-:Y:S01]  /*adc0*/  SHF.R.S32.HI R54, RZ, 0x1f, R7 ;  /* 0x0000001fff367819 */ /* 0x000fe20000011407 */
[----:B---3--:R-:W-:-:S05]  /*add0*/  FADD.FTZ R12, R130, R9 ;  /* 0x00000009820c7221 */ /* 0x008fca0000010000 */
[----:B------:R-:W-:Y:S01]  /*ade0*/  MUFU.EX2 R38, R38 ;  /* 0x0000002600267308 */ /* 0x000fe20000000800 */
[----:B------:R-:W-:Y:S01]  /*adf0*/  FADD.FTZ R5, R131, R8 ;  /* 0x0000000883057221 */ /* 0x000fe20000010000 */
[----:B------:R-:W-:-:S06]  /*ae00*/  FFMA.FTZ R121, R79, R0, -R10 ;  /* 0x000000004f797223 */ /* 0x000fcc000001080a */
[----:B------:R-:W3:Y:S01]  /*ae10*/  MUFU.EX2 R41, R41 ;  /* 0x0000002900297308 */ /* 0x000ee20000000800 */
[----:B------:R-:W-:Y:S01]  /*ae20*/  FFMA.FTZ R93, R93, R0, -R50 ;  /* 0x000000005d5d7223 */ /* 0x000fe20000010832 */
[----:B------:R-:W-:Y:S01]  /*ae30*/  LEA.HI R7, R54, R7, RZ, 0x7 ;  /* 0x0000000736077211 */ /* 0x000fe200078f38ff */
[----:B-1----:R-:W-:-:S05]  /*ae40*/  FADD.FTZ R9, R39, R12 ;  /* 0x0000000c27097221 */ /* 0x002fca0000010000 */
[----:B------:R-:W-:Y:S01]  /*ae50*/  MUFU.EX2 R127, R127 ;  /* 0x0000007f007f7308 */ /* 0x000fe20000000800 */
[----:B------:R-:W-:Y:S01]  /*ae60*/  FADD.FTZ R8, R36, R5 ;  /* 0x0000000524087221 */ /* 0x000fe20000010000 */
[----:B------:R-:W-:-:S06]  /*ae70*/  FFMA.FTZ R44, R83, R0, -R10 ;  /* 0x00000000532c7223 */ /* 0x000fcc000001080a */
[----:B------:R-:W1:Y:S01]  /*ae80*/  MUFU.EX2 R51, R51 ;  /* 0x0000003300337308 */ /* 0x000e620000000800 */
[----:B------:R-:W-:Y:S01]  /*ae90*/  FFMA.FTZ R81, R81, R0, -R50 ;  /* 0x0000000051517223 */ /* 0x000fe20000010832 */
[----:B------:R-:W-:Y:S01]  /*aea0*/  F2FP.F16.F32.PACK_AB R133, R4, R133 ;  /* 0x000000850485723e */ /* 0x000fe200000000ff */
[----:B0-----:R-:W-:Y:S01]  /*aeb0*/  FADD.FTZ R4, R124, R9 ;  /* 0x000000097c047221 */ /* 0x001fe20000010000 */
[----:B------:R-:W-:-:S04]  /*aec0*/  SHF.R.S32.HI R7, RZ, 0x7, R7 ;  /* 0x00000007ff077819 */ /* 0x000fc80000011407 */
[----:B------:R-:W-:Y:S01]  /*aed0*/  MUFU.EX2 R40, R40 ;  /* 0x0000002800287308 */ /* 0x000fe20000000800 */
[----:B------:R-:W-:Y:S01]  /*aee0*/  FADD.FTZ R5, R125, R8 ;  /* 0x000000087d057221 */ /* 0x000fe20000010000 */
[----:B------:R-:W-:-:S06]  /*aef0*/  FFMA.FTZ R123, R111, R0, -R10 ;  /* 0x000000006f7b7223 */ /* 0x000fcc000001080a */
[----:B------:R-:W0:Y:S01]  /*af00*/  MUFU.EX2 R126, R77 ;  /* 0x0000004d007e7308 */ /* 0x000e220000000800 */
[----:B------:R-:W-:Y:S01]  /*af10*/  FFMA.FTZ R55, R55, R0, -R50 ;  /* 0x0000000037377223 */ /* 0x000fe20000010832 */
[----:B--2---:R-:W-:Y:S01]  /*af20*/  VIMNMX R49, R49, R7, !PT ;  /* 0x0000000731317248 */ /* 0x004fe20007fe0100 */
[----:B---3--:R-:W-:-:S05]  /*af30*/  FADD.FTZ R4, R41, R4 ;  /* 0x0000000429047221 */ /* 0x008fca0000010000 */
[----:B------:R-:W-:Y:S01]  /*af40*/  MUFU.EX2 R121, R121 ;  /* 0x0000007900797308 */ /* 0x000fe20000000800 */
[----:B------:R-:W-:Y:S01]  /*af50*/  FADD.FTZ R8, R38, R5 ;  /* 0x0000000526087221 */ /* 0x000fe20000010000 */
[----:B------:R-:W-:-:S06]  /*af60*/  FFMA.FTZ R10, R87, R0, -R10 ;  /* 0x00000000570a7223 */ /* 0x000fcc000001080a */
[----:B------:R-:W2:Y:S01]  /*af70*/  MUFU.EX2 R93, R93 ;  /* 0x0000005d005d7308 */ /* 0x000ea20000000800 */
[----:B------:R-:W-:Y:S01]  /*af80*/  FFMA.FTZ R50, R85, R0, -R50 ;  /* 0x0000000055327223 */ /* 0x000fe20000010832 */
[----:B-1----:R-:W-:Y:S01]  /*af90*/  FADD.FTZ R5, R51, R4 ;  /* 0x0000000433057221 */ /* 0x002fe20000010000 */
[----:B------:R-:W-:-:S05]  /*afa0*/  FADD.FTZ R9, R127, R8 ;  /* 0x000000087f097221 */ /* 0x000fca0000010000 */
[----:B------:R-:W-:Y:S01]  /*afb0*/  MUFU.EX2 R44, R44 ;  /* 0x0000002c002c7308 */ /* 0x000fe20000000800 */
[----:B------:R-:W-:Y:S01]  /*afc0*/  VIADD R12, R88, 0xfffffffe ;  /* 0xfffffffe580c7836 */ /* 0x000fe20000000000 */
[----:B------:R1:W-:Y:S06]  /*afd0*/  STL [R1+0x30], R49 ;  /* 0x0000303101007387 */ /* 0x0003ec0000100800 */
[----:B------:R-:W3:Y:S01]  /*afe0*/  MUFU.EX2 R120, R81 ;  /* 0x0000005100787308 */ /* 0x000ee20000000800 */
[----:B0-----:R-:W-:Y:S01]  /*aff0*/  FADD.FTZ R4, R126, R5 ;  /* 0x000000057e047221 */ /* 0x001fe20000010000 */
[----:B------:R-:W-:-:S06]  /*b000*/  FADD.FTZ R8, R40, R9 ;  /* 0x0000000928087221 */ /* 0x000fcc0000010000 */
[----:B------:R-:W-:Y:S01]  /*b010*/  MUFU.EX2 R123, R123 ;  /* 0x0000007b007b7308 */ /* 0x000fe20000000800 */
[----:B------:R-:W-:-:S07]  /*b020*/  ISETP.GE.AND P1, PT, R12, R49, PT ;  /* 0x000000310c00720c */ /* 0x000fce0003f26270 */
[----:B------:R-:W0:Y:S01]  /*b030*/  MUFU.EX2 R55, R55 ;  /* 0x0000003700377308 */ /* 0x000e220000000800 */
[----:B--2---:R-:W-:Y:S01]  /*b040*/  FADD.FTZ R5, R93, R4 ;  /* 0x000000045d057221 */ /* 0x004fe20000010000 */
[----:B------:R-:W-:-:S06]  /*b050*/  FADD.FTZ R9, R121, R8 ;  /* 0x0000000879097221 */ /* 0x000fcc0000010000 */
[----:B------:R-:W2:Y:S08]  /*b060*/  MUFU.EX2 R50, R50 ;  /* 0x0000003200327308 */ /* 0x000eb00000000800 */
[----:B------:R-:W4:Y:S01]  /*b070*/  MUFU.EX2 R10, R10 ;  /* 0x0000000a000a7308 */ /* 0x000f220000000800 */
[----:B---3--:R-:W-:Y:S01]  /*b080*/  FADD.FTZ R4, R120, R5 ;  /* 0x0000000578047221 */ /* 0x008fe20000010000 */
[----:B------:R-:W-:Y:S01]  /*b090*/  FADD.FTZ R8, R44, R9 ;  /* 0x000000092c087221 */ /* 0x000fe20000010000 */
[----:B------:R-:W-:-:S02]  /*b0a0*/  LOP3.LUT R19, R19, 0xfffffff7, RZ, 0xc0, !PT ;  /* 0xfffffff713137812 */ /* 0x000fc400078ec0ff */
[----:B0-----:R-:W-:Y:S01]  /*b0b0*/  FADD.FTZ R5, R55, R4 ;  /* 0x0000000437057221 */ /* 0x001fe20000010000 */
[----:B------:R-:W-:Y:S01]  /*b0c0*/  FADD.FTZ R9, R123, R8 ;  /* 0x000000087b097221 */ /* 0x000fe20000010000 */
[----:B------:R-:W-:Y:S02]  /*b0d0*/  F2FP.F16.F32.PACK_AB R120, R120, R93 ;  /* 0x0000005d7878723e */ /* 0x000fe400000000ff */
[----:B------:R-:W-:Y:S02]  /*b0e0*/  CS2R R118, SRZ ;  /* 0x0000000000767805 */ /* 0x000fe4000001ff00 */
[----:B------:R-:W-:Y:S01]  /*b0f0*/  @P4 LOP3.LUT R19, R19, 0x8, RZ, 0xfc, !PT ;  /* 0x0000000813134812 */ /* 0x000fe200078efcff */
[----:B--2---:R-:W-:Y:S01]  /*b100*/  FADD.FTZ R5, R50, R5 ;  /* 0x0000000532057221 */ /* 0x004fe20000010000 */
[----:B------:R-:W-:Y:S02]  /*b110*/  F2FP.F16.F32.PACK_AB R151, R24, R151 ;  /* 0x000000971897723e */ /* 0x000fe400000000ff */
[----:B------:R-:W-:-:S02]  /*b120*/  CS2R R116, SRZ ;  /* 0x0000000000747805 */ /* 0x000fc4000001ff00 */
[----:B------:R-:W-:Y:S02]  /*b130*/  F2FP.F16.F32.PACK_AB R145, R26, R145 ;  /* 0x000000911a91723e */ /* 0x000fe400000000ff */
[----:B------:R-:W-:Y:S02]  /*b140*/  CS2R R114, SRZ ;  /* 0x0000000000727805 */ /* 0x000fe4000001ff00 */
[----:B------:R-:W-:Y:S02]  /*b150*/  F2FP.F16.F32.PACK_AB R147, R28, R147 ;  /* 0x000000931c93723e */ /* 0x000fe400000000ff */
[----:B------:R-:W-:Y:S02]  /*b160*/  CS2R R112, SRZ ;  /* 0x0000000000707805 */ /* 0x000fe4000001ff00 */
[----:B------:R-:W-:Y:S01]  /*b170*/  F2FP.F16.F32.PACK_AB R141, R30, R141 ;  /* 0x0000008d1e8d723e */ /* 0x000fe200000000ff */
[----:B----4-:R-:W-:Y:S01]  /*b180*/  FADD.FTZ R4, R10, R9 ;  /* 0x000000090a047221 */ /* 0x010fe20000010000 */
[----:B------:R-:W-:-:S02]  /*b190*/  F2FP.F16.F32.PACK_AB R143, R32, R143 ;  /* 0x0000008f208f723e */ /* 0x000fc400000000ff */
[----:B------:R-:W-:Y:S02]  /*b1a0*/  CS2R R110, SRZ ;  /* 0x00000000006e7805 */ /* 0x000fe4000001ff00 */
[----:B------:R-:W-:Y:S02]  /*b1b0*/  F2FP.F16.F32.PACK_AB R137, R46, R137 ;  /* 0x000000892e89723e */ /* 0x000fe400000000ff */
[----:B------:R-:W-:Y:S02]  /*b1c0*/  CS2R R108, SRZ ;  /* 0x00000000006c7805 */ /* 0x000fe4000001ff00 */
[----:B------:R-:W-:Y:S02]  /*b1d0*/  F2FP.F16.F32.PACK_AB R139, R48, R139 ;  /* 0x0000008b308b723e */ /* 0x000fe400000000ff */
[----:B------:R-:W-:Y:S02]  /*b1e0*/  CS2R R106, SRZ ;  /* 0x00000000006a7805 */ /* 0x000fe4000001ff00 */
        /* <DEDUP_REMOVED lines=29> */
[----:B-1----:R-:W-:Y:S06]  /*b3c0*/  @!P1 BRA `(.L_x_2771) ;  /* 0x0000002800789947 */ /* 0x002fec0003800000 */
[----:B------:R-:W-:Y:S01]  /*b3d0*/  IMAD.MOV.U32 R10, RZ, RZ, R3 ;  /* 0x000000ffff0a7224 */ /* 0x000fe200078e0003 */
[----:B------:R-:W-:Y:S01]  /*b3e0*/  MOV R7, R156 ;  /* 0x0000009c00077202 */ /* 0x000fe20000000f00 */
[----:B------:R-:W-:Y:S02]  /*b3f0*/  IMAD.MOV.U32 R11, RZ, RZ, R6 ;  /* 0x000000ffff0b7224 */ /* 0x000fe400078e0006 */
[----:B------:R-:W-:Y:S02]  /*b400*/  IMAD.MOV.U32 R13, RZ, RZ, R23 ;  /* 0x000000ffff0d7224 */ /* 0x000fe400078e0017 */
[----:B------:R-:W-:-:S07]  /*b410*/  IMAD.MOV.U32 R119, RZ, RZ, RZ ;  /* 0x000000ffff777224 */ /* 0x000fce00078e00ff */
.L_x_2783:
        /* <DEDUP_REMOVED lines=9> */
.L_x_2773:
        /* <DEDUP_REMOVED lines=8> */
.L_x_2774:
[----:B------:R-:W-:Y:S04]  /*b530*/  BSSY B0, `(.L_x_2772) ;  /* 0x0000004000007945 */ /* 0x000fe80003800000 */
[----:B-1----:R-:W-:Y:S05]  /*b540*/  @P2 BRA `(.L_x_2775) ;  /* 0x0000000000082947 */ /* 0x002fea0003800000 */
[----:B------:R-:W1:Y:S02]  /*b550*/  SYNCS.PHASECHK.TRANS64.TRYWAIT P2, [R3+URZ+0x16830], R0 ;  /* 0x01683000030075a7 */ /* 0x000e64000804017f */
[----:B-1----:R-:W-:Y:S05]  /*b560*/  @!P2 BRA `(.L_x_2776) ;  /* 0x000001000074a947 */ /* 0x002fea0003800000 */
.L_x_2775:
[----:B------:R-:W-:Y:S05]  /*b570*/  BSYNC B0 ;  /* 0x0000000000007941 */ /* 0x000fea0003800000 */
.L_x_2772:
[----:B------:R-:W2:Y:S04]  /*b580*/  LDL R6, [R1+0x24] ;  /* 0x0000240001067983 */ /* 0x000ea80000100800 */
[----:B------:R3:W-:Y:S01]  /*b590*/  STL [R1+0x70], R2 ;  /* 0x0000700201007387 */ /* 0x0007e20000100800 */
[----:B01----:R-:W0:Y:S03]  /*b5a0*/  S2R R0, SR_TID.X ;  /* 0x0000000000007919 */ /* 0x003e260000002100 */
[----:B---3--:R-:W3:Y:S01]  /*b5b0*/  LDL.64 R2, [R1+0x18] ;  /* 0x0000180001027983 */ /* 0x008ee20000100a00 */
[----:B------:R-:W-:Y:S01]  /*b5c0*/  VIADD R23, R13, 0x1 ;  /* 0x000000010d177836 */ /* 0x000fe20000000000 */
[----:B------:R-:W-:Y:S05]  /*b5d0*/  WARPSYNC.ALL ;  /* 0x0000000000007948 */ /* 0x000fea0003800000 */
[C---:B------:R-:W-:Y:S01]  /*b5e0*/  ISETP.NE.AND P2, PT, R23.reuse, 0x2, PT ;  /* 0x000000021700780c */ /* 0x040fe20003f45270 */
        /* <DEDUP_REMOVED lines=9> */
[----:B0-----:R-:W-:-:S04]  /*b680*/  SHF.R.U32.HI R0, RZ, 0x7, R0 ;  /* 0x00000007ff007819 */ /* 0x001fc80000011600 */
[----:B------:R-:W-:Y:S02]  /*b690*/  IADD3 R0, R0, 0x8, RZ ;  /* 0x0000000800007810 */ /* 0x000fe40007ffe0ff */
[----:B------:R-:W-:-:S03]  /*b6a0*/  R2UR UR19, R27 ;  /* 0x000000001b1372ca */ /* 0x000fc600000e0000 */
        /* <DEDUP_REMOVED lines=32> */
.L_x_2778:
[----:B------:R-:W-:Y:S02]  /*b8b0*/  SHF.L.U32 R0, R7, 0x1f, RZ ;  /* 0x0000001f07007819 */ /* 0x000fe400000006ff */
[----:B-----5:R-:W-:-:S04]  /*b8c0*/  LEA R3, R13, R2, 0x3 ;  /* 0x000000020d037211 */ /* 0x020fc800078e18ff */
[----:B------:R0:W1:Y:S01]  /*b8d0*/  SYNCS.PHASECHK.TRANS64.TRYWAIT P1, [R3+URZ+0x16850], R0 ;  /* 0x01685000030075a7 */ /* 0x000062000802017f */
[----:B------:R-:W-:Y:S05]  /*b8e0*/  @!P0 BRA `(.L_x_2779) ;  /* 0x0000000000048947 */ /* 0x000fea0003800000 */
[----:B------:R-:W-:Y:S01]  /*b8f0*/  BPT.TRAP 0x1 ;  /* 0x000000040000795c */ /* 0x000fe20000300000 */
.L_x_2779:
[----:B-1----:R-:W-:Y:S05]  /*b900*/  @P1 BRA `(.L_x_2777) ;  /* 0x0000000000081947 */ /* 0x002fea0003800000 */
[----:B------:R-:W1:Y:S02]  /*b910*/  SYNCS.PHASECHK.TRANS64.TRYWAIT P1, [R3+URZ+0x16850], R0 ;  /* 0x01685000030075a7 */ /* 0x000e64000802017f */
[----:B-1----:R-:W-:Y:S05]  /*b920*/  @!P1 BRA `(.L_x_2780) ;  /* 0x000000fc00989947 */ /* 0x002fea0003800000 */
.L_x_2777:
        /* <DEDUP_REMOVED lines=16> */
[----:B------:R-:W-:Y:S02]  /*ba30*/  R2UR UR7, R9 ;  /* 0x00000000090772ca */ /* 0x000fe400000e0000 */
[----:B------:R-:W-:Y:S02]  /*ba40*/  MOV R9, 0x40000040 ;  /* 0x4000004000097802 */ /* 0x000fe40000000f00 */
        /* <DEDUP_REMOVED lines=50> */
.L_x_2781:
[----:B------:R-:W2:Y:S01]  /*bd70*/  LDL R120, [R1+0x2c] ;  /* 0x00002c0001787983 */ /* 0x000ea20000100800 */
[----:B0-----:R-:W0:Y:S03]  /*bd80*/  LDC R0, c[0x0][0x448] ;  /* 0x00011200ff007b82 */ /* 0x001e260000000800 */
[----:B------:R-:W2:Y:S04]  /*bd90*/  LDL R3, [R1+0x4c] ;  /* 0x00004c0001037983 */ /* 0x000ea80000100800 */
[----:B------:R-:W3:Y:S04]  /*bda0*/  LDL R9, [R1+0x34] ;  /* 0x0000340001097983 */ /* 0x000ee80000100800 */
[----:B------:R-:W3:Y:S04]  /*bdb0*/  LDL R8, [R1+0x28] ;  /* 0x0000280001087983 */ /* 0x000ee80000100800 */
[----:B------:R-:W4:Y:S01]  /*bdc0*/  LDL R7, [R1+0xc] ;  /* 0x00000c0001077983 */ /* 0x000f220000100800 */
[----:B------:R-:W-:-:S04]  /*bdd0*/  LOP3.LUT R19, R19, 0xffffffdf, RZ, 0xc0, !PT ;  /* 0xffffffdf13137812 */ /* 0x000fc800078ec0ff */
[----:B------:R-:W-:Y:S02]  /*bde0*/  @P0 LOP3.LUT R19, R19, 0x20, RZ, 0xfc, !PT ;  /* 0x0000002013130812 */ /* 0x000fe400078efcff */
[----:B0-----:R-:W-:Y:S02]  /*bdf0*/  ISETP.NE.AND P1, PT, R0, 0x1, PT ;  /* 0x000000010000780c */ /* 0x001fe40003f25270 */
[----:B------:R-:W-:-:S11]  /*be00*/  LOP3.LUT R19, R19, 0xffffffbf, RZ, 0xc0, !PT ;  /* 0xffffffbf13137812 */ /* 0x000fd600078ec0ff */
[----:B------:R-:W0:Y:S08]  /*be10*/  @P1 LDC R6, c[0x0][0x44c] ;  /* 0x00011300ff061b82 */ /* 0x000e300000000800 */
[----:B------:R-:W1:Y:S01]  /*be20*/  @P1 LDC R0, c[0x0][0x450] ;  /* 0x00011400ff001b82 */ /* 0x000e620000000800 */
[----:B--2---:R-:W-:Y:S02]  /*be30*/  IMAD.IADD R3, R3, 0x1, R120 ;  /* 0x0000000103037824 */ /* 0x004fe400078e0278 */
[----:B------:R-:W2:Y:S02]  /*be40*/  S2R R120, SR_CgaCtaId ;  /* 0x0000000000787919 */ /* 0x000ea40000008800 */
[----:B0-----:R-:W-:-:S05]  /*be50*/  @P1 IMAD.HI.U32 R6, R3, R6, RZ ;  /* 0x0000000603061227 */ /* 0x001fca00078e00ff */
[----:B-1----:R-:W-:Y:S01]  /*be60*/  @P1 SHF.R.U32.HI R3, RZ, R0, R6 ;  /* 0x00000000ff031219 */ /* 0x002fe20000011606 */
[----:B------:R-:W-:-:S04]  /*be70*/  IMAD.MOV.U32 R6, RZ, RZ, -0x80 ;  /* 0xffffff80ff067424 */ /* 0x000fc800078e00ff */
[----:B------:R-:W0:Y:S01]  /*be80*/  SHFL.IDX PT, R0, R3, RZ, 0x1c1f ;  /* 0x001c1fff03007589 */ /* 0x000e2200000e0000 */
[----:B------:R-:W-:-:S03]  /*be90*/  IMAD R6, R12, R6, 0x1 ;  /* 0x000000010c067424 */ /* 0x000fc600078e0206 */
[----:B------:R-:W1:Y:S02]  /*bea0*/  SHFL.IDX PT, R3, R3, 0x1, 0x1c1f ;  /* 0x003c1f0003037f89 */ /* 0x000e6400000e0000 */
[----:B---3--:R-:W-:-:S04]  /*beb0*/  IADD3 R6, R8, R6, -R9 ;  /* 0x0000000608067210 */ /* 0x008fc80007ffe809 */
[----:B----4-:R-:W-:-:S05]  /*bec0*/  IADD3 R6, R6, -R7, RZ ;  /* 0x8000000706067210 */ /* 0x010fca0007ffe0ff */
[C---:B0-----:R-:W-:Y:S02]  /*bed0*/  IMAD.IADD R0, R6.reuse, 0x1, R0 ;  /* 0x0000000106007824 */ /* 0x041fe400078e0200 */
[----:B-1----:R-:W-:-:S03]  /*bee0*/  IMAD.IADD R3, R6, 0x1, R3 ;  /* 0x0000000106037824 */ /* 0x002fc600078e0203 */
[C---:B------:R-:W-:Y:S02]  /*bef0*/  ISETP.GT.AND P4, PT, R0.reuse, RZ, PT ;  /* 0x000000ff0000720c */ /* 0x040fe40003f84270 */
[C---:B------:R-:W-:Y:S02]  /*bf00*/  ISETP.GT.AND P3, PT, R0.reuse, 0x1, PT ;  /* 0x000000010000780c */ /* 0x040fe40003f64270 */
[C---:B------:R-:W-:Y:S02]  /*bf10*/  ISETP.GT.AND P2, PT, R0.reuse, 0x8, PT ;  /* 0x000000080000780c */ /* 0x040fe40003f44270 */
[----:B------:R-:W-:Y:S02]  /*bf20*/  ISETP.GT.AND P1, PT, R0, 0x9, PT ;  /* 0x000000090000780c */ /* 0x000fe40003f24270 */
[----:B------:R-:W-:Y:S02]  /*bf30*/  FSEL R24, R24, -INF , P4 ;  /* 0xff80000018187808 */ /* 0x000fe40002000000 */
[----:B------:R-:W-:-:S02]  /*bf40*/  FSEL R25, R25, -INF , P3 ;  /* 0xff80000019197808 */ /* 0x000fc40001800000 */
[----:B------:R-:W-:Y:S02]  /*bf50*/  FSEL R28, R28, -INF , P2 ;  /* 0xff8000001c1c7808 */ /* 0x000fe40001000000 */
[----:B------:R-:W-:Y:S02]  /*bf60*/  FSEL R29, R29, -INF , P1 ;  /* 0xff8000001d1d7808 */ /* 0x000fe40000800000 */
[C---:B------:R-:W-:Y:S02]  /*bf70*/  ISETP.GT.AND P4, PT, R0.reuse, 0x10, PT ;  /* 0x000000100000780c */ /* 0x040fe40003f84270 */
[C---:B------:R-:W-:Y:S02]  /*bf80*/  ISETP.GT.AND P3, PT, R0.reuse, 0x11, PT ;  /* 0x000000110000780c */ /* 0x040fe40003f64270 */
[C---:B------:R-:W-:Y:S02]  /*bf90*/  ISETP.GT.AND P2, PT, R0.reuse, 0x18, PT ;  /* 0x000000180000780c */ /* 0x040fe40003f44270 */
[----:B------:R-:W-:-:S02]  /*bfa0*/  ISETP.GT.AND P1, PT, R0, 0x19, PT ;  /* 0x000000190000780c */ /* 0x000fc40003f24270 */
[----:B------:R-:W-:Y:S02]  /*bfb0*/  FSEL R32, R32, -INF , P4 ;  /* 0xff80000020207808 */ /* 0x000fe40002000000 */
[----:B------:R-:W-:Y:S02]  /*bfc0*/  FSEL R33, R33, -INF , P3 ;  /* 0xff80000021217808 */ /* 0x000fe40001800000 */
[----:B------:R-:W-:Y:S02]  /*bfd0*/  FSEL R36, R36, -INF , P2 ;  /* 0xff80000024247808 */ /* 0x000fe40001000000 */
[----:B------:R-:W-:Y:S02]  /*bfe0*/  FSEL R37, R37, -INF , P1 ;  /* 0xff80000025257808 */ /* 0x000fe40000800000 */
[C---:B------:R-:W-:Y:S02]  /*bff0*/  ISETP.GT.AND P4, PT, R0.reuse, 0x20, PT ;  /* 0x000000200000780c */ /* 0x040fe40003f84270 */
[----:B------:R-:W-:-:S02]  /*c000*/  ISETP.GT.AND P3, PT, R0, 0x21, PT ;  /* 0x000000210000780c */ /* 0x000fc40003f64270 */
[C---:B------:R-:W-:Y:S02]  /*c010*/  ISETP.GT.AND P2, PT, R0.reuse, 0x28, PT ;  /* 0x000000280000780c */ /* 0x040fe40003f44270 */
[----:B------:R-:W-:Y:S02]  /*c020*/  ISETP.GT.AND P1, PT, R0, 0x29, PT ;  /* 0x000000290000780c */ /* 0x000fe40003f24270 */
[----:B------:R-:W-:Y:S02]  /*c030*/  FSEL R40, R40, -INF , P4 ;  /* 0xff80000028287808 */ /* 0x000fe40002000000 */
[----:B------:R-:W-:Y:S02]  /*c040*/  FSEL R41, R41, -INF , P3 ;  /* 0xff80000029297808 */ /* 0x000fe40001800000 */
[----:B------:R-:W-:Y:S02]  /*c050*/  FSEL R44, R44, -INF , P2 ;  /* 0xff8000002c2c7808 */ /* 0x000fe40001000000 */
[----:B------:R-:W-:-:S02]  /*c060*/  FSEL R45, R45, -INF , P1 ;  /* 0xff8000002d2d7808 */ /* 0x000fc40000800000 */
[C---:B------:R-:W-:Y:S02]  /*c070*/  ISETP.GT.AND P4, PT, R0.reuse, 0x30, PT ;  /* 0x000000300000780c */ /* 0x040fe40003f84270 */
        /* <DEDUP_REMOVED lines=35> */
[----:B------:R-:W-:Y:S02]  /*c2b0*/  FMNMX.FTZ R0, R24, R11, !PT ;  /* 0x0000000b18007209 */ /* 0x000fe40007810000 */
[----:B------:R-:W-:Y:S02]  /*c2c0*/  FSEL R80, R80, -INF , P4 ;  /* 0xff80000050507808 */ /* 0x000fe40002000000 */
[----:B------:R-:W-:Y:S02]  /*c2d0*/  FMNMX.FTZ R0, R25, R0, !PT ;  /* 0x0000000019007209 */ /* 0x000fe40007810000 */
[----:B------:R-:W-:Y:S02]  /*c2e0*/  FSEL R81, R81, -INF , P3 ;  /* 0xff80000051517808 */ /* 0x000fe40001800000 */
[----:B------:R-:W-:Y:S02]  /*c2f0*/  FMNMX.FTZ R0, R28, R0, !PT ;  /* 0x000000001c007209 */ /* 0x000fe40007810000 */
[----:B------:R-:W-:-:S02]  /*c300*/  FSEL R84, R84, -INF , P2 ;  /* 0xff80000054547808 */ /* 0x000fc40001000000 */
[----:B------:R-:W-:Y:S02]  /*c310*/  FMNMX.FTZ R0, R29, R0, !PT ;  /* 0x000000001d007209 */ /* 0x000fe40007810000 */
[----:B------:R-:W-:Y:S02]  /*c320*/  FSEL R85, R85, -INF , P1 ;  /* 0xff80000055557808 */ /* 0x000fe40000800000 */
[----:B------:R-:W-:Y:S02]  /*c330*/  FMNMX.FTZ R0, R32, R0, !PT ;  /* 0x0000000020007209 */ /* 0x000fe40007810000 */
[----:B------:R-:W-:Y:S02]  /*c340*/  ISETP.GT.AND P4, PT, R3, RZ, PT ;  /* 0x000000ff0300720c */ /* 0x000fe40003f84270 */
[----:B------:R-:W-:Y:S02]  /*c350*/  FMNMX.FTZ R0, R33, R0, !PT ;  /* 0x0000000021007209 */ /* 0x000fe40007810000 */
[----:B------:R-:W-:-:S02]  /*c360*/  ISETP.GT.AND P3, PT, R3, 0x1, PT ;  /* 0x000000010300780c */ /* 0x000fc40003f64270 */
[----:B------:R-:W-:Y:S02]  /*c370*/  FMNMX.FTZ R0, R36, R0, !PT ;  /* 0x0000000024007209 */ /* 0x000fe40007810000 */
[----:B------:R-:W-:Y:S02]  /*c380*/  ISETP.GT.AND P2, PT, R3, 0x8, PT ;  /* 0x000000080300780c */ /* 0x000fe40003f44270 */
[----:B------:R-:W-:Y:S02]  /*c390*/  FMNMX.FTZ R0, R37, R0, !PT ;  /* 0x0000000025007209 */ /* 0x000fe40007810000 */
[----:B------:R-:W-:Y:S02]  /*c3a0*/  ISETP.GT.AND P1, PT, R3, 0x9, PT ;  /* 0x000000090300780c */ /* 0x000fe40003f24270 */
[----:B------:R-:W-:Y:S02]  /*c3b0*/  FMNMX.FTZ R0, R40, R0, !PT ;  /* 0x0000000028007209 */ /* 0x000fe40007810000 */
[----:B------:R-:W-:-:S02]  /*c3c0*/  FSEL R26, R26, -INF , P4 ;  /* 0xff8000001a1a7808 */ /* 0x000fc40002000000 */
[----:B------:R-:W-:Y:S02]  /*c3d0*/  FMNMX.FTZ R0, R41, R0, !PT ;  /* 0x0000000029007209 */ /* 0x000fe40007810000 */
[----:B------:R-:W-:Y:S02]  /*c3e0*/  FSEL R27, R27, -INF , P3 ;  /* 0xff8000001b1b7808 */ /* 0x000fe40001800000 */
[----:B------:R-:W-:Y:S02]  /*c3f0*/  FMNMX.FTZ R0, R44, R0, !PT ;  /* 0x000000002c007209 */ /* 0x000fe40007810000 */
[----:B------:R-:W-:Y:S02]  /*c400*/  FSEL R30, R30, -INF , P2 ;  /* 0xff8000001e1e7808 */ /* 0x000fe40001000000 */
[----:B------:R-:W-:Y:S02]  /*c410*/  FMNMX.FTZ R0, R45, R0, !PT ;  /* 0x000000002d007209 */ /* 0x000fe40007810000 */
[----:B------:R-:W-:-:S02]  /*c420*/  FSEL R31, R31, -INF , P1 ;  /* 0xff8000001f1f7808 */ /* 0x000fc40000800000 */
[----:B------:R-:W-:Y:S02]  /*c430*/  FMNMX.FTZ R0, R48, R0, !PT ;  /* 0x0000000030007209 */ /* 0x000fe40007810000 */
[----:B------:R-:W-:Y:S02]  /*c440*/  ISETP.GT.AND P4, PT, R3, 0x10, PT ;  /* 0x000000100300780c */ /* 0x000fe40003f84270 */
[----:B------:R-:W-:Y:S02]  /*c450*/  FMNMX.FTZ R0, R49, R0, !PT ;  /* 0x0000000031007209 */ /* 0x000fe40007810000 */
[C---:B------:R-:W-:Y:S02]  /*c460*/  ISETP.GT.AND P3, PT, R3.reuse, 0x11, PT ;  /* 0x000000110300780c */ /* 0x040fe40003f64270 */
[----:B------:R-:W-:Y:S02]  /*c470*/  FMNMX.FTZ R0, R52, R0, !PT ;  /* 0x0000000034007209 */ /* 0x000fe40007810000 */
[----:B------:R-:W-:-:S02]  /*c480*/  ISETP.GT.AND P2, PT, R3, 0x18, PT ;  /* 0x000000180300780c */ /* 0x000fc40003f44270 */
[----:B------:R-:W-:Y:S02]  /*c490*/  FMNMX.FTZ R0, R53, R0, !PT ;  /* 0x0000000035007209 */ /* 0x000fe40007810000 */
[----:B------:R-:W-:Y:S02]  /*c4a0*/  ISETP.GT.AND P1, PT, R3, 0x19, PT ;  /* 0x000000190300780c */ /* 0x000fe40003f24270 */
[----:B------:R-:W-:Y:S02]  /*c4b0*/  FMNMX.FTZ R0, R56, R0, !PT ;  /* 0x0000000038007209 */ /* 0x000fe40007810000 */
[----:B------:R-:W-:Y:S02]  /*c4c0*/  FSEL R34, R34, -INF , P4 ;  /* 0xff80000022227808 */ /* 0x000fe40002000000 */
[----:B------:R-:W-:Y:S02]  /*c4d0*/  FMNMX.FTZ R0, R57, R0, !PT ;  /* 0x0000000039007209 */ /* 0x000fe40007810000 */
[----:B------:R-:W-:-:S02]  /*c4e0*/  FSEL R35, R35, -INF , P3 ;  /* 0xff80000023237808 */ /* 0x000fc40001800000 */
[----:B------:R-:W-:Y:S02]  /*c4f0*/  FMNMX.FTZ R0, R60, R0, !PT ;  /* 0x000000003c007209 */ /* 0x000fe40007810000 */
[----:B------:R-:W-:Y:S02]  /*c500*/  FSEL R38, R38, -INF , P2 ;  /* 0xff80000026267808 */ /* 0x000fe40001000000 */
[----:B------:R-:W-:Y:S02]  /*c510*/  FMNMX.FTZ R0, R61, R0, !PT ;  /* 0x000000003d007209 */ /* 0x000fe40007810000 */
[----:B------:R-:W-:Y:S02]  /*c520*/  FSEL R39, R39, -INF , P1 ;  /* 0xff80000027277808 */ /* 0x000fe40000800000 */
[----:B------:R-:W-:Y:S02]  /*c530*/  FMNMX.FTZ R0, R64, R0, !PT ;  /* 0x0000000040007209 */ /* 0x000fe40007810000 */
[----:B------:R-:W-:-:S02]  /*c540*/  ISETP.GT.AND P4, PT, R3, 0x20, PT ;  /* 0x000000200300780c */ /* 0x000fc40003f84270 */
[----:B------:R-:W-:Y:S02]  /*c550*/  FMNMX.FTZ R0, R65, R0, !PT ;  /* 0x0000000041007209 */ /* 0x000fe40007810000 */
[C---:B------:R-:W-:Y:S02]  /*c560*/  ISETP.GT.AND P3, PT, R3.reuse, 0x21, PT ;  /* 0x000000210300780c */ /* 0x040fe40003f64270 */
[----:B------:R-:W-:Y:S02]  /*c570*/  FMNMX.FTZ R0, R68, R0, !PT ;  /* 0x0000000044007209 */ /* 0x000fe40007810000 */
[----:B------:R-:W-:Y:S02]  /*c580*/  ISETP.GT.AND P2, PT, R3, 0x28, PT ;  /* 0x000000280300780c */ /* 0x000fe40003f44270 */
[----:B------:R-:W-:Y:S02]  /*c590*/  FMNMX.FTZ R0, R69, R0, !PT ;  /* 0x0000000045007209 */ /* 0x000fe40007810000 */
        /* <DEDUP_REMOVED lines=10> */
[----:B------:R-:W-:Y:S02]  /*c640*/  ISETP.GT.AND P4, PT, R3, 0x30, PT ;  /* 0x000000300300780c */ /* 0x000fe40003f84270 */
[----:B------:R-:W-:Y:S02]  /*c650*/  FMNMX.FTZ R0, R81, R0, !PT ;  /* 0x0000000051007209 */ /* 0x000fe40007810000 */
[----:B------:R-:W-:-:S02]  /*c660*/  ISETP.GT.AND P3, PT, R3, 0x31, PT ;  /* 0x000000310300780c */ /* 0x000fc40003f64270 */
[----:B------:R-:W-:Y:S02]  /*c670*/  FMNMX.FTZ R0, R84, R0, !PT ;  /* 0x0000000054007209 */ /* 0x000fe40007810000 */
[----:B------:R-:W-:Y:S02]  /*c680*/  ISETP.GT.AND P2, PT, R3, 0x38, PT ;  /* 0x000000380300780c */ /* 0x000fe40003f44270 */
[----:B------:R-:W-:Y:S02]  /*c690*/  FMNMX.FTZ R0, R85, R0, !PT ;  /* 0x0000000055007209 */ /* 0x000fe40007810000 */
[C---:B------:R-:W-:Y:S02]  /*c6a0*/  ISETP.GT.AND P1, PT, R3.reuse, 0x39, PT ;  /* 0x000000390300780c */ /* 0x040fe40003f24270 */
[----:B------:R-:W-:Y:S01]  /*c6b0*/  ISETP.GT.AND P0, PT, R3, 0x61, PT ;  /* 0x000000610300780c */ /* 0x000fe20003f04270 */
[----:B------:R-:W0:Y:S01]  /*c6c0*/  SHFL.BFLY PT, R6, R0, 0x2, 0x1f ;  /* 0x0c401f0000067f89 */ /* 0x000e2200000e0000 */
[----:B------:R-:W-:-:S02]  /*c6d0*/  FSEL R50, R50, -INF , P4 ;  /* 0xff80000032327808 */ /* 0x000fc40002000000 */
[----:B------:R-:W-:Y:S02]  /*c6e0*/  FSEL R51, R51, -INF , P3 ;  /* 0xff80000033337808 */ /* 0x000fe40001800000 */
[----:B------:R-:W-:Y:S02]  /*c6f0*/  FSEL R54, R54, -INF , P2 ;  /* 0xff80000036367808 */ /* 0x000fe40001000000 */
[----:B------:R-:W-:Y:S02]  /*c700*/  FSEL R55, R55, -INF , P1 ;  /* 0xff80000037377808 */ /* 0x000fe40000800000 */
[C---:B------:R-:W-:Y:S02]  /*c710*/  ISETP.GT.AND P4, PT, R3.reuse, 0x40, PT ;  /* 0x000000400300780c */ /* 0x040fe40003f84270 */
[C---:B------:R-:W-:Y:S02]  /*c720*/  ISETP.GT.AND P3, PT, R3.reuse, 0x41, PT ;  /* 0x000000410300780c */ /* 0x040fe40003f64270 */
[----:B------:R-:W-:-:S02]  /*c730*/  ISETP.GT.AND P2, PT, R3, 0x48, PT ;  /* 0x000000480300780c */ /* 0x000fc40003f44270 */
[----:B------:R-:W-:Y:S02]  /*c740*/  ISETP.GT.AND P1, PT, R3, 0x49, PT ;  /* 0x000000490300780c */ /* 0x000fe40003f24270 */
[----:B------:R-:W-:Y:S02]  /*c750*/  FSEL R58, R58, -INF , P4 ;  /* 0xff8000003a3a7808 */ /* 0x000fe40002000000 */
[----:B------:R-:W-:Y:S02]  /*c760*/  FSEL R59, R59, -INF , P3 ;  /* 0xff8000003b3b7808 */ /* 0x000fe40001800000 */
[----:B------:R-:W-:Y:S02]  /*c770*/  FSEL R62, R62, -INF , P2 ;  /* 0xff8000003e3e7808 */ /* 0x000fe40001000000 */
[----:B------:R-:W-:Y:S02]  /*c780*/  FSEL R63, R63, -INF , P1 ;  /* 0xff8000003f3f7808 */ /* 0x000fe40000800000 */
[----:B0-----:R-:W-:-:S02]  /*c790*/  FMNMX.FTZ R6, R0, R6, !PT ;  /* 0x0000000600067209 */ /* 0x001fc40007810000 */
[C---:B------:R-:W-:Y:S02]  /*c7a0*/  ISETP.GT.AND P4, PT, R3.reuse, 0x50, PT ;  /* 0x000000500300780c */ /* 0x040fe40003f84270 */
[C---:B------:R-:W-:Y:S01]  /*c7b0*/  ISETP.GT.AND P3, PT, R3.reuse, 0x51, PT ;  /* 0x000000510300780c */ /* 0x040fe20003f64270 */
[----:B------:R-:W0:Y:S01]  /*c7c0*/  SHFL.BFLY PT, R0, R6, 0x1, 0x1f ;  /* 0x0c201f0006007f89 */ /* 0x000e2200000e0000 */
[C---:B------:R-:W-:Y:S02]  /*c7d0*/  ISETP.GT.AND P2, PT, R3.reuse, 0x58, PT ;  /* 0x000000580300780c */ /* 0x040fe40003f44270 */
[----:B------:R-:W-:Y:S02]  /*c7e0*/  ISETP.GT.AND P1, PT, R3, 0x59, PT ;  /* 0x000000590300780c */ /* 0x000fe40003f24270 */
[----:B------:R-:W-:Y:S02]  /*c7f0*/  FSEL R66, R66, -INF , P4 ;  /* 0xff80000042427808 */ /* 0x000fe40002000000 */
[----:B------:R-:W-:-:S02]  /*c800*/  FSEL R67, R67, -INF , P3 ;  /* 0xff80000043437808 */ /* 0x000fc40001800000 */
[----:B------:R-:W-:Y:S02]  /*c810*/  @P0 LOP3.LUT R19, R19, 0x40, RZ, 0xfc, !PT ;  /* 0x0000004013130812 */ /* 0x000fe400078efcff */
[----:B------:R-:W-:Y:S02]  /*c820*/  FSEL R70, R70, -INF , P2 ;  /* 0xff80000046467808 */ /* 0x000fe40001000000 */
[----:B------:R-:W-:Y:S02]  /*c830*/  FSEL R71, R71, -INF , P1 ;  /* 0xff80000047477808 */ /* 0x000fe40000800000 */
[C---:B------:R-:W-:Y:S02]  /*c840*/  ISETP.GT.AND P1, PT, R3.reuse, 0x69, PT ;  /* 0x000000690300780c */ /* 0x040fe40003f24270 */
[C---:B------:R-:W-:Y:S02]  /*c850*/  ISETP.GT.AND P2, PT, R3.reuse, 0x70, PT ;  /* 0x000000700300780c */ /* 0x040fe40003f44270 */
[----:B------:R-:W-:-:S02]  /*c860*/  ISETP.GT.AND P3, PT, R3, 0x71, PT ;  /* 0x000000710300780c */ /* 0x000fc40003f64270 */
[C---:B------:R-:W-:Y:S02]  /*c870*/  ISETP.GT.AND P4, PT, R3.reuse, 0x78, PT ;  /* 0x000000780300780c */ /* 0x040fe40003f84270 */
[C---:B------:R-:W-:Y:S02]  /*c880*/  ISETP.GT.AND P5, PT, R3.reuse, 0x79, PT ;  /* 0x000000790300780c */ /* 0x040fe40003fa4270 */
[----:B0-----:R-:W-:Y:S02]  /*c890*/  FMNMX.FTZ R6, R6, R0, !PT ;  /* 0x0000000006067209 */ /* 0x001fe40007810000 */
[----:B------:R-:W0:Y:S01]  /*c8a0*/  LDC R0, c[0x0][0x988] ;  /* 0x00026200ff007b82 */ /* 0x000e220000000800 */
[----:B------:R-:W-:Y:S02]  /*c8b0*/  ISETP.GT.AND P0, PT, R3, 0x60, PT ;  /* 0x000000600300780c */ /* 0x000fe40003f04270 */
[----:B------:R-:W-:Y:S02]  /*c8c0*/  FSETP.NEU.FTZ.AND P6, PT, R6, -INF , PT ;  /* 0xff8000000600780b */ /* 0x000fe40003fdd000 */
[----:B------:R-:W-:-:S02]  /*c8d0*/  FSEL R74, R74, -INF , P0 ;  /* 0xff8000004a4a7808 */ /* 0x000fc40000000000 */
[----:B------:R-:W-:Y:S02]  /*c8e0*/  FSEL R7, R6, RZ, P6 ;  /* 0x000000ff06077208 */ /* 0x000fe40003000000 */
[----:B------:R-:W-:Y:S02]  /*c8f0*/  LOP3.LUT P0, RZ, R19, 0x40, RZ, 0xc0, !PT ;  /* 0x0000004013ff7812 */ /* 0x000fe4000780c0ff */
[----:B------:R-:W-:Y:S01]  /*c900*/  FSEL R79, R79, -INF , P1 ;  /* 0xff8000004f4f7808 */ /* 0x000fe20000800000 */
[----:B------:R-:W-:Y:S01]  /*c910*/  FADD.FTZ R7, -R7, R11 ;  /* 0x0000000b07077221 */ /* 0x000fe20000010100 */
[----:B------:R-:W-:Y:S02]  /*c920*/  FSEL R75, R75, -INF , P0 ;  /* 0xff8000004b4b7808 */ /* 0x000fe40000000000 */
[----:B------:R-:W-:Y:S02]  /*c930*/  FSEL R82, R82, -INF , P2 ;  /* 0xff80000052527808 */ /* 0x000fe40001000000 */
[----:B------:R-:W-:-:S02]  /*c940*/  FSEL R83, R83, -INF , P3 ;  /* 0xff80000053537808 */ /* 0x000fc40001800000 */
[----:B------:R-:W-:Y:S02]  /*c950*/  FSEL R86, R86, -INF , P4 ;  /* 0xff80000056567808 */ /* 0x000fe40002000000 */
[----:B------:R-:W-:Y:S02]  /*c960*/  FSEL R87, R87, -INF , P5 ;  /* 0xff80000057577808 */ /* 0x000fe40002800000 */
[----:B------:R-:W-:Y:S01]  /*c970*/  LOP3.LUT P0, RZ, R19, 0x20, RZ, 0xc0, !PT ;  /* 0x0000002013ff7812 */ /* 0x000fe2000780c0ff */
[-C--:B0-----:R-:W-:Y:S01]  /*c980*/  FMUL.FTZ R9, R6, R0.reuse ;  /* 0x0000000006097220 */ /* 0x081fe20000410000 */
[----:B------:R-:W-:-:S04]  /*c990*/  FMUL.FTZ R7, R7, R0 ;  /* 0x0000000007077220 */ /* 0x000fc80000410000 */
[----:B------:R-:W-:Y:S02]  /*c9a0*/  FSEL R9, R9, RZ, P6 ;  /* 0x000000ff09097208 */ /* 0x000fe40003000000 */
[----:B------:R-:W-:Y:S01]  /*c9b0*/  ISETP.GT.AND P6, PT, R3, 0x68, PT ;  /* 0x000000680300780c */ /* 0x000fe20003fc4270 */
[----:B------:R-:W-:Y:S01]  /*c9c0*/  MUFU.EX2 R7, R7 ;  /* 0x0000000700077308 */ /* 0x000fe20000000800 */
[----:B------:R-:W-:Y:S01]  /*c9d0*/  FMNMX.FTZ R3, R26, R10, !PT ;  /* 0x0000000a1a037209 */ /* 0x000fe20007810000 */
[-CC-:B------:R-:W-:Y:S01]  /*c9e0*/  FFMA.FTZ R24, R24, R0.reuse, -R9.reuse ;  /* 0x0000000018187223 */ /* 0x180fe20000010809 */
[----:B------:R-:W-:Y:S01]  /*c9f0*/  FSEL R78, R78, -INF , P6 ;  /* 0xff8000004e4e7808 */ /* 0x000fe20003000000 */
[-CC-:B------:R-:W-:Y:S01]  /*ca00*/  FFMA.FTZ R25, R25, R0.reuse, -R9.reuse ;  /* 0x0000000019197223 */ /* 0x180fe20000010809 */
[----:B------:R-:W-:Y:S01]  /*ca10*/  FMNMX.FTZ R3, R27, R3, !PT ;  /* 0x000000031b037209 */ /* 0x000fe20007810000 */
[-CC-:B------:R-:W-:Y:S01]  /*ca20*/  FFMA.FTZ R28, R28, R0.reuse, -R9.reuse ;  /* 0x000000001c1c7223 */ /* 0x180fe20000010809 */
[-CC-:B------:R-:W-:Y:S01]  /*ca30*/  FFMA.FTZ R29, R29, R0.reuse, -R9.reuse ;  /* 0x000000001d1d7223 */ /* 0x180fe20000010809 */
[----:B------:R-:W0:Y:S01]  /*ca40*/  MUFU.EX2 R24, R24 ;  /* 0x0000001800187308 */ /* 0x000e220000000800 */
[----:B------:R-:W-:Y:S01]  /*ca50*/  FMNMX.FTZ R3, R30, R3, !PT ;  /* 0x000000031e037209 */ /* 0x000fe20007810000 */
[-CC-:B------:R-:W-:Y:S01]  /*ca60*/  FFMA.FTZ R32, R32, R0.reuse, -R9.reuse ;  /* 0x0000000020207223 */ /* 0x180fe20000010809 */
[-CC-:B------:R-:W-:Y:S01]  /*ca70*/  FFMA.FTZ R33, R33, R0.reuse, -R9.reuse ;  /* 0x0000000021217223 */ /* 0x180fe20000010809 */
[-CC-:B------:R-:W-:Y:S01]  /*ca80*/  FFMA.FTZ R36, R36, R0.reuse, -R9.reuse ;  /* 0x0000000024247223 */ /* 0x180fe20000010809 */
[----:B------:R-:W-:Y:S01]  /*ca90*/  FMNMX.FTZ R3, R31, R3, !PT ;  /* 0x000000031f037209 */ /* 0x000fe20007810000 */
[-CC-:B------:R-:W-:Y:S01]  /*caa0*/  FFMA.FTZ R37, R37, R0.reuse, -R9.reuse ;  /* 0x0000000025257223 */ /* 0x180fe20000010809 */
[-CC-:B------:R-:W-:Y:S01]  /*cab0*/  FFMA.FTZ R40, R40, R0.reuse, -R9.reuse ;  /* 0x0000000028287223 */ /* 0x180fe20000010809 */
[----:B------:R-:W1:Y:S01]  /*cac0*/  MUFU.EX2 R25, R25 ;  /* 0x0000001900197308 */ /* 0x000e620000000800 */
[----:B------:R-:W-:Y:S01]  /*cad0*/  FMNMX.FTZ R3, R34, R3, !PT ;  /* 0x0000000322037209 */ /* 0x000fe20007810000 */
[-CC-:B------:R-:W-:Y:S01]  /*cae0*/  FFMA.FTZ R41, R41, R0.reuse, -R9.reuse ;  /* 0x0000000029297223 */ /* 0x180fe20000010809 */
[-CC-:B------:R-:W-:Y:S01]  /*caf0*/  FFMA.FTZ R44, R44, R0.reuse, -R9.reuse ;  /* 0x000000002c2c7223 */ /* 0x180fe20000010809 */
[-CC-:B------:R-:W-:Y:S01]  /*cb00*/  FFMA.FTZ R45, R45, R0.reuse, -R9.reuse ;  /* 0x000000002d2d7223 */ /* 0x180fe20000010809 */
[----:B------:R-:W-:Y:S01]  /*cb10*/  FMNMX.FTZ R3, R35, R3, !PT ;  /* 0x0000000323037209 */ /* 0x000fe20007810000 */
[-CC-:B------:R-:W-:Y:S01]  /*cb20*/  FFMA.FTZ R48, R48, R0.reuse, -R9.reuse ;  /* 0x0000000030307223 */ /* 0x180fe20000010809 */
[-CC-:B------:R-:W-:Y:S01]  /*cb30*/  FFMA.FTZ R49, R49, R0.reuse, -R9.reuse ;  /* 0x0000000031317223 */ /* 0x180fe20000010809 */
[----:B------:R-:W-:Y:S01]  /*cb40*/  MUFU.EX2 R28, R28 ;  /* 0x0000001c001c7308 */ /* 0x000fe20000000800 */
[----:B------:R-:W-:Y:S01]  /*cb50*/  FMNMX.FTZ R3, R38, R3, !PT ;  /* 0x0000000326037209 */ /* 0x000fe20007810000 */
[----:B0-----:R-:W-:Y:S01]  /*cb60*/  FFMA.FTZ R5, R7, R5, R24 ;  /* 0x0000000507057223 */ /* 0x001fe20000010018 */
[-CC-:B------:R-:W-:Y:S01]  /*cb70*/  FFMA.FTZ R52, R52, R0.reuse, -R9.reuse ;  /* 0x0000000034347223 */ /* 0x180fe20000010809 */
[-CC-:B------:R-:W-:Y:S01]  /*cb80*/  FFMA.FTZ R53, R53, R0.reuse, -R9.reuse ;  /* 0x0000000035357223 */ /* 0x180fe20000010809 */
[----:B------:R-:W-:Y:S01]  /*cb90*/  FMNMX.FTZ R3, R39, R3, !PT ;  /* 0x0000000327037209 */ /* 0x000fe20007810000 */
[-CC-:B------:R-:W-:Y:S01]  /*cba0*/  FFMA.FTZ R56, R56, R0.reuse, -R9.reuse ;  /* 0x0000000038387223 */ /* 0x180fe20000010809 */
[-C--:B------:R-:W-:Y:S01]  /*cbb0*/  FFMA.FTZ R57, R57, R0.reuse, -R9 ;  /* 0x0000000039397223 */ /* 0x080fe20000010809 */
[----:B------:R-:W-:Y:S01]  /*cbc0*/  MUFU.EX2 R29, R29 ;  /* 0x0000001d001d7308 */ /* 0x000fe20000000800 */
[----:B------:R-:W-:Y:S01]  /*cbd0*/  FMNMX.FTZ R3, R42, R3, !PT ;  /* 0x000000032a037209 */ /* 0x000fe20007810000 */
[----:B-1----:R-:W-:Y:S01]  /*cbe0*/  FADD.FTZ R5, R25, R5 ;  /* 0x0000000519057221 */ /* 0x002fe20000010000 */
[-CC-:B------:R-:W-:Y:S01]  /*cbf0*/  FFMA.FTZ R60, R60, R0.reuse, -R9.reuse ;  /* 0x000000003c3c7223 */ /* 0x180fe20000010809 */
[-CC-:B------:R-:W-:Y:S01]  /*cc00*/  FFMA.FTZ R61, R61, R0.reuse, -R9.reuse ;  /* 0x000000003d3d7223 */ /* 0x180fe20000010809 */
[----:B------:R-:W-:Y:S01]  /*cc10*/  FMNMX.FTZ R3, R43, R3, !PT ;  /* 0x000000032b037209 */ /* 0x000fe20007810000 */
[-CC-:B------:R-:W-:Y:S01]  /*cc20*/  FFMA.FTZ R64, R64, R0.reuse, -R9.reuse ;  /* 0x0000000040407223 */ /* 0x180fe20000010809 */
[-CC-:B------:R-:W-:Y:S01]  /*cc30*/  FFMA.FTZ R65, R65, R0.reuse, -R9.reuse ;  /* 0x0000000041417223 */ /* 0x180fe20000010809 */
[----:B------:R-:W-:Y:S01]  /*cc40*/  MUFU.EX2 R32, R32 ;  /* 0x0000002000207308 */ /* 0x000fe20000000800 */
        /* <DEDUP_REMOVED lines=14> */
[----:B------:R-:W-:Y:S01]  /*cd30*/  FFMA.FTZ R9, R85, R0, -R9 ;  /* 0x0000000055097223 */ /* 0x000fe20000010809 */
        /* <DEDUP_REMOVED lines=40> */
[----:B------:R-:W-:-:S03]  /*cfc0*/  FMUL.FTZ R11, R3, R0 ;  /* 0x00000000030b7220 */ /* 0x000fc60000410000 */
[----:B------:R-:W-:-:S03]  /*cfd0*/  FSEL R8, R3, RZ, P1 ;  /* 0x000000ff03087208 */ /* 0x000fc60000800000 */
[----:B------:R-:W-:Y:S01]  /*cfe0*/  MUFU.EX2 R69, R69 ;  /* 0x0000004500457308 */ /* 0x000fe20000000800 */
[----:B------:R-:W-:Y:S01]  /*cff0*/  FSEL R11, R11, RZ, P1 ;  /* 0x000000ff0b0b7208 */ /* 0x000fe20000800000 */
[----:B------:R-:W-:Y:S01]  /*d000*/  FADD.FTZ R8, -R8, R10 ;  /* 0x0000000a08087221 */ /* 0x000fe20000010100 */
[----:B------:R-:W-:-:S03]  /*d010*/  IMAD R10, R23, 0x8, R2 ;  /* 0x00000008170a7824 */ /* 0x000fc600078e0202 */
[-CC-:B------:R-:W-:Y:S01]  /*d020*/  FFMA.FTZ R26, R26, R0.reuse, -R11.reuse ;  /* 0x000000001a1a7223 */ /* 0x180fe2000001080b */
[-CC-:B------:R-:W-:Y:S01]  /*d030*/  FFMA.FTZ R27, R27, R0.reuse, -R11.reuse ;  /* 0x000000001b1b7223 */ /* 0x180fe2000001080b */
[-C--:B------:R-:W-:Y:S01]  /*d040*/  FMUL.FTZ R8, R8, R0.reuse ;  /* 0x0000000008087220 */ /* 0x080fe20000410000 */
[-CC-:B------:R-:W-:Y:S01]  /*d050*/  FFMA.FTZ R30, R30, R0.reuse, -R11.reuse ;  /* 0x000000001e1e7223 */ /* 0x180fe2000001080b */
[-CC-:B------:R-:W-:Y:S01]  /*d060*/  FFMA.FTZ R31, R31, R0.reuse, -R11.reuse ;  /* 0x000000001f1f7223 */ /* 0x180fe2000001080b */
[-CC-:B------:R-:W-:Y:S01]  /*d070*/  FFMA.FTZ R34, R34, R0.reuse, -R11.reuse ;  /* 0x0000000022227223 */ /* 0x180fe2000001080b */
[----:B------:R-:W-:Y:S01]  /*d080*/  MUFU.EX2 R26, R26 ;  /* 0x0000001a001a7308 */ /* 0x000fe20000000800 */
[----:B------:R-:W-:Y:S02]  /*d090*/  VIADD R10, R10, 0x16840 ;  /* 0x000168400a0a7836 */ /* 0x000fe40000000000 */
[-CC-:B------:R-:W-:Y:S01]  /*d0a0*/  FFMA.FTZ R35, R35, R0.reuse, -R11.reuse ;  /* 0x0000000023237223 */ /* 0x180fe2000001080b */
[-CC-:B------:R-:W-:Y:S01]  /*d0b0*/  FFMA.FTZ R38, R38, R0.reuse, -R11.reuse ;  /* 0x0000000026267223 */ /* 0x180fe2000001080b */
[-CC-:B------:R-:W-:Y:S01]  /*d0c0*/  FFMA.FTZ R39, R39, R0.reuse, -R11.reuse ;  /* 0x0000000027277223 */ /* 0x180fe2000001080b */
[-CC-:B------:R-:W-:Y:S01]  /*d0d0*/  FFMA.FTZ R42, R42, R0.reuse, -R11.reuse ;  /* 0x000000002a2a7223 */ /* 0x180fe2000001080b */
[----:B--2---:R-:W-:Y:S01]  /*d0e0*/  PRMT R10, R120, 0x654, R10 ;  /* 0x00000654780a7816 */ /* 0x004fe2000000000a */
[-CC-:B------:R-:W-:Y:S01]  /*d0f0*/  FFMA.FTZ R43, R43, R0.reuse, -R11.reuse ;  /* 0x000000002b2b7223 */ /* 0x180fe2000001080b */
[----:B------:R-:W0:Y:S01]  /*d100*/  MUFU.EX2 R8, R8 ;  /* 0x0000000800087308 */ /* 0x000e220000000800 */
[-CC-:B------:R-:W-:Y:S01]  /*d110*/  FFMA.FTZ R46, R46, R0.reuse, -R11.reuse ;  /* 0x000000002e2e7223 */ /* 0x180fe2000001080b */
[----:B------:R1:W-:Y:S01]  /*d120*/  SYNCS.ARRIVE.TRANS64.RED.A1T0 RZ, [R10+URZ], RZ ;  /* 0x000000ff0aff79a7 */ /* 0x0003e2000810043f */
        /* <DEDUP_REMOVED lines=12> */
[--C-:B------:R-:W-:Y:S01]  /*d1f0*/  FFMA.FTZ R70, R70, R0, -R11.reuse ;  /* 0x0000000046467223 */ /* 0x100fe2000001080b */
[----:B------:R-:W2:Y:S01]  /*d200*/  MUFU.EX2 R30, R30 ;  /* 0x0000001e001e7308 */ /* 0x000ea20000000800 */
[----:B0-----:R-:W-:Y:S01]  /*d210*/  FFMA.FTZ R4, R8, R4, R26 ;  /* 0x0000000408047223 */ /* 0x001fe2000001001a */
[-CC-:B------:R-:W-:Y:S01]  /*d220*/  FFMA.FTZ R71, R71, R0.reuse, -R11.reuse ;  /* 0x0000000047477223 */ /* 0x180fe2000001080b */
[-CC-:B------:R-:W-:Y:S01]  /*d230*/  FFMA.FTZ R74, R74, R0.reuse, -R11.reuse ;  /* 0x000000004a4a7223 */ /* 0x180fe2000001080b */
[-CC-:B------:R-:W-:Y:S01]  /*d240*/  FFMA.FTZ R75, R75, R0.reuse, -R11.reuse ;  /* 0x000000004b4b7223 */ /* 0x180fe2000001080b */
[-CC-:B------:R-:W-:Y:S01]  /*d250*/  FFMA.FTZ R78, R78, R0.reuse, -R11.reuse ;  /* 0x000000004e4e7223 */ /* 0x180fe2000001080b */
[-CC-:B------:R-:W-:Y:S01]  /*d260*/  FFMA.FTZ R79, R79, R0.reuse, -R11.reuse ;  /* 0x000000004f4f7223 */ /* 0x180fe2000001080b */
[-C--:B------:R-:W-:Y:S01]  /*d270*/  FFMA.FTZ R82, R82, R0.reuse, -R11 ;  /* 0x0000000052527223 */ /* 0x080fe2000001080b */
[----:B------:R-:W0:Y:S01]  /*d280*/  MUFU.EX2 R31, R31 ;  /* 0x0000001f001f7308 */ /* 0x000e220000000800 */
[----:B-1----:R-:W-:Y:S01]  /*d290*/  FADD.FTZ R10, R27, R4 ;  /* 0x000000041b0a7221 */ /* 0x002fe20000010000 */
[----:B------:R-:W-:Y:S01]  /*d2a0*/  FADD.FTZ R4, R28, R5 ;  /* 0x000000051c047221 */ /* 0x000fe20000010000 */
[-CC-:B------:R-:W-:Y:S01]  /*d2b0*/  FFMA.FTZ R83, R83, R0.reuse, -R11.reuse ;  /* 0x0000000053537223 */ /* 0x180fe2000001080b */
[-CC-:B------:R-:W-:Y:S01]  /*d2c0*/  FFMA.FTZ R86, R86, R0.reuse, -R11.reuse ;  /* 0x0000000056567223 */ /* 0x180fe2000001080b */
[----:B------:R-:W-:Y:S01]  /*d2d0*/  FFMA.FTZ R11, R87, R0, -R11 ;  /* 0x00000000570b7223 */ /* 0x000fe2000001080b */
[----:B------:R-:W-:-:S02]  /*d2e0*/  FADD.FTZ R4, R29, R4 ;  /* 0x000000041d047221 */ /* 0x000fc40000010000 */
        /* <DEDUP_REMOVED lines=96> */
.L_x_2782:
[----:B------:R-:W-:Y:S02]  /*d8f0*/  IMAD R10, R13, 0x8, R2 ;  /* 0x000000080d0a7824 */ /* 0x000fe400078e0202 */
[----:B------:R-:W2:Y:S02]  /*d900*/  LDL R13, [R1+0x30] ;  /* 0x00003000010d7983 */ /* 0x000ea40000100800 */
[----:B------:R-:W-:-:S05]  /*d910*/  VIADD R10, R10, 0x16860 ;  /* 0x000168600a0a7836 */ /* 0x000fca0000000000 */
[----:B------:R-:W-:Y:S01]  /*d920*/  PRMT R10, R120, 0x654, R10 ;  /* 0x00000654780a7816 */ /* 0x000fe2000000000a */
[-C--:B------:R-:W-:Y:S01]  /*d930*/  FMUL.FTZ R88, R88, R7.reuse ;  /* 0x0000000758587220 */ /* 0x080fe20000410000 */
[----:B------:R-:W-:Y:S02]  /*d940*/  F2FP.F16.F32.PACK_AB R123, R11, R86 ;  /* 0x000000560b7b723e */ /* 0x000fe400000000ff */
        /* <DEDUP_REMOVED lines=49> */
[----:B0-----:R-:W-:Y:S01]  /*dc60*/  IMAD.MOV.U32 R10, RZ, RZ, R3 ;  /* 0x000000ffff0a7224 */ /* 0x001fe200078e0003 */
        /* <DEDUP_REMOVED lines=16> */
[C---:B--2---:R-:W-:Y:S01]  /*dd70*/  ISETP.GT.AND P1, PT, R12.reuse, R13, PT ;  /* 0x0000000d0c00720c */ /* 0x044fe20003f24270 */
[----:B------:R-:W-:Y:S01]  /*dd80*/  IMAD.MOV.U32 R13, RZ, RZ, R23 ;  /* 0x000000ffff0d7224 */ /* 0x000fe200078e0017 */
[----:B------:R-:W-:-:S11]  /*dd90*/  IADD3 R12, R12, -0x1, RZ ;  /* 0xffffffff0c0c7810 */ /* 0x000fd60007ffe0ff */
[----:B------:R-:W-:Y:S05]  /*dda0*/  @P1 BRA `(.L_x_2783) ;  /* 0xffffffd4009c1947 */ /* 0x000fea000383ffff */
.L_x_2771:
[----:B------:R-:W2:Y:S02]  /*ddb0*/  LDL R7, [R1+0x3c] ;  /* 0x00003c0001077983 */ /* 0x000ea40000100800 */
[----:B--2---:R-:W-:-:S13]  /*ddc0*/  ISETP.GE.AND P1, PT, R12, R7, PT ;  /* 0x000000070c00720c */ /* 0x004fda0003f26270 */
[----:B------:R-:W-:Y:S05]  /*ddd0*/  @!P1 BRA `(.L_x_2784) ;  /* 0x0000001c00e49947 */ /* 0x000fea0003800000 */
[----:B------:R-:W-:Y:S01]  /*dde0*/  IMAD.MOV.U32 R10, RZ, RZ, R3 ;  /* 0x000000ffff0a7224 */ /* 0x000fe200078e0003 */
[----:B------:R-:W-:Y:S01]  /*ddf0*/  MOV R7, R156 ;  /* 0x0000009c00077202 */ /* 0x000fe20000000f00 */
[----:B------:R-:W-:Y:S02]  /*de00*/  IMAD.MOV.U32 R11, RZ, RZ, R6 ;  /* 0x000000ffff0b7224 */ /* 0x000fe400078e0006 */
[----:B------:R-:W-:-:S07]  /*de10*/  IMAD.MOV.U32 R13, RZ, RZ, R23 ;  /* 0x000000ffff0d7224 */ /* 0x000fce00078e0017 */
.L_x_2796:
        /* <DEDUP_REMOVED lines=11> */
.L_x_2786:
[----:B------:R-:W-:Y:S01]  /*ded0*/  IMAD R0, R23, 0x8, R2 ;  /* 0x0000000817007824 */ /* 0x000fe200078e0202 */
[----:B------:R-:W-:-:S04]  /*dee0*/  SHF.L.U32 R3, R156, 0x1f, RZ ;  /* 0x0000001f9c037819 */ /* 0x000fc800000006ff */
[----:B------:R0:W1:Y:S01]  /*def0*/  SYNCS.PHASECHK.TRANS64.TRYWAIT P1, [R0+URZ+0x16830], R3 ;  /* 0x01683003000075a7 */ /* 0x000062000802017f */
[----:B------:R-:W-:Y:S05]  /*df00*/  @!P0 BRA `(.L_x_2787) ;  /* 0x0000000000048947 */ /* 0x000fea0003800000 */
[----:B------:R-:W-:Y:S01]  /*df10*/  BPT.TRAP 0x1 ;  /* 0x000000040000795c */ /* 0x000fe20000300000 */
.L_x_2787:
[----:B------:R-:W-:Y:S04]  /*df20*/  BSSY B0, `(.L_x_2785) ;  /* 0x0000004000007945 */ /* 0x000fe80003800000 */
[----:B-1----:R-:W-:Y:S05]  /*df30*/  @P1 BRA `(.L_x_2788) ;  /* 0x0000000000081947 */ /* 0x002fea0003800000 */
[----:B------:R-:W1:Y:S02]  /*df40*/  SYNCS.PHASECHK.TRANS64.TRYWAIT P1, [R0+URZ+0x16830], R3 ;  /* 0x01683003000075a7 */ /* 0x000e64000802017f */
[----:B-1----:R-:W-:Y:S05]  /*df50*/  @!P1 BRA `(.L_x_2789) ;  /* 0x000000d800209947 */ /* 0x002fea0003800000 */
.L_x_2788:
[----:B------:R-:W-:Y:S05]  /*df60*/  BSYNC B0 ;  /* 0x0000000000007941 */ /* 0x000fea0003800000 */
.L_x_2785:
[----:B------:R-:W2:Y:S04]  /*df70*/  LDL R6, [R1+0x24] ;  /* 0x0000240001067983 */ /* 0x000ea80000100800 */
[----:B------:R3:W-:Y:S01]  /*df80*/  STL [R1+0x70], R2 ;  /* 0x0000700201007387 */ /* 0x0007e20000100800 */
[----:B01----:R-:W0:Y:S03]  /*df90*/  S2R R0, SR_TID.X ;  /* 0x0000000000007919 */ /* 0x003e260000002100 */
[----:B---3--:R-:W3:Y:S01]  /*dfa0*/  LDL.64 R2, [R1+0x18] ;  /* 0x0000180001027983 */ /* 0x008ee20000100a00 */
[----:B------:R-:W-:Y:S01]  /*dfb0*/  IMAD.MOV.U32 R9, RZ, RZ, 0x40000040 ;  /* 0x40000040ff097424 */ /* 0x000fe200078e00ff */
[----:B------:R-:W-:Y:S05]  /*dfc0*/  WARPSYNC.ALL ;  /* 0x0000000000007948 */ /* 0x000fea0003800000 */
[----:B------:R-:W-:-:S02]  /*dfd0*/  R2UR UR15, R9 ;  /* 0x00000000090f72ca */ /* 0x000fc400000e0000 */
[----:B0-----:R-:W-:-:S05]  /*dfe0*/  SHF.R.U32.HI R0, RZ, 0x7, R0 ;  /* 0x00000007ff007819 */ /* 0x001fca0000011600 */
[----:B------:R-:W-:Y:S02]  /*dff0*/  VIADD R0, R0, 0x8 ;  /* 0x0000000800007836 */ /* 0x000fe40000000000 */
[----:B------:R-:W-:Y:S01]  /*e000*/  IMAD.MOV.U32 R27, RZ, RZ, 0x40000040 ;  /* 0x40000040ff1b7424 */ /* 0x000fe200078e00ff */
[----:B------:R-:W-:Y:S01]  /*e010*/  R2UR UR4, R14 ;  /* 0x000000000e0472ca */ /* 0x000fe200000e0000 */
[----:B------:R-:W-:Y:S01]  /*e020*/  IMAD.MOV.U32 R25, RZ, RZ, 0x40000040 ;  /* 0x40000040ff197424 */ /* 0x000fe200078e00ff */
[----:B------:R-:W-:Y:S02]  /*e030*/  R2UR UR5, R15 ;  /* 0x000000000f0572ca */ /* 0x000fe400000e0000 */
[----:B------:R-:W-:Y:S02]  /*e040*/  R2UR UR7, R27 ;  /* 0x000000001b0772ca */ /* 0x000fe400000e0000 */
[----:B------:R-:W-:Y:S02]  /*e050*/  R2UR UR11, R25 ;  /* 0x00000000190b72ca */ /* 0x000fe400000e0000 */
[----:B------:R-:W-:Y:S01]  /*e060*/  R2UR UR19, R27 ;  /* 0x000000001b1372ca */ /* 0x000fe200000e0000 */
[----:B------:R0:W-:Y:S01]  /*e070*/  BAR.SYNC.DEFER_BLOCKING R0, 0x100 ;  /* 0x000400000000751d */ /* 0x0001e20000010000 */
[----:B--2---:R-:W-:-:S04]  /*e080*/  IMAD R26, R23, 0x400, R6 ;  /* 0x00000400171a7824 */ /* 0x004fc800078e0206 */
[----:B------:R-:W-:-:S05]  /*e090*/  VIADD R8, R26, 0x4 ;  /* 0x000000041a087836 */ /* 0x000fca0000000000 */
[----:B------:R-:W-:Y:S02]  /*e0a0*/  R2UR UR14, R8 ;  /* 0x00000000080e72ca */ /* 0x000fe400000e0000 */
[----:B------:R-:W2:Y:S01]  /*e0b0*/  LDL.64 R8, [R1+0x10] ;  /* 0x0000100001087983 */ /* 0x000ea20000100a00 */
[C---:B------:R-:W-:Y:S02]  /*e0c0*/  R2UR UR6, R26.reuse ;  /* 0x000000001a0672ca */ /* 0x040fe400000e0000 */
[C---:B------:R-:W-:Y:S01]  /*e0d0*/  IADD3 R24, R26.reuse, 0x2, RZ ;  /* 0x000000021a187810 */ /* 0x040fe20007ffe0ff */
[----:B------:R-:W-:-:S03]  /*e0e0*/  VIADD R26, R26, 0x6 ;  /* 0x000000061a1a7836 */ /* 0x000fc60000000000 */
[----:B------:R-:W-:Y:S02]  /*e0f0*/  R2UR UR10, R24 ;  /* 0x00000000180a72ca */ /* 0x000fe400000e0000 */
[----:B------:R-:W-:Y:S02]  /*e100*/  R2UR UR18, R26 ;  /* 0x000000001a1272ca */ /* 0x000fe400000e0000 */
        /* <DEDUP_REMOVED lines=11> */
[----:B--2---:R-:W-:Y:S02]  /*e1c0*/  R2UR UR12, R8 ;  /* 0x00000000080c72ca */ /* 0x004fe400000e0000 */
[----:B------:R-:W-:Y:S01]  /*e1d0*/  R2UR UR13, R9 ;  /* 0x00000000090d72ca */ /* 0x000fe200000e0000 */
[----:B------:R-:W-:-:S12]  /*e1e0*/  WARPGROUP.ARRIVE ;  /* 0x00000000000079c5 */ /* 0x000fd80000000000 */
        /* <DEDUP_REMOVED lines=8> */
.L_x_2791:
[----:B------:R-:W-:Y:S01]  /*e270*/  SHF.L.U32 R0, R7, 0x1f, RZ ;  /* 0x0000001f07007819 */ /* 0x000fe200000006ff */
[----:B-----5:R-:W-:-:S04]  /*e280*/  IMAD R3, R13, 0x8, R2 ;  /* 0x000000080d037824 */ /* 0x020fc800078e0202 */
[----:B------:R0:W1:Y:S01]  /*e290*/  SYNCS.PHASECHK.TRANS64.TRYWAIT P1, [R3+URZ+0x16850], R0 ;  /* 0x01685000030075a7 */ /* 0x000062000802017f */
[----:B------:R-:W-:Y:S05]  /*e2a0*/  @!P0 BRA `(.L_x_2792) ;  /* 0x0000000000048947 */ /* 0x000fea0003800000 */
[----:B------:R-:W-:Y:S01]  /*e2b0*/  BPT.TRAP 0x1 ;  /* 0x000000040000795c */ /* 0x000fe20000300000 */
.L_x_2792:
[----:B-1----:R-:W-:Y:S05]  /*e2c0*/  @P1 BRA `(.L_x_2790) ;  /* 0x0000000000081947 */ /* 0x002fea0003800000 */
[----:B------:R-:W1:Y:S02]  /*e2d0*/  SYNCS.PHASECHK.TRANS64.TRYWAIT P1, [R3+URZ+0x16850], R0 ;  /* 0x01685000030075a7 */ /* 0x000e64000802017f */
[----:B-1----:R-:W-:Y:S05]  /*e2e0*/  @!P1 BRA `(.L_x_2793) ;  /* 0x000000d400509947 */ /* 0x002fea0003800000 */
.L_x_2790:
        /* <DEDUP_REMOVED lines=8> */
[----:B------:R-:W-:Y:S01]  /*e370*/  IMAD.MOV.U32 R7, RZ, RZ, 0x40000040 ;  /* 0x40000040ff077424 */ /* 0x000fe200078e00ff */
[----:B------:R-:W-:Y:S02]  /*e380*/  LEA R6, R13, R0, 0xa ;  /* 0x000000000d067211 */ /* 0x000fe400078e50ff */
[----:B------:R-:W0:Y:S02]  /*e390*/  S2R R0, SR_TID.X ;  /* 0x0000000000007919 */ /* 0x000e240000002100 */
[C---:B------:R-:W-:Y:S01]  /*e3a0*/  R2UR UR6, R6.reuse ;  /* 0x00000000060672ca */ /* 0x040fe200000e0000 */
[----:B------:R-:W-:-:S12]  /*e3b0*/  VIADD R8, R6, 0x80 ;  /* 0x0000008006087836 */ /* 0x000fd80000000000 */
        /* <DEDUP_REMOVED lines=36> */
[----:B------:R-:W-:Y:S01]  /*e600*/  IMAD.MOV.U32 R9, RZ, RZ, 0x40000040 ;  /* 0x40000040ff097424 */ /* 0x000fe200078e00ff */
[----:B------:R-:W-:Y:S01]  /*e610*/  IADD3 R6, R6, 0x380, RZ ;  /* 0x0000038006067810 */ /* 0x000fe20007ffe0ff */
        /* <DEDUP_REMOVED lines=17> */
.L_x_2794:
[----:B------:R-:W1:Y:S01]  /*e730*/  S2R R120, SR_CgaCtaId ;  /* 0x0000000000787919 */ /* 0x000e620000008800 */
[----:B0-----:R-:W-:-:S04]  /*e740*/  IMAD R0, R23, 0x8, R2 ;  /* 0x0000000817007824 */ /* 0x001fc800078e0202 */
[----:B------:R-:W-:-:S05]  /*e750*/  VIADD R0, R0, 0x16840 ;  /* 0x0001684000007836 */ /* 0x000fca0000000000 */
[----:B-1----:R-:W-:-:S04]  /*e760*/  PRMT R0, R120, 0x654, R0 ;  /* 0x0000065478007816 */ /* 0x002fc80000000000 */
        /* <DEDUP_REMOVED lines=37> */
[----:B0-----:R-:W-:Y:S02]  /*e9c0*/  FMNMX.FTZ R6, R8, R3, !PT ;  /* 0x0000000308067209 */ /* 0x001fe40007810000 */
[----:B------:R-:W-:-:S03]  /*e9d0*/  FMNMX.FTZ R3, R27, R0, !PT ;  /* 0x000000001b037209 */ /* 0x000fc60007810000 */
[----:B------:R-:W-:Y:S01]  /*e9e0*/  FADD.FTZ R7, -R6, R11 ;  /* 0x0000000b06077221 */ /* 0x000fe20000010100 */
        /* <DEDUP_REMOVED lines=34> */
[----:B------:R-:W0:Y:S03]  /*ec10*/  LDC R0, c[0x0][0x988] ;  /* 0x00026200ff007b82 */ /* 0x000e260000000800 */
[C---:B------:R-:W-:Y:S01]  /*ec20*/  FADD.FTZ R8, -R3.reuse, R10 ;  /* 0x0000000a03087221 */ /* 0x040fe20000010100 */
[-C--:B0-----:R-:W-:Y:S01]  /*ec30*/  FMUL.FTZ R9, R6, R0.reuse ;  /* 0x0000000006097220 */ /* 0x081fe20000410000 */
[-C--:B------:R-:W-:Y:S01]  /*ec40*/  FMUL.FTZ R11, R3, R0.reuse ;  /* 0x00000000030b7220 */ /* 0x080fe20000410000 */
[-C--:B------:R-:W-:Y:S01]  /*ec50*/  FMUL.FTZ R7, R7, R0.reuse ;  /* 0x0000000007077220 */ /* 0x080fe20000410000 */
[-C--:B------:R-:W-:Y:S01]  /*ec60*/  FMUL.FTZ R8, R8, R0.reuse ;  /* 0x0000000008087220 */ /* 0x080fe20000410000 */
        /* <DEDUP_REMOVED lines=45> */
[----:B-1----:R-:W-:Y:S01]  /*ef40*/  FFMA.FTZ R4, R8, R4, R26 ;  /* 0x0000000408047223 */ /* 0x002fe2000001001a */
[-C--:B------:R-:W-:Y:S01]  /*ef50*/  FFMA.FTZ R10, R87, R0.reuse, -R11 ;  /* 0x00000000570a7223 */ /* 0x080fe2000001080b */
[-CC-:B------:R-:W-:Y:S01]  /*ef60*/  FFMA.FTZ R37, R37, R0.reuse, -R9.reuse ;  /* 0x0000000025257223 */ /* 0x180fe20000010809 */
[-CC-:B------:R-:W-:Y:S01]  /*ef70*/  FFMA.FTZ R40, R40, R0.reuse, -R9.reuse ;  /* 0x0000000028287223 */ /* 0x180fe20000010809 */
[-CC-:B------:R-:W-:Y:S01]  /*ef80*/  FFMA.FTZ R41, R41, R0.reuse, -R9.reuse ;  /* 0x0000000029297223 */ /* 0x180fe20000010809 */
[-CC-:B------:R-:W-:Y:S01]  /*ef90*/  FFMA.FTZ R44, R44, R0.reuse, -R9.reuse ;  /* 0x000000002c2c7223 */ /* 0x180fe20000010809 */
[-C--:B------:R-:W-:Y:S01]  /*efa0*/  FFMA.FTZ R45, R45, R0.reuse, -R9 ;  /* 0x000000002d2d7223 */ /* 0x080fe20000010809 */
[----:B------:R-:W1:Y:S01]  /*efb0*/  MUFU.EX2 R28, R28 ;  /* 0x0000001c001c7308 */ /* 0x000e620000000800 */
[----:B0-----:R-:W-:Y:S01]  /*efc0*/  FADD.FTZ R5, R25, R5 ;  /* 0x0000000519057221 */ /* 0x001fe20000010000 */
[-CC-:B------:R-:W-:Y:S01]  /*efd0*/  FFMA.FTZ R48, R48, R0.reuse, -R9.reuse ;  /* 0x0000000030307223 */ /* 0x180fe20000010809 */
[-CC-:B------:R-:W-:Y:S01]  /*efe0*/  FFMA.FTZ R49, R49, R0.reuse, -R9.reuse ;  /* 0x0000000031317223 */ /* 0x180fe20000010809 */
[-CC-:B------:R-:W-:Y:S01]  /*eff0*/  FFMA.FTZ R52, R52, R0.reuse, -R9.reuse ;  /* 0x0000000034347223 */ /* 0x180fe20000010809 */
[-CC-:B------:R-:W-:Y:S01]  /*f000*/  FFMA.FTZ R53, R53, R0.reuse, -R9.reuse ;  /* 0x0000000035357223 */ /* 0x180fe20000010809 */
[-CC-:B------:R-:W-:Y:S01]  /*f010*/  FFMA.FTZ R56, R56, R0.reuse, -R9.reuse ;  /* 0x0000000038387223 */ /* 0x180fe20000010809 */
[-CC-:B------:R-:W-:Y:S01]  /*f020*/  FFMA.FTZ R57, R57, R0.reuse, -R9.reuse ;  /* 0x0000000039397223 */ /* 0x180fe20000010809 */
[----:B------:R-:W0:Y:S01]  /*f030*/  MUFU.EX2 R30, R30 ;  /* 0x0000001e001e7308 */ /* 0x000e220000000800 */
[----:B--2---:R-:W-:Y:S01]  /*f040*/  FADD.FTZ R11, R27, R4 ;  /* 0x000000041b0b7221 */ /* 0x004fe20000010000 */
[-CC-:B------:R-:W-:Y:S01]  /*f050*/  FFMA.FTZ R60, R60, R0.reuse, -R9.reuse ;  /* 0x000000003c3c7223 */ /* 0x180fe20000010809 */
[-CC-:B------:R-:W-:Y:S01]  /*f060*/  FFMA.FTZ R61, R61, R0.reuse, -R9.reuse ;  /* 0x000000003d3d7223 */ /* 0x180fe20000010809 */
[-CC-:B------:R-:W-:Y:S01]  /*f070*/  FFMA.FTZ R64, R64, R0.reuse, -R9.reuse ;  /* 0x0000000040407223 */ /* 0x180fe20000010809 */
[-CC-:B------:R-:W-:Y:S01]  /*f080*/  FFMA.FTZ R65, R65, R0.reuse, -R9.reuse ;  /* 0x0000000041417223 */ /* 0x180fe20000010809 */
[-CC-:B------:R-:W-:Y:S01]  /*f090*/  FFMA.FTZ R68, R68, R0.reuse, -R9.reuse ;  /* 0x0000000044447223 */ /* 0x180fe20000010809 */
[-C--:B------:R-:W-:Y:S01]  /*f0a0*/  FFMA.FTZ R69, R69, R0.reuse, -R9 ;  /* 0x0000000045457223 */ /* 0x080fe20000010809 */
[----:B------:R-:W2:Y:S01]  /*f0b0*/  MUFU.EX2 R29, R29 ;  /* 0x0000001d001d7308 */ /* 0x000ea20000000800 */
[----:B-1----:R-:W-:Y:S01]  /*f0c0*/  FADD.FTZ R4, R28, R5 ;  /* 0x000000051c047221 */ /* 0x002fe20000010000 */
[-CC-:B------:R-:W-:Y:S01]  /*f0d0*/  FFMA.FTZ R72, R72, R0.reuse, -R9.reuse ;  /* 0x0000000048487223 */ /* 0x180fe20000010809 */
        /* <DEDUP_REMOVED lines=125> */
.L_x_2795:
[----:B------:R-:W-:Y:S02]  /*f8b0*/  IMAD R11, R13, 0x8, R2 ;  /* 0x000000080d0b7824 */ /* 0x000fe400078e0202 */
[----:B------:R-:W2:Y:S02]  /*f8c0*/  LDL R13, [R1+0x3c] ;  /* 0x00003c00010d7983 */ /* 0x000ea40000100800 */
[----:B------:R-:W-:-:S05]  /*f8d0*/  VIADD R11, R11, 0x16860 ;  /* 0x000168600b0b7836 */ /* 0x000fca0000000000 */
[----:B------:R-:W-:Y:S01]  /*f8e0*/  PRMT R11, R120, 0x654, R11 ;  /* 0x00000654780b7816 */ /* 0x000fe2000000000b */
[----:B------:R-:W-:Y:S01]  /*f8f0*/  FMUL.FTZ R88, R88, R7 ;  /* 0x0000000758587220 */ /* 0x000fe20000410000 */
        /* <DEDUP_REMOVED lines=52> */
[----:B0-----:R-:W-:Y:S01]  /*fc40*/  IMAD.MOV.U32 R11, RZ, RZ, R6 ;  /* 0x000000ffff0b7224 */ /* 0x001fe200078e0006 */
        /* <DEDUP_REMOVED lines=18> */
.L_x_2784:
[----:B------:R-:W-:Y:S05]  /*fd70*/  WARPSYNC.ALL ;  /* 0x0000000000007948 */ /* 0x000fea0003800000 */
[----:B------:R-:W-:Y:S06]  /*fd80*/  BAR.ARV 0x8, 0x200 ;  /* 0x0208000000007b1d */ /* 0x000fec0000002000 */
[----:B------:R-:W-:Y:S05]  /*fd90*/  @!P0 BRA `(.L_x_2797) ;  /* 0x0000000000048947 */ /* 0x000fea0003800000 */
[----:B------:R-:W-:Y:S01]  /*fda0*/  BPT.TRAP 0x1 ;  /* 0x000000040000795c */ /* 0x000fe20000300000 */
.L_x_2797:
[----:B------:R-:W-:Y:S01]  /*fdb0*/  IMAD R10, R23, 0x8, R2 ;  /* 0x00000008170a7824 */ /* 0x000fe200078e0202 */
[----:B------:R-:W-:-:S04]  /*fdc0*/  SHF.L.U32 R7, R156, 0x1f, RZ ;  /* 0x0000001f9c077819 */ /* 0x000fc800000006ff */
[----:B------:R0:W1:Y:S01]  /*fdd0*/  SYNCS.PHASECHK.TRANS64.TRYWAIT P1, [R10+URZ+0x16850], R7 ;  /* 0x016850070a0075a7 */ /* 0x000062000802017f */
[----:B------:R-:W-:Y:S05]  /*fde0*/  @!P0 BRA `(.L_x_2798) ;  /* 0x0000000000048947 */ /* 0x000fea0003800000 */
[----:B------:R-:W-:Y:S01]  /*fdf0*/  BPT.TRAP 0x1 ;  /* 0x000000040000795c */ /* 0x000fe20000300000 */
.L_x_2798:
[----:B------:R-:W-:-:S05]  /*fe00*/  VIADD R2, R2, 0x400 ;  /* 0x0000040002027836 */ /* 0x000fca0000000000 */
[----:B------:R-:W-:-:S04]  /*fe10*/  SHF.R.U32.HI R2, RZ, 0x4, R2 ;  /* 0x00000004ff027819 */ /* 0x000fc80000011602 */
[----:B------:R-:W-:Y:S01]  /*fe20*/  LOP3.LUT R2, R2, 0x3fff, RZ, 0xc0, !PT ;  /* 0x00003fff02027812 */ /* 0x000fe200078ec0ff */
[----:B-1----:R-:W-:Y:S06]  /*fe30*/  @P1 BRA `(.L_x_2799) ;  /* 0x0000000000081947 */ /* 0x002fec0003800000 */
[----:B------:R-:W1:Y:S02]  /*fe40*/  SYNCS.PHASECHK.TRANS64.TRYWAIT P1, [R10+URZ+0x16850], R7 ;  /* 0x016850070a0075a7 */ /* 0x000e64000802017f */
[----:B-1----:R-:W-:Y:S05]  /*fe50*/  @!P1 BRA `(.L_x_2800) ;  /* 0x000000b800889947 */ /* 0x002fea0003800000 */
.L_x_2799:
[----:B------:R-:W-:Y:S01]  /*fe60*/  IMAD.MOV.U32 R9, RZ, RZ, 0x40000040 ;  /* 0x40000040ff097424 */ /* 0x000fe200078e00ff */
[----:B------:R-:W-:Y:S01]  /*fe70*/  LEA R8, R23, R2, 0xa ;  /* 0x0000000217087211 */ /* 0x000fe200078e50ff */
[----:B------:R-:W-:Y:S05]  /*fe80*/  WARPSYNC.ALL ;  /* 0x0000000000007948 */ /* 0x000fea0003800000 */
[C---:B------:R-:W-:Y:S01]  /*fe90*/  R2UR UR6, R8.reuse ;  /* 0x00000000080672ca */ /* 0x040fe200000e0000 */
[----:B------:R-:W-:Y:S01]  /*fea0*/  WARPGROUP.ARRIVE ;  /* 0x00000000000079c5 */ /* 0x000fe20000000000 */
[----:B------:R-:W-:Y:S01]  /*feb0*/  R2UR UR7, R9 ;  /* 0x00000000090772ca */ /* 0x000fe200000e0000 */
[----:B------:R-:W-:Y:S01]  /*fec0*/  VIADD R12, R8, 0x80 ;  /* 0x00000080080c7836 */ /* 0x000fe20000000000 */
[----:B------:R-:W2:Y:S01]  /*fed0*/  SHFL.BFLY PT, R2, R5, 0x2, 0x1f ;  /* 0x0c401f0005027f89 */ /* 0x000ea200000e0000 */
[----:B------:R-:W-:-:S02]  /*fee0*/  IMAD.MOV.U32 R13, RZ, RZ, 0x40000040 ;  /* 0x40000040ff0d7424 */ /* 0x000fc400078e00ff */
[----:B------:R-:W-:Y:S01]  /*fef0*/  IMAD.MOV.U32 R9, RZ, RZ, 0x40000040 ;  /* 0x40000040ff097424 */ /* 0x000fe200078e00ff */
[----:B01----:R-:W0:Y:S01]  /*ff00*/  SHFL.BFLY PT, R7, R4, 0x2, 0x1f ;  /* 0x0c401f0004077f89 */ /* 0x003e2200000e0000 */
[----:B------:R-:W-:Y:S02]  /*ff10*/  IMAD.MOV.U32 R27, RZ, RZ, -0x800000 ;  /* 0xff800000ff1b7424 */ /* 0x000fe400078e00ff */
[----:B------:R-:W-:-:S04]  /*ff20*/  IMAD.MOV.U32 R26, RZ, RZ, -0x800000 ;  /* 0xff800000ff1a7424 */ /* 0x000fc800078e00ff */
[----:B------:R-:W-:Y:S01]  /*ff30*/  HGMMA.64x64x16.F32 R88, R148, gdesc[UR4].tnspB, R88, gsb0 ;  /* 0x40e0000494587df0 */ /* 0x000fe20008000858 */
[----:B------:R-:W-:Y:S01]  /*ff40*/  R2UR UR6, R12 ;  /* 0x000000000c0672ca */ /* 0x000fe200000e0000 */
[----:B------:R-:W-:Y:S01]  /*ff50*/  VIADD R12, R8, 0x100 ;  /* 0x00000100080c7836 */ /* 0x000fe20000000000 */
[----:B------:R-:W-:Y:S01]  /*ff60*/  R2UR UR7, R13 ;  /* 0x000000000d0772ca */ /* 0x000fe200000e0000 */
[----:B------:R-:W-:Y:S02]  /*ff70*/  IMAD.MOV.U32 R13, RZ, RZ, 0x40000040 ;  /* 0x40000040ff0d7424 */ /* 0x000fe400078e00ff */
[----:B--2---:R-:W-:Y:S01]  /*ff80*/  FADD.FTZ R2, R2, R5 ;  /* 0x0000000502027221 */ /* 0x004fe20000010000 */
[----:B------:R-:W-:Y:S02]  /*ff90*/  WARPGROUP.DEPBAR.LE gsb0, 0x0 ;  /* 0x00008000000079c5 */ /* 0x000fe40000010000 */
[----:B------:R-:W-:-:S07]  /*ffa0*/  WARPGROUP.ARRIVE ;  /* 0x00000000000079c5 */ /* 0x000fce0000000000 */
        /* <DEDUP_REMOVED lines=35> */
[----:B------:R-:W-:Y:S01]  /*101e0*/  R2UR UR6, R8 ;  /* 0x00000000080672ca */ /* 0x000fe200000e0000 */
[----:B0-----:R-:W-:Y:S01]  /*101f0*/  FADD.FTZ R8, R7, R4 ;  /* 0x0000000407087221 */ /* 0x001fe20000010000 */
[----:B------:R-:W-:Y:S01]  /*10200*/  R2UR UR7, R9 ;  /* 0x00000000090772ca */ /* 0x000fe200000e0000 */
[----:B------:R-:W0:Y:S01]  /*10210*/  SHFL.BFLY PT, R7, R2, 0x1, 0x1f ;  /* 0x0c201f0002077f89 */ /* 0x000e2200000e0000 */
[----:B------:R-:W-:-:S03]  /*10220*/  IMAD.MOV.U32 R4, RZ, RZ, RZ ;  /* 0x000000ffff047224 */ /* 0x000fc600078e00ff */
[----:B------:R-:W1:Y:S01]  /*10230*/  SHFL.BFLY PT, R9, R8, 0x1, 0x1f ;  /* 0x0c201f0008097f89 */ /* 0x000e6200000e0000 */
[----:B0-----:R-:W-:Y:S01]  /*10240*/  FADD.FTZ R11, R2, R7 ;  /* 0x00000007020b7221 */ /* 0x001fe20000010000 */
[----:B------:R-:W-:Y:S02]  /*10250*/  IMAD.MOV.U32 R2, RZ, RZ, RZ ;  /* 0x000000ffff027224 */ /* 0x000fe400078e00ff */
        /* <DEDUP_REMOVED lines=11> */
[----:B-1----:R-:W-:-:S04]  /*10310*/  @P2 FMUL.FTZ R8, R9, 0.69314718246459960938 ;  /* 0x3f31721809082820 */ /* 0x002fc80000410000 */
[----:B------:R-:W-:Y:S01]  /*10320*/  @P2 FFMA.FTZ R26, R13, R3, R8 ;  /* 0x000000030d1a2223 */ /* 0x000fe20000010008 */
[----:B------:R-:W-:Y:S02]  /*10330*/  WARPGROUP.DEPBAR.LE gsb0, 0x0 ;  /* 0x00008000000079c5 */ /* 0x000fe40000010000 */
[----:B------:R-:W-:-:S06]  /*10340*/  WARPGROUP.ARRIVE ;  /* 0x00000000000079c5 */ /* 0x000fcc0000000000 */
[----:B------:R-:W-:Y:S03]  /*10350*/  HGMMA.64x64x16.F32 R88, R120, gdesc[UR4].tnspB, R88, gsb0 ;  /* 0x40e0000478587df0 */ /* 0x000fe60008000858 */
[----:B------:R-:W-:Y:S02]  /*10360*/  WARPGROUP.DEPBAR.LE gsb0, 0x0 ;  /* 0x00008000000079c5 */ /* 0x000fe40000010000 */
[----:B--23--:R-:W-:Y:S05]  /*10370*/  @!P0 BRA `(.L_x_2801) ;  /* 0x0000000000048947 */ /* 0x00cfea0003800000 */
[----:B------:R-:W-:Y:S01]  /*10380*/  BPT.TRAP 0x1 ;  /* 0x000000040000795c */ /* 0x000fe20000300000 */
.L_x_2801:
[----:B------:R-:W2:Y:S01]  /*10390*/  LDL.LU R5, [R1+0x5c] ;  /* 0x00005c0001057983 */ /* 0x000ea20000300800 */
[----:B------:R-:W-:Y:S01]  /*103a0*/  VIADD R0, R10, 0x16860 ;  /* 0x000168600a007836 */ /* 0x000fe20000000000 */
[----:B------:R-:W1:Y:S01]  /*103b0*/  S2R R3, SR_CgaCtaId ;  /* 0x0000000000037919 */ /* 0x000e620000008800 */
[----:B------:R-:W-:-:S04]  /*103c0*/  IADD3 R23, R23, 0x1, RZ ;  /* 0x0000000117177810 */ /* 0x000fc80007ffe0ff */
[----:B------:R-:W-:Y:S01]  /*103d0*/  ISETP.NE.AND P1, PT, R23, 0x2, PT ;  /* 0x000000021700780c */ /* 0x000fe20003f25270 */
[-C--:B------:R-:W-:Y:S01]  /*103e0*/  FMUL.FTZ R20, R88, R4.reuse ;  /* 0x0000000458147220 */ /* 0x080fe20000410000 */
[-C--:B------:R-:W-:Y:S01]  /*103f0*/  FMUL.FTZ R21, R89, R4.reuse ;  /* 0x0000000459157220 */ /* 0x080fe20000410000 */
[----:B------:R-:W-:Y:S01]  /*10400*/  FMUL.FTZ R92, R92, R4 ;  /* 0x000000045c5c7220 */ /* 0x000fe20000410000 */
[----:B-1----:R-:W-:-:S04]  /*10410*/  PRMT R0, R3, 0x654, R0 ;  /* 0x0000065403007816 */ /* 0x002fc80000000000 */
[----:B------:R1:W-:Y:S01]  /*10420*/  SYNCS.ARRIVE.TRANS64.RED.A1T0 RZ, [R0+URZ], RZ ;  /* 0x000000ff00ff79a7 */ /* 0x0003e2000810043f */
        /* <DEDUP_REMOVED lines=15> */
[-C--:B0-----:R-:W-:Y:S01]  /*10520*/  FMUL.FTZ R90, R90, R2.reuse ;  /* 0x000000025a5a7220 */ /* 0x081fe20000410000 */
        /* <DEDUP_REMOVED lines=15> */
[----:B------:R-:W-:-:S02]  /*10620*/  LOP3.LUT R156, R156, R3, RZ, 0x3c, !PT ;  /* 0x000000039c9c7212 */ /* 0x000fc400078e3cff */
[----:B------:R-:W-:Y:S01]  /*10630*/  SEL R23, R23, RZ, P1 ;  /* 0x000000ff17177207 */ /* 0x000fe20000800000 */
[----:B--2---:R-:W-:-:S05]  /*10640*/  VIADD R5, R5, 0x1 ;  /* 0x0000000105057836 */ /* 0x004fca0000000000 */
[----:B------:R1:W-:Y:S02]  /*10650*/  STL [R1+0x5c], R5 ;  /* 0x00005c0501007387 */ /* 0x0003e40000100800 */
.L_x_2731:
[----:B------:R-:W3:Y:S01]  /*10660*/  LDL R49, [R1+0x50] ;  /* 0x0000500001317983 */ /* 0x000ee20000100800 */
[----:B-1----:R-:W0:Y:S01]  /*10670*/  S2R R0, SR_TID.X ;  /* 0x0000000000007919 */ /* 0x002e220000002100 */
[----:B------:R-:W-:Y:S05]  /*10680*/  WARPSYNC.ALL ;  /* 0x0000000000007948 */ /* 0x000fea0003800000 */
[----:B0-----:R-:W-:-:S05]  /*10690*/  VIADD R40, R0, 0xffffff80 ;  /* 0xffffff8000287836 */ /* 0x001fca0000000000 */
[----:B------:R-:W-:-:S04]  /*106a0*/  SHF.R.S32.HI R48, RZ, 0x1f, R40 ;  /* 0x0000001fff307819 */ /* 0x000fc80000011428 */
[----:B------:R-:W-:-:S04]  /*106b0*/  LEA.HI R48, R48, R40, RZ, 0x3 ;  /* 0x0000002830307211 */ /* 0x000fc800078f18ff */
[----:B------:R-:W-:-:S05]  /*106c0*/  LOP3.LUT R48, R48, 0xfffffff8, RZ, 0xc0, !PT ;  /* 0xfffffff830307812 */ /* 0x000fca00078ec0ff */
[----:B------:R-:W-:-:S04]  /*106d0*/  IMAD.IADD R48, R40, 0x1, -R48 ;  /* 0x0000000128307824 */ /* 0x000fc800078e0a30 */
[----:B------:R-:W-:-:S05]  /*106e0*/  IMAD.SHL.U32 R43, R48, 0x8, RZ ;  /* 0x00000008302b7824 */ /* 0x000fca00078e00ff */
[----:B------:R-:W-:Y:S02]  /*106f0*/  SHF.R.S32.HI R44, RZ, 0x1f, R43 ;  /* 0x0000001fff2c7819 */ /* 0x000fe4000001142b */
[----:B---3--:R-:W-:-:S04]  /*10700*/  SHF.R.S32.HI R34, RZ, 0x1f, R49 ;  /* 0x0000001fff227819 */ /* 0x008fc80000011431 */
[----:B------:R-:W-:Y:S01]  /*10710*/  SHF.L.U64.HI R37, R49, 0x2, R34 ;  /* 0x0000000231257819 */ /* 0x000fe20000010222 */
[----:B------:R-:W0:Y:S01]  /*10720*/  S2R R0, SR_CgaCtaId ;  /* 0x0000000000007919 */ /* 0x000e220000008800 */
[----:B------:R-:W-:Y:S01]  /*10730*/  MOV R2, 0x400 ;  /* 0x0000040000027802 */ /* 0x000fe20000000f00 */
[----:B------:R-:W-:Y:S01]  /*10740*/  BSSY B0, `(.L_x_2802) ;  /* 0x0000238000007945 */ /* 0x000fe20003800000 */
[----:B------:R-:W-:Y:S02]  /*10750*/  BAR.SYNC.DEFER_BLOCKING 0x5, 0x200 ;  /* 0x0148000000007b1d */ /* 0x000fe40000010000 */
[----:B0-----:R-:W-:-:S05]  /*10760*/  LEA R2, R0, R2, 0x18 ;  /* 0x0000000200027211 */ /* 0x001fca00078ec0ff */
[----:B------:R0:W1:Y:S01]  /*10770*/  LDS.128 R28, [R2+0x168d0] ;  /* 0x0168d000021c7984 */ /* 0x0000620000000c00 */
[----:B------:R-:W-:Y:S06]  /*10780*/  BAR.ARV 0x4, 0x200 ;  /* 0x0108000000007b1d */ /* 0x000fec0000002000 */
[----:B------:R-:W-:Y:S05]  /*10790*/  @P0 BRA `(.L_x_2803) ;  /* 0x0000001800380947 */ /* 0x000fea0003800000 */
[----:B------:R-:W4:Y:S01]  /*107a0*/  LDL R0, [R1+0x6c] ;  /* 0x00006c0001007983 */ /* 0x000f220000100800 */
[----:B------:R-:W-:-:S03]  /*107b0*/  ULDC UR4, c[0x0][0xad4] ;  /* 0x0002b50000047ab9 */ /* 0x000fc60000000800 */
[----:B------:R-:W3:Y:S04]  /*107c0*/  LDL.LU R32, [R1+0x54] ;  /* 0x0000540001207983 */ /* 0x000ee80000300800 */
[----:B------:R-:W2:Y:S01]  /*107d0*/  LDL.LU R36, [R1+0x58] ;  /* 0x0000580001247983 */ /* 0x000ea20000300800 */
[----:B------:R-:W0:Y:S01]  /*107e0*/  S2R R3, SR_SWINHI ;  /* 0x0000000000037919 */ /* 0x000e220000002f00 */
[----:B-----5:R-:W-:Y:S02]  /*107f0*/  MOV R24, R2 ;  /* 0x0000000200187202 */ /* 0x020fe40000000f00 */
[----:B0-----:R-:W-:Y:S02]  /*10800*/  MOV R25, R3 ;  /* 0x0000000300197202 */ /* 0x001fe40000000f00 */
[----:B------:R-:W-:-:S02]  /*10810*/  F2FP.F16.F32.PACK_AB R12, R21, R20 ;  /* 0x00000014150c723e */ /* 0x000fc400000000ff */
[----:B------:R-:W-:Y:S01]  /*10820*/  F2FP.F16.F32.PACK_AB R14, R93, R92 ;  /* 0x0000005c5d0e723e */ /* 0x000fe200000000ff */
[----:B----4-:R-:W-:-:S03]  /*10830*/  IMAD.WIDE R10, R0, 0x2, R24 ;  /* 0x00000002000a7825 */ /* 0x010fc600078e0218 */
[----:B------:R-:W-:-:S05]  /*10840*/  IADD3 R15, P0, R10, 0x60, RZ ;  /* 0x000000600a0f7810 */ /* 0x000fca0007f1e0ff */
[----:B------:R-:W-:Y:S01]  /*10850*/  IMAD.X R5, RZ, RZ, R11, P0 ;  /* 0x000000ffff057224 */ /* 0x000fe200000e060b */
[----:B---3--:R-:W-:-:S04]  /*10860*/  ISETP.NE.AND P0, PT, R32, RZ, PT ;  /* 0x000000ff2000720c */ /* 0x008fc80003f05270 */
[----:B------:R-:W-:Y:S01]  /*10870*/  SEL R38, R32, UR4, P0 ;  /* 0x0000000420267c07 */ /* 0x000fe20008000000 */
[----:B------:R-:W-:Y:S05]  /*10880*/  WARPSYNC.ALL ;  /* 0x0000000000007948 */ /* 0x000fea0003800000 */
[C---:B------:R-:W-:Y:S01]  /*10890*/  LOP3.LUT R3, R10.reuse, 0x380, RZ, 0xc0, !PT ;  /* 0x000003800a037812 */ /* 0x040fe200078ec0ff */
[----:B------:R-:W-:Y:S01]  /*108a0*/  ULDC.64 UR6, c[0x0][0xc08] ;  /* 0x0003020000067ab9 */ /* 0x000fe20000000a00 */
[----:B------:R-:W-:Y:S01]  /*108b0*/  BAR.SYNC.DEFER_BLOCKING 0x1, 0x180 ;  /* 0x0046000000007b1d */ /* 0x000fe20000010000 */
[C---:B------:R-:W-:Y:S02]  /*108c0*/  IADD3 R6, P1, R10.reuse, 0x40, RZ ;  /* 0x000000400a067810 */ /* 0x040fe40007f3e0ff */
[----:B--2---:R-:W-:-:S02]  /*108d0*/  IADD3 R13, P2, R10, 0x20, RZ ;  /* 0x000000200a0d7810 */ /* 0x004fc40007f5e0ff */
[----:B------:R-:W-:Y:S01]  /*108e0*/  SHF.R.U64 R3, R3, 0x3, RZ ;  /* 0x0000000303037819 */ /* 0x000fe200000012ff */
[----:B------:R-:W-:Y:S01]  /*108f0*/  ULDC.64 UR4, c[0x0][0xc00] ;  /* 0x0003000000047ab9 */ /* 0x000fe20000000a00 */
[----:B------:R-:W-:Y:S02]  /*10900*/  LOP3.LUT R4, R6, 0x380, RZ, 0xc0, !PT ;  /* 0x0000038006047812 */ /* 0x000fe400078ec0ff */
[----:B------:R-:W-:Y:S02]  /*10910*/  LOP3.LUT R0, R13, 0x380, RZ, 0xc0, !PT ;  /* 0x000003800d007812 */ /* 0x000fe400078ec0ff */
[----:B------:R-:W-:Y:S02]  /*10920*/  LOP3.LUT R8, R15, 0x380, RZ, 0xc0, !PT ;  /* 0x000003800f087812 */ /* 0x000fe400078ec0ff */
[----:B------:R-:W-:Y:S02]  /*10930*/  LOP3.LUT R10, R3, R10, RZ, 0x3c, !PT ;  /* 0x0000000a030a7212 */ /* 0x000fe400078e3cff */
[----:B------:R-:W-:-:S02]  /*10940*/  SHF.R.U64 R3, R4, 0x3, RZ ;  /* 0x0000000304037819 */ /* 0x000fc400000012ff */
[----:B------:R-:W-:Y:S02]  /*10950*/  SHF.R.U64 R0, R0, 0x3, RZ ;  /* 0x0000000300007819 */ /* 0x000fe400000012ff */
[----:B------:R-:W-:Y:S01]  /*10960*/  SHF.R.U64 R4, R8, 0x3, RZ ;  /* 0x0000000308047819 */ /* 0x000fe200000012ff */
[----:B------:R-:W-:Y:S01]  /*10970*/  IMAD.X R7, RZ, RZ, R11, P1 ;  /* 0x000000ffff077224 */ /* 0x000fe200008e060b */
[----:B------:R-:W-:Y:S02]  /*10980*/  LOP3.LUT R8, R0, R13, RZ, 0x3c, !PT ;  /* 0x0000000d00087212 */ /* 0x000fe400078e3cff */
[----:B------:R-:W-:Y:S02]  /*10990*/  LOP3.LUT R4, R4, R15, RZ, 0x3c, !PT ;  /* 0x0000000f04047212 */ /* 0x000fe400078e3cff */
[----:B------:R-:W-:Y:S02]  /*109a0*/  LOP3.LUT R6, R3, R6, RZ, 0x3c, !PT ;  /* 0x0000000603067212 */ /* 0x000fe400078e3cff */
[----:B------:R-:W-:-:S02]  /*109b0*/  MOV R10, R10 ;  /* 0x0000000a000a7202 */ /* 0x000fc40000000f00 */
[----:B------:R-:W-:Y:S02]  /*109c0*/  F2FP.F16.F32.PACK_AB R13, R91, R90 ;  /* 0x0000005a5b0d723e */ /* 0x000fe400000000ff */
[----:B------:R-:W-:Y:S02]  /*109d0*/  F2FP.F16.F32.PACK_AB R15, R95, R94 ;  /* 0x0000005e5f0f723e */ /* 0x000fe400000000ff */
[----:B------:R-:W-:Y:S02]  /*109e0*/  IADD3.X R9, RZ, R11, RZ, P2, !PT ;  /* 0x0000000bff097210 */ /* 0x000fe400017fe4ff */
[----:B-1----:R-:W-:Y:S01]  /*109f0*/  MOV R28, R6 ;  /* 0x00000006001c7202 */ /* 0x002fe20000000f00 */
[----:B------:R0:W-:Y:S01]  /*10a00*/  STSM.16.M88.4 [R10], R12 ;  /* 0x0000000c0a007844 */ /* 0x0001e20000000200 */
[----:B------:R-:W-:Y:S02]  /*10a10*/  MOV R0, R4 ;  /* 0x0000000400007202 */ /* 0x000fe40000000f00 */
[----:B------:R-:W-:-:S02]  /*10a20*/  MOV R35, R8 ;  /* 0x0000000800237202 */ /* 0x000fc40000000f00 */
[----:B------:R-:W-:Y:S02]  /*10a30*/  F2FP.F16.F32.PACK_AB R4, R97, R96 ;  /* 0x000000606104723e */ /* 0x000fe400000000ff */
[----:B------:R-:W-:Y:S02]  /*10a40*/  F2FP.F16.F32.PACK_AB R5, R99, R98 ;  /* 0x000000626305723e */ /* 0x000fe400000000ff */
[----:B------:R-:W-:Y:S02]  /*10a50*/  F2FP.F16.F32.PACK_AB R6, R101, R100 ;  /* 0x000000646506723e */ /* 0x000fe400000000ff */
[----:B------:R-:W-:Y:S02]  /*10a60*/  F2FP.F16.F32.PACK_AB R7, R103, R102 ;  /* 0x000000666707723e */ /* 0x000fe400000000ff */
[----:B------:R-:W-:Y:S02]  /*10a70*/  F2FP.F16.F32.PACK_AB R8, R105, R104 ;  /* 0x000000686908723e */ /* 0x000fe400000000ff */
[----:B------:R-:W-:-:S02]  /*10a80*/  F2FP.F16.F32.PACK_AB R9, R107, R106 ;  /* 0x0000006a6b09723e */ /* 0x000fc400000000ff */
[----:B0-----:R-:W-:Y:S02]  /*10a90*/  F2FP.F16.F32.PACK_AB R10, R109, R108 ;  /* 0x0000006c6d0a723e */ /* 0x001fe400000000ff */
[----:B------:R-:W-:Y:S02]  /*10aa0*/  F2FP.F16.F32.PACK_AB R11, R111, R110 ;  /* 0x0000006e6f0b723e */ /* 0x000fe400000000ff */
[----:B------:R-:W-:Y:S02]  /*10ab0*/  F2FP.F16.F32.PACK_AB R12, R113, R112 ;  /* 0x00000070710c723e */ /* 0x000fe400000000ff */
[----:B------:R-:W-:Y:S02]  /*10ac0*/  F2FP.F16.F32.PACK_AB R13, R115, R114 ;  /* 0x00000072730d723e */ /* 0x000fe400000000ff */
        /* <DEDUP_REMOVED lines=9> */
[C---:B------:R-:W-:Y:S02]  /*10b60*/  IADD3 R32, P1, R36.reuse, UR4, RZ ;  /* 0x0000000424207c10 */ /* 0x040fe4000ff3e0ff */
[----:B------:R-:W-:Y:S02]  /*10b70*/  ISETP.NE.AND.EX P0, PT, RZ, UR5, PT, P0 ;  /* 0x00000005ff007c0c */ /* 0x000fe4000bf05300 */
[C---:B------:R-:W-:Y:S02]  /*10b80*/  IADD3.X R33, R37.reuse, UR5, RZ, P1, !PT ;  /* 0x0000000525217c10 */ /* 0x040fe40008ffe4ff */
[----:B------:R-:W-:Y:S01]  /*10b90*/  @P3 IADD3 R36, P1, R36, UR6, RZ ;  /* 0x0000000624243c10 */ /* 0x000fe2000ff3e0ff */
[----:B------:R-:W-:Y:S01]  /*10ba0*/  ULDC UR6, c[0x0][0xa88] ;  /* 0x0002a20000067ab9 */ /* 0x000fe20000000800 */
[----:B------:R-:W-:Y:S01]  /*10bb0*/  IMAD.MOV.U32 R3, RZ, RZ, RZ ;  /* 0x000000ffff037224 */ /* 0x000fe200078e00ff */
[----:B------:R-:W-:Y:S01]  /*10bc0*/  ISETP.GT.AND P2, PT, R38, 0x1, PT ;  /* 0x000000012600780c */ /* 0x000fe20003f44270 */
[----:B------:R-:W-:Y:S01]  /*10bd0*/  IMAD.U32 R45, RZ, RZ, UR6 ;  /* 0x00000006ff2d7e24 */ /* 0x000fe2000f8e00ff */
[----:B------:R-:W-:Y:S01]  /*10be0*/  @P3 IADD3.X R37, R37, UR7, RZ, P1, !PT ;  /* 0x0000000725253c10 */ /* 0x000fe20008ffe4ff */
[----:B0-----:R-:W-:Y:S01]  /*10bf0*/  IMAD.MOV.U32 R6, RZ, RZ, 0x9b8 ;  /* 0x000009b8ff067424 */ /* 0x001fe200078e00ff */
[----:B-1----:R-:W0:Y:S02]  /*10c00*/  LDC R0, c[0x0][0xbe8] ;  /* 0x0002fa00ff007b82 */ /* 0x002e240000000800 */
[----:B------:R1:W5:Y:S04]  /*10c10*/  @P0 LDG.E R3, desc[UR40][R32.64] ;  /* 0x0000002820030981 */ /* 0x000368000c1e1900 */
[----:B------:R1:W5:Y:S01]  /*10c20*/  @P3 LDG.E R45, desc[UR40][R36.64] ;  /* 0x00000028242d3981 */ /* 0x000362000c1e1900 */
        /* <DEDUP_REMOVED lines=10> */
.L_x_2804:
[----:B------:R-:W4:Y:S04]  /*10cd0*/  LDL R32, [R1+0x4c] ;  /* 0x00004c0001207983 */ /* 0x000f280000100800 */
[----:B------:R-:W4:Y:S04]  /*10ce0*/  LDL R51, [R1+0x2c] ;  /* 0x00002c0001337983 */ /* 0x000f280000100800 */
[----:B------:R-:W4:Y:S01]  /*10cf0*/  LDL R50, [R1+0x60] ;  /* 0x0000600001327983 */ /* 0x000f220000100800 */
[----:B------:R-:W0:Y:S01]  /*10d00*/  LDC.64 R6, c[0x0][R6+0x210] ;  /* 0x0000840006067b82 */ /* 0x000e220000000a00 */
[----:B------:R-:W-:-:S02]  /*10d10*/  ISETP.NE.U32.AND P0, PT, RZ, UR4, PT ;  /* 0x00000004ff007c0c */ /* 0x000fc4000bf05070 */
[----:B------:R-:W4:Y:S02]  /*10d20*/  LDL R36, [R1+0x68] ;  /* 0x0000680001247983 */ /* 0x000f240000100800 */
[----:B------:R-:W-:-:S03]  /*10d30*/  ISETP.NE.AND.EX P0, PT, RZ, UR5, PT, P0 ;  /* 0x00000005ff007c0c */ /* 0x000fc6000bf05300 */
[----:B------:R-:W1:Y:S01]  /*10d40*/  @P1 LDC R28, c[0x0][0xbec] ;  /* 0x0002fb00ff1c1b82 */ /* 0x000e620000000800 */
[----:B------:R-:W-:Y:S02]  /*10d50*/  SEL R8, R49, RZ, !P0 ;  /* 0x000000ff31087207 */ /* 0x000fe40004000000 */
[----:B------:R-:W-:-:S03]  /*10d60*/  SEL R9, R34, RZ, !P0 ;  /* 0x000000ff22097207 */ /* 0x000fc60004000000 */
[----:B--2---:R-:W-:Y:S02]  /*10d70*/  IMAD R13, R13, R8, RZ ;  /* 0x000000080d0d7224 */ /* 0x004fe400078e02ff */
[----:B------:R-:W2:Y:S08]  /*10d80*/  @P1 LDC R37, c[0x0][0xbf0] ;  /* 0x0002fc00ff251b82 */ /* 0x000eb00000000800 */
[----:B------:R-:W0:Y:S01]  /*10d90*/  LDC.64 R4, c[0x0][0xba8] ;  /* 0x0002ea00ff047b82 */ /* 0x000e220000000a00 */
[----:B------:R-:W1:Y:S01]  /*10da0*/  S2R R38, SR_TID.X ;  /* 0x0000000000267919 */ /* 0x000e620000002100 */
[----:B------:R-:W-:-:S02]  /*10db0*/  IMAD R35, R12, R9, R13 ;  /* 0x000000090c237224 */ /* 0x000fc400078e020d */
[-C--:B---3--:R-:W-:Y:S02]  /*10dc0*/  IMAD R9, R15, R154.reuse, RZ ;  /* 0x0000009a0f097224 */ /* 0x088fe400078e02ff */
[----:B------:R-:W-:-:S04]  /*10dd0*/  IMAD.WIDE.U32 R14, R14, R154, RZ ;  /* 0x0000009a0e0e7225 */ /* 0x000fc800078e00ff */
[----:B------:R-:W-:-:S03]  /*10de0*/  IMAD.WIDE.U32 R12, R12, R8, RZ ;  /* 0x000000080c0c7225 */ /* 0x000fc600078e00ff */
[----:B-----5:R-:W-:Y:S02]  /*10df0*/  IADD3 R14, P0, P3, R12, R14, R3 ;  /* 0x0000000e0c0e7210 */ /* 0x020fe40007b1e003 */
[----:B------:R-:W-:Y:S01]  /*10e00*/  IADD3 R35, R13, R35, RZ ;  /* 0x000000230d237210 */ /* 0x000fe20007ffe0ff */
        /* <DEDUP_REMOVED lines=13> */
[----:B------:R-:W-:Y:S01]  /*10ee0*/  IMAD.IADD R32, R15, 0x1, R9 ;  /* 0x000000010f207824 */ /* 0x000fe200078e0209 */
[----:B------:R-:W-:Y:S01]  /*10ef0*/  SHF.R.S32.HI R9, RZ, 0x1f, R3 ;  /* 0x0000001fff097819 */ /* 0x000fe20000011403 */
        /* <DEDUP_REMOVED lines=17> */
[----:B------:R-:W-:-:S03]  /*11010*/  IADD3 R10, R36, R51, RZ ;  /* 0x00000033240a7210 */ /* 0x000fc60007ffe0ff */
        /* <DEDUP_REMOVED lines=11> */
[----:B0-----:R-:W0:Y:S01]  /*110d0*/  @P1 LDC R13, c[0x0][0xbec] ;  /* 0x0002fb00ff0d1b82 */ /* 0x001e220000000800 */
[----:B------:R-:W-:Y:S02]  /*110e0*/  ULDC.64 UR4, c[0x0][0xaa0] ;  /* 0x0002a80000047ab9 */ /* 0x000fe40000000a00 */
[----:B------:R-:W-:Y:S01]  /*110f0*/  LEA.HI R49, R49, R40, RZ, 0x3 ;  /* 0x0000002831317211 */ /* 0x000fe200078f18ff */
[----:B------:R-:W-:-:S03]  /*11100*/  IMAD R10, R9, UR4, RZ ;  /* 0x00000004090a7c24 */ /* 0x000fc6000f8e02ff */
[----:B------:R-:W-:Y:S01]  /*11110*/  SHF.R.S32.HI R49, RZ, 0x3, R49 ;  /* 0x00000003ff317819 */ /* 0x000fe20000011431 */
[----:B------:R-:W1:Y:S01]  /*11120*/  @P1 LDC R14, c[0x0][0xbf0] ;  /* 0x0002fc00ff0e1b82 */ /* 0x000e620000000800 */
[----:B------:R-:W-:-:S03]  /*11130*/  IMAD R9, R3, UR5, R10 ;  /* 0x0000000503097c24 */ /* 0x000fc6000f8e020a */
[----:B------:R-:W-:Y:S02]  /*11140*/  IMAD R5, R49, 0x40, R43 ;  /* 0x0000004031057824 */ /* 0x000fe400078e022b */
[----:B------:R-:W-:Y:S01]  /*11150*/  IMAD.WIDE.U32 R10, R3, UR4, RZ ;  /* 0x00000004030a7c25 */ /* 0x000fe2000f8e00ff */
[----:B------:R-:W-:-:S03]  /*11160*/  ULDC.64 UR4, c[0x0][0xae8] ;  /* 0x0002ba0000047ab9 */ /* 0x000fc60000000a00 */
[----:B------:R-:W-:Y:S01]  /*11170*/  IMAD.WIDE R24, R5, 0x2, R24 ;  /* 0x0000000205187825 */ /* 0x000fe200078e0218 */
[----:B------:R-:W-:-:S03]  /*11180*/  IADD3 R11, R11, R9, RZ ;  /* 0x000000090b0b7210 */ /* 0x000fc60007ffe0ff */
[----:B------:R-:W-:Y:S01]  /*11190*/  IMAD R3, R48, 0x30, R49 ;  /* 0x0000003030037824 */ /* 0x000fe200078e0231 */
[C---:B------:R-:W-:Y:S02]  /*111a0*/  IADD3 R27, P0, R24.reuse, 0x1800, RZ ;  /* 0x00001800181b7810 */ /* 0x040fe40007f1e0ff */
        /* <DEDUP_REMOVED lines=8> */
[----:B0-----:R-:W-:Y:S01]  /*11230*/  @P1 IMAD.HI.U32 R3, R12, R13, RZ ;  /* 0x0000000d0c031227 */ /* 0x001fe200078e00ff */
        /* <DEDUP_REMOVED lines=16> */
[----:B-1----:R-:W-:Y:S01]  /*11340*/  @P1 SHF.R.U32.HI R13, RZ, R14, R3 ;  /* 0x0000000eff0d1219 */ /* 0x002fe20000011603 */
        /* <DEDUP_REMOVED lines=30> */
[C---:B------:R-:W-:Y:S02]  /*11530*/  LEA R40, P0, R8.reuse, UR4, 0x1 ;  /* 0x0000000408287c11 */ /* 0x040fe4000f8008ff */
[----:B------:R-:W-:Y:S01]  /*11540*/  IADD3 R41, R9, R41, RZ ;  /* 0x0000002909297210 */ /* 0x000fe20007ffe0ff */
[----:B------:R-:W-:Y:S01]  /*11550*/  UMOV UR4, 0xffffffff ;  /* 0xffffffff00047882 */ /* 0x000fe20000000000 */
[----:B0-----:R0:W-:Y:S02]  /*11560*/  SYNCS.ARRIVE.TRANS64.RED.A1T0 RZ, [R3+URZ], RZ ;  /* 0x000000ff03ff79a7 */ /* 0x0011e4000810043f */
[----:B------:R-:W-:Y:S01]  /*11570*/  LEA.HI.X R41, R8, UR5, R41, 0x1, P0 ;  /* 0x0000000508297c11 */ /* 0x000fe200080f0c29 */
[----:B------:R-:W-:Y:S06]  /*11580*/  BRA.DIV UR4, `(.L_x_2806) ;  /* 0x000000a204d07947 */ /* 0x000fec000b800000 */
        /* <DEDUP_REMOVED lines=26> */
[----:B--2---:R-:W-:Y:S01]  /*11730*/  @!P4 IMAD.MOV.U32 R4, RZ, RZ, R46 ;  /* 0x000000ffff04c224 */ /* 0x004fe200078e002e */
[----:B------:R-:W-:-:S05]  /*11740*/  @!P4 MOV R5, R47 ;  /* 0x0000002f0005c202 */ /* 0x000fca0000000f00 */
[----:B01----:R3:W-:Y:S02]  /*11750*/  @!P4 ST.E.128 desc[UR40][R4.64], R32 ;  /* 0x000000200400c985 */ /* 0x0037e4000c101d28 */
.L_x_2998:
[----:B------:R-:W-:-:S05]  /*11760*/  VIADD R42, R42, 0x90 ;  /* 0x000000902a2a7836 */ /* 0x000fca0000000000 */
[----:B------:R-:W-:-:S13]  /*11770*/  ISETP.GE.OR P0, PT, R42, R45, P0 ;  /* 0x0000002d2a00720c */ /* 0x000fda0000706670 */
[----:B------:R-:W-:Y:S05]  /*11780*/  @P0 BRA `(.L_x_2807) ;  /* 0x0000001000cc0947 */ /* 0x000fea0003800000 */
[----:B------:R-:W-:-:S04]  /*11790*/  LEA R14, P0, R43, R14, 0x1 ;  /* 0x0000000e2b0e7211 */ /* 0x000fc800078008ff */
[----:B------:R-:W-:-:S05]  /*117a0*/  LEA.HI.X R15, R43, R0, R44, 0x1, P0 ;  /* 0x000000002b0f7211 */ /* 0x000fca00000f0c2c */
[----:B------:R0:W-:Y:S01]  /*117b0*/  ST.E.128 desc[UR40][R14.64], R36 ;  /* 0x000000240e007985 */ /* 0x0001e2000c101d28 */
[----:B------:R-:W-:Y:S05]  /*117c0*/  BRA `(.L_x_2807) ;  /* 0x0000001000bc7947 */ /* 0x000fea0003800000 */
.L_x_2805:
[----:B------:R-:W2:Y:S01]  /*117d0*/  LDL R43, [R1+0x34] ;  /* 0x00003400012b7983 */ /* 0x000ea20000100800 */
[----:B------:R-:W1:Y:S01]  /*117e0*/  @P1 LDC R14, c[0x0][0xbec] ;  /* 0x0002fb00ff0e1b82 */ /* 0x000e620000000800 */
[----:B------:R-:W-:Y:S01]  /*117f0*/  ULDC.64 UR4, c[0x0][0xb08] ;  /* 0x0002c20000047ab9 */ /* 0x000fe20000000a00 */
[----:B------:R-:W-:Y:S01]  /*11800*/  ULDC.64 UR6, c[0x0][0xb30] ;  /* 0x0002cc0000067ab9 */ /* 0x000fe20000000a00 */
[----:B0-----:R-:W-:Y:S02]  /*11810*/  IMAD R12, R9, UR4, RZ ;  /* 0x00000004090c7c24 */ /* 0x001fe4000f8e02ff */
[----:B------:R-:W-:-:S03]  /*11820*/  IMAD.WIDE.U32 R4, R3, UR4, RZ ;  /* 0x0000000403047c25 */ /* 0x000fc6000f8e00ff */
[----:B------:R-:W0:Y:S01]  /*11830*/  @P1 LDC R11, c[0x0][0xbf0] ;  /* 0x0002fc00ff0b1b82 */ /* 0x000e220000000800 */
[----:B------:R-:W-:Y:S01]  /*11840*/  IMAD R3, R3, UR5, R12 ;  /* 0x0000000503037c24 */ /* 0x000fe2000f8e020c */
[----:B------:R-:W-:-:S03]  /*11850*/  ULDC.64 UR4, c[0x0][0xb38] ;  /* 0x0002ce0000047ab9 */ /* 0x000fc60000000a00 */
[----:B------:R-:W-:Y:S01]  /*11860*/  IMAD.IADD R5, R5, 0x1, R3 ;  /* 0x0000000105057824 */ /* 0x000fe200078e0203 */
[----:B------:R-:W-:Y:S01]  /*11870*/  SHF.R.S32.HI R3, RZ, 0x1f, R8 ;  /* 0x0000001fff037819 */ /* 0x000fe20000011408 */
[----:B------:R-:W-:-:S04]  /*11880*/  IMAD.WIDE.U32 R4, R154, UR4, R4 ;  /* 0x000000049a047c25 */ /* 0x000fc8000f8e0004 */
[----:B------:R-:W-:Y:S01]  /*11890*/  IMAD R5, R154, UR5, R5 ;  /* 0x000000059a057c24 */ /* 0x000fe2000f8e0205 */
[----:B------:R-:W-:Y:S02]  /*118a0*/  ULDC.64 UR4, c[0x0][0xb40] ;  /* 0x0002d00000047ab9 */ /* 0x000fe40000000a00 */
[----:B------:R-:W-:Y:S02]  /*118b0*/  IMAD R3, R3, UR4, RZ ;  /* 0x0000000403037c24 */ /* 0x000fe4000f8e02ff */
[----:B-1----:R-:W-:-:S04]  /*118c0*/  @P1 IMAD.HI.U32 R14, R39, R14, RZ ;  /* 0x0000000e270e1227 */ /* 0x002fc800078e00ff */
[C---:B------:R-:W-:Y:S02]  /*118d0*/  IMAD R7, R8.reuse, UR5, R3 ;  /* 0x0000000508077c24 */ /* 0x040fe4000f8e0203 */
[----:B------:R-:W-:Y:S01]  /*118e0*/  IMAD.WIDE.U32 R8, R8, UR4, R4 ;  /* 0x0000000408087c25 */ /* 0x000fe2000f8e0004 */
[----:B------:R-:W-:-:S03]  /*118f0*/  ULDC.64 UR4, c[0x0][0xb48] ;  /* 0x0002d20000047ab9 */ /* 0x000fc60000000a00 */
[----:B------:R-:W-:Y:S01]  /*11900*/  IMAD.MOV.U32 R3, RZ, RZ, R39 ;  /* 0x000000ffff037224 */ /* 0x000fe200078e0027 */
[----:B0-----:R-:W-:Y:S01]  /*11910*/  @P1 SHF.R.U32.HI R3, RZ, R11, R14 ;  /* 0x0000000bff031219 */ /* 0x001fe2000001160e */
[----:B------:R-:W-:-:S03]  /*11920*/  IMAD.IADD R9, R9, 0x1, R7 ;  /* 0x0000000109097824 */ /* 0x000fc600078e0207 */
[--C-:B------:R-:W-:Y:S01]  /*11930*/  SHF.R.S32.HI R11, RZ, 0x1f, R3.reuse ;  /* 0x0000001fff0b7819 */ /* 0x100fe20000011403 */
[----:B------:R-:W-:Y:S02]  /*11940*/  IMAD.MOV R7, RZ, RZ, -R3 ;  /* 0x000000ffff077224 */ /* 0x000fe400078e0a03 */
[----:B------:R-:W-:-:S04]  /*11950*/  IMAD.WIDE.U32 R4, R50, UR4, R8 ;  /* 0x0000000432047c25 */ /* 0x000fc8000f8e0008 */
[----:B------:R-:W-:Y:S02]  /*11960*/  IMAD R7, R0, R7, R39 ;  /* 0x0000000700077224 */ /* 0x000fe400078e0227 */
[----:B------:R-:W-:Y:S02]  /*11970*/  IMAD R0, R11, UR6, RZ ;  /* 0x000000060b007c24 */ /* 0x000fe4000f8e02ff */
[----:B------:R-:W-:Y:S01]  /*11980*/  IMAD R5, R50, UR5, R5 ;  /* 0x0000000532057c24 */ /* 0x000fe2000f8e0205 */
[----:B------:R-:W-:Y:S01]  /*11990*/  ULDC.64 UR4, c[0x0][0xb28] ;  /* 0x0002ca0000047ab9 */ /* 0x000fe20000000a00 */
[C---:B------:R-:W-:Y:S01]  /*119a0*/  IMAD R9, R3.reuse, UR7, R0 ;  /* 0x0000000703097c24 */ /* 0x040fe2000f8e0200 */
[----:B------:R-:W-:Y:S01]  /*119b0*/  SHF.R.S32.HI R0, RZ, 0x1f, R7 ;  /* 0x0000001fff007819 */ /* 0x000fe20000011407 */
[----:B------:R-:W-:-:S04]  /*119c0*/  IMAD.WIDE.U32 R4, R3, UR6, R4 ;  /* 0x0000000603047c25 */ /* 0x000fc8000f8e0004 */
[----:B------:R-:W-:Y:S01]  /*119d0*/  VIADD R3, R2, 0x16820 ;  /* 0x0001682002037836 */ /* 0x000fe20000000000 */
[----:B------:R-:W-:Y:S01]  /*119e0*/  IADD3 R5, R5, R9, RZ ;  /* 0x0000000905057210 */ /* 0x000fe20007ffe0ff */
[----:B------:R-:W-:-:S03]  /*119f0*/  IMAD R0, R0, UR4, RZ ;  /* 0x0000000400007c24 */ /* 0x000fc6000f8e02ff */
[----:B------:R-:W-:Y:S01]  /*11a00*/  PRMT R8, RZ, 0x654, R3 ;  /* 0x00000654ff087816 */ /* 0x000fe20000000003 */
[C---:B------:R-:W-:Y:S02]  /*11a10*/  IMAD R3, R7.reuse, UR5, R0 ;  /* 0x0000000507037c24 */ /* 0x040fe4000f8e0200 */
[----:B------:R-:W-:Y:S01]  /*11a20*/  IMAD.WIDE.U32 R4, R7, UR4, R4 ;  /* 0x0000000407047c25 */ /* 0x000fe2000f8e0004 */
[----:B------:R-:W-:Y:S01]  /*11a30*/  ULDC.64 UR4, c[0x0][0xb00] ;  /* 0x0002c00000047ab9 */ /* 0x000fe20000000a00 */
[----:B------:R0:W-:Y:S02]  /*11a40*/  SYNCS.ARRIVE.TRANS64.RED.A1T0 RZ, [R8+URZ], RZ ;  /* 0x000000ff08ff79a7 */ /* 0x0001e4000810043f */
        /* <DEDUP_REMOVED lines=21> */
.L_x_3001:
        /* <DEDUP_REMOVED lines=8> */
[----:B-1----:R-:W-:Y:S02]  /*11c20*/  @!P3 IMAD.MOV.U32 R15, RZ, RZ, R3 ;  /* 0x000000ffff0fb224 */ /* 0x002fe400078e0003 */
[-C--:B--2---:R-:W-:Y:S01]  /*11c30*/  @!P1 LEA R10, P5, R7, R14.reuse, 0x2 ;  /* 0x0000000e070a9211 */ /* 0x084fe200078a10ff */
[----:B------:R-:W-:Y:S01]  /*11c40*/  @!P3 IMAD.WIDE R8, R43, 0x4, R14 ;  /* 0x000000042b08b825 */ /* 0x000fe200078e020e */
[C---:B------:R-:W-:Y:S02]  /*11c50*/  @!P0 LEA R12, P2, R28.reuse, R14, 0x2 ;  /* 0x0000000e1c0c8211 */ /* 0x040fe400078410ff */
[-C--:B------:R-:W-:Y:S02]  /*11c60*/  @!P1 LEA.HI.X R11, R7, R3.reuse, R44, 0x2, P5 ;  /* 0x00000003070b9211 */ /* 0x080fe400028f142c */
[----:B------:R1:W-:Y:S01]  /*11c70*/  @!P3 ST.E.64 desc[UR40][R8.64], R20 ;  /* 0x000000140800b985 */ /* 0x0003e2000c101b28 */
        /* <DEDUP_REMOVED lines=11> */
[-C--:B-1----:R-:W-:Y:S02]  /*11d30*/  @!P2 LEA R8, P4, R37, R14.reuse, 0x2 ;  /* 0x0000000e2508a211 */ /* 0x082fe400078810ff */
[-C--:B------:R-:W-:Y:S02]  /*11d40*/  @!P3 LEA.HI.X R27, R35, R3.reuse, R36, 0x2, P5 ;  /* 0x00000003231bb211 */ /* 0x080fe400028f1424 */
[-C--:B--2---:R-:W-:Y:S02]  /*11d50*/  @!P1 LEA R10, P5, R39, R14.reuse, 0x2 ;  /* 0x0000000e270a9211 */ /* 0x084fe400078a10ff */
[-C--:B------:R-:W-:Y:S01]  /*11d60*/  @!P2 LEA.HI.X R9, R37, R3.reuse, R38, 0x2, P4 ;  /* 0x000000032509a211 */ /* 0x080fe200020f1426 */
[----:B------:R3:W-:Y:S01]  /*11d70*/  @!P3 ST.E.64 desc[UR40][R26.64], R104 ;  /* 0x000000681a00b985 */ /* 0x0007e2000c101b28 */
[----:B------:R-:W-:Y:S02]  /*11d80*/  @!P0 LEA R14, P4, R41, R14, 0x2 ;  /* 0x0000000e290e8211 */ /* 0x000fe400078810ff */
[-C--:B------:R-:W-:Y:S01]  /*11d90*/  @!P1 LEA.HI.X R11, R39, R3.reuse, R40, 0x2, P5 ;  /* 0x00000003270b9211 */ /* 0x080fe200028f1428 */
[----:B------:R3:W-:Y:S01]  /*11da0*/  @!P2 ST.E.64 desc[UR40][R8.64], R108 ;  /* 0x0000006c0800a985 */ /* 0x0007e2000c101b28 */
[----:B------:R-:W-:-:S03]  /*11db0*/  @!P0 LEA.HI.X R15, R41, R3, R42, 0x2, P4 ;  /* 0x00000003290f8211 */ /* 0x000fc600020f142a */
[----:B------:R3:W-:Y:S04]  /*11dc0*/  @!P1 ST.E.64 desc[UR40][R10.64], R112 ;  /* 0x000000700a009985 */ /* 0x0007e8000c101b28 */
[----:B------:R3:W-:Y:S02]  /*11dd0*/  @!P0 ST.E.64 desc[UR40][R14.64], R116 ;  /* 0x000000740e008985 */ /* 0x0007e4000c101b28 */
.L_x_2810:
[----:B------:R-:W-:Y:S05]  /*11de0*/  BSYNC B1 ;  /* 0x0000000000017941 */ /* 0x000fea0003800000 */
.L_x_2809:
[----:B------:R-:W-:-:S03]  /*11df0*/  UMOV UR4, 0xffffffff ;  /* 0xffffffff00047882 */ /* 0x000fc60000000000 */
[----:B------:R-:W-:Y:S05]  /*11e00*/  BRA.DIV UR4, `(.L_x_2811) ;  /* 0x0000009e04ec7947 */ /* 0x000fea000b800000 */
[----:B-1----:R1:W4:Y:S04]  /*11e10*/  SHFL.IDX PT, R3, R4, 0x1, 0x1c1f ;  /* 0x003c1f0004037f89 */ /* 0x00232800000e0000 */
[----:B--23--:R1:W2:Y:S02]  /*11e20*/  SHFL.IDX PT, R14, R0, 0x1, 0x1c1f ;  /* 0x003c1f00000e7f89 */ /* 0x00c2a400000e0000 */
.L_x_3005:
        /* <DEDUP_REMOVED lines=37> */
.L_x_2803:
[----:B------:R-:W3:Y:S01]  /*12080*/  LDL.LU R0, [R1+0x58] ;  /* 0x0000580001007983 */ /* 0x000ee20000300800 */
[----:B------:R-:W-:Y:S01]  /*12090*/  ULDC.64 UR6, c[0x0][0xc08] ;  /* 0x0003020000067ab9 */ /* 0x000fe20000000a00 */
[----:B------:R-:W-:Y:S02]  /*120a0*/  ULDC.64 UR4, c[0x0][0xc00] ;  /* 0x0003000000047ab9 */ /* 0x000fe40000000a00 */
[----:B------:R-:W2:Y:S01]  /*120b0*/  LDL R8, [R1+0x54] ;  /* 0x0000540001087983 */ /* 0x000ea20000100800 */
[----:B------:R-:W-:Y:S01]  /*120c0*/  ISETP.NE.U32.AND P1, PT, RZ, UR6, PT ;  /* 0x00000006ff007c0c */ /* 0x000fe2000bf25070 */
[----:B------:R-:W-:Y:S01]  /*120d0*/  IMAD.MOV.U32 R3, RZ, RZ, RZ ;  /* 0x000000ffff037224 */ /* 0x000fe200078e00ff */
[----:B------:R-:W-:Y:S02]  /*120e0*/  ISETP.NE.U32.AND P0, PT, RZ, UR4, PT ;  /* 0x00000004ff007c0c */ /* 0x000fe4000bf05070 */
[----:B------:R-:W-:Y:S02]  /*120f0*/  ISETP.NE.AND.EX P1, PT, RZ, UR7, PT, P1 ;  /* 0x00000007ff007c0c */ /* 0x000fe4000bf25310 */
[----:B------:R-:W-:Y:S01]  /*12100*/  ISETP.NE.AND.EX P0, PT, RZ, UR5, PT, P0 ;  /* 0x00000005ff007c0c */ /* 0x000fe2000bf05300 */
[----:B------:R-:W4:Y:S01]  /*12110*/  S2R R9, SR_TID.X ;  /* 0x0000000000097919 */ /* 0x000f220000002100 */
[----:B---3--:R-:W-:Y:S01]  /*12120*/  IADD3 R4, P2, R0, UR4, RZ ;  /* 0x0000000400047c10 */ /* 0x008fe2000ff5e0ff */
[----:B------:R-:W-:-:S03]  /*12130*/  ULDC UR4, c[0x0][0xa88] ;  /* 0x0002a20000047ab9 */ /* 0x000fc60000000800 */
[----:B------:R-:W-:-:S05]  /*12140*/  IADD3.X R5, R37, UR5, RZ, P2, !PT ;  /* 0x0000000525057c10 */ /* 0x000fca00097fe4ff */
[----:B------:R-:W-:Y:S01]  /*12150*/  @P1 IADD3 R6, P2, R0, UR6, RZ ;  /* 0x0000000600061c10 */ /* 0x000fe2000ff5e0ff */
[----:B-----5:R-:W-:Y:S01]  /*12160*/  IMAD.U32 R24, RZ, RZ, UR4 ;  /* 0x00000004ff187e24 */ /* 0x020fe2000f8e00ff */
[----:B------:R3:W5:Y:S02]  /*12170*/  @P0 LDG.E R3, desc[UR40][R4.64] ;  /* 0x0000002804030981 */ /* 0x000764000c1e1900 */
[----:B------:R-:W-:Y:S01]  /*12180*/  @P1 IADD3.X R7, R37, UR7, RZ, P2, !PT ;  /* 0x0000000725071c10 */ /* 0x000fe200097fe4ff */
[----:B----4-:R-:W-:-:S04]  /*12190*/  VIADD R32, R9, 0xffffff80 ;  /* 0xffffff8009207836 */ /* 0x010fc80000000000 */
[----:B------:R3:W5:Y:S01]  /*121a0*/  @P1 LDG.E R24, desc[UR40][R6.64] ;  /* 0x0000002806181981 */ /* 0x000762000c1e1900 */
[----:B--2---:R-:W-:Y:S02]  /*121b0*/  ISETP.NE.AND P2, PT, R8, RZ, PT ;  /* 0x000000ff0800720c */ /* 0x004fe40003f45270 */
[----:B------:R-:W-:-:S11]  /*121c0*/  ISETP.GT.AND P3, PT, R32, 0xbf, PT ;  /* 0x000000bf2000780c */ /* 0x000fd60003f64270 */
[----:B------:R-:W2:Y:S02]  /*121d0*/  @!P2 LDC R8, c[0x0][0xad4] ;  /* 0x0002b500ff08ab82 */ /* 0x000ea40000000800 */
[----:B--2---:R3:W-:Y:S01]  /*121e0*/  @!P2 STL [R1+0x54], R8 ;  /* 0x000054080100a387 */ /* 0x0047e20000100800 */
[----:B------:R-:W-:Y:S01]  /*121f0*/  ISETP.GT.AND P2, PT, R8, 0x1, PT ;  /* 0x000000010800780c */ /* 0x000fe20003f44270 */
[----:B------:R-:W-:-:S12]  /*12200*/  @P1 BRA `(.L_x_2812) ;  /* 0x0000000000101947 */ /* 0x000fd80003800000 */
[----:B------:R-:W-:Y:S05]  /*12210*/  @!P0 BRA `(.L_x_2812) ;  /* 0x00000000000c8947 */ /* 0x000fea0003800000 */
[----:B---3--:R-:W2:Y:S04]  /*12220*/  LDG.E R7, desc[UR40][R4.64] ;  /* 0x0000002804077981 */ /* 0x008ea8000c1e1900 */
[----:B-----5:R-:W2:Y:S02]  /*12230*/  LDG.E R24, desc[UR40][R4.64+0x4] ;  /* 0x0000042804187981 */ /* 0x020ea4000c1e1900 */
[----:B--2---:R-:W-:-:S07]  /*12240*/  IADD3 R24, -R7, R24, RZ ;  /* 0x0000001807187210 */ /* 0x004fce0007ffe1ff */
.L_x_2812:
[----:B------:R-:W-:Y:S01]  /*12250*/  BSSY B1, `(.L_x_2813) ;  /* 0x0000037000017945 */ /* 0x000fe20003800000 */
[----:B------:R-:W-:Y:S02]  /*12260*/  SEL R33, R49, RZ, !P0 ;  /* 0x000000ff31217207 */ /* 0x000fe40004000000 */
[----:B------:R-:W-:Y:S02]  /*12270*/  SEL R34, R34, RZ, !P0 ;  /* 0x000000ff22227207 */ /* 0x000fe40004000000 */
[----:B-----5:R-:W-:Y:S01]  /*12280*/  SHF.R.S32.HI R26, RZ, 0x1f, R3 ;  /* 0x0000001fff1a7819 */ /* 0x020fe20000011403 */
[----:B------:R-:W-:Y:S06]  /*12290*/  @P3 BRA `(.L_x_2814) ;  /* 0x0000000000c83947 */ /* 0x000fec0003800000 */
[----:B---3--:R-:W2:Y:S01]  /*122a0*/  LDL R4, [R1+0x2c] ;  /* 0x00002c0001047983 */ /* 0x008ea20000100800 */
[----:B------:R-:W3:Y:S02]  /*122b0*/  LDC R37, c[0x0][0xbe8] ;  /* 0x0002fa00ff257b82 */ /* 0x000ee40000000800 */
[----:B---3--:R-:W-:Y:S01]  /*122c0*/  IMAD R0, R24, R37, RZ ;  /* 0x0000002518007224 */ /* 0x008fe200078e02ff */
[----:B--2---:R-:W-:-:S04]  /*122d0*/  IADD3 R35, R4, -0x80, R9 ;  /* 0xffffff8004237810 */ /* 0x004fc80007ffe009 */
[----:B------:R-:W-:-:S13]  /*122e0*/  ISETP.GE.AND P0, PT, R35, R0, PT ;  /* 0x000000002300720c */ /* 0x000fda0003f06270 */
[----:B------:R-:W-:Y:S05]  /*122f0*/  @P0 BRA `(.L_x_2814) ;  /* 0x0000000000b00947 */ /* 0x000fea0003800000 */
[----:B-1----:R-:W2:Y:S01]  /*12300*/  LDL.LU R28, [R1+0x60] ;  /* 0x00006000011c7983 */ /* 0x002ea20000300800 */
        /* <DEDUP_REMOVED lines=21> */
[----:B------:R-:W-:Y:S01]  /*12460*/  IADD3 R0, P1, P3, R14, R6, R3 ;  /* 0x000000060e007210 */ /* 0x000fe20007b3e003 */
[----:B------:R-:W-:Y:S02]  /*12470*/  IMAD.IADD R25, R7, 0x1, R25 ;  /* 0x0000000107197824 */ /* 0x000fe400078e0219 */
        /* <DEDUP_REMOVED lines=15> */
[----:B0-----:R-:W-:-:S04]  /*12570*/  LEA R4, P0, R6, R4, 0x2 ;  /* 0x0000000406047211 */ /* 0x001fc800078010ff */
[----:B------:R-:W-:Y:S01]  /*12580*/  IADD3 R0, R7, R11, RZ ;  /* 0x0000000b07007210 */ /* 0x000fe20007ffe0ff */
[----:B------:R-:W-:-:S03]  /*12590*/  IMAD.MOV.U32 R7, RZ, RZ, -0x800000 ;  /* 0xff800000ff077424 */ /* 0x000fc600078e00ff */
[----:B-1----:R-:W-:-:S05]  /*125a0*/  LEA.HI.X R5, R6, R5, R0, 0x2, P0 ;  /* 0x0000000506057211 */ /* 0x002fca00000f1400 */
[----:B------:R2:W-:Y:S02]  /*125b0*/  STG.E desc[UR40][R4.64], R7 ;  /* 0x0000000704007986 */ /* 0x0005e4000c101928 */
.L_x_2814:
[----:B------:R-:W-:Y:S05]  /*125c0*/  BSYNC B1 ;  /* 0x0000000000017941 */ /* 0x000fea0003800000 */
.L_x_2813:
[----:B------:R-:W-:Y:S05]  /*125d0*/  @P2 BRA `(.L_x_2807) ;  /* 0x0000000400382947 */ /* 0x000fea0003800000 */
[----:B-1----:R-:W4:Y:S01]  /*125e0*/  LDL R28, [R1+0x2c] ;  /* 0x00002c00011c7983 */ /* 0x002f220000100800 */
[----:B------:R-:W1:Y:S01]  /*125f0*/  LDC R25, c[0x0][0xbe8] ;  /* 0x0002fa00ff197b82 */ /* 0x000e620000000800 */
[----:B------:R-:W-:Y:S01]  /*12600*/  SHF.R.S32.HI R27, RZ, 0x1f, R32 ;  /* 0x0000001fff1b7819 */ /* 0x000fe20000011420 */
[----:B------:R-:W-:Y:S01]  /*12610*/  ULDC.64 UR4, c[0x0][0xaa0] ;  /* 0x0002a80000047ab9 */ /* 0x000fe20000000a00 */
[----:B------:R-:W-:Y:S01]  /*12620*/  ULDC.64 UR6, c[0x0][0xaf0] ;  /* 0x0002bc0000067ab9 */ /* 0x000fe20000000a00 */
[----:B------:R-:W-:Y:S01]  /*12630*/  IMAD R0, R26, UR4, RZ ;  /* 0x000000041a007c24 */ /* 0x000fe2000f8e02ff */
[----:B------:R-:W-:Y:S01]  /*12640*/  LEA.HI R27, R27, R32, RZ, 0x3 ;  /* 0x000000201b1b7211 */ /* 0x000fe200078f18ff */
[----:B--23--:R-:W-:-:S03]  /*12650*/  IMAD.WIDE.U32 R4, R3, UR4, RZ ;  /* 0x0000000403047c25 */ /* 0x00cfc6000f8e00ff */
[----:B------:R-:W-:Y:S01]  /*12660*/  SHF.R.S32.HI R27, RZ, 0x3, R27 ;  /* 0x00000003ff1b7819 */ /* 0x000fe2000001141b */
[----:B------:R-:W-:Y:S01]  /*12670*/  IMAD R7, R3, UR5, R0 ;  /* 0x0000000503077c24 */ /* 0x000fe2000f8e0200 */
[----:B------:R-:W-:-:S03]  /*12680*/  ULDC.64 UR4, c[0x0][0xae8] ;  /* 0x0002ba0000047ab9 */ /* 0x000fc60000000a00 */
[----:B------:R-:W-:Y:S02]  /*12690*/  IMAD R0, R48, 0x30, R27 ;  /* 0x0000003030007824 */ /* 0x000fe400078e021b */
[----:B------:R-:W-:Y:S02]  /*126a0*/  IMAD.IADD R5, R5, 0x1, R7 ;  /* 0x0000000105057824 */ /* 0x000fe400078e0207 */
[----:B------:R-:W-:Y:S01]  /*126b0*/  IMAD.WIDE.U32 R4, R154, UR4, R4 ;  /* 0x000000049a047c25 */ /* 0x000fe2000f8e0004 */
[----:B-1----:R-:W-:-:S03]  /*126c0*/  ISETP.NE.AND P0, PT, R25, 0x1, PT ;  /* 0x000000011900780c */ /* 0x002fc60003f05270 */
[----:B------:R-:W-:Y:S01]  /*126d0*/  IMAD R5, R154, UR5, R5 ;  /* 0x000000059a057c24 */ /* 0x000fe2000f8e0205 */
[----:B------:R-:W-:Y:S01]  /*126e0*/  ULDC.64 UR4, c[0x0][0xae0] ;  /* 0x0002b80000047ab9 */ /* 0x000fe20000000a00 */
[----:B------:R-:W-:-:S08]  /*126f0*/  IMAD.WIDE.U32 R4, R33, UR6, R4 ;  /* 0x0000000621047c25 */ /* 0x000fd0000f8e0004 */
[----:B------:R-:W1:Y:S08]  /*12700*/  @P0 LDC R6, c[0x0][0xbec] ;  /* 0x0002fb00ff060b82 */ /* 0x000e700000000800 */
[----:B------:R-:W2:Y:S01]  /*12710*/  @P0 LDC R11, c[0x0][0xbf0] ;  /* 0x0002fc00ff0b0b82 */ /* 0x000ea20000000800 */
[----:B----4-:R-:W-:-:S04]  /*12720*/  IMAD.IADD R9, R28, 0x1, R0 ;  /* 0x000000011c097824 */ /* 0x010fc800078e0200 */
        /* <DEDUP_REMOVED lines=14> */
[----:B------:R-:W-:-:S03]  /*12810*/  ULDC.64 UR4, c[0x0][0xad8] ;  /* 0x0002b60000047ab9 */ /* 0x000fc60000000a00 */
[----:B------:R-:W-:Y:S01]  /*12820*/  IADD3 R5, R5, R9, RZ ;  /* 0x0000000905057210 */ /* 0x000fe20007ffe0ff */
[----:B------:R-:W-:Y:S02]  /*12830*/  IMAD R0, R0, UR4, RZ ;  /* 0x0000000400007c24 */ /* 0x000fe4000f8e02ff */
[----:B------:R-:W-:Y:S01]  /*12840*/  IMAD.WIDE.U32 R20, R7, UR4, R4 ;  /* 0x0000000407147c25 */ /* 0x000fe2000f8e0004 */
[----:B------:R-:W-:Y:S02]  /*12850*/  ULDC UR4, c[0x0][0xac8] ;  /* 0x0002b20000047ab9 */ /* 0x000fe40000000800 */
[----:B------:R-:W-:Y:S01]  /*12860*/  ISETP.GE.AND P0, PT, R43, UR4, PT ;  /* 0x000000042b007c0c */ /* 0x000fe2000bf06270 */
[----:B------:R-:W-:Y:S01]  /*12870*/  IMAD R3, R7, UR5, R0 ;  /* 0x0000000507037c24 */ /* 0x000fe2000f8e0200 */
[----:B------:R-:W-:Y:S01]  /*12880*/  LEA R7, P1, R20, UR6, 0x1 ;  /* 0x0000000614077c11 */ /* 0x000fe2000f8208ff */
[----:B------:R-:W-:Y:S02]  /*12890*/  UMOV UR4, 0xffffffff ;  /* 0xffffffff00047882 */ /* 0x000fe40000000000 */
        /* <DEDUP_REMOVED lines=23> */
[C-C-:B-----5:R-:W-:Y:S01]  /*12a10*/  @!P3 LEA.HI.X R9, R43.reuse, R4, R44.reuse, 0x1, P1 ;  /* 0x000000042b09b211 */ /* 0x160fe200008f0c2c */
[----:B------:R-:W-:Y:S02]  /*12a20*/  @!P4 IMAD.MOV.U32 R4, RZ, RZ, R25 ;  /* 0x000000ffff04c224 */ /* 0x000fe400078e0019 */
[----:B------:R1:W3:Y:S01]  /*12a30*/  SHFL.IDX PT, R14, R7, 0x3, 0x181f ;  /* 0x00781f00070e7f89 */ /* 0x0002e200000e0000 */
[----:B0-----:R-:W-:-:S03]  /*12a40*/  @!P4 LEA.HI.X R5, R43, R6, R44, 0x1, P5 ;  /* 0x000000062b05c211 */ /* 0x001fc600028f0c2c */
[----:B------:R1:W-:Y:S04]  /*12a50*/  @!P3 ST.E.128 desc[UR40][R8.64], RZ ;  /* 0x000000ff0800b985 */ /* 0x0003e8000c101d28 */
[----:B------:R1:W-:Y:S02]  /*12a60*/  @!P4 ST.E.128 desc[UR40][R4.64], RZ ;  /* 0x000000ff0400c985 */ /* 0x0003e4000c101d28 */
.L_x_3014:
[----:B------:R-:W-:-:S04]  /*12a70*/  IADD3 R24, R24, 0x90, RZ ;  /* 0x0000009018187810 */ /* 0x000fc80007ffe0ff */
[----:B------:R-:W-:-:S13]  /*12a80*/  ISETP.GE.OR P0, PT, R24, R21, P0 ;  /* 0x000000151800720c */ /* 0x000fda0000706670 */
[----:B---3--:R-:W-:-:S04]  /*12a90*/  @!P0 LEA R14, P1, R43, R14, 0x1 ;  /* 0x0000000e2b0e8211 */ /* 0x008fc800078208ff */
[----:B--2---:R-:W-:-:S05]  /*12aa0*/  @!P0 LEA.HI.X R15, R43, R0, R44, 0x1, P1 ;  /* 0x000000002b0f8211 */ /* 0x004fca00008f0c2c */
[----:B------:R4:W-:Y:S04]  /*12ab0*/  @!P0 ST.E.128 desc[UR40][R14.64], RZ ;  /* 0x000000ff0e008985 */ /* 0x0009e8000c101d28 */
.L_x_2807:
[----:B------:R-:W-:Y:S05]  /*12ac0*/  BSYNC B0 ;  /* 0x0000000000007941 */ /* 0x000fea0003800000 */
.L_x_2802:
[----:B------:R-:W-:Y:S02]  /*12ad0*/  ULDC UR4, c[0x0][0xc3c] ;  /* 0x00030f0000047ab9 */ /* 0x000fe40000000800 */
[----:B-1----:R-:W-:-:S13]  /*12ae0*/  ISETP.GE.AND P0, PT, R31, UR4, PT ;  /* 0x000000041f007c0c */ /* 0x002fda000bf06270 */
[----:B------:R-:W-:Y:S05]  /*12af0*/  @!P0 BRA `(.L_x_2816) ;  /* 0xfffffee4003c8947 */ /* 0x000fea000383ffff */
[----:B------:R-:W-:Y:S05]  /*12b00*/  BRA `(.L_x_2661) ;  /* 0x00000078002c7947 */ /* 0x000fea0003800000 */
.L_x_2659:
[----:B------:R-:W-:-:S08]  /*12b10*/  NOP ;  /* 0x0000000000007918 */ /* 0x000fd00000000000 */
[----:B--2---:R-:W0:-:S00]  /*12b20*/  USETMAXREG.DEALLOC.CTAPOOL 0x20 ;  /* 0x00000020000079c8 */ /* 0x004e0000080e0500 */
        /* <DEDUP_REMOVED lines=14> */
.L_x_2817:
        /* <DEDUP_REMOVED lines=44> */
.L_x_2821:
        /* <DEDUP_REMOVED lines=37> */
.L_x_2819:
[----:B------:R-:W-:Y:S01]  /*13120*/  IMAD.IADD R5, R7, 0x1, -R4 ;  /* 0x0000000107057824 */ /* 0x000fe200078e0a04 */
[----:B------:R-:W-:-:S03]  /*13130*/  MOV R24, RZ ;  /* 0x000000ff00187202 */ /* 0x000fc60000000f00 */
        /* <DEDUP_REMOVED lines=11> */
.L_x_2822:
[----:B-1----:R-:W-:Y:S02]  /*131f0*/  IMAD R24, R24, UR5, R5 ;  /* 0x0000000518187c24 */ /* 0x002fe4000f8e0205 */
[----:B------:R-:W-:-:S03]  /*13200*/  VIADD R27, R27, UR4 ;  /* 0x000000041b1b7c36 */ /* 0x000fc60008000000 */
        /* <DEDUP_REMOVED lines=15> */
[----:B------:R-:W-:Y:S02]  /*13300*/  IMAD.MOV R11, RZ, RZ, -R10 ;  /* 0x000000ffff0b7224 */ /* 0x000fe400078e0a0a */
[----:B------:R-:W-:-:S04]  /*13310*/  IMAD.HI.U32 R2, R3, R8, RZ ;  /* 0x0000000803027227 */ /* 0x000fc800078e00ff */
[----:B------:R-:W-:-:S05]  /*13320*/  IMAD R8, R2, R11, R8 ;  /* 0x0000000b02087224 */ /* 0x000fca00078e0208 */
[----:B------:R-:W-:Y:S01]  /*13330*/  ISETP.GT.U32.AND P1, PT, R7, R8, PT ;  /* 0x000000080700720c */ /* 0x000fe20003f24070 */
[----:B0-----:R-:W0:-:S12]  /*13340*/  MUFU.RCP R9, R9 ;  /* 0x0000000900097308 */ /* 0x001e180000001000 */
[----:B------:R-:W-:Y:S02]  /*13350*/  @!P1 IMAD.IADD R8, R8, 0x1, -R7 ;  /* 0x0000000108089824 */ /* 0x000fe400078e0a07 */
[----:B------:R-:W-:Y:S01]  /*13360*/  @!P1 VIADD R2, R2, 0x1 ;  /* 0x0000000102029836 */ /* 0x000fe20000000000 */
[----:B------:R-:W-:Y:S02]  /*13370*/  ISETP.NE.AND P1, PT, R25, RZ, PT ;  /* 0x000000ff1900720c */ /* 0x000fe40003f25270 */
[----:B------:R-:W-:Y:S02]  /*13380*/  ISETP.GE.U32.AND P0, PT, R8, R7, PT ;  /* 0x000000070800720c */ /* 0x000fe40003f06070 */
[----:B0-----:R-:W-:Y:S02]  /*13390*/  IADD3 R3, R9, 0xffffffe, RZ ;  /* 0x0ffffffe09037810 */ /* 0x001fe40007ffe0ff */
[----:B------:R-:W-:-:S04]  /*133a0*/  LOP3.LUT R7, R4, R25, RZ, 0x3c, !PT ;  /* 0x0000001904077212 */ /* 0x000fc800078e3cff */
[----:B------:R-:W0:Y:S01]  /*133b0*/  F2I.FTZ.U32.TRUNC.NTZ R3, R3 ;  /* 0x0000000300037305 */ /* 0x000e22000021f000 */
[----:B------:R-:W-:-:S04]  /*133c0*/  ISETP.GE.AND P2, PT, R7, RZ, PT ;  /* 0x000000ff0700720c */ /* 0x000fc80003f46270 */
[----:B------:R-:W-:-:S04]  /*133d0*/  @P0 VIADD R2, R2, 0x1 ;  /* 0x0000000102020836 */ /* 0x000fc80000000000 */
[----:B------:R-:W-:-:S05]  /*133e0*/  IMAD.MOV.U32 R7, RZ, RZ, R2 ;  /* 0x000000ffff077224 */ /* 0x000fca00078e0002 */
[----:B------:R-:W-:Y:S01]  /*133f0*/  @!P2 IADD3 R7, -R7, RZ, RZ ;  /* 0x000000ff0707a210 */ /* 0x000fe20007ffe1ff */
[----:B0-----:R-:W-:Y:S01]  /*13400*/  IMAD.MOV R8, RZ, RZ, -R3 ;  /* 0x000000ffff087224 */ /* 0x001fe200078e0a03 */
[----:B------:R-:W-:-:S03]  /*13410*/  @!P1 LOP3.LUT R7, RZ, R25, RZ, 0x33, !PT ;  /* 0x00000019ff079212 */ /* 0x000fc600078e33ff */
[----:B------:R-:W-:Y:S01]  /*13420*/  IMAD.MOV.U32 R2, RZ, RZ, R8 ;  /* 0x000000ffff027224 */ /* 0x000fe200078e0008 */
[----:B------:R-:W-:-:S03]  /*13430*/  IABS R8, R6 ;  /* 0x0000000600087213 */ /* 0x000fc60000000000 */
[----:B------:R-:W-:Y:S02]  /*13440*/  IMAD R9, R2, R5, RZ ;  /* 0x0000000502097224 */ /* 0x000fe400078e02ff */
[----:B------:R-:W-:Y:S02]  /*13450*/  IMAD.MOV.U32 R2, RZ, RZ, RZ ;  /* 0x000000ffff027224 */ /* 0x000fe400078e00ff */
[----:B------:R-:W-:Y:S02]  /*13460*/  IMAD.MOV R8, RZ, RZ, -R8 ;  /* 0x000000ffff087224 */ /* 0x000fe400078e0a08 */
[----:B------:R-:W-:Y:S01]  /*13470*/  IMAD.HI.U32 R2, R3, R9, R2 ;  /* 0x0000000903027227 */ /* 0x000fe200078e0002 */
[----:B------:R-:W-:-:S05]  /*13480*/  IABS R3, R7 ;  /* 0x0000000700037213 */ /* 0x000fca0000000000 */
[----:B------:R-:W-:-:S04]  /*13490*/  IMAD.HI.U32 R2, R2, R3, RZ ;  /* 0x0000000302027227 */ /* 0x000fc800078e00ff */
[----:B------:R-:W-:Y:S01]  /*134a0*/  IMAD R8, R2, R8, R3 ;  /* 0x0000000802087224 */ /* 0x000fe200078e0203 */
[----:B------:R-:W-:-:S04]  /*134b0*/  LOP3.LUT R3, R7, R6, RZ, 0x3c, !PT ;  /* 0x0000000607037212 */ /* 0x000fc800078e3cff */
[----:B------:R-:W-:Y:S02]  /*134c0*/  ISETP.GT.U32.AND P1, PT, R5, R8, PT ;  /* 0x000000080500720c */ /* 0x000fe40003f24070 */
[----:B------:R-:W-:Y:S01]  /*134d0*/  ISETP.GE.AND P2, PT, R3, RZ, PT ;  /* 0x000000ff0300720c */ /* 0x000fe20003f46270 */
[----:B------:R-:W-:-:S10]  /*134e0*/  IMAD.MOV R3, RZ, RZ, -R7 ;  /* 0x000000ffff037224 */ /* 0x000fd400078e0a07 */
[----:B------:R-:W-:Y:S02]  /*134f0*/  @!P1 IMAD.IADD R8, R8, 0x1, -R5 ;  /* 0x0000000108089824 */ /* 0x000fe400078e0a05 */
[----:B------:R-:W-:Y:S01]  /*13500*/  @!P1 VIADD R2, R2, 0x1 ;  /* 0x0000000102029836 */ /* 0x000fe20000000000 */
[----:B------:R-:W-:Y:S02]  /*13510*/  ISETP.NE.AND P1, PT, R6, RZ, PT ;  /* 0x000000ff0600720c */ /* 0x000fe40003f25270 */
[----:B------:R-:W-:-:S13]  /*13520*/  ISETP.GE.U32.AND P0, PT, R8, R5, PT ;  /* 0x000000050800720c */ /* 0x000fda0003f06070 */
[----:B------:R-:W-:-:S04]  /*13530*/  @P0 VIADD R2, R2, 0x1 ;  /* 0x0000000102020836 */ /* 0x000fc80000000000 */
[----:B------:R-:W-:Y:S01]  /*13540*/  @!P2 IMAD.MOV R2, RZ, RZ, -R2 ;  /* 0x000000ffff02a224 */ /* 0x000fe200078e0a02 */
[----:B------:R-:W-:-:S04]  /*13550*/  @!P1 LOP3.LUT R2, RZ, R6, RZ, 0x33, !PT ;  /* 0x00000006ff029212 */ /* 0x000fc800078e33ff */
[----:B------:R-:W-:-:S05]  /*13560*/  IADD3 R5, -R2, RZ, RZ ;  /* 0x000000ff02057210 */ /* 0x000fca0007ffe1ff */
[C---:B------:R-:W-:Y:S02]  /*13570*/  IMAD R7, R6.reuse, R5, R7 ;  /* 0x0000000506077224 */ /* 0x040fe400078e0207 */
[----:B------:R-:W-:Y:S02]  /*13580*/  IMAD R6, R6, 0x1000000, R2 ;  /* 0x0100000006067824 */ /* 0x000fe400078e0202 */
[----:B------:R-:W-:Y:S02]  /*13590*/  IMAD R2, R25, R3, R4 ;  /* 0x0000000319027224 */ /* 0x000fe400078e0204 */
[----:B------:R-:W-:Y:S01]  /*135a0*/  IMAD R26, R7, 0x10000, R6 ;  /* 0x00010000071a7824 */ /* 0x000fe200078e0206 */
[----:B------:R-:W-:Y:S06]  /*135b0*/  BRA `(.L_x_2824) ;  /* 0x0000000000f07947 */ /* 0x000fec0003800000 */
.L_x_2823:
[----:B0-----:R-:W0:Y:S02]  /*135c0*/  LDC.64 R2, c[0x0][0xc90] ;  /* 0x00032400ff027b82 */ /* 0x001e240000000a00 */
[----:B0-----:R-:W-:-:S05]  /*135d0*/  IMAD.WIDE R2, R27, 0x4, R2 ;  /* 0x000000041b027825 */ /* 0x001fca00078e0202 */
[----:B------:R0:W2:Y:S02]  /*135e0*/  LDG.E R8, desc[UR40][R2.64] ;  /* 0x0000002802087981 */ /* 0x0000a4000c1e1900 */
[----:B0-----:R-:W-:Y:S02]  /*135f0*/  IMAD.MOV.U32 R2, RZ, RZ, RZ ;  /* 0x000000ffff027224 */ /* 0x001fe400078e00ff */
[----:B--2---:R-:W-:-:S05]  /*13600*/  IMAD R5, R25, R8, RZ ;  /* 0x0000000819057224 */ /* 0x004fca00078e02ff */
[----:B------:R-:W-:-:S04]  /*13610*/  IABS R10, R5 ;  /* 0x00000005000a7213 */ /* 0x000fc80000000000 */
[----:B------:R-:W0:Y:S08]  /*13620*/  I2F.RP R6, R10 ;  /* 0x0000000a00067306 */ /* 0x000e300000209400 */
[----:B0-----:R-:W0:Y:S02]  /*13630*/  MUFU.RCP R6, R6 ;  /* 0x0000000600067308 */ /* 0x001e240000001000 */
[----:B0-----:R-:W-:-:S06]  /*13640*/  VIADD R7, R6, 0xffffffe ;  /* 0x0ffffffe06077836 */ /* 0x001fcc0000000000 */
[----:B------:R-:W0:Y:S02]  /*13650*/  F2I.FTZ.U32.TRUNC.NTZ R3, R7 ;  /* 0x0000000700037305 */ /* 0x000e24000021f000 */
[----:B0-----:R-:W-:-:S04]  /*13660*/  IMAD.MOV R9, RZ, RZ, -R3 ;  /* 0x000000ffff097224 */ /* 0x001fc800078e0a03 */
[----:B------:R-:W-:-:S04]  /*13670*/  IMAD R9, R9, R10, RZ ;  /* 0x0000000a09097224 */ /* 0x000fc800078e02ff */
        /* <DEDUP_REMOVED lines=21> */
[----:B------:R-:W-:-:S04]  /*137d0*/  VIADDMNMX R7, R7, UR5, R8, PT ;  /* 0x0000000507077c46 */ /* 0x000fc8000b800108 */
[----:B------:R-:W-:Y:S01]  /*137e0*/  IABS R8, R7 ;  /* 0x0000000700087213 */ /* 0x000fe20000000000 */
[----:B------:R-:W-:-:S03]  /*137f0*/  IMAD.MOV R26, RZ, RZ, -R7 ;  /* 0x000000ffff1a7224 */ /* 0x000fc600078e0a07 */
[----:B------:R-:W0:Y:S08]  /*13800*/  I2F.RP R9, R8 ;  /* 0x0000000800097306 */ /* 0x000e300000209400 */
[----:B0-----:R-:W0:Y:S02]  /*13810*/  MUFU.RCP R9, R9 ;  /* 0x0000000900097308 */ /* 0x001e240000001000 */
[----:B0-----:R-:W-:Y:S01]  /*13820*/  VIADD R3, R9, 0xffffffe ;  /* 0x0ffffffe09037836 */ /* 0x001fe20000000000 */
[----:B------:R-:W-:-:S05]  /*13830*/  IABS R9, R7 ;  /* 0x0000000700097213 */ /* 0x000fca0000000000 */
[----:B------:R-:W0:Y:S02]  /*13840*/  F2I.FTZ.U32.TRUNC.NTZ R3, R3 ;  /* 0x0000000300037305 */ /* 0x000e24000021f000 */
[----:B0-----:R-:W-:-:S05]  /*13850*/  IADD3 R11, RZ, -R3, RZ ;  /* 0x80000003ff0b7210 */ /* 0x001fca0007ffe0ff */
[----:B------:R-:W-:-:S04]  /*13860*/  IMAD R5, R11, R8, RZ ;  /* 0x000000080b057224 */ /* 0x000fc800078e02ff */
        /* <DEDUP_REMOVED lines=11> */
[----:B------:R-:W-:Y:S02]  /*13920*/  ISETP.GE.AND P2, PT, R3, RZ, PT ;  /* 0x000000ff0300720c */ /* 0x000fe40003f46270 */
[----:B------:R-:W-:-:S05]  /*13930*/  IADD3 R3, R6, 0x1000000, R4 ;  /* 0x0100000006037810 */ /* 0x000fca0007ffe004 */
[----:B------:R-:W-:-:S06]  /*13940*/  @P0 VIADD R2, R2, 0x1 ;  /* 0x0000000102020836 */ /* 0x000fcc0000000000 */
[----:B------:R-:W-:Y:S02]  /*13950*/  @!P2 IADD3 R2, -R2, RZ, RZ ;  /* 0x000000ff0202a210 */ /* 0x000fe40007ffe1ff */
[----:B------:R-:W-:-:S05]  /*13960*/  @!P1 LOP3.LUT R2, RZ, R7, RZ, 0x33, !PT ;  /* 0x00000007ff029212 */ /* 0x000fca00078e33ff */
[----:B------:R-:W-:-:S07]  /*13970*/  IMAD R26, R2, R26, R3 ;  /* 0x0000001a021a7224 */ /* 0x000fce00078e0203 */
.L_x_2824:
[----:B------:R-:W-:-:S05]  /*13980*/  LOP3.LUT R2, RZ, R2, RZ, 0x33, !PT ;  /* 0x00000002ff027212 */ /* 0x000fca00078e33ff */
[----:B------:R-:W-:Y:S01]  /*13990*/  IMAD.IADD R25, R25, 0x1, R2 ;  /* 0x0000000119197824 */ /* 0x000fe200078e0202 */
[----:B------:R-:W-:Y:S06]  /*139a0*/  BRA `(.L_x_2825) ;  /* 0x00000000000c7947 */ /* 0x000fec0003800000 */
.L_x_2820:
[----:B------:R-:W-:Y:S02]  /*139b0*/  IMAD.MOV.U32 R25, RZ, RZ, RZ ;  /* 0x000000ffff197224 */ /* 0x000fe400078e00ff */
[----:B------:R-:W-:Y:S02]  /*139c0*/  IMAD.U32 R24, RZ, RZ, UR6 ;  /* 0x00000006ff187e24 */ /* 0x000fe4000f8e00ff */
[----:B------:R-:W-:-:S07]  /*139d0*/  IMAD.MOV.U32 R26, RZ, RZ, RZ ;  /* 0x000000ffff1a7224 */ /* 0x000fce00078e00ff */
.L_x_2825:
[----:B------:R-:W-:-:S13]  /*139e0*/  ISETP.NE.AND P0, PT, R0, RZ, PT ;  /* 0x000000ff0000720c */ /* 0x000fda0003f05270 */
[----:B------:R-:W0:Y:S01]  /*139f0*/  @!P0 S2R R3, SR_CgaCtaId ;  /* 0x0000000000038919 */ /* 0x000e220000008800 */
[----:B------:R-:W-:-:S04]  /*13a00*/  @!P0 MOV R0, 0x400 ;  /* 0x0000040000008802 */ /* 0x000fc80000000f00 */
[----:B0-----:R-:W-:-:S05]  /*13a10*/  @!P0 LEA R0, R3, R0, 0x18 ;  /* 0x0000000003008211 */ /* 0x001fca00078ec0ff */
[----:B------:R0:W-:Y:S01]  /*13a20*/  @!P0 STS.128 [R0+0x168d0], R24 ;  /* 0x0168d01800008388 */ /* 0x0001e20000000c00 */
[----:B------:R-:W-:Y:S06]  /*13a30*/  BAR.ARV 0x5, 0x200 ;  /* 0x0148000000007b1d */ /* 0x000fec0000002000 */
.L_x_2818:
[----:B------:R2:W-:Y:S01]  /*13a40*/  STL [R1+0x44], RZ ;  /* 0x000044ff01007387 */ /* 0x0005e20000100800 */
[----:B------:R-:W-:Y:S01]  /*13a50*/  ULDC UR4, c[0x0][0xc3c] ;  /* 0x00030f0000047ab9 */ /* 0x000fe20000000800 */
[----:B------:R-:W-:Y:S01]  /*13a60*/  IMAD.MOV.U32 R29, RZ, RZ, 0x1 ;  /* 0x00000001ff1d7424 */ /* 0x000fe200078e00ff */
[----:B-1----:R-:W-:Y:S02]  /*13a70*/  ISETP.GE.AND P0, PT, R27, UR4, PT ;  /* 0x000000041b007c0c */ /* 0x002fe4000bf06270 */
[----:B------:R-:W-:-:S11]  /*13a80*/  MOV R23, RZ ;  /* 0x000000ff00177202 */ /* 0x000fd60000000f00 */
[----:B--2---:R-:W-:Y:S05]  /*13a90*/  @P0 BRA `(.L_x_2826) ;  /* 0x00000064006c0947 */ /* 0x004fea0003800000 */
[----:B------:R-:W2:Y:S01]  /*13aa0*/  LDL R6, [R1+0x30] ;  /* 0x0000300001067983 */ /* 0x000ea20000100800 */
[----:B------:R-:W0:Y:S01]  /*13ab0*/  S2R R7, SR_TID.X ;  /* 0x0000000000077919 */ /* 0x000e220000002100 */
[----:B------:R-:W1:Y:S01]  /*13ac0*/  S2UR UR5, SR_CgaCtaId ;  /* 0x00000000000579c3 */ /* 0x000e620000008800 */
[----:B------:R-:W-:Y:S01]  /*13ad0*/  UMOV UR4, 0x400 ;  /* 0x0000040000047882 */ /* 0x000fe20000000000 */
[C---:B0-----:R-:W-:Y:S01]  /*13ae0*/  IMAD.SHL.U32 R0, R7.reuse, 0x8, RZ ;  /* 0x0000000807007824 */ /* 0x041fe200078e00ff */
[----:B------:R-:W-:Y:S01]  /*13af0*/  LOP3.LUT R5, R7, 0x7f, RZ, 0xc0, !PT ;  /* 0x0000007f07057812 */ /* 0x000fe200078ec0ff */
[----:B-1----:R-:W-:-:S03]  /*13b00*/  ULEA UR4, UR5, UR4, 0x18 ;  /* 0x0000000405047291 */ /* 0x002fc6000f8ec03f */
[----:B------:R-:W-:Y:S01]  /*13b10*/  LOP3.LUT R2, R0, 0x1f8, RZ, 0xc0, !PT ;  /* 0x000001f800027812 */ /* 0x000fe200078ec0ff */
[----:B------:R-:W-:-:S03]  /*13b20*/  IMAD.SHL.U32 R3, R5, 0x8, RZ ;  /* 0x0000000805037824 */ /* 0x000fc600078e00ff */
[----:B------:R-:W-:Y:S01]  /*13b30*/  LOP3.LUT R2, R2, 0x38, R7, 0x78, !PT ;  /* 0x0000003802027812 */ /* 0x000fe200078e7807 */
[----:B------:R-:W-:-:S03]  /*13b40*/  IMAD.U32 R16, RZ, RZ, UR4 ;  /* 0x00000004ff107e24 */ /* 0x000fc6000f8e00ff */
[----:B------:R-:W-:Y:S01]  /*13b50*/  LOP3.LUT R4, R2, 0x200, R3, 0xf8, !PT ;  /* 0x0000020002047812 */ /* 0x000fe200078ef803 */
[----:B------:R-:W-:Y:S01]  /*13b60*/  IMAD.SHL.U32 R2, R7, 0x10, RZ ;  /* 0x0000001007027824 */ /* 0x000fe200078e00ff */
[----:B------:R-:W-:Y:S01]  /*13b70*/  SHF.R.U32.HI R3, RZ, 0x3, R5 ;  /* 0x00000003ff037819 */ /* 0x000fe20000011605 */
[----:B------:R-:W-:Y:S03]  /*13b80*/  BSSY B8, `(.L_x_2826) ;  /* 0x000064c000087945 */ /* 0x000fe60003800000 */
[----:B------:R-:W-:Y:S01]  /*13b90*/  LOP3.LUT R2, R2, 0x70, RZ, 0xc0, !PT ;  /* 0x0000007002027812 */ /* 0x000fe200078ec0ff */
[----:B------:R-:W-:Y:S01]  /*13ba0*/  IMAD.MOV.U32 R28, RZ, RZ, RZ ;  /* 0x000000ffff1c7224 */ /* 0x000fe200078e00ff */
[----:B------:R-:W-:Y:S01]  /*13bb0*/  MOV R23, RZ ;  /* 0x000000ff00177202 */ /* 0x000fe20000000f00 */
[----:B------:R-:W-:Y:S01]  /*13bc0*/  IMAD.MOV.U32 R29, RZ, RZ, 0x1 ;  /* 0x00000001ff1d7424 */ /* 0x000fe200078e00ff */
[----:B------:R-:W-:Y:S01]  /*13bd0*/  LOP3.LUT R2, R3, R2, RZ, 0xfc, !PT ;  /* 0x0000000203027212 */ /* 0x000fe200078efcff */
[----:B------:R-:W-:Y:S01]  /*13be0*/  ULDC.64 UR38, c[0x0][0x198] ;  /* 0x0000660000267ab9 */ /* 0x000fe20000000a00 */
[----:B------:R-:W-:Y:S01]  /*13bf0*/  ULDC UR36, c[0x0][0xc] ;  /* 0x0000030000247ab9 */ /* 0x000fe20000000800 */
[----:B--2---:R-:W-:-:S05]  /*13c00*/  LOP3.LUT R0, R6, 0x2, RZ, 0xfc, !PT ;  /* 0x0000000206007812 */ /* 0x004fca00078efcff */
[----:B------:R0:W-:Y:S04]  /*13c10*/  STL [R1+0x54], R0 ;  /* 0x0000540001007387 */ /* 0x0001e80000100800 */
[----:B------:R-:W-:Y:S01]  /*13c20*/  STL [R1+0x44], RZ ;  /* 0x000044ff01007387 */ /* 0x000fe20000100800 */
[----:B0-----:R-:W-:-:S05]  /*13c30*/  IMAD.MOV.U32 R0, RZ, RZ, 0x1 ;  /* 0x00000001ff007424 */ /* 0x001fca00078e00ff */
[----:B------:R0:W-:Y:S02]  /*13c40*/  STL [R1], R0 ;  /* 0x0000000001007387 */ /* 0x0001e40000100800 */
[----:B0-----:R-:W-:-:S05]  /*13c50*/  IMAD R0, R4, 0x2, R16 ;  /* 0x0000000204007824 */ /* 0x001fca00078e0210 */
[----:B------:R0:W-:Y:S02]  /*13c60*/  STL [R1+0x24], R0 ;  /* 0x0000240001007387 */ /* 0x0001e40000100800 */
.L_x_2923:
        /* <DEDUP_REMOVED lines=22> */
[----:B------:R-:W-:Y:S01]  /*13dd0*/  ISETP.NE.AND.EX P0, PT, RZ, UR5, PT, P0 ;  /* 0x00000005ff007c0c */ /* 0x000fe2000bf05300 */
[----:B0-----:R-:W-:Y:S01]  /*13de0*/  IMAD.MOV.U32 R0, RZ, RZ, RZ ;  /* 0x000000ffff007224 */ /* 0x001fe200078e00ff */
[----:B------:R-:W-:Y:S02]  /*13df0*/  ISETP.NE.AND.EX P2, PT, RZ, UR9, PT, P2 ;  /* 0x00000009ff007c0c */ /* 0x000fe4000bf45320 */
[----:B------:R-:W-:Y:S02]  /*13e00*/  ISETP.NE.U32.AND P1, PT, RZ, UR6, PT ;  /* 0x00000006ff007c0c */ /* 0x000fe4000bf25070 */
[----:B-1----:R-:W-:Y:S02]  /*13e10*/  IADD3 R2, P3, R18, UR4, RZ ;  /* 0x0000000412027c10 */ /* 0x002fe4000ff7e0ff */
[----:B------:R-:W-:-:S02]  /*13e20*/  ISETP.NE.AND.EX P1, PT, RZ, UR7, PT, P1 ;  /* 0x00000007ff007c0c */ /* 0x000fc4000bf25310 */
[----:B------:R-:W-:Y:S02]  /*13e30*/  IADD3.X R3, R22, UR5, RZ, P3, !PT ;  /* 0x0000000516037c10 */ /* 0x000fe40009ffe4ff */
[----:B------:R-:W-:-:S03]  /*13e40*/  IADD3 R4, P4, R18, UR6, RZ ;  /* 0x0000000612047c10 */ /* 0x000fc6000ff9e0ff */
[----:B---3--:R-:W3:Y:S01]  /*13e50*/  @P0 LDG.E R6, desc[UR40][R2.64] ;  /* 0x0000002802060981 */ /* 0x008ee2000c1e1900 */
[----:B------:R-:W-:Y:S01]  /*13e60*/  ULDC UR4, c[0x0][0x288] ;  /* 0x0000a20000047ab9 */ /* 0x000fe20000000800 */
[----:B------:R-:W-:Y:S02]  /*13e70*/  IADD3.X R5, R22, UR7, RZ, P4, !PT ;  /* 0x0000000716057c10 */ /* 0x000fe4000a7fe4ff */
[----:B------:R-:W-:Y:S01]  /*13e80*/  MOV R8, UR4 ;  /* 0x0000000400087c02 */ /* 0x000fe20008000f00 */
[----:B------:R-:W-:Y:S02]  /*13e90*/  ULDC.64 UR4, c[0x0][0x418] ;  /* 0x0001060000047ab9 */ /* 0x000fe40000000a00 */
        /* <DEDUP_REMOVED lines=12> */
[----:B0-----:R-:W-:Y:S01]  /*13f60*/  IMAD.U32 R6, RZ, RZ, UR5 ;  /* 0x00000005ff067e24 */ /* 0x001fe2000f8e00ff */
[----:B---3--:R0:W-:Y:S04]  /*13f70*/  STL [R1+0x38], R8 ;  /* 0x0000380801007387 */ /* 0x0081e80000100800 */
[----:B--2---:R1:W-:Y:S01]  /*13f80*/  STL [R1+0x1c], R10 ;  /* 0x00001c0a01007387 */ /* 0x0043e20000100800 */
[----:B------:R-:W-:Y:S02]  /*13f90*/  IMAD.MOV.U32 R9, RZ, RZ, R8 ;  /* 0x000000ffff097224 */ /* 0x000fe400078e0008 */
[----:B0-----:R-:W-:Y:S01]  /*13fa0*/  IMAD.U32 R8, RZ, RZ, UR4 ;  /* 0x00000004ff087e24 */ /* 0x001fe2000f8e00ff */
[----:B------:R-:W-:Y:S06]  /*13fb0*/  @P2 BRA `(.L_x_2827) ;  /* 0x0000000000142947 */ /* 0x000fec0003800000 */
[----:B------:R-:W-:Y:S05]  /*13fc0*/  @!P0 BRA `(.L_x_2827) ;  /* 0x0000000000108947 */ /* 0x000fea0003800000 */
[----:B------:R-:W2:Y:S04]  /*13fd0*/  LDG.E R7, desc[UR40][R2.64] ;  /* 0x0000002802077981 */ /* 0x000ea8000c1e1900 */
[----:B------:R-:W2:Y:S02]  /*13fe0*/  LDG.E R2, desc[UR40][R2.64+0x4] ;  /* 0x0000042802027981 */ /* 0x000ea4000c1e1900 */
[----:B--2---:R-:W-:-:S05]  /*13ff0*/  IMAD.IADD R9, R2, 0x1, -R7 ;  /* 0x0000000102097824 */ /* 0x004fca00078e0a07 */
[----:B------:R0:W-:Y:S02]  /*14000*/  STL [R1+0x38], R9 ;  /* 0x0000380901007387 */ /* 0x0001e40000100800 */
.L_x_2827:
[----:B------:R-:W-:Y:S01]  /*14010*/  IMAD.MOV.U32 R12, RZ, RZ, R11 ;  /* 0x000000ffff0c7224 */ /* 0x000fe200078e000b */
[----:B------:R-:W-:Y:S01]  /*14020*/  ULDC.64 UR4, c[0x0][0xa20] ;  /* 0x0002880000047ab9 */ /* 0x000fe20000000a00 */
[C---:B------:R-:W-:Y:S02]  /*14030*/  LOP3.LUT R7, R26.reuse, 0xff000000, RZ, 0xc0, !PT ;  /* 0xff0000001a077812 */ /* 0x040fe400078ec0ff */
[----:B------:R-:W-:Y:S01]  /*14040*/  ISETP.NE.U32.AND P0, PT, RZ, UR4, PT ;  /* 0x00000004ff007c0c */ /* 0x000fe2000bf05070 */
[----:B------:R2:W-:Y:S01]  /*14050*/  STL [R1+0xc], R12 ;  /* 0x00000c0c01007387 */ /* 0x0005e20000100800 */
[----:B------:R-:W-:Y:S02]  /*14060*/  SHF.R.U32.HI R7, RZ, 0x8, R7 ;  /* 0x00000008ff077819 */ /* 0x000fe40000011607 */
[----:B------:R-:W-:Y:S02]  /*14070*/  ISETP.NE.AND.EX P0, PT, RZ, UR5, PT, P0 ;  /* 0x00000005ff007c0c */ /* 0x000fe4000bf05300 */
[----:B------:R-:W-:-:S02]  /*14080*/  LOP3.LUT R2, R26, 0xff0000, RZ, 0xc0, !PT ;  /* 0x00ff00001a027812 */ /* 0x000fc400078ec0ff */
[----:B------:R-:W-:Y:S02]  /*14090*/  LOP3.LUT R17, R26, 0xffff, RZ, 0xc0, !PT ;  /* 0x0000ffff1a117812 */ /* 0x000fe400078ec0ff */
[----:B------:R-:W-:-:S07]  /*140a0*/  LEA.HI R7, R2, R7, RZ, 0x10 ;  /* 0x0000000702077211 */ /* 0x000fce00078f80ff */
[----:B--2---:R-:W-:Y:S05]  /*140b0*/  @!P0 BRA `(.L_x_2828) ;  /* 0x0000000000108947 */ /* 0x004fea0003800000 */
[----:B------:R-:W-:-:S04]  /*140c0*/  IADD3 R2, P0, R18, UR4, RZ ;  /* 0x0000000412027c10 */ /* 0x000fc8000ff1e0ff */
[----:B------:R-:W-:-:S05]  /*140d0*/  IADD3.X R3, R22, UR5, RZ, P0, !PT ;  /* 0x0000000516037c10 */ /* 0x000fca00087fe4ff */
[----:B------:R2:W5:Y:S01]  /*140e0*/  LDG.E R8, desc[UR40][R2.64] ;  /* 0x0000002802087981 */ /* 0x000562000c1e1900 */
[----:B------:R-:W-:Y:S05]  /*140f0*/  BRA `(.L_x_2829) ;  /* 0x0000000000247947 */ /* 0x000fea0003800000 */
.L_x_2828:
[----:B------:R-:W-:Y:S02]  /*14100*/  ULDC.64 UR4, c[0x0][0xa08] ;  /* 0x0002820000047ab9 */ /* 0x000fe40000000a00 */
[----:B------:R-:W-:-:S04]  /*14110*/  ISETP.NE.U32.AND P0, PT, RZ, UR4, PT ;  /* 0x00000004ff007c0c */ /* 0x000fc8000bf05070 */
[----:B------:R-:W-:-:S13]  /*14120*/  ISETP.NE.AND.EX P0, PT, RZ, UR5, PT, P0 ;  /* 0x00000005ff007c0c */ /* 0x000fda000bf05300 */
[----:B------:R-:W-:Y:S05]  /*14130*/  @!P0 BRA `(.L_x_2829) ;  /* 0x0000000000148947 */ /* 0x000fea0003800000 */
[----:B------:R-:W2:Y:S02]  /*14140*/  LDC.64 R2, c[0x0][0xa08] ;  /* 0x00028200ff027b82 */ /* 0x000ea40000000a00 */
[----:B--2---:R-:W-:-:S05]  /*14150*/  IMAD.WIDE R2, R12, 0x4, R2 ;  /* 0x000000040c027825 */ /* 0x004fca00078e0202 */
[----:B------:R-:W2:Y:S04]  /*14160*/  LDG.E R8, desc[UR40][R2.64] ;  /* 0x0000002802087981 */ /* 0x000ea8000c1e1900 */
[----:B------:R-:W2:Y:S02]  /*14170*/  LDG.E R2, desc[UR40][R2.64+0x4] ;  /* 0x0000042802027981 */ /* 0x000ea4000c1e1900 */
[----:B--2---:R-:W-:-:S07]  /*14180*/  IMAD.IADD R8, R2, 0x1, -R8 ;  /* 0x0000000102087824 */ /* 0x004fce00078e0a08 */
.L_x_2829:
[----:B--2---:R-:W2:Y:S01]  /*14190*/  @P1 LDG.E R2, desc[UR40][R4.64] ;  /* 0x0000002804021981 */ /* 0x004ea2000c1e1900 */
[----:B------:R-:W3:Y:S03]  /*141a0*/  LDC R3, c[0x0][0x448] ;  /* 0x00011200ff037b82 */ /* 0x000ee60000000800 */
[----:B------:R4:W2:Y:S01]  /*141b0*/  @P1 LDG.E R4, desc[UR40][R4.64+0x4] ;  /* 0x0000042804041981 */ /* 0x0008a2000c1e1900 */
[----:B------:R-:W-:Y:S01]  /*141c0*/  BSSY B0, `(.L_x_2830) ;  /* 0x0000038000007945 */ /* 0x000fe20003800000 */
[----:B------:R-:W-:Y:S02]  /*141d0*/  LOP3.LUT R26, R7, 0xff, RZ, 0xc0, !PT ;  /* 0x000000ff071a7812 */ /* 0x000fe400078ec0ff */
[----:B---3--:R-:W-:-:S13]  /*141e0*/  ISETP.NE.AND P0, PT, R3, 0x1, PT ;  /* 0x000000010300780c */ /* 0x008fda0003f05270 */
[----:B------:R-:W3:Y:S08]  /*141f0*/  @P0 LDC R3, c[0x0][0x44c] ;  /* 0x00011300ff030b82 */ /* 0x000ef00000000800 */
[----:B----4-:R-:W4:Y:S01]  /*14200*/  @P0 LDC R5, c[0x0][0x450] ;  /* 0x00011400ff050b82 */ /* 0x010f220000000800 */
[----:B--2---:R-:W-:Y:S01]  /*14210*/  @P1 IADD3 R6, -R2, R4, RZ ;  /* 0x0000000402061210 */ /* 0x004fe20007ffe1ff */
[----:B------:R-:W-:-:S04]  /*14220*/  IMAD R2, R25, 0xc0, RZ ;  /* 0x000000c019027824 */ /* 0x000fc800078e02ff */
[----:B------:R-:W-:-:S04]  /*14230*/  VIADD R2, R2, 0xbf ;  /* 0x000000bf02027836 */ /* 0x000fc80000000000 */
[----:B---3--:R-:W-:-:S05]  /*14240*/  @P0 IMAD.HI.U32 R3, R2, R3, RZ ;  /* 0x0000000302030227 */ /* 0x008fca00078e00ff */
[----:B----4-:R-:W-:Y:S01]  /*14250*/  @P0 SHF.R.U32.HI R2, RZ, R5, R3 ;  /* 0x00000005ff020219 */ /* 0x010fe20000011603 */
[----:B-----5:R-:W-:-:S04]  /*14260*/  IMAD.IADD R5, R8, 0x1, -R10 ;  /* 0x0000000108057824 */ /* 0x020fc800078e0a0a */
[----:B------:R-:W-:-:S05]  /*14270*/  IMAD.IADD R3, R5, 0x1, R6 ;  /* 0x0000000105037824 */ /* 0x000fca00078e0206 */
[----:B------:R2:W-:Y:S01]  /*14280*/  STL [R1+0x14], R3 ;  /* 0x0000140301007387 */ /* 0x0005e20000100800 */
[----:B------:R-:W-:-:S05]  /*14290*/  IADD3 R20, R3, 0x80, -R9 ;  /* 0x0000008003147810 */ /* 0x000fca0007ffe809 */
[----:B------:R-:W-:Y:S02]  /*142a0*/  IMAD.IADD R2, R20, 0x1, R2 ;  /* 0x0000000114027824 */ /* 0x000fe400078e0202 */
[----:B--2---:R-:W-:-:S05]  /*142b0*/  VIADD R3, R3, 0x7f ;  /* 0x0000007f03037836 */ /* 0x004fca0000000000 */
[----:B------:R-:W-:-:S04]  /*142c0*/  SHF.R.S32.HI R4, RZ, 0x1f, R3 ;  /* 0x0000001fff047819 */ /* 0x000fc80000011403 */
[----:B------:R-:W-:Y:S02]  /*142d0*/  LEA.HI R4, R4, R3, RZ, 0x7 ;  /* 0x0000000304047211 */ /* 0x000fe400078f38ff */
[----:B------:R-:W-:Y:S02]  /*142e0*/  SHF.R.S32.HI R3, RZ, 0x1f, R2 ;  /* 0x0000001fff037819 */ /* 0x000fe40000011402 */
[----:B------:R-:W-:Y:S02]  /*142f0*/  SHF.R.S32.HI R21, RZ, 0x7, R4 ;  /* 0x00000007ff157819 */ /* 0x000fe40000011404 */
[----:B------:R-:W-:Y:S01]  /*14300*/  LEA.HI R3, R3, R2, RZ, 0x7 ;  /* 0x0000000203037211 */ /* 0x000fe200078f38ff */
[----:B------:R-:W-:Y:S01]  /*14310*/  IMAD.MOV.U32 R2, RZ, RZ, RZ ;  /* 0x000000ffff027224 */ /* 0x000fe200078e00ff */
[----:B------:R-:W-:Y:S02]  /*14320*/  SHF.R.U32.HI R4, RZ, 0x10, R7 ;  /* 0x00000010ff047819 */ /* 0x000fe40000011607 */
[----:B------:R-:W-:-:S04]  /*14330*/  SHF.R.S32.HI R3, RZ, 0x7, R3 ;  /* 0x00000007ff037819 */ /* 0x000fc80000011403 */
[----:B------:R-:W-:-:S04]  /*14340*/  VIMNMX R8, R21, R3, PT ;  /* 0x0000000315087248 */ /* 0x000fc80003fe0100 */
[----:B------:R-:W-:-:S13]  /*14350*/  ISETP.GE.AND P0, PT, R8, 0x1, PT ;  /* 0x000000010800780c */ /* 0x000fda0003f06270 */
[----:B------:R-:W-:Y:S05]  /*14360*/  @!P0 BRA `(.L_x_2831) ;  /* 0x0000000000748947 */ /* 0x000fea0003800000 */
[----:B------:R-:W-:Y:S01]  /*14370*/  ISETP.NE.AND P0, PT, R4, RZ, PT ;  /* 0x000000ff0400720c */ /* 0x000fe20003f05270 */
[----:B------:R-:W-:-:S03]  /*14380*/  ULDC UR4, c[0x0][0x9f0] ;  /* 0x00027c0000047ab9 */ /* 0x000fc60000000800 */
[----:B------:R-:W-:-:S04]  /*14390*/  SEL R7, R4, UR4, P0 ;  /* 0x0000000404077c07 */ /* 0x000fc80008000000 */
[----:B0-----:R-:W-:Y:S02]  /*143a0*/  IABS R9, R7 ;  /* 0x0000000700097213 */ /* 0x001fe40000000000 */
[----:B-1----:R-:W-:Y:S02]  /*143b0*/  IADD3 R10, R7, -0x1, R8 ;  /* 0xffffffff070a7810 */ /* 0x002fe40007ffe008 */
[----:B------:R-:W0:Y:S08]  /*143c0*/  I2F.RP R2, R9 ;  /* 0x0000000900027306 */ /* 0x000e300000209400 */
[----:B0-----:R-:W0:Y:S02]  /*143d0*/  MUFU.RCP R2, R2 ;  /* 0x0000000200027308 */ /* 0x001e240000001000 */
[----:B0-----:R-:W-:-:S06]  /*143e0*/  IADD3 R2, R2, 0xffffffe, RZ ;  /* 0x0ffffffe02027810 */ /* 0x001fcc0007ffe0ff */
        /* <DEDUP_REMOVED lines=20> */
[----:B------:R-:W-:-:S07]  /*14530*/  @!P2 LOP3.LUT R2, RZ, R7, RZ, 0x33, !PT ;  /* 0x00000007ff02a212 */ /* 0x000fce00078e33ff */
.L_x_2831:
[----:B------:R-:W-:Y:S05]  /*14540*/  BSYNC B0 ;  /* 0x0000000000007941 */ /* 0x000fea0003800000 */
.L_x_2830:
[-C--:B------:R-:W-:Y:S01]  /*14550*/  IMAD R3, R26, R2.reuse, RZ ;  /* 0x000000021a037224 */ /* 0x080fe200078e02ff */
[----:B------:R-:W-:Y:S04]  /*14560*/  BSSY B0, `(.L_x_2832) ;  /* 0x00000dc000007945 */ /* 0x000fe80003800000 */
[C---:B------:R-:W-:Y:S01]  /*14570*/  VIADDMNMX R2, R3.reuse, R2, R8, PT ;  /* 0x0000000203027246 */ /* 0x040fe20003800108 */
[----:B------:R-:W-:-:S04]  /*14580*/  IMAD R3, R3, 0x80, -R5 ;  /* 0x0000008003037824 */ /* 0x000fc800078e0a05 */
[----:B------:R-:W-:Y:S01]  /*14590*/  IMAD R2, R2, 0x80, -R5 ;  /* 0x0000008002027824 */ /* 0x000fe200078e0a05 */
[----:B------:R-:W-:-:S04]  /*145a0*/  VIMNMX R3, RZ, R3, !PT ;  /* 0x00000003ff037248 */ /* 0x000fc80007fe0100 */
[----:B------:R-:W-:-:S04]  /*145b0*/  VIMNMX R2, R2, R6, PT ;  /* 0x0000000602027248 */ /* 0x000fc80003fe0100 */
[----:B------:R-:W-:Y:S02]  /*145c0*/  ISETP.GT.AND P0, PT, R2, R3, PT ;  /* 0x000000030200720c */ /* 0x000fe40003f04270 */
[----:B------:R-:W-:-:S11]  /*145d0*/  SHF.R.U32.HI R3, RZ, 0x7, R3 ;  /* 0x00000007ff037819 */ /* 0x000fd60000011603 */
        /* <DEDUP_REMOVED lines=11> */
[----:B------:R-:W2:Y:S02]  /*14690*/  S2R R6, SR_TID.X ;  /* 0x0000000000067919 */ /* 0x000ea40000002100 */
[----:B--2---:R-:W-:-:S04]  /*146a0*/  SHF.R.U32.HI R6, RZ, 0x5, R6 ;  /* 0x00000005ff067819 */ /* 0x004fc80000011606 */
[----:B------:R-:W-:-:S05]  /*146b0*/  LOP3.LUT R6, R6, 0x3, RZ, 0xc0, !PT ;  /* 0x0000000306067812 */ /* 0x000fca00078ec0ff */
[----:B------:R2:W3:Y:S02]  /*146c0*/  SHFL.IDX PT, R14, R6, RZ, 0x1f ;  /* 0x00001fff060e7589 */ /* 0x0004e400000e0000 */
.L_x_3017:
[----:B---3--:R-:W-:Y:S02]  /*146d0*/  ISETP.NE.AND P0, PT, R14, RZ, PT ;  /* 0x000000ff0e00720c */ /* 0x008fe40003f05270 */
[----:B------:R-:W-:-:S11]  /*146e0*/  PLOP3.LUT P6, PT, PT, PT, PT, 0x8, 0x0 ;  /* 0x000000000000781c */ /* 0x000fd60003fce170 */
[----:B------:R-:W-:Y:S05]  /*146f0*/  @P0 BRA `(.L_x_2835) ;  /* 0x00000000000c0947 */ /* 0x000fea0003800000 */
[----:B------:R-:W-:-:S03]  /*14700*/  UMOV UR4, 0xffffffff ;  /* 0xffffffff00047882 */ /* 0x000fc60000000000 */
[----:B------:R-:W-:Y:S05]  /*14710*/  BRA.DIV UR4, `(.L_x_2836) ;  /* 0x0000007e04247947 */ /* 0x000fea000b800000 */
[----:B------:R-:W-:-:S13]  /*14720*/  ELECT P6, URZ, PT ;  /* 0x00000000003f782f */ /* 0x000fda00038c0000 */
.L_x_2835:
[----:B--2---:R-:W2:Y:S01]  /*14730*/  LDL R6, [R1+0x44] ;  /* 0x0000440001067983 */ /* 0x004ea20000100800 */
[----:B------:R-:W-:Y:S01]  /*14740*/  BSSY B1, `(.L_x_2837) ;  /* 0x0000008000017945 */ /* 0x000fe20003800000 */
[----:B--2---:R-:W-:-:S04]  /*14750*/  IADD3 R6, R6, 0x1, RZ ;  /* 0x0000000106067810 */ /* 0x004fc80007ffe0ff */
[----:B------:R-:W-:-:S04]  /*14760*/  LEA.HI R7, R6, R6, RZ, 0x1 ;  /* 0x0000000606077211 */ /* 0x000fc800078f08ff */
[----:B------:R-:W-:-:S05]  /*14770*/  LOP3.LUT R7, R7, 0xfffffffe, RZ, 0xc0, !PT ;  /* 0xfffffffe07077812 */ /* 0x000fca00078ec0ff */
[----:B------:R-:W-:-:S05]  /*14780*/  IMAD.IADD R6, R6, 0x1, -R7 ;  /* 0x0000000106067824 */ /* 0x000fca00078e0a07 */
[----:B------:R-:W-:-:S04]  /*14790*/  SHF.L.U32 R6, R6, 0x1f, RZ ;  /* 0x0000001f06067819 */ /* 0x000fc800000006ff */
[----:B------:R-:W2:Y:S02]  /*147a0*/  SYNCS.PHASECHK.TRANS64.TRYWAIT P0, [R16+URZ+0x16820], R6 ;  /* 0x01682006100075a7 */ /* 0x000ea4000800017f */
[----:B--2---:R-:W-:Y:S05]  /*147b0*/  @!P0 BRA `(.L_x_2838) ;  /* 0x0000007c001c8947 */ /* 0x004fea0003800000 */
.L_x_3020:
[----:B------:R-:W-:Y:S05]  /*147c0*/  BSYNC B1 ;  /* 0x0000000000017941 */ /* 0x000fea0003800000 */
.L_x_2837:
[----:B------:R-:W-:Y:S04]  /*147d0*/  BSSY B1, `(.L_x_2839) ;  /* 0x0000050000017945 */ /* 0x000fe80003800000 */
[----:B------:R-:W-:Y:S05]  /*147e0*/  @!P6 BRA `(.L_x_2840) ;  /* 0x000000040038e947 */ /* 0x000fea0003800000 */
[----:B------:R-:W3:Y:S01]  /*147f0*/  LDL R7, [R1] ;  /* 0x0000000001077983 */ /* 0x000ee20000100800 */
[----:B--2---:R-:W-:Y:S01]  /*14800*/  IMAD R6, R28, 0x8, R16 ;  /* 0x000000081c067824 */ /* 0x004fe200078e0210 */
[----:B------:R-:W2:Y:S01]  /*14810*/  S2R R8, SR_TID.X ;  /* 0x0000000000087919 */ /* 0x000ea20000002100 */
[----:B------:R-:W-:Y:S01]  /*14820*/  BSSY B2, `(.L_x_2841) ;  /* 0x0000006000027945 */ /* 0x000fe20003800000 */
[----:B--2---:R-:W-:-:S04]  /*14830*/  LOP3.LUT R8, R8, 0x7f, RZ, 0xc0, !PT ;  /* 0x0000007f08087812 */ /* 0x004fc800078ec0ff */
[----:B------:R-:W-:Y:S02]  /*14840*/  ISETP.NE.AND P1, PT, R8, RZ, PT ;  /* 0x000000ff0800720c */ /* 0x000fe40003f25270 */
[----:B---3--:R-:W-:-:S04]  /*14850*/  SHF.L.U32 R7, R7, 0x1f, RZ ;  /* 0x0000001f07077819 */ /* 0x008fc800000006ff */
[----:B------:R-:W2:Y:S02]  /*14860*/  SYNCS.PHASECHK.TRANS64.TRYWAIT P0, [R6+URZ+0x168a0], R7 ;  /* 0x0168a007060075a7 */ /* 0x000ea4000800017f */
[----:B--2---:R-:W-:Y:S05]  /*14870*/  @!P0 BRA `(.L_x_2842) ;  /* 0x0000007c00008947 */ /* 0x004fea0003800000 */
.L_x_3021:
[----:B------:R-:W-:Y:S05]  /*14880*/  BSYNC B2 ;  /* 0x0000000000027941 */ /* 0x000fea0003800000 */
.L_x_2841:
[----:B------:R-:W-:Y:S04]  /*14890*/  BSSY B2, `(.L_x_2843) ;  /* 0x0000009000027945 */ /* 0x000fe80003800000 */
[----:B------:R-:W-:Y:S05]  /*148a0*/  @P1 BRA `(.L_x_2844) ;  /* 0x00000000001c1947 */ /* 0x000fea0003800000 */
[----:B------:R-:W0:Y:S02]  /*148b0*/  S2R R8, SR_TID.X ;  /* 0x0000000000087919 */ /* 0x000e240000002100 */
[----:B0-----:R-:W-:Y:S01]  /*148c0*/  LOP3.LUT R9, R8, 0x1f, RZ, 0xc0, !PT ;  /* 0x0000001f08097812 */ /* 0x001fe200078ec0ff */
[----:B------:R-:W-:-:S03]  /*148d0*/  IMAD.MOV.U32 R8, RZ, RZ, 0x4000 ;  /* 0x00004000ff087424 */ /* 0x000fc600078e00ff */
[----:B------:R-:W-:Y:S01]  /*148e0*/  ISETP.NE.AND P0, PT, R9, RZ, PT ;  /* 0x000000ff0900720c */ /* 0x000fe20003f05270 */
[----:B------:R3:W-:-:S12]  /*148f0*/  SYNCS.ARRIVE.TRANS64 RZ, [R6+URZ+0x16890], R8 ;  /* 0x0168900806ff79a7 */ /* 0x0007d8000800003f */
[----:B---3--:R-:W-:Y:S05]  /*14900*/  @!P0 BRA `(.L_x_2844) ;  /* 0x0000000000048947 */ /* 0x008fea0003800000 */
[----:B------:R-:W-:Y:S01]  /*14910*/  BPT.TRAP 0x1 ;  /* 0x000000040000795c */ /* 0x000fe20000300000 */
.L_x_2844:
[----:B------:R-:W-:Y:S05]  /*14920*/  BSYNC B2 ;  /* 0x0000000000027941 */ /* 0x000fea0003800000 */
.L_x_2843:
[----:B------:R-:W-:Y:S01]  /*14930*/  IMAD.MOV.U32 R12, RZ, RZ, RZ ;  /* 0x000000ffff0c7224 */ /* 0x000fe200078e00ff */
[C---:B0-----:R-:W-:Y:S01]  /*14940*/  LEA R9, R28.reuse, R16, 0xe ;  /* 0x000000101c097211 */ /* 0x041fe200078e70ff */
[----:B------:R-:W-:Y:S01]  /*14950*/  IMAD R8, R5, 0x80, R0 ;  /* 0x0000008005087824 */ /* 0x000fe200078e0200 */
[----:B------:R-:W-:Y:S01]  /*14960*/  UIADD3 UR4, UP0, UR38, 0x570, URZ ;  /* 0x0000057026047890 */ /* 0x000fe2000ff1e03f */
[----:B------:R-:W-:Y:S01]  /*14970*/  PLOP3.LUT P0, PT, PT, PT, PT, 0x80, 0x0 ;  /* 0x000000000000781c */ /* 0x000fe20003f0f070 */
[----:B------:R-:W-:Y:S01]  /*14980*/  IMAD.SHL.U32 R11, R28, 0x2000, RZ ;  /* 0x000020001c0b7824 */ /* 0x000fe200078e00ff */
[----:B------:R-:W-:Y:S01]  /*14990*/  R2UR UR10, R12 ;  /* 0x000000000c0a72ca */ /* 0x000fe200000e0000 */
[----:B------:R-:W-:Y:S01]  /*149a0*/  VIADD R8, R8, 0xffffff80 ;  /* 0xffffff8008087836 */ /* 0x000fe20000000000 */
[----:B------:R-:W-:Y:S01]  /*149b0*/  UIADD3.X UR5, URZ, UR39, URZ, UP0, !UPT ;  /* 0x000000273f057290 */ /* 0x000fe200087fe43f */
[----:B------:R-:W-:Y:S01]  /*149c0*/  VIADD R9, R9, 0xe400 ;  /* 0x0000e40009097836 */ /* 0x000fe20000000000 */
[----:B------:R-:W-:Y:S01]  /*149d0*/  UMOV UR6, 0x0 ;  /* 0x0000000000067882 */ /* 0x000fe20000000000 */
[----:B-1----:R-:W-:Y:S01]  /*149e0*/  VIADD R10, R6, 0x16890 ;  /* 0x00016890060a7836 */ /* 0x002fe20000000000 */
[----:B------:R-:W-:-:S09]  /*149f0*/  UMOV UR7, 0x12f00000 ;  /* 0x12f0000000077882 */ /* 0x000fd20000000000 */
.L_x_2845:
        /* <DEDUP_REMOVED lines=13> */
.L_x_3022:
[----:B------:R-:W-:Y:S05]  /*14ad0*/  BSYNC B2 ;  /* 0x0000000000027941 */ /* 0x000fea0003800000 */
.L_x_2846:
[----:B------:R-:W-:Y:S01]  /*14ae0*/  BSSY B2, `(.L_x_2848) ;  /* 0x000000b000027945 */ /* 0x000fe20003800000 */
[----:B------:R-:W-:Y:S01]  /*14af0*/  IMAD.MOV.U32 R14, RZ, RZ, 0x0 ;  /* 0x00000000ff0e7424 */ /* 0x000fe200078e00ff */
[----:B------:R-:W-:Y:S02]  /*14b00*/  MOV R15, 0x12f00000 ;  /* 0x12f00000000f7802 */ /* 0x000fe40000000f00 */
[----:B------:R-:W-:Y:S05]  /*14b10*/  @P1 BRA `(.L_x_2849) ;  /* 0x00000000001c1947 */ /* 0x000fea0003800000 */
[----:B------:R-:W1:Y:S01]  /*14b20*/  S2R R9, SR_TID.X ;  /* 0x0000000000097919 */ /* 0x000e620000002100 */
[----:B0-2---:R-:W-:-:S04]  /*14b30*/  IMAD.MOV.U32 R7, RZ, RZ, 0x4000 ;  /* 0x00004000ff077424 */ /* 0x005fc800078e00ff */
[----:B------:R3:W-:Y:S01]  /*14b40*/  SYNCS.ARRIVE.TRANS64 RZ, [R6+URZ+0x168b0], R7 ;  /* 0x0168b00706ff79a7 */ /* 0x0007e2000800003f */
[----:B-1----:R-:W-:-:S04]  /*14b50*/  LOP3.LUT R9, R9, 0x1f, RZ, 0xc0, !PT ;  /* 0x0000001f09097812 */ /* 0x002fc800078ec0ff */
[----:B------:R-:W-:-:S13]  /*14b60*/  ISETP.NE.AND P0, PT, R9, RZ, PT ;  /* 0x000000ff0900720c */ /* 0x000fda0003f05270 */
[----:B---3--:R-:W-:Y:S05]  /*14b70*/  @!P0 BRA `(.L_x_2849) ;  /* 0x0000000000048947 */ /* 0x008fea0003800000 */
[----:B------:R-:W-:Y:S01]  /*14b80*/  BPT.TRAP 0x1 ;  /* 0x000000040000795c */ /* 0x000fe20000300000 */
.L_x_2849:
[----:B------:R-:W-:Y:S05]  /*14b90*/  BSYNC B2 ;  /* 0x0000000000027941 */ /* 0x000fea0003800000 */
.L_x_2848:
[----:B------:R-:W-:Y:S01]  /*14ba0*/  R2UR UR10, R12 ;  /* 0x000000000c0a72ca */ /* 0x000fe200000e0000 */
[----:B0-2---:R-:W-:Y:S01]  /*14bb0*/  IMAD R7, R11, 0x2, R16 ;  /* 0x000000020b077824 */ /* 0x005fe200078e0210 */
[----:B------:R-:W-:Y:S01]  /*14bc0*/  R2UR UR6, R14 ;  /* 0x000000000e0672ca */ /* 0x000fe200000e0000 */
[----:B------:R-:W-:Y:S01]  /*14bd0*/  UIADD3 UR4, UP0, UR38, 0x670, URZ ;  /* 0x0000067026047890 */ /* 0x000fe2000ff1e03f */
[----:B------:R-:W-:Y:S01]  /*14be0*/  R2UR UR7, R15 ;  /* 0x000000000f0772ca */ /* 0x000fe200000e0000 */
[----:B------:R-:W-:Y:S01]  /*14bf0*/  VIADD R6, R6, 0x168b0 ;  /* 0x000168b006067836 */ /* 0x000fe20000000000 */
[----:B------:R-:W-:Y:S01]  /*14c00*/  PLOP3.LUT P0, PT, PT, PT, PT, 0x80, 0x0 ;  /* 0x000000000000781c */ /* 0x000fe20003f0f070 */
[----:B------:R-:W-:Y:S01]  /*14c10*/  VIADD R7, R7, 0x400 ;  /* 0x0000040007077836 */ /* 0x000fe20000000000 */
[----:B------:R-:W-:-:S12]  /*14c20*/  UIADD3.X UR5, URZ, UR39, URZ, UP0, !UPT ;  /* 0x000000273f057290 */ /* 0x000fd800087fe43f */
.L_x_2850:
        /* <DEDUP_REMOVED lines=9> */
[----:B---3--:R-:W-:Y:S05]  /*14cc0*/  @P0 BRA.U.ANY `(.L_x_2850) ;  /* 0xfffffffd00d80947 */ /* 0x008fea000393ffff */
.L_x_2840:
[----:B------:R-:W-:Y:S05]  /*14cd0*/  BSYNC B1 ;  /* 0x0000000000017941 */ /* 0x000fea0003800000 */
.L_x_2839:
[----:B0-----:R-:W3:Y:S01]  /*14ce0*/  LDL.LU R9, [R1] ;  /* 0x0000000001097983 */ /* 0x001ee20000300800 */
[----:B------:R-:W-:Y:S01]  /*14cf0*/  VIADD R28, R28, 0x1 ;  /* 0x000000011c1c7836 */ /* 0x000fe20000000000 */
[----:B------:R-:W-:Y:S02]  /*14d00*/  IADD3 R5, R5, -0x2, RZ ;  /* 0xfffffffe05057810 */ /* 0x000fe40007ffe0ff */
[----:B------:R-:W-:Y:S02]  /*14d10*/  PLOP3.LUT P0, PT, PT, PT, PT, 0x8, 0x0 ;  /* 0x000000000000781c */ /* 0x000fe40003f0e170 */
[----:B------:R-:W-:Y:S02]  /*14d20*/  ISETP.NE.AND P1, PT, R28, 0x2, PT ;  /* 0x000000021c00780c */ /* 0x000fe40003f25270 */
[----:B------:R-:W-:Y:S02]  /*14d30*/  ISETP.GE.AND P2, PT, R5, R3, PT ;  /* 0x000000030500720c */ /* 0x000fe40003f46270 */
[----:B--2---:R-:W-:-:S02]  /*14d40*/  SEL R6, RZ, 0x1, P1 ;  /* 0x00000001ff067807 */ /* 0x004fc40000800000 */
[----:B------:R-:W-:Y:S02]  /*14d50*/  SEL R28, R28, RZ, P1 ;  /* 0x000000ff1c1c7207 */ /* 0x000fe40000800000 */
[----:B---3--:R-:W-:-:S05]  /*14d60*/  LOP3.LUT R9, R9, R6, RZ, 0x3c, !PT ;  /* 0x0000000609097212 */ /* 0x008fca00078e3cff */
[----:B------:R2:W-:Y:S02]  /*14d70*/  STL [R1], R9 ;  /* 0x0000000901007387 */ /* 0x0005e40000100800 */
[----:B------:R-:W-:Y:S05]  /*14d80*/  @!P2 BRA `(.L_x_2833) ;  /* 0x000000040064a947 */ /* 0x000fea0003800000 */
.L_x_2863:
[----:B------:R-:W-:Y:S05]  /*14d90*/  YIELD ;  /* 0x0000000000007946 */ /* 0x000fea0003800000 */
[----:B------:R-:W-:Y:S04]  /*14da0*/  BSSY B1, `(.L_x_2851) ;  /* 0x000004d000017945 */ /* 0x000fe80003800000 */
[----:B---3--:R-:W-:Y:S05]  /*14db0*/  @!P6 BRA `(.L_x_2852) ;  /* 0x00000004002ce947 */ /* 0x008fea0003800000 */
[----:B------:R-:W3:Y:S01]  /*14dc0*/  LDL R7, [R1] ;  /* 0x0000000001077983 */ /* 0x000ee20000100800 */
[----:B------:R-:W0:Y:S02]  /*14dd0*/  S2R R6, SR_TID.X ;  /* 0x0000000000067919 */ /* 0x000e240000002100 */
[----:B0-----:R-:W-:Y:S01]  /*14de0*/  LOP3.LUT R8, R6, 0x7f, RZ, 0xc0, !PT ;  /* 0x0000007f06087812 */ /* 0x001fe200078ec0ff */
[----:B------:R-:W-:Y:S01]  /*14df0*/  IMAD R6, R28, 0x8, R16 ;  /* 0x000000081c067824 */ /* 0x000fe200078e0210 */
[----:B------:R-:W-:Y:S02]  /*14e00*/  BSSY B2, `(.L_x_2853) ;  /* 0x0000005000027945 */ /* 0x000fe40003800000 */
[----:B------:R-:W-:Y:S02]  /*14e10*/  ISETP.NE.AND P2, PT, R8, RZ, PT ;  /* 0x000000ff0800720c */ /* 0x000fe40003f45270 */
[----:B---3--:R-:W-:-:S04]  /*14e20*/  SHF.L.U32 R7, R7, 0x1f, RZ ;  /* 0x0000001f07077819 */ /* 0x008fc800000006ff */
[----:B------:R-:W0:Y:S02]  /*14e30*/  SYNCS.PHASECHK.TRANS64.TRYWAIT P1, [R6+URZ+0x168a0], R7 ;  /* 0x0168a007060075a7 */ /* 0x000e24000802017f */
[----:B0-----:R-:W-:Y:S05]  /*14e40*/  @!P1 BRA `(.L_x_2854) ;  /* 0x0000007400b49947 */ /* 0x001fea0003800000 */
.L_x_3023:
[----:B------:R-:W-:Y:S05]  /*14e50*/  BSYNC B2 ;  /* 0x0000000000027941 */ /* 0x000fea0003800000 */
.L_x_2853:
[----:B------:R-:W-:Y:S04]  /*14e60*/  BSSY B2, `(.L_x_2855) ;  /* 0x0000009000027945 */ /* 0x000fe80003800000 */
[----:B------:R-:W-:Y:S05]  /*14e70*/  @P2 BRA `(.L_x_2856) ;  /* 0x00000000001c2947 */ /* 0x000fea0003800000 */
[----:B------:R-:W2:Y:S02]  /*14e80*/  S2R R8, SR_TID.X ;  /* 0x0000000000087919 */ /* 0x000ea40000002100 */
[----:B--2---:R-:W-:Y:S01]  /*14e90*/  LOP3.LUT R9, R8, 0x1f, RZ, 0xc0, !PT ;  /* 0x0000001f08097812 */ /* 0x004fe200078ec0ff */
[----:B------:R-:W-:-:S03]  /*14ea0*/  IMAD.MOV.U32 R8, RZ, RZ, 0x4000 ;  /* 0x00004000ff087424 */ /* 0x000fc600078e00ff */
[----:B------:R-:W-:Y:S01]  /*14eb0*/  ISETP.NE.AND P1, PT, R9, RZ, PT ;  /* 0x000000ff0900720c */ /* 0x000fe20003f25270 */
[----:B------:R3:W-:-:S12]  /*14ec0*/  SYNCS.ARRIVE.TRANS64 RZ, [R6+URZ+0x16890], R8 ;  /* 0x0168900806ff79a7 */ /* 0x0007d8000800003f */
[----:B---3--:R-:W-:Y:S05]  /*14ed0*/  @!P1 BRA `(.L_x_2856) ;  /* 0x0000000000049947 */ /* 0x008fea0003800000 */
[----:B------:R-:W-:Y:S01]  /*14ee0*/  BPT.TRAP 0x1 ;  /* 0x000000040000795c */ /* 0x000fe20000300000 */
.L_x_2856:
[----:B------:R-:W-:Y:S05]  /*14ef0*/  BSYNC B2 ;  /* 0x0000000000027941 */ /* 0x000fea0003800000 */
.L_x_2855:
[----:B------:R-:W-:Y:S01]  /*14f00*/  IMAD.MOV.U32 R12, RZ, RZ, RZ ;  /* 0x000000ffff0c7224 */ /* 0x000fe200078e00ff */
[----:B------:R-:W-:Y:S01]  /*14f10*/  UIADD3 UR4, UP0, UR38, 0x570, URZ ;  /* 0x0000057026047890 */ /* 0x000fe2000ff1e03f */
[----:B------:R-:W-:Y:S01]  /*14f20*/  IMAD R8, R28, 0x4000, R16 ;  /* 0x000040001c087824 */ /* 0x000fe200078e0210 */
[----:B------:R-:W-:Y:S01]  /*14f30*/  PLOP3.LUT P1, PT, PT, PT, PT, 0x80, 0x0 ;  /* 0x000000000000781c */ /* 0x000fe20003f2f070 */
[----:B--2---:R-:W-:Y:S01]  /*14f40*/  IMAD R9, R5, 0x80, R0 ;  /* 0x0000008005097824 */ /* 0x004fe200078e0200 */
[----:B------:R-:W-:Y:S01]  /*14f50*/  R2UR UR10, R12 ;  /* 0x000000000c0a72ca */ /* 0x000fe200000e0000 */
[----:B------:R-:W-:Y:S01]  /*14f60*/  VIADD R11, R8, 0xe400 ;  /* 0x0000e400080b7836 */ /* 0x000fe20000000000 */
[----:B-1----:R-:W-:Y:S01]  /*14f70*/  IADD3 R10, R6, 0x16890, RZ ;  /* 0x00016890060a7810 */ /* 0x002fe20007ffe0ff */
[----:B------:R-:W-:Y:S01]  /*14f80*/  UIADD3.X UR5, URZ, UR39, URZ, UP0, !UPT ;  /* 0x000000273f057290 */ /* 0x000fe200087fe43f */
[----:B------:R-:W-:Y:S01]  /*14f90*/  UMOV UR6, 0x0 ;  /* 0x0000000000067882 */ /* 0x000fe20000000000 */
[----:B------:R-:W-:-:S10]  /*14fa0*/  UMOV UR7, 0x12f00000 ;  /* 0x12f0000000077882 */ /* 0x000fd40000000000 */
.L_x_2857:
        /* <DEDUP_REMOVED lines=13> */
.L_x_3024:
[----:B------:R-:W-:Y:S05]  /*15080*/  BSYNC B2 ;  /* 0x0000000000027941 */ /* 0x000fea0003800000 */
.L_x_2858:
        /* <DEDUP_REMOVED lines=11> */
.L_x_2861:
[----:B------:R-:W-:Y:S05]  /*15140*/  BSYNC B2 ;  /* 0x0000000000027941 */ /* 0x000fea0003800000 */
.L_x_2860:
[----:B------:R-:W-:Y:S01]  /*15150*/  R2UR UR10, R12 ;  /* 0x000000000c0a72ca */ /* 0x000fe200000e0000 */
[----:B------:R-:W-:Y:S01]  /*15160*/  UIADD3 UR4, UP0, UR38, 0x670, URZ ;  /* 0x0000067026047890 */ /* 0x000fe2000ff1e03f */
[----:B------:R-:W-:Y:S01]  /*15170*/  R2UR UR6, R10 ;  /* 0x000000000a0672ca */ /* 0x000fe200000e0000 */
[----:B------:R-:W-:Y:S01]  /*15180*/  VIADD R8, R8, 0x400 ;  /* 0x0000040008087836 */ /* 0x000fe20000000000 */
[----:B------:R-:W-:Y:S01]  /*15190*/  R2UR UR7, R11 ;  /* 0x000000000b0772ca */ /* 0x000fe200000e0000 */
[----:B------:R-:W-:Y:S01]  /*151a0*/  UIADD3.X UR5, URZ, UR39, URZ, UP0, !UPT ;  /* 0x000000273f057290 */ /* 0x000fe200087fe43f */
[----:B------:R-:W-:Y:S02]  /*151b0*/  PLOP3.LUT P1, PT, PT, PT, PT, 0x80, 0x0 ;  /* 0x000000000000781c */ /* 0x000fe40003f2f070 */
[----:B01----:R-:W-:-:S11]  /*151c0*/  IADD3 R6, R6, 0x168b0, RZ ;  /* 0x000168b006067810 */ /* 0x003fd60007ffe0ff */
.L_x_2862:
        /* <DEDUP_REMOVED lines=10> */
.L_x_2852:
[----:B------:R-:W-:Y:S05]  /*15270*/  BSYNC B1 ;  /* 0x0000000000017941 */ /* 0x000fea0003800000 */
.L_x_2851:
[----:B------:R-:W3:Y:S01]  /*15280*/  LDL.LU R7, [R1] ;  /* 0x0000000001077983 */ /* 0x000ee20000300800 */
[----:B------:R-:W-:Y:S01]  /*15290*/  VIADD R28, R28, 0x1 ;  /* 0x000000011c1c7836 */ /* 0x000fe20000000000 */
[C---:B------:R-:W-:Y:S01]  /*152a0*/  ISETP.GT.AND P2, PT, R5.reuse, R3, PT ;  /* 0x000000030500720c */ /* 0x040fe20003f44270 */
[----:B------:R-:W-:-:S03]  /*152b0*/  VIADD R5, R5, 0xffffffff ;  /* 0xffffffff05057836 */ /* 0x000fc60000000000 */
[----:B------:R-:W-:-:S04]  /*152c0*/  ISETP.NE.AND P1, PT, R28, 0x2, PT ;  /* 0x000000021c00780c */ /* 0x000fc80003f25270 */
[----:B------:R-:W-:Y:S02]  /*152d0*/  SEL R6, RZ, 0x1, P1 ;  /* 0x00000001ff067807 */ /* 0x000fe40000800000 */
[----:B------:R-:W-:Y:S02]  /*152e0*/  SEL R28, R28, RZ, P1 ;  /* 0x000000ff1c1c7207 */ /* 0x000fe40000800000 */
[----:B---3--:R-:W-:-:S05]  /*152f0*/  LOP3.LUT R7, R7, R6, RZ, 0x3c, !PT ;  /* 0x0000000607077212 */ /* 0x008fca00078e3cff */
[----:B------:R3:W-:Y:S01]  /*15300*/  STL [R1], R7 ;  /* 0x0000000701007387 */ /* 0x0007e20000100800 */
[----:B------:R-:W-:Y:S05]  /*15310*/  @P2 BRA `(.L_x_2863) ;  /* 0xfffffff8009c2947 */ /* 0x000fea000383ffff */
.L_x_2833:
[----:B------:R-:W-:Y:S05]  /*15320*/  BSYNC B0 ;  /* 0x0000000000007941 */ /* 0x000fea0003800000 */
.L_x_2832:
[----:B------:R-:W4:Y:S01]  /*15330*/  LDC R0, c[0x0][0x448] ;  /* 0x00011200ff007b82 */ /* 0x000f220000000800 */
[----:B------:R-:W-:Y:S01]  /*15340*/  IMAD.MOV.U32 R2, RZ, RZ, 0xc0 ;  /* 0x000000c0ff027424 */ /* 0x000fe200078e00ff */
[----:B------:R-:W-:Y:S01]  /*15350*/  ISETP.NE.AND P2, PT, R4, RZ, PT ;  /* 0x000000ff0400720c */ /* 0x000fe20003f45270 */
[----:B------:R-:W-:Y:S05]  /*15360*/  @!P0 WARPSYNC.ALL ;  /* 0x0000000000008948 */ /* 0x000fea0003800000 */
[----:B------:R-:W-:Y:S01]  /*15370*/  IMAD R2, R25, R2, 0xbf ;  /* 0x000000bf19027424 */ /* 0x000fe200078e0202 */
[----:B------:R-:W-:Y:S06]  /*15380*/  BSSY B0, `(.L_x_2864) ;  /* 0x000002a000007945 */ /* 0x000fec0003800000 */
[----:B------:R-:W0:Y:S08]  /*15390*/  @!P2 LDC R4, c[0x0][0x9f0] ;  /* 0x00027c00ff04ab82 */ /* 0x000e300000000800 */
[----:B------:R-:W-:Y:S01]  /*153a0*/  @!P0 BAR.SYNC.DEFER_BLOCKING 0xc, 0x200 ;  /* 0x0308000000008b1d */ /* 0x000fe20000010000 */
[----:B----4-:R-:W-:-:S13]  /*153b0*/  ISETP.NE.AND P1, PT, R0, 0x1, PT ;  /* 0x000000010000780c */ /* 0x010fda0003f25270 */
[----:B------:R-:W4:Y:S08]  /*153c0*/  @P1 LDC R0, c[0x0][0x44c] ;  /* 0x00011300ff001b82 */ /* 0x000f300000000800 */
[----:B------:R-:W5:Y:S01]  /*153d0*/  @P1 LDC R3, c[0x0][0x450] ;  /* 0x00011400ff031b82 */ /* 0x000f620000000800 */
[----:B----4-:R-:W-:-:S05]  /*153e0*/  @P1 IMAD.HI.U32 R0, R2, R0, RZ ;  /* 0x0000000002001227 */ /* 0x010fca00078e00ff */
[----:B-----5:R-:W-:-:S05]  /*153f0*/  @P1 SHF.R.U32.HI R2, RZ, R3, R0 ;  /* 0x00000003ff021219 */ /* 0x020fca0000011600 */
[----:B------:R-:W-:-:S05]  /*15400*/  IMAD.IADD R2, R20, 0x1, R2 ;  /* 0x0000000114027824 */ /* 0x000fca00078e0202 */
[----:B------:R-:W-:-:S04]  /*15410*/  SHF.R.S32.HI R0, RZ, 0x1f, R2 ;  /* 0x0000001fff007819 */ /* 0x000fc80000011402 */
[----:B------:R-:W-:-:S04]  /*15420*/  LEA.HI R0, R0, R2, RZ, 0x7 ;  /* 0x0000000200007211 */ /* 0x000fc800078f38ff */
[----:B------:R-:W-:-:S04]  /*15430*/  SHF.R.S32.HI R0, RZ, 0x7, R0 ;  /* 0x00000007ff007819 */ /* 0x000fc80000011400 */
[----:B------:R-:W-:Y:S01]  /*15440*/  VIMNMX R21, R21, R0, PT ;  /* 0x0000000015157248 */ /* 0x000fe20003fe0100 */
[----:B------:R-:W-:-:S03]  /*15450*/  IMAD.MOV.U32 R0, RZ, RZ, RZ ;  /* 0x000000ffff007224 */ /* 0x000fc600078e00ff */
[----:B------:R-:W-:-:S13]  /*15460*/  ISETP.GE.AND P1, PT, R21, 0x1, PT ;  /* 0x000000011500780c */ /* 0x000fda0003f26270 */
[----:B0-----:R-:W-:Y:S05]  /*15470*/  @!P1 BRA `(.L_x_2865) ;  /* 0x0000000000689947 */ /* 0x001fea0003800000 */
[-C--:B------:R-:W-:Y:S02]  /*15480*/  IABS R0, R4.reuse ;  /* 0x0000000400007213 */ /* 0x080fe40000000000 */
[----:B------:R-:W-:Y:S02]  /*15490*/  IABS R6, R4 ;  /* 0x0000000400067213 */ /* 0x000fe40000000000 */
[----:B------:R-:W0:Y:S03]  /*154a0*/  I2F.RP R2, R0 ;  /* 0x0000000000027306 */ /* 0x000e260000209400 */
[----:B------:R-:W-:-:S05]  /*154b0*/  IMAD.MOV R6, RZ, RZ, -R6 ;  /* 0x000000ffff067224 */ /* 0x000fca00078e0a06 */
[----:B0-----:R-:W0:Y:S02]  /*154c0*/  MUFU.RCP R2, R2 ;  /* 0x0000000200027308 */ /* 0x001e240000001000 */
[----:B0-----:R-:W-:-:S06]  /*154d0*/  IADD3 R2, R2, 0xffffffe, RZ ;  /* 0x0ffffffe02027810 */ /* 0x001fcc0007ffe0ff */
[----:B------:R-:W0:Y:S02]  /*154e0*/  F2I.FTZ.U32.TRUNC.NTZ R3, R2 ;  /* 0x0000000200037305 */ /* 0x000e24000021f000 */
[----:B0-----:R-:W-:-:S04]  /*154f0*/  IMAD.MOV R2, RZ, RZ, -R3 ;  /* 0x000000ffff027224 */ /* 0x001fc800078e0a03 */
        /* <DEDUP_REMOVED lines=14> */
[----:B------:R-:W-:-:S05]  /*155e0*/  @P0 IADD3 R5, R5, 0x1, RZ ;  /* 0x0000000105050810 */ /* 0x000fca0007ffe0ff */
[----:B------:R-:W-:-:S04]  /*155f0*/  IMAD.MOV.U32 R0, RZ, RZ, R5 ;  /* 0x000000ffff007224 */ /* 0x000fc800078e0005 */
[----:B------:R-:W-:Y:S01]  /*15600*/  @!P2 IMAD.MOV R0, RZ, RZ, -R0 ;  /* 0x000000ffff00a224 */ /* 0x000fe200078e0a00 */
[----:B------:R-:W-:-:S07]  /*15610*/  @!P1 LOP3.LUT R0, RZ, R4, RZ, 0x33, !PT ;  /* 0x00000004ff009212 */ /* 0x000fce00078e33ff */
.L_x_2865:
[----:B------:R-:W-:Y:S05]  /*15620*/  BSYNC B0 ;  /* 0x0000000000007941 */ /* 0x000fea0003800000 */
.L_x_2864:
[-C--:B------:R-:W-:Y:S01]  /*15630*/  IMAD R3, R26, R0.reuse, RZ ;  /* 0x000000001a037224 */ /* 0x080fe200078e02ff */
        /* <DEDUP_REMOVED lines=12> */
[----:B------:R-:W4:Y:S01]  /*15700*/  LDC.64 R2, c[0x0][0xc60] ;  /* 0x00031800ff027b82 */ /* 0x000f220000000a00 */
[----:B------:R-:W0:Y:S02]  /*15710*/  FLO.U32 R0, UR4 ;  /* 0x0000000400007d00 */ /* 0x000e2400080e0000 */
[----:B0-----:R-:W-:-:S06]  /*15720*/  ISETP.EQ.U32.AND P0, PT, R0, R5, PT ;  /* 0x000000050000720c */ /* 0x001fcc0003f02070 */
[----:B------:R-:W4:Y:S07]  /*15730*/  POPC R5, UR4 ;  /* 0x0000000400057d09 */ /* 0x000f2e0008000000 */
[----:B----4-:R-:W4:Y:S01]  /*15740*/  @P0 ATOMG.E.ADD.STRONG.GPU PT, R3, desc[UR40][R2.64], R5 ;  /* 0x00000005020309a8 */ /* 0x010f2200081ee1e8 */
[----:B------:R-:W0:Y:S02]  /*15750*/  S2R R4, SR_LTMASK ;  /* 0x0000000000047919 */ /* 0x000e240000003900 */
[----:B0-----:R-:W-:-:S04]  /*15760*/  LOP3.LUT R4, R4, UR4, RZ, 0xc0, !PT ;  /* 0x0000000404047c12 */ /* 0x001fc8000f8ec0ff */
[----:B---3--:R-:W0:Y:S01]  /*15770*/  POPC R7, R4 ;  /* 0x0000000400077309 */ /* 0x008e220000000000 */
[----:B----4-:R-:W0:Y:S02]  /*15780*/  SHFL.IDX PT, R0, R3, R0, 0x1f ;  /* 0x00001f0003007589 */ /* 0x010e2400000e0000 */
[----:B0-----:R-:W-:Y:S01]  /*15790*/  IADD3 R24, R0, UR36, R7 ;  /* 0x0000002400187c10 */ /* 0x001fe2000fffe007 */
[----:B------:R-:W-:Y:S06]  /*157a0*/  BRA `(.L_x_2868) ;  /* 0x0000003800107947 */ /* 0x000fec0003800000 */
.L_x_2867:
        /* <DEDUP_REMOVED lines=11> */
[----:B------:R-:W-:Y:S01]  /*15860*/  IMAD.U32 R5, RZ, RZ, UR7 ;  /* 0x00000007ff057e24 */ /* 0x000fe2000f8e00ff */
[----:B------:R-:W-:Y:S01]  /*15870*/  MOV R13, RZ ;  /* 0x000000ff000d7202 */ /* 0x000fe20000000f00 */
[----:B---3--:R-:W-:Y:S02]  /*15880*/  IMAD.U32 R7, RZ, RZ, UR9 ;  /* 0x00000009ff077e24 */ /* 0x008fe4000f8e00ff */
[----:B-1----:R-:W-:-:S02]  /*15890*/  IMAD.U32 R10, RZ, RZ, UR4 ;  /* 0x00000004ff0a7e24 */ /* 0x002fc4000f8e00ff */
[----:B------:R-:W-:Y:S02]  /*158a0*/  IMAD.U32 R11, RZ, RZ, UR5 ;  /* 0x00000005ff0b7e24 */ /* 0x000fe4000f8e00ff */
[----:B------:R-:W-:Y:S02]  /*158b0*/  IMAD.MOV.U32 R8, RZ, RZ, 0x70 ;  /* 0x00000070ff087424 */ /* 0x000fe400078e00ff */
[----:B------:R-:W-:-:S07]  /*158c0*/  IMAD.MOV.U32 R12, RZ, RZ, 0x1 ;  /* 0x00000001ff0c7424 */ /* 0x000fce00078e00ff */
[----:B------:R-:W-:-:S07]  /*158d0*/  LEPC R20, `(.L_x_2870) ;  /* 0x000000001014794e */ /* 0x000fce0000000000 */
[----:B0-2---:R-:W-:Y:S05]  /*158e0*/  CALL.ABS.NOINC R2 ;  /* 0x0000000002007343 */ /* 0x005fea0003c00000 */
.L_x_2870:
[----:B------:R-:W-:Y:S05]  /*158f0*/  BSYNC B6 ;  /* 0x0000000000067941 */ /* 0x000fea0003800000 */
.L_x_2869:
        /* <DEDUP_REMOVED lines=10> */
[----:B-1----:R-:W-:Y:S01]  /*159a0*/  MOV R10, UR4 ;  /* 0x00000004000a7c02 */ /* 0x002fe20008000f00 */
[----:B------:R-:W-:Y:S02]  /*159b0*/  IMAD.U32 R5, RZ, RZ, UR7 ;  /* 0x00000007ff057e24 */ /* 0x000fe4000f8e00ff */
[----:B------:R-:W-:Y:S02]  /*159c0*/  IMAD.U32 R6, RZ, RZ, UR8 ;  /* 0x00000008ff067e24 */ /* 0x000fe4000f8e00ff */
[----:B---3--:R-:W-:-:S02]  /*159d0*/  IMAD.U32 R7, RZ, RZ, UR9 ;  /* 0x00000009ff077e24 */ /* 0x008fc4000f8e00ff */
[----:B------:R-:W-:Y:S02]  /*159e0*/  IMAD.U32 R11, RZ, RZ, UR5 ;  /* 0x00000005ff0b7e24 */ /* 0x000fe4000f8e00ff */
[----:B------:R-:W-:Y:S02]  /*159f0*/  IMAD.MOV.U32 R8, RZ, RZ, 0x70 ;  /* 0x00000070ff087424 */ /* 0x000fe400078e00ff */
[----:B------:R-:W-:Y:S02]  /*15a00*/  IMAD.MOV.U32 R12, RZ, RZ, 0x1 ;  /* 0x00000001ff0c7424 */ /* 0x000fe400078e00ff */
[----:B0-----:R-:W-:-:S07]  /*15a10*/  IMAD.MOV.U32 R13, RZ, RZ, RZ ;  /* 0x000000ffff0d7224 */ /* 0x001fce00078e00ff */
[----:B------:R-:W-:-:S07]  /*15a20*/  LEPC R20, `(.L_x_2873) ;  /* 0x000000001014794e */ /* 0x000fce0000000000 */
[----:B--2-4-:R-:W-:Y:S05]  /*15a30*/  CALL.ABS.NOINC R2 ;  /* 0x0000000002007343 */ /* 0x014fea0003c00000 */
.L_x_2873:
        /* <DEDUP_REMOVED lines=15> */
.L_x_2872:
[----:B------:R-:W-:Y:S05]  /*15b30*/  BSYNC B6 ;  /* 0x0000000000067941 */ /* 0x000fea0003800000 */
.L_x_2871:
[----:B------:R-:W4:Y:S01]  /*15b40*/  LDL R20, [R1+0xc] ;  /* 0x00000c0001147983 */ /* 0x000f220000100800 */
[----:B------:R-:W-:Y:S01]  /*15b50*/  ULDC.64 UR4, c[0x0][0x9f8] ;  /* 0x00027e0000047ab9 */ /* 0x000fe20000000a00 */
[----:B------:R-:W0:Y:S01]  /*15b60*/  LDC R6, c[0x0][0x430] ;  /* 0x00010c00ff067b82 */ /* 0x000e220000000800 */
[----:B------:R-:W-:Y:S01]  /*15b70*/  ISETP.NE.U32.AND P0, PT, RZ, UR4, PT ;  /* 0x00000004ff007c0c */ /* 0x000fe2000bf05070 */
[----:B------:R-:W3:Y:S03]  /*15b80*/  LDL R26, [R1+0x40] ;  /* 0x00004000011a7983 */ /* 0x000ee60000100800 */
[----:B------:R-:W-:Y:S01]  /*15b90*/  ISETP.NE.AND.EX P0, PT, RZ, UR5, PT, P0 ;  /* 0x00000005ff007c0c */ /* 0x000fe2000bf05300 */
[----:B------:R-:W3:Y:S04]  /*15ba0*/  LDL R4, [R1+0x14] ;  /* 0x0000140001047983 */ /* 0x000ee80000100800 */
[----:B------:R-:W3:Y:S01]  /*15bb0*/  LDL R21, [R1+0x1c] ;  /* 0x00001c0001157983 */ /* 0x000ee20000100800 */
[----:B------:R-:W1:Y:S07]  /*15bc0*/  S2R R5, SR_TID.X ;  /* 0x0000000000057919 */ /* 0x000e6e0000002100 */
[----:B------:R-:W-:Y:S01]  /*15bd0*/  @P0 IADD3 R2, P1, R18, UR4, RZ ;  /* 0x0000000412020c10 */ /* 0x000fe2000ff3e0ff */
[----:B------:R-:W1:Y:S03]  /*15be0*/  S2R R0, SR_TID.X ;  /* 0x0000000000007919 */ /* 0x000e660000002100 */
[----:B------:R-:W-:Y:S01]  /*15bf0*/  @P0 IADD3.X R3, R22, UR5, RZ, P1, !PT ;  /* 0x0000000516030c10 */ /* 0x000fe20008ffe4ff */
[----:B--2---:R-:W2:Y:S01]  /*15c00*/  LDL R9, [R1+0x54] ;  /* 0x0000540001097983 */ /* 0x004ea20000100800 */
[----:B0-----:R-:W-:-:S03]  /*15c10*/  ISETP.NE.AND P1, PT, R6, 0x1, PT ;  /* 0x000000010600780c */ /* 0x001fc60003f25270 */
[----:B----4-:R0:W4:Y:S01]  /*15c20*/  @P0 LDG.E R20, desc[UR40][R2.64] ;  /* 0x0000002802140981 */ /* 0x010122000c1e1900 */
        /* <DEDUP_REMOVED lines=9> */
[----:B----4-:R-:W-:Y:S03]  /*15cc0*/  @P0 STL [R1+0xc], R20 ;  /* 0x00000c1401000387 */ /* 0x010fe60000100800 */
[C---:B------:R-:W-:Y:S01]  /*15cd0*/  ISETP.GE.AND P0, PT, R0.reuse, R4, PT ;  /* 0x000000040000720c */ /* 0x040fe20003f06270 */
[----:B------:R-:W-:-:S04]  /*15ce0*/  IMAD.IADD R0, R0, 0x1, R21 ;  /* 0x0000000100007824 */ /* 0x000fc800078e0215 */
[----:B0-----:R-:W-:Y:S01]  /*15cf0*/  @P1 IMAD.HI.U32 R2, R0, R2, RZ ;  /* 0x0000000200021227 */ /* 0x001fe200078e00ff */
[----:B------:R-:W-:-:S04]  /*15d00*/  MOV R4, R0 ;  /* 0x0000000000047202 */ /* 0x000fc80000000f00 */
        /* <DEDUP_REMOVED lines=10> */
[----:B------:R-:W0:Y:S02]  /*15db0*/  @!P0 LDC.64 R2, c[0x0][0x418] ;  /* 0x00010600ff028b82 */ /* 0x000e240000000a00 */
[----:B0-----:R-:W-:Y:S01]  /*15dc0*/  @!P0 LEA R6, P1, R4, R2, 0x2 ;  /* 0x0000000204068211 */ /* 0x001fe200078210ff */
[----:B------:R-:W-:-:S05]  /*15dd0*/  @!P0 IMAD.IADD R2, R5, 0x1, R7 ;  /* 0x0000000105028824 */ /* 0x000fca00078e0207 */
[----:B------:R-:W-:Y:S01]  /*15de0*/  @!P0 LEA.HI.X R7, R4, R3, R2, 0x2, P1 ;  /* 0x0000000304078211 */ /* 0x000fe200008f1402 */
[----:B------:R-:W-:-:S06]  /*15df0*/  IMAD.MOV.U32 R2, RZ, RZ, RZ ;  /* 0x000000ffff027224 */ /* 0x000fcc00078e00ff */
[----:B------:R0:W5:Y:S01]  /*15e00*/  @!P0 LDG.E R2, desc[UR40][R6.64] ;  /* 0x0000002806028981 */ /* 0x000162000c1e1900 */
[----:B--2---:R-:W-:Y:S01]  /*15e10*/  ISETP.NE.AND P2, PT, R9, 0x3, PT ;  /* 0x000000030900780c */ /* 0x004fe20003f45270 */
[----:B------:R-:W-:Y:S01]  /*15e20*/  UMOV UR4, 0xffffffff ;  /* 0xffffffff00047882 */ /* 0x000fe20000000000 */
[----:B------:R-:W-:-:S11]  /*15e30*/  LOP3.LUT R19, R19, 0xfffffffd, RZ, 0xc0, !PT ;  /* 0xfffffffd13137812 */ /* 0x000fd600078ec0ff */
[----:B------:R-:W-:Y:S01]  /*15e40*/  @P2 LOP3.LUT R19, R19, 0x2, RZ, 0xfc, !PT ;  /* 0x0000000213132812 */ /* 0x000fe200078efcff */
[----:B0-----:R-:W-:Y:S06]  /*15e50*/  BRA.DIV UR4, `(.L_x_2874) ;  /* 0x0000006604d87947 */ /* 0x001fec000b800000 */
.L_x_3027:
[----:B------:R-:W-:Y:S05]  /*15e60*/  @!P2 BRA `(.L_x_2875) ;  /* 0x000000000004a947 */ /* 0x000fea0003800000 */
[----:B------:R-:W-:Y:S01]  /*15e70*/  BPT.TRAP 0x1 ;  /* 0x000000040000795c */ /* 0x000fe20000300000 */
.L_x_2875:
        /* <DEDUP_REMOVED lines=23> */
.L_x_3028:
[----:B------:R-:W-:Y:S05]  /*15ff0*/  BSYNC B0 ;  /* 0x0000000000007941 */ /* 0x000fea0003800000 */
.L_x_2876:
        /* <DEDUP_REMOVED lines=34> */
[----:B------:R-:W-:-:S04]  /*16220*/  LOP3.LUT R10, R10, 0x200, R11, 0xf8, !PT ;  /* 0x000002000a0a7812 */ /* 0x000fc800078ef80b */
[----:B------:R-:W-:Y:S01]  /*16230*/  LEA R5, R23, R10, 0xd ;  /* 0x0000000a17057211 */ /* 0x000fe200078e68ff */
        /* <DEDUP_REMOVED lines=23> */
[----:B------:R-:W-:Y:S01]  /*163b0*/  @P0 LEA R8, R5, R16, 0x1 ;  /* 0x0000001005080211 */ /* 0x000fe200078e08ff */
        /* <DEDUP_REMOVED lines=49> */
.L_x_3046:
        /* <DEDUP_REMOVED lines=10> */
.L_x_2879:
        /* <DEDUP_REMOVED lines=11> */
.L_x_2880:
[----:B------:R1:W5:Y:S01]  /*16820*/  LDL.LU R4, [R1+0x28] ;  /* 0x0000280001047983 */ /* 0x0003620000300800 */
[----:B------:R1:W-:Y:S03]  /*16830*/  SYNCS.ARRIVE.TRANS64.A1T0 RZ, [R3+URZ+0x16830], RZ ;  /* 0x016830ff03ff79a7 */ /* 0x0003e6000810003f */
[----:B0-----:R1:W5:Y:S04]  /*16840*/  LDL.LU R7, [R1+0x8] ;  /* 0x0000080001077983 */ /* 0x0013680000300800 */
[----:B------:R1:W5:Y:S02]  /*16850*/  LDL.LU R6, [R1+0x34] ;  /* 0x0000340001067983 */ /* 0x0003640000300800 */
[----:B------:R-:W-:Y:S05]  /*16860*/  WARPSYNC.ALL ;  /* 0x0000000000007948 */ /* 0x000fea0003800000 */
[----:B------:R-:W-:Y:S01]  /*16870*/  ULDC.64 UR4, c[0x0][0x298] ;  /* 0x0000a60000047ab9 */ /* 0x000fe20000000a00 */
[----:B------:R-:W-:Y:S01]  /*16880*/  ULDC.64 UR6, c[0x0][0xa00] ;  /* 0x0002800000067ab9 */ /* 0x000fe20000000a00 */
[----:B------:R-:W-:Y:S01]  /*16890*/  VIADD R0, R16, 0x8400 ;  /* 0x0000840010007836 */ /* 0x000fe20000000000 */
[----:B------:R-:W-:Y:S01]  /*168a0*/  BAR.SYNC.DEFER_BLOCKING 0x8, 0x200 ;  /* 0x0208000000007b1d */ /* 0x000fe20000010000 */
[----:B------:R-:W-:-:S03]  /*168b0*/  ISETP.NE.U32.AND P0, PT, RZ, UR6, PT ;  /* 0x00000006ff007c0c */ /* 0x000fc6000bf05070 */
[----:B------:R-:W-:Y:S02]  /*168c0*/  LOP3.LUT P1, RZ, R0, 0x3ff, RZ, 0xc0, !PT ;  /* 0x000003ff00ff7812 */ /* 0x000fe4000782c0ff */
[----:B------:R-:W-:Y:S01]  /*168d0*/  ISETP.NE.AND.EX P0, PT, RZ, UR7, PT, P0 ;  /* 0x00000007ff007c0c */ /* 0x000fe2000bf05300 */
[----:B------:R-:W-:Y:S01]  /*168e0*/  BSSY B6, `(.L_x_2881) ;  /* 0x000001d000067945 */ /* 0x000fe20003800000 */
[----:B-----5:R-:W-:Y:S02]  /*168f0*/  SHF.R.S32.HI R2, RZ, 0x1f, R4 ;  /* 0x0000001fff027819 */ /* 0x020fe40000011404 */
[----:B-1----:R-:W-:-:S03]  /*16900*/  SEL R3, R7, RZ, !P0 ;  /* 0x000000ff07037207 */ /* 0x002fc60004000000 */
[----:B------:R-:W-:-:S04]  /*16910*/  IMAD R2, R2, UR4, RZ ;  /* 0x0000000402027c24 */ /* 0x000fc8000f8e02ff */
[----:B------:R-:W-:Y:S01]  /*16920*/  IMAD R0, R4, UR5, R2 ;  /* 0x0000000504007c24 */ /* 0x000fe2000f8e0202 */
[----:B------:R-:W-:Y:S01]  /*16930*/  SEL R2, R6, RZ, !P0 ;  /* 0x000000ff06027207 */ /* 0x000fe20004000000 */
[----:B------:R-:W-:-:S05]  /*16940*/  IMAD.WIDE.U32 R4, R4, UR4, RZ ;  /* 0x0000000404047c25 */ /* 0x000fca000f8e00ff */
[----:B------:R-:W-:Y:S01]  /*16950*/  IADD3 R0, R5, R0, RZ ;  /* 0x0000000005007210 */ /* 0x000fe20007ffe0ff */
[----:B------:R0:W-:Y:S04]  /*16960*/  STL.64 [R1+0x28], R4 ;  /* 0x0000280401007387 */ /* 0x0001e80000100a00 */
[----:B------:R0:W-:Y:S04]  /*16970*/  STL [R1+0x8], R3 ;  /* 0x0000080301007387 */ /* 0x0001e80000100800 */
[----:B------:R0:W-:Y:S04]  /*16980*/  STL [R1+0x3c], R2 ;  /* 0x00003c0201007387 */ /* 0x0001e80000100800 */
[----:B------:R0:W-:Y:S01]  /*16990*/  STL [R1+0x34], R0 ;  /* 0x0000340001007387 */ /* 0x0001e20000100800 */
[----:B------:R-:W-:Y:S05]  /*169a0*/  @!P1 BRA `(.L_x_2882) ;  /* 0x0000000000409947 */ /* 0x000fea0003800000 */
[----:B0-----:R-:W-:Y:S01]  /*169b0*/  MOV R2, 0x0 ;  /* 0x0000000000027802 */ /* 0x001fe20000000f00 */
        /* <DEDUP_REMOVED lines=15> */
.L_x_2882:
[----:B------:R-:W-:Y:S05]  /*16ab0*/  BSYNC B6 ;  /* 0x0000000000067941 */ /* 0x000fea0003800000 */
.L_x_2881:
[----:B0-----:R-:W2:Y:S01]  /*16ac0*/  LDL.LU R2, [R1+0x34] ;  /* 0x0000340001027983 */ /* 0x001ea20000300800 */
[----:B------:R-:W0:Y:S01]  /*16ad0*/  LDC R10, c[0x0][0x448] ;  /* 0x00011200ff0a7b82 */ /* 0x000e220000000800 */
[----:B------:R-:W-:Y:S01]  /*16ae0*/  ULDC.64 UR4, c[0x0][0x2d8] ;  /* 0x0000b60000047ab9 */ /* 0x000fe20000000a00 */
[----:B------:R-:W-:Y:S01]  /*16af0*/  ULDC.64 UR6, c[0x0][0x2e0] ;  /* 0x0000b80000067ab9 */ /* 0x000fe20000000a00 */
[----:B------:R-:W3:Y:S01]  /*16b00*/  LDL.LU.64 R20, [R1+0x28] ;  /* 0x0000280001147983 */ /* 0x000ee20000300a00 */
[----:B------:R-:W-:-:S03]  /*16b10*/  ULDC.64 UR8, c[0x0][0x280] ;  /* 0x0000a00000087ab9 */ /* 0x000fc60000000a00 */
[----:B------:R-:W4:Y:S04]  /*16b20*/  LDL.LU R0, [R1+0x3c] ;  /* 0x00003c0001007983 */ /* 0x000f280000300800 */
[----:B------:R-:W4:Y:S01]  /*16b30*/  LDL.LU R5, [R1+0x8] ;  /* 0x0000080001057983 */ /* 0x000f220000300800 */
[----:B0-----:R-:W-:-:S13]  /*16b40*/  ISETP.NE.AND P1, PT, R10, 0x1, PT ;  /* 0x000000010a00780c */ /* 0x001fda0003f25270 */
[----:B------:R-:W0:Y:S08]  /*16b50*/  @P1 LDC R7, c[0x0][0x44c] ;  /* 0x00011300ff071b82 */ /* 0x000e300000000800 */
[----:B------:R-:W1:Y:S01]  /*16b60*/  @P1 LDC R8, c[0x0][0x450] ;  /* 0x00011400ff081b82 */ /* 0x000e620000000800 */
[----:B--2---:R-:W-:Y:S02]  /*16b70*/  IMAD.MOV.U32 R3, RZ, RZ, R2 ;  /* 0x000000ffff037224 */ /* 0x004fe400078e0002 */
        /* <DEDUP_REMOVED lines=10> */
[----:B------:R-:W-:Y:S02]  /*16c20*/  IMAD.MOV.U32 R4, RZ, RZ, R2 ;  /* 0x000000ffff047224 */ /* 0x000fe400078e0002 */
[----:B------:R-:W-:Y:S01]  /*16c30*/  IMAD.IADD R5, R3, 0x1, R0 ;  /* 0x0000000103057824 */ /* 0x000fe200078e0200 */
[----:B--2---:R-:W-:Y:S02]  /*16c40*/  SHF.L.U32 R21, R21, 0x4, RZ ;  /* 0x0000000415157819 */ /* 0x004fe400000006ff */
[----:B---3--:R-:W-:Y:S02]  /*16c50*/  LOP3.LUT R20, R20, 0x7f, RZ, 0xc0, !PT ;  /* 0x0000007f14147812 */ /* 0x008fe400078ec0ff */
[----:B------:R-:W-:Y:S02]  /*16c60*/  LOP3.LUT R21, R21, 0x70, RZ, 0xc0, !PT ;  /* 0x0000007015157812 */ /* 0x000fe400078ec0ff */
[----:B------:R-:W-:-:S04]  /*16c70*/  SHF.R.U32.HI R20, RZ, 0x3, R20 ;  /* 0x00000003ff147819 */ /* 0x000fc80000011614 */
[----:B------:R-:W-:-:S05]  /*16c80*/  LOP3.LUT R20, R20, R21, RZ, 0xfc, !PT ;  /* 0x0000001514147212 */ /* 0x000fca00078efcff */
[----:B------:R-:W-:Y:S02]  /*16c90*/  IMAD R6, R25, 0xc0, R20 ;  /* 0x000000c019067824 */ /* 0x000fe400078e0214 */
[----:B------:R2:W5:Y:S02]  /*16ca0*/  LDL R20, [R1+0x24] ;  /* 0x0000240001147983 */ /* 0x0005640000100800 */
[----:B0-----:R-:W-:Y:S01]  /*16cb0*/  @P1 IMAD.HI.U32 R0, R6, R7, RZ ;  /* 0x0000000706001227 */ /* 0x001fe200078e00ff */
[----:B------:R-:W0:Y:S03]  /*16cc0*/  S2R R11, SR_TID.X ;  /* 0x00000000000b7919 */ /* 0x000e260000002100 */
        /* <DEDUP_REMOVED lines=11> */
[----:B------:R-:W-:Y:S01]  /*16d80*/  IMAD R7, R7, UR6, RZ ;  /* 0x0000000607077c24 */ /* 0x000fe2000f8e02ff */
[----:B------:R-:W-:Y:S01]  /*16d90*/  LEA R2, P0, R8, UR8, 0x1 ;  /* 0x0000000808027c11 */ /* 0x000fe2000f8008ff */
[----:B------:R-:W-:Y:S02]  /*16da0*/  VIADD R3, R6, 0x80 ;  /* 0x0000008006037836 */ /* 0x000fe40000000000 */
[----:B------:R-:W-:Y:S02]  /*16db0*/  IMAD R0, R0, UR7, R7 ;  /* 0x0000000700007c24 */ /* 0x000fe4000f8e0207 */
[----:B------:R-:W1:Y:S01]  /*16dc0*/  @P1 LDC R7, c[0x0][0x44c] ;  /* 0x00011300ff071b82 */ /* 0x000e620000000800 */
[----:B------:R-:W-:Y:S02]  /*16dd0*/  IMAD.MOV.U32 R6, RZ, RZ, R3 ;  /* 0x000000ffff067224 */ /* 0x000fe400078e0003 */
[----:B------:R-:W-:Y:S01]  /*16de0*/  IADD3 R0, R9, R0, RZ ;  /* 0x0000000009007210 */ /* 0x000fe20007ffe0ff */
[C---:B0-----:R-:W-:Y:S01]  /*16df0*/  IMAD.SHL.U32 R21, R11.reuse, 0x8, RZ ;  /* 0x000000080b157824 */ /* 0x041fe200078e00ff */
[----:B------:R-:W-:-:S02]  /*16e00*/  LOP3.LUT R11, R11, 0x7f, RZ, 0xc0, !PT ;  /* 0x0000007f0b0b7812 */ /* 0x000fc400078ec0ff */
[----:B------:R-:W-:Y:S02]  /*16e10*/  LEA.HI.X R0, R8, UR9, R0, 0x1, P0 ;  /* 0x0000000908007c11 */ /* 0x000fe400080f0c00 */
[----:B------:R-:W0:Y:S01]  /*16e20*/  @P1 LDC R8, c[0x0][0x450] ;  /* 0x00011400ff081b82 */ /* 0x000e220000000800 */
[----:B------:R-:W-:Y:S02]  /*16e30*/  LOP3.LUT R21, R21, 0x38, RZ, 0xc0, !PT ;  /* 0x0000003815157812 */ /* 0x000fe400078ec0ff */
[----:B------:R-:W-:Y:S01]  /*16e40*/  SHF.R.U32.HI R9, RZ, 0x3, R11 ;  /* 0x00000003ff097819 */ /* 0x000fe2000001160b */
[----:B-1----:R-:W-:-:S05]  /*16e50*/  @P1 IMAD.HI.U32 R7, R3, R7, RZ ;  /* 0x0000000703071227 */ /* 0x002fca00078e00ff */
[----:B0-----:R-:W-:-:S05]  /*16e60*/  @P1 SHF.R.U32.HI R6, RZ, R8, R7 ;  /* 0x00000008ff061219 */ /* 0x001fca0000011607 */
[----:B------:R-:W-:Y:S02]  /*16e70*/  IMAD.MOV R7, RZ, RZ, -R6 ;  /* 0x000000ffff077224 */ /* 0x000fe400078e0a06 */
[----:B------:R-:W-:-:S04]  /*16e80*/  IMAD.WIDE.U32 R4, R6, UR4, R4 ;  /* 0x0000000406047c25 */ /* 0x000fc8000f8e0004 */
[----:B------:R-:W-:Y:S01]  /*16e90*/  IMAD R3, R10, R7, R3 ;  /* 0x000000070a037224 */ /* 0x000fe200078e0203 */
[----:B------:R-:W-:-:S04]  /*16ea0*/  SHF.R.S32.HI R7, RZ, 0x1f, R6 ;  /* 0x0000001fff077819 */ /* 0x000fc80000011406 */
[----:B------:R-:W-:Y:S01]  /*16eb0*/  SHF.R.S32.HI R8, RZ, 0x1f, R3 ;  /* 0x0000001fff087819 */ /* 0x000fe20000011403 */
[----:B------:R-:W-:Y:S01]  /*16ec0*/  IMAD R7, R7, UR4, RZ ;  /* 0x0000000407077c24 */ /* 0x000fe2000f8e02ff */
[----:B------:R-:W-:Y:S02]  /*16ed0*/  ULDC UR4, c[0x0][0x2b8] ;  /* 0x0000ae0000047ab9 */ /* 0x000fe40000000800 */
[----:B------:R-:W-:Y:S01]  /*16ee0*/  ISETP.GE.AND P0, PT, R21, UR4, PT ;  /* 0x0000000415007c0c */ /* 0x000fe2000bf06270 */
[----:B------:R-:W-:Y:S01]  /*16ef0*/  IMAD R7, R6, UR5, R7 ;  /* 0x0000000506077c24 */ /* 0x000fe2000f8e0207 */
[----:B------:R-:W-:Y:S01]  /*16f00*/  UMOV UR4, 0xffffffff ;  /* 0xffffffff00047882 */ /* 0x000fe20000000000 */
[----:B------:R-:W-:Y:S02]  /*16f10*/  IMAD R8, R8, UR6, RZ ;  /* 0x0000000608087c24 */ /* 0x000fe4000f8e02ff */
[----:B------:R-:W-:Y:S02]  /*16f20*/  IMAD.IADD R5, R5, 0x1, R7 ;  /* 0x0000000105057824 */ /* 0x000fe400078e0207 */
[----:B------:R-:W-:-:S02]  /*16f30*/  IMAD R8, R3, UR7, R8 ;  /* 0x0000000703087c24 */ /* 0x000fc4000f8e0208 */
[----:B------:R-:W-:-:S03]  /*16f40*/  IMAD.WIDE.U32 R6, R3, UR6, R4 ;  /* 0x0000000603067c25 */ /* 0x000fc6000f8e0004 */
[----:B------:R-:W-:Y:S02]  /*16f50*/  LEA R5, P1, R6, UR8, 0x1 ;  /* 0x0000000806057c11 */ /* 0x000fe4000f8208ff */
[----:B------:R-:W-:-:S04]  /*16f60*/  IADD3 R4, R7, R8, RZ ;  /* 0x0000000807047210 */ /* 0x000fc80007ffe0ff */
[----:B------:R-:W-:Y:S01]  /*16f70*/  LEA.HI.X R4, R6, UR9, R4, 0x1, P1 ;  /* 0x0000000906047c11 */ /* 0x000fe200088f0c04 */
[----:B--2---:R-:W-:Y:S06]  /*16f80*/  BRA.DIV UR4, `(.L_x_2883) ;  /* 0x0000006204847947 */ /* 0x004fec000b800000 */
[----:B------:R-:W2:Y:S01]  /*16f90*/  LDL.LU R6, [R1+0x38] ;  /* 0x0000380001067983 */ /* 0x000ea20000300800 */
[----:B------:R-:W-:-:S03]  /*16fa0*/  IMAD R25, R25, 0xc0, R9 ;  /* 0x000000c019197824 */ /* 0x000fc600078e0209 */
[----:B------:R-:W-:Y:S04]  /*16fb0*/  SHFL.IDX PT, R7, R0, RZ, 0x181f ;  /* 0x00181fff00077589 */ /* 0x000fe800000e0000 */
[----:B------:R-:W-:Y:S01]  /*16fc0*/  SHFL.IDX PT, R8, R4, RZ, 0x181f ;  /* 0x00181fff04087589 */ /* 0x000fe200000e0000 */
[----:B--2---:R-:W-:-:S03]  /*16fd0*/  IMAD R3, R6, R10, RZ ;  /* 0x0000000a06037224 */ /* 0x004fc600078e02ff */
[----:B------:R-:W0:Y:S02]  /*16fe0*/  SHFL.IDX PT, R6, R2, RZ, 0x181f ;  /* 0x00181fff02067589 */ /* 0x000e2400000e0000 */
[----:B------:R-:W-:-:S13]  /*16ff0*/  ISETP.GE.AND P1, PT, R25, R3, PT ;  /* 0x000000031900720c */ /* 0x000fda0003f26270 */
[----:B0-----:R-:W-:-:S05]  /*17000*/  @!P1 LEA R6, P2, R21, R6, 0x1 ;  /* 0x0000000615069211 */ /* 0x001fca00078408ff */
[----:B------:R-:W-:-:S05]  /*17010*/  @!P1 IMAD.X R7, RZ, RZ, R7, P2 ;  /* 0x000000ffff079224 */ /* 0x000fca00010e0607 */
[----:B-----5:R0:W-:Y:S02]  /*17020*/  @!P1 LDGSTS.E.BYPASS.LTC128B.128 [R20+0x8400], desc[UR40][R6.64], !P0 ;  /* 0x0840000006149fae */ /* 0x0201e4000c101d68 */
        /* <DEDUP_REMOVED lines=69> */
[----:B------:R-:W-:Y:S02]  /*17480*/  @!P3 IMAD.MOV.U32 R7, RZ, RZ, R0 ;  /* 0x000000ffff07b224 */ /* 0x000fe400078e0000 */
[----:B------:R-:W-:Y:S01]  /*17490*/  VIADD R0, R25, 0x90 ;  /* 0x0000009019007836 */ /* 0x000fe20000000000 */
[----:B0-----:R-:W-:Y:S02]  /*174a0*/  @!P1 LEA R2, P2, R21, R2, 0x1 ;  /* 0x0000000215029211 */ /* 0x001fe400078408ff */
[----:B------:R0:W-:Y:S02]  /*174b0*/  @!P3 LDGSTS.E.BYPASS.LTC128B.128 [R20+0xbc00], desc[UR40][R6.64], !P0 ;  /* 0x0bc000000614bfae */ /* 0x0001e4000c101d68 */
[----:B0-----:R-:W-:-:S05]  /*174c0*/  @!P1 IADD3.X R6, RZ, R8, RZ, P2, !PT ;  /* 0x00000008ff069210 */ /* 0x001fca00017fe4ff */
[----:B------:R-:W-:Y:S02]  /*174d0*/  @!P1 IMAD.MOV.U32 R7, RZ, RZ, R6 ;  /* 0x000000ffff079224 */ /* 0x000fe400078e0006 */
[----:B------:R-:W-:Y:S02]  /*174e0*/  @!P1 IMAD.MOV.U32 R6, RZ, RZ, R2 ;  /* 0x000000ffff069224 */ /* 0x000fe400078e0002 */
[----:B------:R-:W-:Y:S04]  /*174f0*/  SHFL.IDX PT, R2, R5, 0x3, 0x181f ;  /* 0x00781f0005027f89 */ /* 0x000fe800000e0000 */
[----:B------:R0:W-:Y:S01]  /*17500*/  @!P1 LDGSTS.E.BYPASS.LTC128B.128 [R20+0xc400], desc[UR40][R6.64], !P0 ;  /* 0x0c40000006149fae */ /* 0x0001e2000c101d68 */
[----:B------:R-:W-:-:S03]  /*17510*/  ISETP.GE.AND P1, PT, R0, R3, PT ;  /* 0x000000030000720c */ /* 0x000fc60003f26270 */
[----:B------:R-:W-:Y:S04]  /*17520*/  SHFL.IDX PT, R0, R4, 0x1, 0x181f ;  /* 0x00381f0004007f89 */ /* 0x000fe800000e0000 */
[----:B0-----:R-:W0:Y:S06]  /*17530*/  SHFL.IDX PT, R6, R5, 0x1, 0x181f ;  /* 0x00381f0005067f89 */ /* 0x001e2c00000e0000 */
[----:B0-----:R-:W-:-:S05]  /*17540*/  @!P1 LEA R6, P2, R21, R6, 0x1 ;  /* 0x0000000615069211 */ /* 0x001fca00078408ff */
[----:B------:R-:W-:-:S04]  /*17550*/  @!P1 IMAD.X R0, RZ, RZ, R0, P2 ;  /* 0x000000ffff009224 */ /* 0x000fc800010e0600 */
[----:B------:R-:W-:Y:S01]  /*17560*/  @!P1 IMAD.MOV.U32 R7, RZ, RZ, R0 ;  /* 0x000000ffff079224 */ /* 0x000fe200078e0000 */
[----:B------:R-:W-:-:S04]  /*17570*/  IADD3 R0, R25, 0xa0, RZ ;  /* 0x000000a019007810 */ /* 0x000fc80007ffe0ff */
[----:B------:R0:W-:Y:S01]  /*17580*/  @!P1 LDGSTS.E.BYPASS.LTC128B.128 [R20+0xcc00], desc[UR40][R6.64], !P0 ;  /* 0x0cc0000006149fae */ /* 0x0001e2000c101d68 */
[----:B------:R-:W-:-:S03]  /*17590*/  ISETP.GE.AND P1, PT, R0, R3, PT ;  /* 0x000000030000720c */ /* 0x000fc60003f26270 */
[----:B------:R-:W-:Y:S04]  /*175a0*/  SHFL.IDX PT, R0, R4, 0x2, 0x181f ;  /* 0x00581f0004007f89 */ /* 0x000fe800000e0000 */
[----:B------:R-:W-:Y:S04]  /*175b0*/  SHFL.IDX PT, R4, R4, 0x3, 0x181f ;  /* 0x00781f0004047f89 */ /* 0x000fe800000e0000 */
[----:B0-----:R-:W0:Y:S02]  /*175c0*/  SHFL.IDX PT, R6, R5, 0x2, 0x181f ;  /* 0x00581f0005067f89 */ /* 0x001e2400000e0000 */
[----:B0-----:R-:W-:-:S05]  /*175d0*/  @!P1 LEA R6, P2, R21, R6, 0x1 ;  /* 0x0000000615069211 */ /* 0x001fca00078408ff */
[----:B------:R-:W-:-:S04]  /*175e0*/  @!P1 IMAD.X R0, RZ, RZ, R0, P2 ;  /* 0x000000ffff009224 */ /* 0x000fc800010e0600 */
[----:B------:R-:W-:-:S05]  /*175f0*/  @!P1 IMAD.MOV.U32 R7, RZ, RZ, R0 ;  /* 0x000000ffff079224 */ /* 0x000fca00078e0000 */
[----:B------:R0:W-:Y:S02]  /*17600*/  @!P1 LDGSTS.E.BYPASS.LTC128B.128 [R20+0xd400], desc[UR40][R6.64], !P0 ;  /* 0x0d40000006149fae */ /* 0x0001e4000c101d68 */
.L_x_3071:
        /* <DEDUP_REMOVED lines=10> */
.L_x_2884:
        /* <DEDUP_REMOVED lines=10> */
[----:B------:R-:W-:-:S04]  /*17750*/  LOP3.LUT R0, R0, 0xfffffffe, RZ, 0xc0, !PT ;  /* 0xfffffffe00007812 */ /* 0x000fc800078ec0ff */
[----:B------:R-:W-:-:S04]  /*17760*/  IADD3 R0, R2, -R0, RZ ;  /* 0x8000000002007210 */ /* 0x000fc80007ffe0ff */
[----:B------:R-:W-:Y:S01]  /*17770*/  SHF.L.U32 R0, R0, 0x1f, RZ ;  /* 0x0000001f00007819 */ /* 0x000fe200000006ff */
[----:B------:R-:W-:Y:S01]  /*17780*/  NOP ;  /* 0x0000000000007918 */ /* 0x000fe20000000000 */
[----:B------:R1:W-:Y:S01]  /*17790*/  SYNCS.ARRIVE.TRANS64.A1T0 RZ, [R16+URZ+0x16800], RZ ;  /* 0x016800ff10ff79a7 */ /* 0x0003e2000810003f */
[----:B------:R-:W-:Y:S01]  /*177a0*/  BSSY B0, `(.L_x_2885) ;  /* 0x0000003000007945 */ /* 0x000fe20003800000 */
[----:B------:R-:W2:Y:S03]  /*177b0*/  SYNCS.PHASECHK.TRANS64.TRYWAIT P0, [R16+URZ+0x16820], R0 ;  /* 0x01682000100075a7 */ /* 0x000ea6000800017f */
[----:B-12---:R-:W-:Y:S05]  /*177c0*/  @!P0 BRA `(.L_x_2886) ;  /* 0x0000006800548947 */ /* 0x006fea0003800000 */
.L_x_3072:
[----:B------:R-:W-:Y:S05]  /*177d0*/  BSYNC B0 ;  /* 0x0000000000007941 */ /* 0x000fea0003800000 */
.L_x_2885:
        /* <DEDUP_REMOVED lines=8> */
[----:B------:R-:W-:Y:S01]  /*17860*/  IMAD.MOV.U32 R6, RZ, RZ, R23 ;  /* 0x000000ffff067224 */ /* 0x000fe200078e0017 */
[----:B------:R2:W-:Y:S01]  /*17870*/  STL [R1+0x8], R26 ;  /* 0x0000081a01007387 */ /* 0x0005e20000100800 */
[----:B------:R-:W-:Y:S02]  /*17880*/  IMAD.MOV.U32 R20, RZ, RZ, R29 ;  /* 0x000000ffff147224 */ /* 0x000fe400078e001d */
[----:B0-----:R-:W-:-:S05]  /*17890*/  IMAD.SHL.U32 R2, R2, 0x8, RZ ;  /* 0x0000000802027824 */ /* 0x001fca00078e00ff */
[----:B------:R-:W-:-:S04]  /*178a0*/  LOP3.LUT R2, R2, 0x38, RZ, 0xc0, !PT ;  /* 0x0000003802027812 */ /* 0x000fc800078ec0ff */
[----:B--2---:R-:W-:-:S13]  /*178b0*/  ISETP.GE.AND P1, PT, R2, UR4, PT ;  /* 0x0000000402007c0c */ /* 0x004fda000bf26270 */
.L_x_2901:
[----:B------:R-:W2:Y:S01]  /*178c0*/  LDL R11, [R1+0x1c] ;  /* 0x00001c00010b7983 */ /* 0x000ea20000100800 */
[----:B-1----:R-:W0:Y:S03]  /*178d0*/  LDC R0, c[0x0][0x430] ;  /* 0x00010c00ff007b82 */ /* 0x002e260000000800 */
[----:B------:R-:W3:Y:S04]  /*178e0*/  LDL R10, [R1+0x20] ;  /* 0x00002000010a7983 */ /* 0x000ee80000100800 */
[----:B------:R-:W4:Y:S01]  /*178f0*/  LDL R9, [R1+0xc] ;  /* 0x00000c0001097983 */ /* 0x000f220000100800 */
[----:B------:R-:W1:Y:S03]  /*17900*/  S2R R2, SR_TID.X ;  /* 0x0000000000027919 */ /* 0x000e660000002100 */
[----:B------:R-:W5:Y:S01]  /*17910*/  LDL R8, [R1+0x54] ;  /* 0x0000540001087983 */ /* 0x000f620000100800 */
        /* <DEDUP_REMOVED lines=35> */
.L_x_2889:
[----:B------:R-:W-:Y:S01]  /*17b50*/  LEA R5, R23, R16, 0x3 ;  /* 0x0000001017057211 */ /* 0x000fe200078e18ff */
[----:B------:R-:W-:Y:S01]  /*17b60*/  BSSY B1, `(.L_x_2890) ;  /* 0x0000004000017945 */ /* 0x000fe20003800000 */
[----:B------:R-:W-:-:S04]  /*17b70*/  SHF.L.U32 R2, R29, 0x1f, RZ ;  /* 0x0000001f1d027819 */ /* 0x000fc800000006ff */
[----:B------:R-:W0:Y:S02]  /*17b80*/  SYNCS.PHASECHK.TRANS64.TRYWAIT P0, [R5+URZ+0x16840], R2 ;  /* 0x01684002050075a7 */ /* 0x000e24000800017f */
[----:B0-----:R-:W-:Y:S05]  /*17b90*/  @!P0 BRA `(.L_x_2891) ;  /* 0x0000006400748947 */ /* 0x001fea0003800000 */
.L_x_3073:
[----:B------:R-:W-:Y:S05]  /*17ba0*/  BSYNC B1 ;  /* 0x0000000000017941 */ /* 0x000fea0003800000 */
.L_x_2890:
        /* <DEDUP_REMOVED lines=31> */
[----:B0-----:R-:W-:-:S03]  /*17da0*/  SHF.L.U32 R11, R3, 0x3, RZ ;  /* 0x00000003030b7819 */ /* 0x001fc600000006ff */
[----:B------:R-:W0:Y:S01]  /*17db0*/  SHFL.IDX PT, R3, R10, RZ, 0x181f ;  /* 0x00181fff0a037589 */ /* 0x000e2200000e0000 */
        /* <DEDUP_REMOVED lines=38> */
.L_x_3091:
        /* <DEDUP_REMOVED lines=8> */
.L_x_2893:
        /* <DEDUP_REMOVED lines=11> */
.L_x_2894:
[----:B------:R1:W-:Y:S01]  /*18150*/  SYNCS.ARRIVE.TRANS64.A1T0 RZ, [R5+URZ+0x16830], RZ ;  /* 0x016830ff05ff79a7 */ /* 0x0003e2000810003f */
[----:B------:R-:W-:Y:S05]  /*18160*/  @!P3 BRA `(.L_x_2895) ;  /* 0x000000000004b947 */ /* 0x000fea0003800000 */
[----:B------:R-:W-:Y:S01]  /*18170*/  BPT.TRAP 0x1 ;  /* 0x000000040000795c */ /* 0x000fe20000300000 */
.L_x_2895:
[----:B------:R-:W-:Y:S01]  /*18180*/  SHF.L.U32 R2, R20, 0x1f, RZ ;  /* 0x0000001f14027819 */ /* 0x000fe200000006ff */
[----:B-1----:R-:W-:Y:S01]  /*18190*/  IMAD R5, R6, 0x8, R16 ;  /* 0x0000000806057824 */ /* 0x002fe200078e0210 */
[----:B------:R-:W-:Y:S03]  /*181a0*/  BSSY B1, `(.L_x_2896) ;  /* 0x0000003000017945 */ /* 0x000fe60003800000 */
[----:B------:R-:W1:Y:S02]  /*181b0*/  SYNCS.PHASECHK.TRANS64.TRYWAIT P0, [R5+URZ+0x16860], R2 ;  /* 0x01686002050075a7 */ /* 0x000e64000800017f */
[----:B-1----:R-:W-:Y:S05]  /*181c0*/  @!P0 BRA `(.L_x_2897) ;  /* 0x0000006800388947 */ /* 0x002fea0003800000 */
.L_x_3092:
[----:B------:R-:W-:Y:S05]  /*181d0*/  BSYNC B1 ;  /* 0x0000000000017941 */ /* 0x000fea0003800000 */
.L_x_2896:
[----:B------:R-:W2:Y:S04]  /*181e0*/  LDL R11, [R1+0x14] ;  /* 0x00001400010b7983 */ /* 0x000ea80000100800 */
[----:B0-----:R-:W2:Y:S01]  /*181f0*/  LDL.LU R8, [R1+0x8] ;  /* 0x0000080001087983 */ /* 0x001ea20000300800 */
[----:B------:R-:W0:Y:S01]  /*18200*/  S2R R12, SR_TID.X ;  /* 0x00000000000c7919 */ /* 0x000e220000002100 */
[----:B------:R-:W-:Y:S01]  /*18210*/  UMOV UR4, 0xffffffff ;  /* 0xffffffff00047882 */ /* 0x000fe20000000000 */
[C---:B0-----:R-:W-:Y:S01]  /*18220*/  IMAD.SHL.U32 R9, R12.reuse, 0x8, RZ ;  /* 0x000000080c097824 */ /* 0x041fe200078e00ff */
[----:B------:R-:W-:-:S04]  /*18230*/  LOP3.LUT R3, R12, 0x7f, RZ, 0xc0, !PT ;  /* 0x0000007f0c037812 */ /* 0x000fc800078ec0ff */
[----:B------:R-:W-:Y:S02]  /*18240*/  LOP3.LUT R9, R9, 0x1f8, RZ, 0xc0, !PT ;  /* 0x000001f809097812 */ /* 0x000fe400078ec0ff */
[----:B------:R-:W-:Y:S02]  /*18250*/  SHF.L.U32 R10, R3, 0x3, RZ ;  /* 0x00000003030a7819 */ /* 0x000fe400000006ff */
        /* <DEDUP_REMOVED lines=53> */
.L_x_3110:
[----:B------:R-:W-:Y:S01]  /*185b0*/  ISETP.LT.OR P0, PT, R8, 0x71, P1 ;  /* 0x000000710800780c */ /* 0x000fe20000f01670 */
[----:B------:R-:W-:Y:S01]  /*185c0*/  ULDC.64 UR4, c[0x0][0x328] ;  /* 0x0000ca0000047ab9 */ /* 0x000fe20000000a00 */
[----:B-1----:R-:W-:Y:S01]  /*185d0*/  IADD3 R2, P2, R2, R7, RZ ;  /* 0x0000000702027210 */ /* 0x002fe20007f5e0ff */
[----:B------:R-:W-:-:S03]  /*185e0*/  ULDC.64 UR6, c[0x0][0x318] ;  /* 0x0000c60000067ab9 */ /* 0x000fc60000000a00 */
[----:B------:R-:W-:-:S07]  /*185f0*/  IADD3.X R3, RZ, R22, RZ, P2, !PT ;  /* 0x00000016ff037210 */ /* 0x000fce00017fe4ff */
        /* <DEDUP_REMOVED lines=20> */
.L_x_2899:
        /* <DEDUP_REMOVED lines=12> */
.L_x_2900:
[----:B------:R-:W2:Y:S01]  /*18800*/  LDL R0, [R1+0x18] ;  /* 0x0000180001007983 */ /* 0x000ea20000100800 */
[----:B------:R0:W-:Y:S01]  /*18810*/  SYNCS.ARRIVE.TRANS64.A1T0 RZ, [R5+URZ+0x16850], RZ ;  /* 0x016850ff05ff79a7 */ /* 0x0001e2000810003f */
[C---:B------:R-:W-:Y:S01]  /*18820*/  VIADD R7, R26.reuse, 0xffffffff ;  /* 0xffffffff1a077836 */ /* 0x040fe20000000000 */
[----:B------:R-:W-:Y:S01]  /*18830*/  MOV R20, R29 ;  /* 0x0000001d00147202 */ /* 0x000fe20000000f00 */
[----:B------:R0:W-:Y:S01]  /*18840*/  STL [R1+0x8], R26 ;  /* 0x0000081a01007387 */ /* 0x0001e20000100800 */
[----:B------:R-:W-:Y:S01]  /*18850*/  IMAD.MOV.U32 R6, RZ, RZ, R23 ;  /* 0x000000ffff067224 */ /* 0x000fe200078e0017 */
[----:B--2---:R-:W-:-:S13]  /*18860*/  ISETP.GT.AND P0, PT, R26, R0, PT ;  /* 0x000000001a00720c */ /* 0x004fda0003f04270 */
[----:B0-----:R-:W-:Y:S05]  /*18870*/  @P0 BRA `(.L_x_2901) ;  /* 0xfffffff000100947 */ /* 0x001fea000383ffff */
.L_x_2888:
[----:B------:R-:W-:Y:S05]  /*18880*/  BSYNC B0 ;  /* 0x0000000000007941 */ /* 0x000fea0003800000 */
.L_x_2887:
        /* <DEDUP_REMOVED lines=17> */
.L_x_2903:
[----:B------:R-:W-:Y:S05]  /*189a0*/  BSYNC B0 ;  /* 0x0000000000007941 */ /* 0x000fea0003800000 */
.L_x_2902:
[----:B------:R-:W2:Y:S02]  /*189b0*/  LDL R0, [R1+0x54] ;  /* 0x0000540001007983 */ /* 0x000ea40000100800 */
[----:B--2---:R-:W-:-:S13]  /*189c0*/  ISETP.NE.AND P0, PT, R0, 0x3, PT ;  /* 0x000000030000780c */ /* 0x004fda0003f05270 */
[----:B------:R-:W-:Y:S05]  /*189d0*/  @!P0 BRA `(.L_x_2904) ;  /* 0x0000000000048947 */ /* 0x000fea0003800000 */
[----:B------:R-:W-:Y:S01]  /*189e0*/  BPT.TRAP 0x1 ;  /* 0x000000040000795c */ /* 0x000fe20000300000 */
.L_x_2904:
[----:B------:R-:W2:Y:S01]  /*189f0*/  LDL.LU R2, [R1+0x14] ;  /* 0x0000140001027983 */ /* 0x000ea20000300800 */
[----:B------:R-:W-:Y:S01]  /*18a00*/  IMAD R0, R23, 0x8, R16 ;  /* 0x0000000817007824 */ /* 0x000fe200078e0210 */
[----:B------:R-:W-:Y:S01]  /*18a10*/  SHF.L.U32 R3, R29, 0x1f, RZ ;  /* 0x0000001f1d037819 */ /* 0x000fe200000006ff */
[----:B------:R-:W-:Y:S03]  /*18a20*/  BSSY B0, `(.L_x_2905) ;  /* 0x0000004000007945 */ /* 0x000fe60003800000 */
[----:B------:R-:W0:Y:S01]  /*18a30*/  SYNCS.PHASECHK.TRANS64.TRYWAIT P0, [R0+URZ+0x16860], R3 ;  /* 0x01686003000075a7 */ /* 0x000e22000800017f */
[----:B--2---:R-:W-:Y:S01]  /*18a40*/  IMAD R6, R26, -0x80, R2 ;  /* 0xffffff801a067824 */ /* 0x004fe200078e0202 */
[----:B0-----:R-:W-:Y:S06]  /*18a50*/  @!P0 BRA `(.L_x_2906) ;  /* 0x0000006800708947 */ /* 0x001fec0003800000 */
.L_x_3111:
[----:B------:R-:W-:Y:S05]  /*18a60*/  BSYNC B0 ;  /* 0x0000000000007941 */ /* 0x000fea0003800000 */
.L_x_2905:
        /* <DEDUP_REMOVED lines=13> */
[----:B------:R-:W-:Y:S01]  /*18b40*/  IMAD.IADD R6, R6, 0x1, -R5 ;  /* 0x0000000106067824 */ /* 0x000fe200078e0a05 */
[----:B------:R-:W-:Y:S01]  /*18b50*/  LEA R4, R23, R2, 0xd ;  /* 0x0000000217047211 */ /* 0x000fe200078e68ff */
        /* <DEDUP_REMOVED lines=47> */
.L_x_3129:
        /* <DEDUP_REMOVED lines=9> */
.L_x_2908:
        /* <DEDUP_REMOVED lines=11> */
.L_x_2909:
[----:B------:R-:W-:Y:S01]  /*18f90*/  VIADD R23, R23, 0x1 ;  /* 0x0000000117177836 */ /* 0x000fe20000000000 */
[----:B------:R0:W-:Y:S04]  /*18fa0*/  SYNCS.ARRIVE.TRANS64.A1T0 RZ, [R0+URZ+0x16850], RZ ;  /* 0x016850ff00ff79a7 */ /* 0x0001e8000810003f */
[----:B------:R-:W-:-:S04]  /*18fb0*/  ISETP.NE.AND P0, PT, R23, 0x2, PT ;  /* 0x000000021700780c */ /* 0x000fc80003f05270 */
[----:B0-----:R-:W-:Y:S02]  /*18fc0*/  SEL R0, RZ, 0x1, P0 ;  /* 0x00000001ff007807 */ /* 0x001fe40000000000 */
[----:B------:R-:W-:Y:S02]  /*18fd0*/  SEL R23, R23, RZ, P0 ;  /* 0x000000ff17177207 */ /* 0x000fe40000000000 */
[----:B------:R-:W-:-:S07]  /*18fe0*/  LOP3.LUT R29, R29, R0, RZ, 0x3c, !PT ;  /* 0x000000001d1d7212 */ /* 0x000fce00078e3cff */
.L_x_2868:
[----:B------:R-:W-:Y:S05]  /*18ff0*/  BSYNC B7 ;  /* 0x0000000000077941 */ /* 0x000fea0003800000 */
.L_x_2866:
[----:B------:R-:W-:-:S13]  /*19000*/  LOP3.LUT P0, RZ, R19, 0x4, RZ, 0xc0, !PT ;  /* 0x0000000413ff7812 */ /* 0x000fda000780c0ff */
[----:B------:R-:W-:Y:S05]  /*19010*/  @!P0 BRA `(.L_x_2910) ;  /* 0x0000000000248947 */ /* 0x000fea0003800000 */
[----:B------:R-:W-:Y:S05]  /*19020*/  WARPSYNC.ALL ;  /* 0x0000000000007948 */ /* 0x000fea0003800000 */
[----:B------:R-:W0:Y:S08]  /*19030*/  S2UR UR5, SR_CgaCtaId ;  /* 0x00000000000579c3 */ /* 0x000e300000008800 */
[----:B------:R-:W-:Y:S06]  /*19040*/  BAR.SYNC.DEFER_BLOCKING 0x5, 0x200 ;  /* 0x0148000000007b1d */ /* 0x000fec0000010000 */
[----:B------:R-:W-:-:S02]  /*19050*/  UMOV UR4, 0x400 ;  /* 0x0000040000047882 */ /* 0x000fc40000000000 */
[----:B0-----:R-:W-:-:S06]  /*19060*/  ULEA UR4, UR5, UR4, 0x18 ;  /* 0x0000000405047291 */ /* 0x001fcc000f8ec03f */
[----:B------:R-:W-:-:S05]  /*19070*/  MOV R16, UR4 ;  /* 0x0000000400107c02 */ /* 0x000fca0008000f00 */
[----:B------:R0:W4:Y:S01]  /*19080*/  LDS.128 R24, [R16+0x168d0] ;  /* 0x0168d00010187984 */ /* 0x0001220000000c00 */
[----:B------:R-:W-:Y:S06]  /*19090*/  BAR.ARV 0x4, 0x200 ;  /* 0x0108000000007b1d */ /* 0x000fec0000002000 */
[----:B------:R-:W-:Y:S05]  /*190a0*/  BRA `(.L_x_2911) ;  /* 0x0000000c00d87947 */ /* 0x000fea0003800000 */
.L_x_2910:
[----:B------:R-:W0:Y:S01]  /*190b0*/  S2R R0, SR_TID.X ;  /* 0x0000000000007919 */ /* 0x000e220000002100 */
[----:B------:R-:W-:Y:S01]  /*190c0*/  UMOV UR4, 0xffffffff ;  /* 0xffffffff00047882 */ /* 0x000fe20000000000 */
[----:B0-----:R-:W-:-:S04]  /*190d0*/  LOP3.LUT R8, R0, 0x1f, RZ, 0xc0, !PT ;  /* 0x0000001f00087812 */ /* 0x001fc800078ec0ff */
[----:B------:R-:W-:Y:S01]  /*190e0*/  ISETP.NE.AND P0, PT, R8, 0x1f, PT ;  /* 0x0000001f0800780c */ /* 0x000fe20003f05270 */
[----:B------:R-:W-:-:S12]  /*190f0*/  BRA.DIV UR4, `(.L_x_2912) ;  /* 0x0000006e04087947 */ /* 0x000fd8000b800000 */
[----:B--2---:R-:W-:Y:S01]  /*19100*/  IMAD.IADD R9, R27, 0x1, R8 ;  /* 0x000000011b097824 */ /* 0x004fe200078e0208 */
[----:B------:R-:W-:-:S04]  /*19110*/  ULDC UR4, c[0x0][0xc3c] ;  /* 0x00030f0000047ab9 */ /* 0x000fc80000000800 */
[----:B------:R-:W-:-:S13]  /*19120*/  ISETP.GE.OR P1, PT, R9, UR4, !P0 ;  /* 0x0000000409007c0c */ /* 0x000fda000c726670 */
[----:B------:R-:W0:Y:S08]  /*19130*/  @!P1 LDC.64 R2, c[0x0][0xc80] ;  /* 0x00032000ff029b82 */ /* 0x000e300000000a00 */
[----:B------:R-:W2:Y:S01]  /*19140*/  @!P1 LDC.64 R4, c[0x0][0xc78] ;  /* 0x00031e00ff049b82 */ /* 0x000ea20000000a00 */
[----:B0-----:R-:W-:-:S05]  /*19150*/  @!P1 IMAD.WIDE R2, R9, 0x4, R2 ;  /* 0x0000000409029825 */ /* 0x001fca00078e0202 */
[----:B---3--:R2:W3:Y:S02]  /*19160*/  @!P1 LDG.E R7, desc[UR40][R2.64] ;  /* 0x0000002802079981 */ /* 0x0084e4000c1e1900 */
[----:B--2---:R-:W-:-:S05]  /*19170*/  @!P1 IMAD.WIDE R2, R9, 0x4, R4 ;  /* 0x0000000409029825 */ /* 0x004fca00078e0204 */
[----:B------:R-:W2:Y:S01]  /*19180*/  @!P1 LDG.E R4, desc[UR40][R2.64] ;  /* 0x0000002802049981 */ /* 0x000ea2000c1e1900 */
        /* <DEDUP_REMOVED lines=9> */
[----:B---3--:R-:W-:Y:S02]  /*19220*/  @!P1 IMAD.MOV.U32 R25, RZ, RZ, R7 ;  /* 0x000000ffff199224 */ /* 0x008fe400078e0007 */
[----:B--2---:R-:W-:Y:S01]  /*19230*/  @!P1 IMAD.MOV.U32 R5, RZ, RZ, R4 ;  /* 0x000000ffff059224 */ /* 0x004fe200078e0004 */
[----:B------:R-:W-:-:S03]  /*19240*/  ISETP.NE.AND P1, PT, R8, RZ, PT ;  /* 0x000000ff0800720c */ /* 0x000fc60003f25270 */
[----:B------:R-:W-:-:S05]  /*19250*/  IMAD R13, R5, R25, RZ ;  /* 0x00000019050d7224 */ /* 0x000fca00078e02ff */
        /* <DEDUP_REMOVED lines=15> */
[----:B------:R0:W2:Y:S02]  /*19350*/  SHFL.IDX PT, R14, R2, 0x1f, 0x1f ;  /* 0x03e01f00020e7f89 */ /* 0x0000a400000e0000 */
.L_x_3139:
[----:B------:R-:W-:Y:S02]  /*19360*/  ULDC UR4, c[0x0][0xc38] ;  /* 0x00030e0000047ab9 */ /* 0x000fe40000000800 */
[----:B------:R-:W-:-:S05]  /*19370*/  MOV R4, UR4 ;  /* 0x0000000400047c02 */ /* 0x000fca0008000f00 */
[----:B--2---:R-:W-:-:S04]  /*19380*/  IMAD R3, R14, R4, RZ ;  /* 0x000000040e037224 */ /* 0x004fc800078e02ff */
[----:B------:R-:W-:-:S05]  /*19390*/  IMAD.IADD R6, R6, 0x1, R3 ;  /* 0x0000000106067824 */ /* 0x000fca00078e0203 */
[----:B------:R-:W-:-:S13]  /*193a0*/  ISETP.GT.AND P6, PT, R6, R0, PT ;  /* 0x000000000600720c */ /* 0x000fda0003fc4270 */
[----:B------:R-:W-:Y:S05]  /*193b0*/  @P6 BRA `(.L_x_2913) ;  /* 0x0000000000a46947 */ /* 0x000fea0003800000 */
.L_x_2916:
        /* <DEDUP_REMOVED lines=9> */
[----:B------:R-:W0:Y:S02]  /*19450*/  @!P6 LDC.64 R2, c[0x0][0xc80] ;  /* 0x00032000ff02eb82 */ /* 0x000e240000000a00 */
[----:B0-----:R-:W-:-:S05]  /*19460*/  @!P6 IMAD.WIDE R2, R4, 0x4, R2 ;  /* 0x000000040402e825 */ /* 0x001fca00078e0202 */
[----:B------:R0:W2:Y:S01]  /*19470*/  @!P6 LDG.E R25, desc[UR40][R2.64] ;  /* 0x000000280219e981 */ /* 0x0000a2000c1e1900 */
[----:B------:R-:W-:Y:S01]  /*19480*/  IMAD.MOV.U32 R5, RZ, RZ, RZ ;  /* 0x000000ffff057224 */ /* 0x000fe200078e00ff */
[----:B0-----:R-:W0:Y:S02]  /*19490*/  @!P6 LDC.64 R2, c[0x0][0xc78] ;  /* 0x00031e00ff02eb82 */ /* 0x001e240000000a00 */
[----:B0-----:R-:W-:-:S05]  /*194a0*/  @!P6 IMAD.WIDE R2, R4, 0x4, R2 ;  /* 0x000000040402e825 */ /* 0x001fca00078e0202 */
[----:B------:R-:W2:Y:S01]  /*194b0*/  @!P6 LDG.E R5, desc[UR40][R2.64] ;  /* 0x000000280205e981 */ /* 0x000ea2000c1e1900 */
[----:B------:R-:W-:Y:S01]  /*194c0*/  UMOV UR4, 0xffffffff ;  /* 0xffffffff00047882 */ /* 0x000fe20000000000 */
[----:B--2---:R-:W-:Y:S02]  /*194d0*/  IMAD R13, R5, R25, RZ ;  /* 0x00000019050d7224 */ /* 0x004fe400078e02ff */
[----:B------:R-:W-:Y:S05]  /*194e0*/  BRA.DIV UR4, `(.L_x_2915) ;  /* 0x0000006e04447947 */ /* 0x000fea000b800000 */
        /* <DEDUP_REMOVED lines=16> */
.L_x_3147:
[----:B------:R-:W-:Y:S02]  /*195f0*/  ULDC UR4, c[0x0][0xc38] ;  /* 0x00030e0000047ab9 */ /* 0x000fe40000000800 */
[----:B------:R-:W-:-:S04]  /*19600*/  IMAD.U32 R4, RZ, RZ, UR4 ;  /* 0x00000004ff047e24 */ /* 0x000fc8000f8e00ff */
[----:B--2---:R-:W-:-:S05]  /*19610*/  IMAD R3, R14, R4, RZ ;  /* 0x000000040e037224 */ /* 0x004fca00078e02ff */
[----:B------:R-:W-:-:S04]  /*19620*/  IADD3 R6, R3, R6, RZ ;  /* 0x0000000603067210 */ /* 0x000fc80007ffe0ff */
[----:B------:R-:W-:-:S13]  /*19630*/  ISETP.GT.AND P6, PT, R6, R0, PT ;  /* 0x000000000600720c */ /* 0x000fda0003fc4270 */
[----:B------:R-:W-:Y:S05]  /*19640*/  @!P6 BRA `(.L_x_2916) ;  /* 0xfffffffc005ce947 */ /* 0x000fea000383ffff */
.L_x_2913:
[----:B------:R-:W-:Y:S01]  /*19650*/  IMAD.IADD R6, R6, 0x1, -R3 ;  /* 0x0000000106067824 */ /* 0x000fe200078e0a03 */
[----:B------:R-:W-:-:S03]  /*19660*/  UMOV UR4, 0xffffffff ;  /* 0xffffffff00047882 */ /* 0x000fc60000000000 */
[----:B------:R-:W-:-:S05]  /*19670*/  IMAD R3, R2, R4, R6 ;  /* 0x0000000402037224 */ /* 0x000fca00078e0206 */
[----:B------:R-:W-:Y:S01]  /*19680*/  ISETP.GT.AND P6, PT, R3, R0, PT ;  /* 0x000000000300720c */ /* 0x000fe20003fc4270 */
[----:B------:R-:W-:-:S12]  /*19690*/  BRA.DIV UR4, `(.L_x_2917) ;  /* 0x0000006e04907947 */ /* 0x000fd8000b800000 */
[----:B------:R-:W-:-:S04]  /*196a0*/  VOTE.ANY R3, PT, !P6 ;  /* 0x0000000000037806 */ /* 0x000fc800070e0100 */
[----:B------:R-:W2:Y:S02]  /*196b0*/  POPC R7, R3 ;  /* 0x0000000300077309 */ /* 0x000ea40000000000 */
[----:B--2---:R2:W3:Y:S01]  /*196c0*/  SHFL.IDX PT, R25, R25, R7, 0x1f ;  /* 0x00001f0719197589 */ /* 0x0044e200000e0000 */
[----:B------:R-:W-:-:S03]  /*196d0*/  IMAD.IADD R27, R7, 0x1, R27 ;  /* 0x00000001071b7824 */ /* 0x000fc600078e021b */
[----:B------:R2:W4:Y:S04]  /*196e0*/  SHFL.IDX PT, R5, R5, R7, 0x1f ;  /* 0x00001f0705057589 */ /* 0x00052800000e0000 */
.L_x_3152:
[----:B------:R-:W-:-:S13]  /*196f0*/  ISETP.NE.AND P0, PT, R3, RZ, PT ;  /* 0x000000ff0300720c */ /* 0x000fda0003f05270 */
[----:B------:R-:W-:Y:S05]  /*19700*/  @!P0 BRA `(.L_x_2918) ;  /* 0x0000000000108947 */ /* 0x000fea0003800000 */
[----:B------:R-:W-:Y:S01]  /*19710*/  UMOV UR4, 0xffffffff ;  /* 0xffffffff00047882 */ /* 0x000fe20000000000 */
[----:B------:R-:W-:Y:S02]  /*19720*/  VIADD R12, R7, 0xffffffff ;  /* 0xffffffff070c7836 */ /* 0x000fe40000000000 */
[----:B------:R-:W-:Y:S05]  /*19730*/  BRA.DIV UR4, `(.L_x_2919) ;  /* 0x0000006e04c87947 */ /* 0x000fea000b800000 */
[----:B------:R0:W0:Y:S02]  /*19740*/  SHFL.IDX PT, R24, R2, R12, 0x1f ;  /* 0x00001f0c02187589 */ /* 0x00002400000e0000 */
.L_x_2918:
[----:B----4-:R-:W-:Y:S01]  /*19750*/  ISETP.NE.AND P0, PT, R5, 0x1, PT ;  /* 0x000000010500780c */ /* 0x010fe20003f05270 */
[----:B0-----:R-:W-:-:S04]  /*19760*/  IMAD R24, R24, R4, R6 ;  /* 0x0000000418187224 */ /* 0x001fc800078e0206 */
[----:B------:R-:W-:-:S08]  /*19770*/  IMAD.IADD R0, R0, 0x1, -R24 ;  /* 0x0000000100007824 */ /* 0x000fd000078e0a18 */
[----:B------:R-:W-:Y:S05]  /*19780*/  @!P0 BRA `(.L_x_2920) ;  /* 0x0000000000dc8947 */ /* 0x000fea0003800000 */
[-C--:B---3--:R-:W-:Y:S01]  /*19790*/  IABS R6, R25.reuse ;  /* 0x0000001900067213 */ /* 0x088fe20000000000 */
[----:B------:R-:W-:Y:S01]  /*197a0*/  IMAD.MOV.U32 R2, RZ, RZ, RZ ;  /* 0x000000ffff027224 */ /* 0x000fe200078e00ff */
[----:B------:R-:W-:Y:S02]  /*197b0*/  IABS R8, R25 ;  /* 0x0000001900087213 */ /* 0x000fe40000000000 */
[----:B------:R-:W0:Y:S03]  /*197c0*/  I2F.RP R4, R6 ;  /* 0x0000000600047306 */ /* 0x000e260000209400 */
[----:B------:R-:W-:-:S05]  /*197d0*/  IMAD.MOV R8, RZ, RZ, -R8 ;  /* 0x000000ffff087224 */ /* 0x000fca00078e0a08 */
[----:B0-----:R-:W2:Y:S02]  /*197e0*/  MUFU.RCP R4, R4 ;  /* 0x0000000400047308 */ /* 0x001ea40000001000 */
[----:B--2---:R-:W-:-:S06]  /*197f0*/  VIADD R7, R4, 0xffffffe ;  /* 0x0ffffffe04077836 */ /* 0x004fcc0000000000 */
[----:B------:R-:W0:Y:S02]  /*19800*/  F2I.FTZ.U32.TRUNC.NTZ R3, R7 ;  /* 0x0000000700037305 */ /* 0x000e24000021f000 */
[----:B0-----:R-:W-:-:S05]  /*19810*/  IADD3 R9, RZ, -R3, RZ ;  /* 0x80000003ff097210 */ /* 0x001fca0007ffe0ff */
[----:B------:R-:W-:-:S04]  /*19820*/  IMAD R9, R9, R6, RZ ;  /* 0x0000000609097224 */ /* 0x000fc800078e02ff */
[----:B------:R-:W-:Y:S01]  /*19830*/  IMAD.HI.U32 R2, R3, R9, R2 ;  /* 0x0000000903027227 */ /* 0x000fe200078e0002 */
[----:B------:R-:W-:-:S05]  /*19840*/  IABS R3, R0 ;  /* 0x0000000000037213 */ /* 0x000fca0000000000 */
[----:B------:R-:W-:Y:S01]  /*19850*/  IMAD.HI.U32 R4, R2, R3, RZ ;  /* 0x0000000302047227 */ /* 0x000fe200078e00ff */
[----:B------:R-:W-:-:S03]  /*19860*/  MOV R2, RZ ;  /* 0x000000ff00027202 */ /* 0x000fc60000000f00 */
[----:B------:R-:W-:-:S05]  /*19870*/  IMAD R3, R4, R8, R3 ;  /* 0x0000000804037224 */ /* 0x000fca00078e0203 */
[----:B------:R-:W-:-:S13]  /*19880*/  ISETP.GT.U32.AND P1, PT, R6, R3, PT ;  /* 0x000000030600720c */ /* 0x000fda0003f24070 */
[----:B------:R-:W-:Y:S02]  /*19890*/  @!P1 IMAD.IADD R3, R3, 0x1, -R6 ;  /* 0x0000000103039824 */ /* 0x000fe400078e0a06 */
[----:B------:R-:W-:Y:S01]  /*198a0*/  @!P1 VIADD R4, R4, 0x1 ;  /* 0x0000000104049836 */ /* 0x000fe20000000000 */
[----:B------:R-:W-:Y:S02]  /*198b0*/  ISETP.NE.AND P1, PT, R25, RZ, PT ;  /* 0x000000ff1900720c */ /* 0x000fe40003f25270 */
[----:B------:R-:W-:Y:S02]  /*198c0*/  ISETP.GE.U32.AND P0, PT, R3, R6, PT ;  /* 0x000000060300720c */ /* 0x000fe40003f06070 */
[----:B------:R-:W-:-:S04]  /*198d0*/  IABS R6, R5 ;  /* 0x0000000500067213 */ /* 0x000fc80000000000 */
[----:B------:R-:W0:Y:S07]  /*198e0*/  I2F.RP R7, R6 ;  /* 0x0000000600077306 */ /* 0x000e2e0000209400 */
[----:B------:R-:W-:Y:S01]  /*198f0*/  @P0 VIADD R4, R4, 0x1 ;  /* 0x0000000104040836 */ /* 0x000fe20000000000 */
[----:B0-----:R-:W0:Y:S02]  /*19900*/  MUFU.RCP R7, R7 ;  /* 0x0000000700077308 */ /* 0x001e240000001000 */
[----:B0-----:R-:W-:Y:S01]  /*19910*/  VIADD R8, R7, 0xffffffe ;  /* 0x0ffffffe07087836 */ /* 0x001fe20000000000 */
[----:B------:R-:W-:-:S05]  /*19920*/  IABS R7, R5 ;  /* 0x0000000500077213 */ /* 0x000fca0000000000 */
[----:B------:R-:W0:Y:S01]  /*19930*/  F2I.FTZ.U32.TRUNC.NTZ R3, R8 ;  /* 0x0000000800037305 */ /* 0x000e22000021f000 */
[----:B------:R-:W-:Y:S02]  /*19940*/  IMAD.MOV R7, RZ, RZ, -R7 ;  /* 0x000000ffff077224 */ /* 0x000fe400078e0a07 */
[----:B0-----:R-:W-:-:S04]  /*19950*/  IMAD.MOV R9, RZ, RZ, -R3 ;  /* 0x000000ffff097224 */ /* 0x001fc800078e0a03 */
[----:B------:R-:W-:-:S04]  /*19960*/  IMAD R9, R9, R6, RZ ;  /* 0x0000000609097224 */ /* 0x000fc800078e02ff */
[----:B------:R-:W-:Y:S01]  /*19970*/  IMAD.HI.U32 R2, R3, R9, R2 ;  /* 0x0000000903027227 */ /* 0x000fe200078e0002 */
[----:B------:R-:W-:-:S04]  /*19980*/  LOP3.LUT R3, R0, R25, RZ, 0x3c, !PT ;  /* 0x0000001900037212 */ /* 0x000fc800078e3cff */
[----:B------:R-:W-:-:S13]  /*19990*/  ISETP.GE.AND P2, PT, R3, RZ, PT ;  /* 0x000000ff0300720c */ /* 0x000fda0003f46270 */
[----:B------:R-:W-:Y:S01]  /*199a0*/  @!P2 IMAD.MOV R4, RZ, RZ, -R4 ;  /* 0x000000ffff04a224 */ /* 0x000fe200078e0a04 */
[----:B------:R-:W-:-:S04]  /*199b0*/  @!P1 LOP3.LUT R4, RZ, R25, RZ, 0x33, !PT ;  /* 0x00000019ff049212 */ /* 0x000fc800078e33ff */
[----:B------:R-:W-:-:S05]  /*199c0*/  IABS R3, R4 ;  /* 0x0000000400037213 */ /* 0x000fca0000000000 */
        /* <DEDUP_REMOVED lines=15> */
[----:B------:R-:W-:-:S03]  /*19ac0*/  IMAD.MOV R2, RZ, RZ, -R4 ;  /* 0x000000ffff027224 */ /* 0x000fc600078e0a04 */
[----:B------:R-:W-:Y:S01]  /*19ad0*/  LEA R26, R5, R26, 0x10 ;  /* 0x0000001a051a7211 */ /* 0x000fe200078e80ff */
[----:B------:R-:W-:Y:S01]  /*19ae0*/  IMAD R2, R25, R2, R0 ;  /* 0x0000000219027224 */ /* 0x000fe200078e0200 */
[----:B------:R-:W-:Y:S06]  /*19af0*/  BRA `(.L_x_2921) ;  /* 0x0000000000f47947 */ /* 0x000fec0003800000 */
.L_x_2920:
[----:B------:R-:W0:Y:S02]  /*19b00*/  LDC.64 R2, c[0x0][0xc90] ;  /* 0x00032400ff027b82 */ /* 0x000e240000000a00 */
[----:B0-----:R-:W-:-:S05]  /*19b10*/  IMAD.WIDE R2, R27, 0x4, R2 ;  /* 0x000000041b027825 */ /* 0x001fca00078e0202 */
[----:B------:R0:W3:Y:S02]  /*19b20*/  LDG.E R6, desc[UR40][R2.64] ;  /* 0x0000002802067981 */ /* 0x0000e4000c1e1900 */
[----:B0-----:R-:W-:Y:S02]  /*19b30*/  IMAD.MOV.U32 R2, RZ, RZ, RZ ;  /* 0x000000ffff027224 */ /* 0x001fe400078e00ff */
[----:B---3--:R-:W-:-:S05]  /*19b40*/  IMAD R5, R25, R6, RZ ;  /* 0x0000000619057224 */ /* 0x008fca00078e02ff */
[----:B--2---:R-:W-:-:S04]  /*19b50*/  IABS R7, R5 ;  /* 0x0000000500077213 */ /* 0x004fc80000000000 */
[----:B------:R-:W0:Y:S08]  /*19b60*/  I2F.RP R8, R7 ;  /* 0x0000000700087306 */ /* 0x000e300000209400 */
[----:B0-----:R-:W1:Y:S02]  /*19b70*/  MUFU.RCP R8, R8 ;  /* 0x0000000800087308 */ /* 0x001e640000001000 */
[----:B-1----:R-:W-:-:S06]  /*19b80*/  VIADD R10, R8, 0xffffffe ;  /* 0x0ffffffe080a7836 */ /* 0x002fcc0000000000 */
[----:B------:R-:W0:Y:S02]  /*19b90*/  F2I.FTZ.U32.TRUNC.NTZ R3, R10 ;  /* 0x0000000a00037305 */ /* 0x000e24000021f000 */
[----:B0-----:R-:W-:-:S04]  /*19ba0*/  IMAD.MOV R12, RZ, RZ, -R3 ;  /* 0x000000ffff0c7224 */ /* 0x001fc800078e0a03 */
[----:B------:R-:W-:-:S04]  /*19bb0*/  IMAD R9, R12, R7, RZ ;  /* 0x000000070c097224 */ /* 0x000fc800078e02ff */
[----:B------:R-:W-:Y:S01]  /*19bc0*/  IMAD.HI.U32 R9, R3, R9, R2 ;  /* 0x0000000903097227 */ /* 0x000fe200078e0002 */
[----:B------:R-:W-:Y:S02]  /*19bd0*/  IABS R2, R0 ;  /* 0x0000000000027213 */ /* 0x000fe40000000000 */
[----:B------:R-:W-:-:S03]  /*19be0*/  IABS R3, R5 ;  /* 0x0000000500037213 */ /* 0x000fc60000000000 */
[----:B------:R-:W-:-:S04]  /*19bf0*/  IMAD.HI.U32 R9, R9, R2, RZ ;  /* 0x0000000209097227 */ /* 0x000fc800078e00ff */
[----:B------:R-:W-:-:S04]  /*19c00*/  IMAD.MOV R3, RZ, RZ, -R3 ;  /* 0x000000ffff037224 */ /* 0x000fc800078e0a03 */
[----:B------:R-:W-:-:S05]  /*19c10*/  IMAD R2, R9, R3, R2 ;  /* 0x0000000309027224 */ /* 0x000fca00078e0202 */
[----:B------:R-:W-:-:S13]  /*19c20*/  ISETP.GT.U32.AND P1, PT, R7, R2, PT ;  /* 0x000000020700720c */ /* 0x000fda0003f24070 */
[----:B------:R-:W-:Y:S01]  /*19c30*/  @!P1 IMAD.IADD R2, R2, 0x1, -R7 ;  /* 0x0000000102029824 */ /* 0x000fe200078e0a07 */
[----:B------:R-:W-:Y:S02]  /*19c40*/  @!P1 IADD3 R9, R9, 0x1, RZ ;  /* 0x0000000109099810 */ /* 0x000fe40007ffe0ff */
[----:B------:R-:W-:Y:S02]  /*19c50*/  ISETP.NE.AND P1, PT, R5, RZ, PT ;  /* 0x000000ff0500720c */ /* 0x000fe40003f25270 */
[----:B------:R-:W-:Y:S02]  /*19c60*/  ISETP.GE.U32.AND P0, PT, R2, R7, PT ;  /* 0x000000070200720c */ /* 0x000fe40003f06070 */
[----:B------:R-:W-:-:S04]  /*19c70*/  LOP3.LUT R2, R0, R5, RZ, 0x3c, !PT ;  /* 0x0000000500027212 */ /* 0x000fc800078e3cff */
[----:B------:R-:W-:Y:S01]  /*19c80*/  ISETP.GE.AND P2, PT, R2, RZ, PT ;  /* 0x000000ff0200720c */ /* 0x000fe20003f46270 */
[----:B------:R-:W-:-:S06]  /*19c90*/  IMAD.MOV.U32 R2, RZ, RZ, RZ ;  /* 0x000000ffff027224 */ /* 0x000fcc00078e00ff */
[----:B------:R-:W-:-:S04]  /*19ca0*/  @P0 VIADD R9, R9, 0x1 ;  /* 0x0000000109090836 */ /* 0x000fc80000000000 */
[----:B------:R-:W-:-:S04]  /*19cb0*/  IMAD.MOV.U32 R7, RZ, RZ, R9 ;  /* 0x000000ffff077224 */ /* 0x000fc800078e0009 */
[----:B------:R-:W-:Y:S01]  /*19cc0*/  @!P2 IMAD.MOV R7, RZ, RZ, -R7 ;  /* 0x000000ffff07a224 */ /* 0x000fe200078e0a07 */
[----:B------:R-:W-:-:S05]  /*19cd0*/  @!P1 LOP3.LUT R7, RZ, R5, RZ, 0x33, !PT ;  /* 0x00000005ff079212 */ /* 0x000fca00078e33ff */
[----:B------:R-:W-:Y:S01]  /*19ce0*/  IMAD R8, R6, R7, RZ ;  /* 0x0000000706087224 */ /* 0x000fe200078e02ff */
[----:B------:R-:W-:-:S03]  /*19cf0*/  IADD3 R7, -R7, RZ, RZ ;  /* 0x000000ff07077210 */ /* 0x000fc60007ffe1ff */
[----:B------:R-:W-:Y:S02]  /*19d00*/  IMAD.MOV R3, RZ, RZ, -R8 ;  /* 0x000000ffff037224 */ /* 0x000fe400078e0a08 */
[----:B------:R-:W-:-:S03]  /*19d10*/  IMAD R5, R5, R7, R0 ;  /* 0x0000000705057224 */ /* 0x000fc600078e0200 */
[----:B------:R-:W-:-:S04]  /*19d20*/  VIADDMNMX R4, R3, R4, R6, PT ;  /* 0x0000000403047246 */ /* 0x000fc80003800106 */
[-C--:B------:R-:W-:Y:S02]  /*19d30*/  IABS R6, R4.reuse ;  /* 0x0000000400067213 */ /* 0x080fe40000000000 */
[----:B------:R-:W-:Y:S02]  /*19d40*/  IABS R0, R4 ;  /* 0x0000000400007213 */ /* 0x000fe40000000000 */
[----:B------:R-:W0:Y:S03]  /*19d50*/  I2F.RP R9, R6 ;  /* 0x0000000600097306 */ /* 0x000e260000209400 */
[----:B------:R-:W-:-:S05]  /*19d60*/  IMAD.MOV R0, RZ, RZ, -R0 ;  /* 0x000000ffff007224 */ /* 0x000fca00078e0a00 */
[----:B0-----:R-:W0:Y:S02]  /*19d70*/  MUFU.RCP R9, R9 ;  /* 0x0000000900097308 */ /* 0x001e240000001000 */
[----:B0-----:R-:W-:-:S06]  /*19d80*/  VIADD R10, R9, 0xffffffe ;  /* 0x0ffffffe090a7836 */ /* 0x001fcc0000000000 */
[----:B------:R-:W0:Y:S02]  /*19d90*/  F2I.FTZ.U32.TRUNC.NTZ R3, R10 ;  /* 0x0000000a00037305 */ /* 0x000e24000021f000 */
[----:B0-----:R-:W-:-:S04]  /*19da0*/  IMAD.MOV R7, RZ, RZ, -R3 ;  /* 0x000000ffff077224 */ /* 0x001fc800078e0a03 */
[----:B------:R-:W-:-:S04]  /*19db0*/  IMAD R7, R7, R6, RZ ;  /* 0x0000000607077224 */ /* 0x000fc800078e02ff */
[----:B------:R-:W-:Y:S01]  /*19dc0*/  IMAD.HI.U32 R2, R3, R7, R2 ;  /* 0x0000000703027227 */ /* 0x000fe200078e0002 */
[----:B------:R-:W-:-:S05]  /*19dd0*/  IABS R3, R5 ;  /* 0x0000000500037213 */ /* 0x000fca0000000000 */
[----:B------:R-:W-:-:S04]  /*19de0*/  IMAD.HI.U32 R2, R2, R3, RZ ;  /* 0x0000000302027227 */ /* 0x000fc800078e00ff */
[----:B------:R-:W-:Y:S01]  /*19df0*/  IMAD R3, R2, R0, R3 ;  /* 0x0000000002037224 */ /* 0x000fe200078e0203 */
[----:B------:R-:W-:Y:S02]  /*19e00*/  LOP3.LUT R0, R5, R4, RZ, 0x3c, !PT ;  /* 0x0000000405007212 */ /* 0x000fe400078e3cff */
[----:B------:R-:W-:Y:S02]  /*19e10*/  IADD3 R5, R8, 0x1000000, R5 ;  /* 0x0100000008057810 */ /* 0x000fe40007ffe005 */
        /* <DEDUP_REMOVED lines=8> */
[----:B------:R-:W-:Y:S01]  /*19ea0*/  @!P1 LOP3.LUT R2, RZ, R4, RZ, 0x33, !PT ;  /* 0x00000004ff029212 */ /* 0x000fe200078e33ff */
[----:B------:R-:W-:-:S04]  /*19eb0*/  IMAD.MOV R4, RZ, RZ, -R4 ;  /* 0x000000ffff047224 */ /* 0x000fc800078e0a04 */
[----:B------:R-:W-:-:S07]  /*19ec0*/  IMAD R26, R2, R4, R5 ;  /* 0x00000004021a7224 */ /* 0x000fce00078e0205 */
.L_x_2921:
[----:B------:R-:W-:-:S05]  /*19ed0*/  LOP3.LUT R2, RZ, R2, RZ, 0x33, !PT ;  /* 0x00000002ff027212 */ /* 0x000fca00078e33ff */
[----:B------:R-:W-:Y:S01]  /*19ee0*/  IMAD.IADD R25, R25, 0x1, R2 ;  /* 0x0000000119197824 */ /* 0x000fe200078e0202 */
[----:B------:R-:W-:Y:S06]  /*19ef0*/  BRA `(.L_x_2922) ;  /* 0x00000000001c7947 */ /* 0x000fec0003800000 */
.L_x_2914:
[----:B------:R-:W-:Y:S01]  /*19f00*/  UMOV UR4, URZ ;  /* 0x0000003f00047c82 */ /* 0x000fe20008000000 */
[----:B------:R-:W-:Y:S01]  /*19f10*/  UMOV UR5, URZ ;  /* 0x0000003f00057c82 */ /* 0x000fe20008000000 */
[----:B------:R-:W-:Y:S01]  /*19f20*/  ULDC UR6, c[0x0][0xc3c] ;  /* 0x00030f0000067ab9 */ /* 0x000fe20000000800 */
[----:B------:R-:W-:Y:S01]  /*19f30*/  IMAD.MOV.U32 R24, RZ, RZ, R0 ;  /* 0x000000ffff187224 */ /* 0x000fe200078e0000 */
[----:B------:R-:W-:Y:S01]  /*19f40*/  MOV R26, UR5 ;  /* 0x00000005001a7c02 */ /* 0x000fe20008000f00 */
[----:B------:R-:W-:Y:S02]  /*19f50*/  IMAD.U32 R25, RZ, RZ, UR4 ;  /* 0x00000004ff197e24 */ /* 0x000fe4000f8e00ff */
[----:B------:R-:W-:-:S07]  /*19f60*/  IMAD.U32 R27, RZ, RZ, UR6 ;  /* 0x00000006ff1b7e24 */ /* 0x000fce000f8e00ff */
.L_x_2922:
        /* <DEDUP_REMOVED lines=10> */
.L_x_2911:
[----:B------:R-:W-:Y:S02]  /*1a010*/  ULDC UR4, c[0x0][0xc3c] ;  /* 0x00030f0000047ab9 */ /* 0x000fe40000000800 */
[----:B----4-:R-:W-:-:S13]  /*1a020*/  ISETP.GE.AND P0, PT, R27, UR4, PT ;  /* 0x000000041b007c0c */ /* 0x010fda000bf06270 */
[----:B------:R-:W-:Y:S05]  /*1a030*/  @!P0 BRA `(.L_x_2923) ;  /* 0xffffff9c000c8947 */ /* 0x000fea000383ffff */
[----:B------:R-:W-:Y:S05]  /*1a040*/  BSYNC B8 ;  /* 0x0000000000087941 */ /* 0x000fea0003800000 */
.L_x_2826:
        /* <DEDUP_REMOVED lines=12> */
.L_x_3155:
[----:B------:R-:W-:Y:S05]  /*1a110*/  BSYNC B0 ;  /* 0x0000000000007941 */ /* 0x000fea0003800000 */
.L_x_2924:
[----:B------:R-:W-:-:S03]  /*1a120*/  UMOV UR4, 0xffffffff ;  /* 0xffffffff00047882 */ /* 0x000fc60000000000 */
[----:B------:R-:W-:Y:S05]  /*1a130*/  BRA.DIV UR4, `(.L_x_2926) ;  /* 0x0000006604847947 */ /* 0x000fea000b800000 */
[----:B0-----:R-:W0:Y:S02]  /*1a140*/  S2R R0, SR_TID.X ;  /* 0x0000000000007919 */ /* 0x001e240000002100 */
[----:B0-----:R-:W-:-:S04]  /*1a150*/  SHF.R.U32.HI R0, RZ, 0x5, R0 ;  /* 0x00000005ff007819 */ /* 0x001fc80000011600 */
[----:B------:R-:W-:-:S05]  /*1a160*/  LOP3.LUT R0, R0, 0x3, RZ, 0xc0, !PT ;  /* 0x0000000300007812 */ /* 0x000fca00078ec0ff */
[----:B------:R0:W4:Y:S02]  /*1a170*/  SHFL.IDX PT, R14, R0, RZ, 0x1f ;  /* 0x00001fff000e7589 */ /* 0x00012400000e0000 */
.L_x_3158:
[----:B----4-:R-:W-:-:S13]  /*1a180*/  ISETP.NE.AND P0, PT, R14, RZ, PT ;  /* 0x000000ff0e00720c */ /* 0x010fda0003f05270 */
[----:B------:R-:W-:Y:S05]  /*1a190*/  @P0 BRA `(.L_x_2661) ;  /* 0x0000000000880947 */ /* 0x000fea0003800000 */
[----:B------:R-:W-:-:S03]  /*1a1a0*/  UMOV UR4, 0xffffffff ;  /* 0xffffffff00047882 */ /* 0x000fc60000000000 */
[----:B------:R-:W-:Y:S05]  /*1a1b0*/  BRA.DIV UR4, `(.L_x_2927) ;  /* 0x0000006604987947 */ /* 0x000fea000b800000 */
[----:B------:R-:W-:-:S13]  /*1a1c0*/  ELECT P6, URZ, PT ;  /* 0x00000000003f782f */ /* 0x000fda00038c0000 */
.L_x_3161:
[----:B------:R-:W-:Y:S05]  /*1a1d0*/  @!P6 BRA `(.L_x_2661) ;  /* 0x000000000078e947 */ /* 0x000fea0003800000 */
[----:B0-----:R-:W4:Y:S02]  /*1a1e0*/  LDL.LU R0, [R1+0x30] ;  /* 0x0000300001007983 */ /* 0x001f240000300800 */
[----:B----4-:R-:W-:-:S04]  /*1a1f0*/  LOP3.LUT R0, R0, 0x2, RZ, 0xfc, !PT ;  /* 0x0000000200007812 */ /* 0x010fc800078efcff */
[----:B------:R-:W-:-:S13]  /*1a200*/  ISETP.NE.AND P0, PT, R0, 0x3, PT ;  /* 0x000000030000780c */ /* 0x000fda0003f05270 */
[----:B------:R-:W-:Y:S05]  /*1a210*/  @!P0 BRA `(.L_x_2928) ;  /* 0x0000000000048947 */ /* 0x000fea0003800000 */
[----:B------:R-:W-:Y:S01]  /*1a220*/  BPT.TRAP 0x1 ;  /* 0x000000040000795c */ /* 0x000fe20000300000 */
.L_x_2928:
[----:B------:R-:W-:Y:S01]  /*1a230*/  IMAD R3, R23, 0x8, R5 ;  /* 0x0000000817037824 */ /* 0x000fe200078e0205 */
[----:B------:R-:W-:Y:S01]  /*1a240*/  SHF.L.U32 R2, R29, 0x1f, RZ ;  /* 0x0000001f1d027819 */ /* 0x000fe200000006ff */
[----:B------:R-:W-:-:S03]  /*1a250*/  VIADD R23, R23, 0x1 ;  /* 0x0000000117177836 */ /* 0x000fc60000000000 */
[----:B------:R-:W0:Y:S02]  /*1a260*/  SYNCS.PHASECHK.TRANS64.TRYWAIT P1, [R3+URZ+0x16840], R2 ;  /* 0x01684002030075a7 */ /* 0x000e24000802017f */
[----:B------:R-:W-:-:S04]  /*1a270*/  ISETP.NE.AND P2, PT, R23, 0x2, PT ;  /* 0x000000021700780c */ /* 0x000fc80003f45270 */
[----:B------:R-:W-:Y:S01]  /*1a280*/  SEL R0, RZ, 0x1, P2 ;  /* 0x00000001ff007807 */ /* 0x000fe20001000000 */
[----:B0-----:R-:W-:Y:S08]  /*1a290*/  @!P1 BRA `(.L_x_2929) ;  /* 0x0000006400809947 */ /* 0x001ff00003800000 */
.L_x_3162:
[----:B------:R-:W-:Y:S02]  /*1a2a0*/  SEL R23, R23, RZ, P2 ;  /* 0x000000ff17177207 */ /* 0x000fe40001000000 */
[----:B------:R-:W-:Y:S01]  /*1a2b0*/  LOP3.LUT R0, R29, R0, RZ, 0x3c, !PT ;  /* 0x000000001d007212 */ /* 0x000fe200078e3cff */
[----:B------:R-:W-:Y:S06]  /*1a2c0*/  @!P0 BRA `(.L_x_2930) ;  /* 0x0000000000048947 */ /* 0x000fec0003800000 */
[----:B------:R-:W-:Y:S01]  /*1a2d0*/  BPT.TRAP 0x1 ;  /* 0x000000040000795c */ /* 0x000fe20000300000 */
.L_x_2930:
[----:B------:R-:W-:Y:S02]  /*1a2e0*/  LEA R23, R23, R5, 0x3 ;  /* 0x0000000517177211 */ /* 0x000fe400078e18ff */
[----:B------:R-:W-:-:S04]  /*1a2f0*/  SHF.L.U32 R0, R0, 0x1f, RZ ;  /* 0x0000001f00007819 */ /* 0x000fc800000006ff */
[----:B------:R-:W4:Y:S02]  /*1a300*/  SYNCS.PHASECHK.TRANS64.TRYWAIT P1, [R23+URZ+0x16840], R0 ;  /* 0x01684000170075a7 */ /* 0x000f24000802017f */
[----:B----4-:R-:W-:Y:S05]  /*1a310*/  @!P1 BRA `(.L_x_2931) ;  /* 0x0000006400749947 */ /* 0x010fea0003800000 */
.L_x_3163:
[----:B------:R-:W-:Y:S05]  /*1a320*/  @!P0 BRA `(.L_x_2932) ;  /* 0x0000000000048947 */ /* 0x000fea0003800000 */
[----:B------:R-:W-:Y:S01]  /*1a330*/  BPT.TRAP 0x1 ;  /* 0x000000040000795c */ /* 0x000fe20000300000 */
.L_x_2932:
[----:B------:R-:W5:Y:S02]  /*1a340*/  SYNCS.PHASECHK.TRANS64.TRYWAIT P1, [R3+URZ+0x16860], R2 ;  /* 0x01686002030075a7 */ /* 0x000f64000802017f */
[----:B-----5:R-:W-:Y:S05]  /*1a350*/  @!P1 BRA `(.L_x_2933) ;  /* 0x0000006400789947 */ /* 0x020fea0003800000 */
.L_x_3164:
[----:B------:R-:W-:Y:S05]  /*1a360*/  @!P0 BRA `(.L_x_2934) ;  /* 0x0000000000048947 */ /* 0x000fea0003800000 */
[----:B------:R-:W-:Y:S01]  /*1a370*/  BPT.TRAP 0x1 ;  /* 0x000000040000795c */ /* 0x000fe20000300000 */
.L_x_2934:
[----:B------:R0:W0:Y:S02]  /*1a380*/  SYNCS.PHASECHK.TRANS64.TRYWAIT P0, [R23+URZ+0x16860], R0 ;  /* 0x01686000170075a7 */ /* 0x000024000800017f */
[----:B0-----:R-:W-:Y:S05]  /*1a390*/  @!P0 NANOSLEEP.SYNCS 0x989680 ;  /* 0x009896800000895d */ /* 0x001fea0003900000 */
[----:B------:R-:W0:Y:S02]  /*1a3a0*/  @!P0 SYNCS.PHASECHK.TRANS64 P0, [R23+URZ+0x16860], R0 ;  /* 0x01686000170085a7 */ /* 0x000e24000800007f */
[----:B0-----:R-:W-:Y:S05]  /*1a3b0*/  @!P0 BRA `(.L_x_2934) ;  /* 0xfffffffc00f08947 */ /* 0x001fea000383ffff */
.L_x_2661:
[----:B------:R-:W-:Y:S05]  /*1a3c0*/  BSYNC B9 ;  /* 0x0000000000097941 */ /* 0x000fea0003800000 */
.L_x_2658:
[----:B------:R-:W-:Y:S05]  /*1a3d0*/  EXIT ;  /* 0x000000000000794d */ /* 0x000fea0003800000 */
.L_x_2681:
[----:B0-----:R0:W1:Y:S02]  /*1a3e0*/  SYNCS.PHASECHK.TRANS64.TRYWAIT P6, [R68+URZ+0x16890], R77 ;  /* 0x0168904d440075a7 */ /* 0x00106400080c017f */
[----:B-1----:R-:W-:Y:S05]  /*1a3f0*/  @!P6 NANOSLEEP.SYNCS 0x989680 ;  /* 0x009896800000e95d */ /* 0x002fea0003900000 */
[----:B------:R-:W1:Y:S02]  /*1a400*/  @!P6 SYNCS.PHASECHK.TRANS64 P6, [R68+URZ+0x16890], R77 ;  /* 0x0168904d4400e5a7 */ /* 0x000e6400080c007f */
[----:B-1----:R-:W-:Y:S05]  /*1a410*/  @!P6 BRA `(.L_x_2681) ;  /* 0xfffffffc00f0e947 */ /* 0x002fea000383ffff */
[----:B------:R-:W-:Y:S05]  /*1a420*/  BRA `(.L_x_2935) ;  /* 0xfffffe8800507947 */ /* 0x000fea000383ffff */
.L_x_2682:
        /* <DEDUP_REMOVED lines=8> */
.L_x_2937:
[----:B------:R-:W-:Y:S05]  /*1a4b0*/  BSYNC B1 ;  /* 0x0000000000017941 */ /* 0x000fea0003800000 */
.L_x_2936:
        /* <DEDUP_REMOVED lines=8> */
.L_x_2938:
[----:B------:R-:W-:Y:S05]  /*1a540*/  BRA `(.L_x_2939) ;  /* 0xfffffe88001c7947 */ /* 0x000fea000383ffff */
.L_x_2691:
[----:B------:R-:W-:Y:S01]  /*1a550*/  BSSY B1, `(.L_x_2940) ;  /* 0x0000008000017945 */ /* 0x000fe20003800000 */
[----:B--2-4-:R-:W-:Y:S01]  /*1a560*/  IMAD.MOV.U32 R13, RZ, RZ, R85 ;  /* 0x000000ffff0d7224 */ /* 0x014fe200078e0055 */
[----:B------:R-:W-:Y:S01]  /*1a570*/  MOV R11, 0x1c1f ;  /* 0x00001c1f000b7802 */ /* 0x000fe20000000f00 */
[----:B------:R-:W-:Y:S02]  /*1a580*/  IMAD.MOV.U32 R12, RZ, RZ, 0x1 ;  /* 0x00000001ff0c7424 */ /* 0x000fe400078e00ff */
[----:B------:R-:W-:-:S07]  /*1a590*/  IMAD.MOV.U32 R15, RZ, RZ, -0x1 ;  /* 0xffffffffff0f7424 */ /* 0x000fce00078e00ff */
[----:B01-3--:R-:W-:Y:S05]  /*1a5a0*/  WARPSYNC.COLLECTIVE R15, `(.L_x_2941) ;  /* 0x000000000f087348 */ /* 0x00bfea0003c00000 */
[----:B---3--:R2:W3:Y:S02]  /*1a5b0*/  SHFL.IDX P6, R14, R13, R12, R11 ;  /* 0x0000000c0d0e7389 */ /* 0x0084e400000c000b */
[----:B0123--:R-:W-:Y:S01]  /*1a5c0*/  ENDCOLLECTIVE ;  /* 0x000000000000791b */ /* 0x00ffe20003800000 */
.L_x_2941:
[----:B------:R-:W-:Y:S05]  /*1a5d0*/  BSYNC B1 ;  /* 0x0000000000017941 */ /* 0x000fea0003800000 */
.L_x_2940:
[----:B------:R-:W-:Y:S01]  /*1a5e0*/  IMAD.MOV.U32 R13, RZ, RZ, R84 ;  /* 0x000000ffff0d7224 */ /* 0x000fe200078e0054 */
[----:B------:R-:W-:Y:S01]  /*1a5f0*/  MOV R15, 0xffffffff ;  /* 0xffffffff000f7802 */ /* 0x000fe20000000f00 */
[----:B------:R-:W-:Y:S02]  /*1a600*/  IMAD.MOV.U32 R12, RZ, RZ, 0x1 ;  /* 0x00000001ff0c7424 */ /* 0x000fe400078e00ff */
[----:B------:R-:W-:Y:S02]  /*1a610*/  IMAD.MOV.U32 R11, RZ, RZ, 0x1c1f ;  /* 0x00001c1fff0b7424 */ /* 0x000fe400078e00ff */
[----:B------:R-:W-:-:S07]  /*1a620*/  IMAD.MOV.U32 R85, RZ, RZ, R14 ;  /* 0x000000ffff557224 */ /* 0x000fce00078e000e */
[----:B------:R-:W-:Y:S05]  /*1a630*/  WARPSYNC.COLLECTIVE R15, `(.L_x_2942) ;  /* 0x000000000f087348 */ /* 0x000fea0003c00000 */
[----:B------:R0:W1:Y:S02]  /*1a640*/  SHFL.IDX P6, R14, R13, R12, R11 ;  /* 0x0000000c0d0e7389 */ /* 0x00006400000c000b */
[----:B01----:R-:W-:Y:S01]  /*1a650*/  ENDCOLLECTIVE ;  /* 0x000000000000791b */ /* 0x003fe20003800000 */
.L_x_2942:
[----:B------:R-:W-:Y:S05]  /*1a660*/  BRA `(.L_x_2943) ;  /* 0xfffffe8c008c7947 */ /* 0x000fea000383ffff */
.L_x_2703:
[----:B0-----:R0:W1:Y:S02]  /*1a670*/  SYNCS.PHASECHK.TRANS64.TRYWAIT P4, [R68+URZ+0x16890], R77 ;  /* 0x0168904d440075a7 */ /* 0x001064000808017f */
[----:B-1----:R-:W-:Y:S05]  /*1a680*/  @!P4 NANOSLEEP.SYNCS 0x989680 ;  /* 0x009896800000c95d */ /* 0x002fea0003900000 */
[----:B------:R-:W1:Y:S02]  /*1a690*/  @!P4 SYNCS.PHASECHK.TRANS64 P4, [R68+URZ+0x16890], R77 ;  /* 0x0168904d4400c5a7 */ /* 0x000e64000808007f */
[----:B-1----:R-:W-:Y:S05]  /*1a6a0*/  @!P4 BRA `(.L_x_2703) ;  /* 0xfffffffc00f0c947 */ /* 0x002fea000383ffff */
[----:B------:R-:W-:Y:S05]  /*1a6b0*/  BRA `(.L_x_2944) ;  /* 0xfffffe9800847947 */ /* 0x000fea000383ffff */
.L_x_2704:
        /* <DEDUP_REMOVED lines=8> */
.L_x_2946:
[----:B------:R-:W-:Y:S05]  /*1a740*/  BSYNC B1 ;  /* 0x0000000000017941 */ /* 0x000fea0003800000 */
.L_x_2945:
        /* <DEDUP_REMOVED lines=8> */
.L_x_2947:
[----:B------:R-:W-:Y:S01]  /*1a7d0*/  IMAD.MOV.U32 R80, RZ, RZ, R14 ;  /* 0x000000ffff507224 */ /* 0x000fe200078e000e */
[----:B------:R-:W-:Y:S06]  /*1a7e0*/  BRA `(.L_x_2948) ;  /* 0xfffffe9800507947 */ /* 0x000fec000383ffff */
.L_x_2709:
[----:B------:R-:W-:Y:S01]  /*1a7f0*/  BSSY B1, `(.L_x_2949) ;  /* 0x0000008000017945 */ /* 0x000fe20003800000 */
[----:B---3--:R-:W-:Y:S01]  /*1a800*/  IMAD.MOV.U32 R13, RZ, RZ, R85 ;  /* 0x000000ffff0d7224 */ /* 0x008fe200078e0055 */
[----:B------:R-:W-:Y:S01]  /*1a810*/  MOV R12, 0x1 ;  /* 0x00000001000c7802 */ /* 0x000fe20000000f00 */
[----:B--2---:R-:W-:Y:S02]  /*1a820*/  IMAD.MOV.U32 R11, RZ, RZ, 0x1c1f ;  /* 0x00001c1fff0b7424 */ /* 0x004fe400078e00ff */
[----:B------:R-:W-:-:S07]  /*1a830*/  IMAD.MOV.U32 R15, RZ, RZ, -0x1 ;  /* 0xffffffffff0f7424 */ /* 0x000fce00078e00ff */
[----:B01----:R-:W-:Y:S05]  /*1a840*/  WARPSYNC.COLLECTIVE R15, `(.L_x_2950) ;  /* 0x000000000f087348 */ /* 0x003fea0003c00000 */
[----:B------:R2:W3:Y:S02]  /*1a850*/  SHFL.IDX P6, R14, R13, R12, R11 ;  /* 0x0000000c0d0e7389 */ /* 0x0004e400000c000b */
[----:B0123--:R-:W-:Y:S01]  /*1a860*/  ENDCOLLECTIVE ;  /* 0x000000000000791b */ /* 0x00ffe20003800000 */
.L_x_2950:
[----:B------:R-:W-:Y:S05]  /*1a870*/  BSYNC B1 ;  /* 0x0000000000017941 */ /* 0x000fea0003800000 */
.L_x_2949:
        /* <DEDUP_REMOVED lines=8> */
.L_x_2951:
[----:B------:R-:W-:Y:S01]  /*1a900*/  IMAD.MOV.U32 R84, RZ, RZ, R14 ;  /* 0x000000ffff547224 */ /* 0x000fe200078e000e */
[----:B------:R-:W-:Y:S06]  /*1a910*/  BRA `(.L_x_2952) ;  /* 0xfffffe9c00dc7947 */ /* 0x000fec000383ffff */
.L_x_2714:
[----:B0-----:R0:W1:Y:S02]  /*1a920*/  SYNCS.PHASECHK.TRANS64.TRYWAIT P3, [R68+URZ+0x16890], R77 ;  /* 0x0168904d440075a7 */ /* 0x001064000806017f */
[----:B-1----:R-:W-:Y:S05]  /*1a930*/  @!P3 NANOSLEEP.SYNCS 0x989680 ;  /* 0x009896800000b95d */ /* 0x002fea0003900000 */
[----:B------:R-:W1:Y:S02]  /*1a940*/  @!P3 SYNCS.PHASECHK.TRANS64 P3, [R68+URZ+0x16890], R77 ;  /* 0x0168904d4400b5a7 */ /* 0x000e64000806007f */
[----:B-1----:R-:W-:Y:S05]  /*1a950*/  @!P3 BRA `(.L_x_2714) ;  /* 0xfffffffc00f0b947 */ /* 0x002fea000383ffff */
[----:B------:R-:W-:Y:S05]  /*1a960*/  BRA `(.L_x_2953) ;  /* 0xfffffea400e87947 */ /* 0x000fea000383ffff */
.L_x_2715:
        /* <DEDUP_REMOVED lines=8> */
.L_x_2955:
[----:B------:R-:W-:Y:S05]  /*1a9f0*/  BSYNC B1 ;  /* 0x0000000000017941 */ /* 0x000fea0003800000 */
.L_x_2954:
        /* <DEDUP_REMOVED lines=8> */
.L_x_2956:
[----:B------:R-:W-:Y:S01]  /*1aa80*/  MOV R7, R14 ;  /* 0x0000000e00077202 */ /* 0x000fe20000000f00 */
[----:B------:R-:W-:Y:S06]  /*1aa90*/  BRA `(.L_x_2957) ;  /* 0xfffffea800047947 */ /* 0x000fec000383ffff */
.L_x_2718:
        /* <DEDUP_REMOVED lines=8> */
.L_x_2959:
[----:B------:R-:W-:Y:S05]  /*1ab20*/  BSYNC B1 ;  /* 0x0000000000017941 */ /* 0x000fea0003800000 */
.L_x_2958:
[----:B------:R-:W-:Y:S01]  /*1ab30*/  MOV R13, R32 ;  /* 0x00000020000d7202 */ /* 0x000fe20000000f00 */
[----:B------:R-:W-:Y:S02]  /*1ab40*/  IMAD.MOV.U32 R12, RZ, RZ, 0x1 ;  /* 0x00000001ff0c7424 */ /* 0x000fe400078e00ff */
[----:B------:R-:W-:Y:S02]  /*1ab50*/  IMAD.MOV.U32 R11, RZ, RZ, 0x1c1f ;  /* 0x00001c1fff0b7424 */ /* 0x000fe400078e00ff */
[----:B------:R-:W-:Y:S02]  /*1ab60*/  IMAD.MOV.U32 R15, RZ, RZ, -0x1 ;  /* 0xffffffffff0f7424 */ /* 0x000fe400078e00ff */
[----:B------:R-:W-:-:S07]  /*1ab70*/  IMAD.MOV.U32 R5, RZ, RZ, R14 ;  /* 0x000000ffff057224 */ /* 0x000fce00078e000e */
[----:B------:R-:W-:Y:S05]  /*1ab80*/  WARPSYNC.COLLECTIVE R15, `(.L_x_2960) ;  /* 0x000000000f087348 */ /* 0x000fea0003c00000 */
[----:B------:R0:W1:Y:S02]  /*1ab90*/  SHFL.IDX P6, R14, R13, R12, R11 ;  /* 0x0000000c0d0e7389 */ /* 0x00006400000c000b */
[----:B01----:R-:W-:Y:S01]  /*1aba0*/  ENDCOLLECTIVE ;  /* 0x000000000000791b */ /* 0x003fe20003800000 */
.L_x_2960:
[----:B------:R-:W-:Y:S01]  /*1abb0*/  IMAD.MOV.U32 R7, RZ, RZ, R14 ;  /* 0x000000ffff077224 */ /* 0x000fe200078e000e */
[----:B------:R-:W-:Y:S06]  /*1abc0*/  BRA `(.L_x_2961) ;  /* 0xfffffea800007947 */ /* 0x000fec000383ffff */
.L_x_2722:
[----:B0-----:R0:W2:Y:S02]  /*1abd0*/  SYNCS.PHASECHK.TRANS64.TRYWAIT P4, [R68+URZ+0x168b0], R77 ;  /* 0x0168b04d440075a7 */ /* 0x0010a4000808017f */
[----:B--2---:R-:W-:Y:S05]  /*1abe0*/  @!P4 NANOSLEEP.SYNCS 0x989680 ;  /* 0x009896800000c95d */ /* 0x004fea0003900000 */
[----:B------:R-:W2:Y:S02]  /*1abf0*/  @!P4 SYNCS.PHASECHK.TRANS64 P4, [R68+URZ+0x168b0], R77 ;  /* 0x0168b04d4400c5a7 */ /* 0x000ea4000808007f */
[----:B--2---:R-:W-:Y:S05]  /*1ac00*/  @!P4 BRA `(.L_x_2722) ;  /* 0xfffffffc00f0c947 */ /* 0x004fea000383ffff */
[----:B------:R-:W-:Y:S05]  /*1ac10*/  BRA `(.L_x_2962) ;  /* 0xfffffea800787947 */ /* 0x000fea000383ffff */
.L_x_2732:
[----:B------:R-:W0:Y:S01]  /*1ac20*/  S2R R0, SR_TID.X ;  /* 0x0000000000007919 */ /* 0x000e220000002100 */
[----:B------:R-:W-:Y:S01]  /*1ac30*/  BSSY B0, `(.L_x_2963) ;  /* 0x000000c000007945 */ /* 0x000fe20003800000 */
[----:B------:R-:W-:Y:S02]  /*1ac40*/  IMAD.MOV.U32 R12, RZ, RZ, RZ ;  /* 0x000000ffff0c7224 */ /* 0x000fe400078e00ff */
[----:B----4-:R-:W-:Y:S02]  /*1ac50*/  IMAD.MOV.U32 R11, RZ, RZ, 0x1f ;  /* 0x0000001fff0b7424 */ /* 0x010fe400078e00ff */
[----:B------:R-:W-:Y:S02]  /*1ac60*/  IMAD.MOV.U32 R15, RZ, RZ, -0x1 ;  /* 0xffffffffff0f7424 */ /* 0x000fe400078e00ff */
[----:B0-----:R-:W-:-:S05]  /*1ac70*/  VIADD R3, R0, 0xffffff80 ;  /* 0xffffff8000037836 */ /* 0x001fca0000000000 */
[----:B------:R-:W-:-:S04]  /*1ac80*/  SHF.R.S32.HI R0, RZ, 0x1f, R3 ;  /* 0x0000001fff007819 */ /* 0x000fc80000011403 */
[----:B------:R-:W-:-:S04]  /*1ac90*/  LEA.HI R0, R0, R3, RZ, 0x7 ;  /* 0x0000000300007211 */ /* 0x000fc800078f38ff */
[----:B------:R-:W-:-:S04]  /*1aca0*/  SHF.R.S32.HI R0, RZ, 0x7, R0 ;  /* 0x00000007ff007819 */ /* 0x000fc80000011400 */
[----:B--2---:R-:W-:-:S07]  /*1acb0*/  MOV R13, R0 ;  /* 0x00000000000d7202 */ /* 0x004fce0000000f00 */
[----:B-----5:R-:W-:Y:S05]  /*1acc0*/  WARPSYNC.COLLECTIVE R15, `(.L_x_2964) ;  /* 0x000000000f087348 */ /* 0x020fea0003c00000 */
[----:B------:R0:W1:Y:S02]  /*1acd0*/  SHFL.IDX P6, R14, R13, R12, R11 ;  /* 0x0000000c0d0e7389 */ /* 0x00006400000c000b */
[----:B01---5:R-:W-:Y:S01]  /*1ace0*/  ENDCOLLECTIVE ;  /* 0x000000000000791b */ /* 0x023fe20003800000 */
.L_x_2964:
[----:B------:R-:W-:Y:S05]  /*1acf0*/  BSYNC B0 ;  /* 0x0000000000007941 */ /* 0x000fea0003800000 */
.L_x_2963:
[----:B------:R1:W-:Y:S01]  /*1ad00*/  STL [R1+0x20], R14 ;  /* 0x0000200e01007387 */ /* 0x0003e20000100800 */
[----:B------:R-:W-:Y:S05]  /*1ad10*/  BRA `(.L_x_2965) ;  /* 0xfffffeb000b47947 */ /* 0x000fea000383ffff */
.L_x_2744:
[----:B------:R-:W-:Y:S01]  /*1ad20*/  BSSY B1, `(.L_x_2966) ;  /* 0x0000008000017945 */ /* 0x000fe20003800000 */
[----:B--2---:R-:W-:Y:S01]  /*1ad30*/  IMAD.MOV.U32 R13, RZ, RZ, R6 ;  /* 0x000000ffff0d7224 */ /* 0x004fe200078e0006 */
[----:B------:R-:W-:Y:S01]  /*1ad40*/  MOV R11, 0x1c1f ;  /* 0x00001c1f000b7802 */ /* 0x000fe20000000f00 */
[----:B------:R-:W-:Y:S02]  /*1ad50*/  IMAD.MOV.U32 R12, RZ, RZ, RZ ;  /* 0x000000ffff0c7224 */ /* 0x000fe400078e00ff */
[----:B------:R-:W-:-:S07]  /*1ad60*/  IMAD.MOV.U32 R15, RZ, RZ, -0x1 ;  /* 0xffffffffff0f7424 */ /* 0x000fce00078e00ff */
[----:B-1----:R-:W-:Y:S05]  /*1ad70*/  WARPSYNC.COLLECTIVE R15, `(.L_x_2967) ;  /* 0x000000000f087348 */ /* 0x002fea0003c00000 */
[----:B-1----:R0:W1:Y:S02]  /*1ad80*/  SHFL.IDX P6, R14, R13, R12, R11 ;  /* 0x0000000c0d0e7389 */ /* 0x00206400000c000b */
[----:B01----:R-:W-:Y:S01]  /*1ad90*/  ENDCOLLECTIVE ;  /* 0x000000000000791b */ /* 0x003fe20003800000 */
.L_x_2967:
[----:B------:R-:W-:Y:S05]  /*1ada0*/  BSYNC B1 ;  /* 0x0000000000017941 */ /* 0x000fea0003800000 */
.L_x_2966:
[----:B------:R-:W-:Y:S01]  /*1adb0*/  IMAD.MOV.U32 R13, RZ, RZ, R4 ;  /* 0x000000ffff0d7224 */ /* 0x000fe200078e0004 */
[----:B------:R-:W-:Y:S01]  /*1adc0*/  MOV R15, 0xffffffff ;  /* 0xffffffff000f7802 */ /* 0x000fe20000000f00 */
[----:B------:R-:W-:Y:S02]  /*1add0*/  IMAD.MOV.U32 R12, RZ, RZ, RZ ;  /* 0x000000ffff0c7224 */ /* 0x000fe400078e00ff */
[----:B------:R-:W-:Y:S02]  /*1ade0*/  IMAD.MOV.U32 R11, RZ, RZ, 0x1c1f ;  /* 0x00001c1fff0b7424 */ /* 0x000fe400078e00ff */
[----:B------:R-:W-:-:S07]  /*1adf0*/  IMAD.MOV.U32 R3, RZ, RZ, R14 ;  /* 0x000000ffff037224 */ /* 0x000fce00078e000e */
[----:B------:R-:W-:Y:S05]  /*1ae00*/  WARPSYNC.COLLECTIVE R15, `(.L_x_2968) ;  /* 0x000000000f087348 */ /* 0x000fea0003c00000 */
[----:B------:R0:W1:Y:S02]  /*1ae10*/  SHFL.IDX P6, R14, R13, R12, R11 ;  /* 0x0000000c0d0e7389 */ /* 0x00006400000c000b */
[----:B01----:R-:W-:Y:S01]  /*1ae20*/  ENDCOLLECTIVE ;  /* 0x000000000000791b */ /* 0x003fe20003800000 */
.L_x_2968:
[----:B------:R-:W-:Y:S02]  /*1ae30*/  IMAD.MOV.U32 R13, RZ, RZ, R8 ;  /* 0x000000ffff0d7224 */ /* 0x000fe400078e0008 */
[----:B------:R-:W-:-:S07]  /*1ae40*/  IMAD.MOV.U32 R0, RZ, RZ, R14 ;  /* 0x000000ffff007224 */ /* 0x000fce00078e000e */
[----:B------:R-:W-:Y:S05]  /*1ae50*/  WARPSYNC.COLLECTIVE R15, `(.L_x_2969) ;  /* 0x000000000f087348 */ /* 0x000fea0003c00000 */
[----:B------:R0:W1:Y:S02]  /*1ae60*/  SHFL.IDX P6, R14, R13, R12, R11 ;  /* 0x0000000c0d0e7389 */ /* 0x00006400000c000b */
[----:B01----:R-:W-:Y:S01]  /*1ae70*/  ENDCOLLECTIVE ;  /* 0x000000000000791b */ /* 0x003fe20003800000 */
.L_x_2969:
[----:B------:R-:W-:Y:S02]  /*1ae80*/  IMAD.MOV.U32 R13, RZ, RZ, R7 ;  /* 0x000000ffff0d7224 */ /* 0x000fe400078e0007 */
[----:B------:R-:W-:-:S07]  /*1ae90*/  IMAD.MOV.U32 R5, RZ, RZ, R14 ;  /* 0x000000ffff057224 */ /* 0x000fce00078e000e */
[----:B------:R-:W-:Y:S05]  /*1aea0*/  WARPSYNC.COLLECTIVE R15, `(.L_x_2970) ;  /* 0x000000000f087348 */ /* 0x000fea0003c00000 */
[----:B------:R0:W1:Y:S02]  /*1aeb0*/  SHFL.IDX P6, R14, R13, R12, R11 ;  /* 0x0000000c0d0e7389 */ /* 0x00006400000c000b */
[----:B01----:R-:W-:Y:S01]  /*1aec0*/  ENDCOLLECTIVE ;  /* 0x000000000000791b */ /* 0x003fe20003800000 */
.L_x_2970:
[----:B------:R-:W-:Y:S05]  /*1aed0*/  BRA `(.L_x_2971) ;  /* 0xfffffeb800407947 */ /* 0x000fea000383ffff */
.L_x_2747:
[----:B------:R-:W-:Y:S01]  /*1aee0*/  BSSY B1, `(.L_x_2972) ;  /* 0x0000008000017945 */ /* 0x000fe20003800000 */
[----:B--2---:R-:W-:Y:S01]  /*1aef0*/  IMAD.MOV.U32 R13, RZ, RZ, R6 ;  /* 0x000000ffff0d7224 */ /* 0x004fe200078e0006 */
[----:B------:R-:W-:Y:S01]  /*1af00*/  MOV R12, 0x1 ;  /* 0x00000001000c7802 */ /* 0x000fe20000000f00 */
[----:B------:R-:W-:Y:S02]  /*1af10*/  IMAD.MOV.U32 R11, RZ, RZ, 0x1c1f ;  /* 0x00001c1fff0b7424 */ /* 0x000fe400078e00ff */
[----:B------:R-:W-:-:S07]  /*1af20*/  IMAD.MOV.U32 R15, RZ, RZ, -0x1 ;  /* 0xffffffffff0f7424 */ /* 0x000fce00078e00ff */
[----:B-1----:R-:W-:Y:S05]  /*1af30*/  WARPSYNC.COLLECTIVE R15, `(.L_x_2973) ;  /* 0x000000000f087348 */ /* 0x002fea0003c00000 */
[----:B------:R0:W2:Y:S02]  /*1af40*/  SHFL.IDX P6, R14, R13, R12, R11 ;  /* 0x0000000c0d0e7389 */ /* 0x0000a400000c000b */
[----:B012---:R-:W-:Y:S01]  /*1af50*/  ENDCOLLECTIVE ;  /* 0x000000000000791b */ /* 0x007fe20003800000 */
.L_x_2973:
[----:B------:R-:W-:Y:S05]  /*1af60*/  BSYNC B1 ;  /* 0x0000000000017941 */ /* 0x000fea0003800000 */
.L_x_2972:
        /* <DEDUP_REMOVED lines=8> */
.L_x_2974:
[----:B------:R-:W-:Y:S02]  /*1aff0*/  IMAD.MOV.U32 R13, RZ, RZ, R8 ;  /* 0x000000ffff0d7224 */ /* 0x000fe400078e0008 */
[----:B------:R-:W-:-:S07]  /*1b000*/  IMAD.MOV.U32 R0, RZ, RZ, R14 ;  /* 0x000000ffff007224 */ /* 0x000fce00078e000e */
[----:B------:R-:W-:Y:S05]  /*1b010*/  WARPSYNC.COLLECTIVE R15, `(.L_x_2975) ;  /* 0x000000000f087348 */ /* 0x000fea0003c00000 */
[----:B------:R0:W1:Y:S02]  /*1b020*/  SHFL.IDX P6, R14, R13, R12, R11 ;  /* 0x0000000c0d0e7389 */ /* 0x00006400000c000b */
[----:B01----:R-:W-:Y:S01]  /*1b030*/  ENDCOLLECTIVE ;  /* 0x000000000000791b */ /* 0x003fe20003800000 */
.L_x_2975:
[----:B------:R-:W-:Y:S02]  /*1b040*/  IMAD.MOV.U32 R13, RZ, RZ, R7 ;  /* 0x000000ffff0d7224 */ /* 0x000fe400078e0007 */
[----:B------:R-:W-:-:S07]  /*1b050*/  IMAD.MOV.U32 R5, RZ, RZ, R14 ;  /* 0x000000ffff057224 */ /* 0x000fce00078e000e */
[----:B------:R-:W-:Y:S05]  /*1b060*/  WARPSYNC.COLLECTIVE R15, `(.L_x_2976) ;  /* 0x000000000f087348 */ /* 0x000fea0003c00000 */
[----:B------:R0:W1:Y:S02]  /*1b070*/  SHFL.IDX P6, R14, R13, R12, R11 ;  /* 0x0000000c0d0e7389 */ /* 0x00006400000c000b */
[----:B01----:R-:W-:Y:S01]  /*1b080*/  ENDCOLLECTIVE ;  /* 0x000000000000791b */ /* 0x003fe20003800000 */
.L_x_2976:
[----:B------:R-:W-:Y:S05]  /*1b090*/  BRA `(.L_x_2977) ;  /* 0xfffffeb800a47947 */ /* 0x000fea000383ffff */
.L_x_2751:
[----:B0-----:R0:W1:Y:S02]  /*1b0a0*/  SYNCS.PHASECHK.TRANS64.TRYWAIT P0, [R2+URZ+0x16800], R39 ;  /* 0x01680027020075a7 */ /* 0x001064000800017f */
[----:B-1----:R-:W-:Y:S05]  /*1b0b0*/  @!P0 NANOSLEEP.SYNCS 0x989680 ;  /* 0x009896800000895d */ /* 0x002fea0003900000 */
[----:B------:R-:W1:Y:S02]  /*1b0c0*/  @!P0 SYNCS.PHASECHK.TRANS64 P0, [R2+URZ+0x16800], R39 ;  /* 0x01680027020085a7 */ /* 0x000e64000800007f */
[----:B-1----:R-:W-:Y:S05]  /*1b0d0*/  @!P0 BRA `(.L_x_2751) ;  /* 0xfffffffc00f08947 */ /* 0x002fea000383ffff */
[----:B------:R-:W-:Y:S05]  /*1b0e0*/  BRA `(.L_x_2978) ;  /* 0xfffffebc00ac7947 */ /* 0x000fea000383ffff */
.L_x_2759:
[----:B------:R-:W0:Y:S01]  /*1b0f0*/  LDC R43, c[0x0][0x3f4] ;  /* 0x0000fd00ff2b7b82 */ /* 0x000e220000000800 */
[----:B------:R-:W-:Y:S01]  /*1b100*/  BSSY B1, `(.L_x_2979) ;  /* 0x0000008000017945 */ /* 0x000fe20003800000 */
[----:B--2---:R-:W-:Y:S01]  /*1b110*/  MOV R13, R26 ;  /* 0x0000001a000d7202 */ /* 0x004fe20000000f00 */
[----:B------:R-:W-:Y:S02]  /*1b120*/  IMAD.MOV.U32 R12, RZ, RZ, RZ ;  /* 0x000000ffff0c7224 */ /* 0x000fe400078e00ff */
[----:B----4-:R-:W-:Y:S02]  /*1b130*/  IMAD.MOV.U32 R11, RZ, RZ, 0x1c1f ;  /* 0x00001c1fff0b7424 */ /* 0x010fe400078e00ff */
[----:B------:R-:W-:-:S07]  /*1b140*/  IMAD.MOV.U32 R15, RZ, RZ, -0x1 ;  /* 0xffffffffff0f7424 */ /* 0x000fce00078e00ff */
[----:B01----:R-:W-:Y:S05]  /*1b150*/  WARPSYNC.COLLECTIVE R15, `(.L_x_2980) ;  /* 0x000000000f087348 */ /* 0x003fea0003c00000 */
[----:B-1----:R1:W2:Y:S02]  /*1b160*/  SHFL.IDX P6, R14, R13, R12, R11 ;  /* 0x0000000c0d0e7389 */ /* 0x0022a400000c000b */
[----:B012---:R-:W-:Y:S01]  /*1b170*/  ENDCOLLECTIVE ;  /* 0x000000000000791b */ /* 0x007fe20003800000 */
.L_x_2980:
[----:B------:R-:W-:Y:S05]  /*1b180*/  BSYNC B1 ;  /* 0x0000000000017941 */ /* 0x000fea0003800000 */
.L_x_2979:
[----:B------:R0:W5:Y:S01]  /*1b190*/  LDL R10, [R1+0xc] ;  /* 0x00000c00010a7983 */ /* 0x0001620000100800 */
[----:B------:R-:W-:Y:S01]  /*1b1a0*/  IMAD.MOV.U32 R13, RZ, RZ, R25 ;  /* 0x000000ffff0d7224 */ /* 0x000fe200078e0019 */
[----:B------:R-:W-:Y:S01]  /*1b1b0*/  MOV R12, RZ ;  /* 0x000000ff000c7202 */ /* 0x000fe20000000f00 */
[----:B------:R-:W-:Y:S01]  /*1b1c0*/  IMAD.MOV.U32 R11, RZ, RZ, 0x1c1f ;  /* 0x00001c1fff0b7424 */ /* 0x000fe200078e00ff */
[----:B------:R-:W-:Y:S01]  /*1b1d0*/  ISETP.GE.AND P0, PT, R16, R43, PT ;  /* 0x0000002b1000720c */ /* 0x000fe20003f06270 */
[----:B------:R-:W-:Y:S02]  /*1b1e0*/  IMAD.MOV.U32 R15, RZ, RZ, -0x1 ;  /* 0xffffffffff0f7424 */ /* 0x000fe400078e00ff */
[----:B------:R-:W-:-:S10]  /*1b1f0*/  IMAD.MOV.U32 R0, RZ, RZ, R14 ;  /* 0x000000ffff007224 */ /* 0x000fd400078e000e */
[----:B0----5:R-:W-:Y:S05]  /*1b200*/  WARPSYNC.COLLECTIVE R15, `(.L_x_2981) ;  /* 0x000000000f087348 */ /* 0x021fea0003c00000 */
[----:B------:R1:W2:Y:S02]  /*1b210*/  SHFL.IDX P6, R14, R13, R12, R11 ;  /* 0x0000000c0d0e7389 */ /* 0x0002a400000c000b */
[----:B012--5:R-:W-:Y:S01]  /*1b220*/  ENDCOLLECTIVE ;  /* 0x000000000000791b */ /* 0x027fe20003800000 */
.L_x_2981:
[----:B------:R-:W-:Y:S02]  /*1b230*/  IMAD.MOV.U32 R13, RZ, RZ, R24 ;  /* 0x000000ffff0d7224 */ /* 0x000fe400078e0018 */
[----:B------:R-:W-:-:S07]  /*1b240*/  IMAD.MOV.U32 R3, RZ, RZ, R14 ;  /* 0x000000ffff037224 */ /* 0x000fce00078e000e */
[----:B------:R-:W-:Y:S05]  /*1b250*/  WARPSYNC.COLLECTIVE R15, `(.L_x_2982) ;  /* 0x000000000f087348 */ /* 0x000fea0003c00000 */
[----:B------:R0:W1:Y:S02]  /*1b260*/  SHFL.IDX P6, R14, R13, R12, R11 ;  /* 0x0000000c0d0e7389 */ /* 0x00006400000c000b */
[----:B01----:R-:W-:Y:S01]  /*1b270*/  ENDCOLLECTIVE ;  /* 0x000000000000791b */ /* 0x003fe20003800000 */
.L_x_2982:
[----:B------:R-:W-:Y:S01]  /*1b280*/  MOV R13, R27 ;  /* 0x0000001b000d7202 */ /* 0x000fe20000000f00 */
[----:B------:R-:W-:-:S07]  /*1b290*/  IMAD.MOV.U32 R4, RZ, RZ, R14 ;  /* 0x000000ffff047224 */ /* 0x000fce00078e000e */
[----:B------:R-:W-:Y:S05]  /*1b2a0*/  WARPSYNC.COLLECTIVE R15, `(.L_x_2983) ;  /* 0x000000000f087348 */ /* 0x000fea0003c00000 */
[----:B------:R0:W1:Y:S02]  /*1b2b0*/  SHFL.IDX P6, R14, R13, R12, R11 ;  /* 0x0000000c0d0e7389 */ /* 0x00006400000c000b */
[----:B01----:R-:W-:Y:S01]  /*1b2c0*/  ENDCOLLECTIVE ;  /* 0x000000000000791b */ /* 0x003fe20003800000 */
.L_x_2983:
[----:B------:R-:W-:-:S05]  /*1b2d0*/  IMAD R32, R10, R32, RZ ;  /* 0x000000200a207224 */ /* 0x000fca00078e02ff */
[----:B------:R-:W-:-:S13]  /*1b2e0*/  ISETP.GE.OR P1, PT, R39, R32, P0 ;  /* 0x000000202700720c */ /* 0x000fda0000726670 */
[C---:B------:R-:W-:Y:S01]  /*1b2f0*/  @!P1 IMAD.SHL.U32 R5, R16.reuse, 0x2, RZ ;  /* 0x0000000210059824 */ /* 0x040fe200078e00ff */
[----:B------:R-:W-:-:S04]  /*1b300*/  @!P1 SHF.L.U64.HI R21, R16, 0x1, R17 ;  /* 0x0000000110159819 */ /* 0x000fc80000010211 */
[----:B------:R-:W-:-:S05]  /*1b310*/  @!P1 IADD3 R6, P2, R3, R5, RZ ;  /* 0x0000000503069210 */ /* 0x000fca0007f5e0ff */
[----:B------:R-:W-:-:S05]  /*1b320*/  @!P1 IMAD.X R7, R0, 0x1, R21, P2 ;  /* 0x0000000100079824 */ /* 0x000fca00010e0615 */
[----:B------:R-:W2:Y:S01]  /*1b330*/  @!P1 LD.E.128 R8, desc[UR40][R6.64] ;  /* 0x0000002806089980 */ /* 0x000ea2000c101d00 */
[----:B------:R-:W-:-:S05]  /*1b340*/  @!P1 IADD3 R14, P2, R14, R5, RZ ;  /* 0x000000050e0e9210 */ /* 0x000fca0007f5e0ff */
[----:B------:R-:W-:-:S04]  /*1b350*/  @!P1 IMAD.X R3, R4, 0x1, R21, P2 ;  /* 0x0000000104039824 */ /* 0x000fc800010e0615 */
[----:B------:R-:W-:-:S05]  /*1b360*/  @!P1 IMAD.MOV.U32 R15, RZ, RZ, R3 ;  /* 0x000000ffff0f9224 */ /* 0x000fca00078e0003 */
[----:B------:R0:W5:Y:S01]  /*1b370*/  @!P1 LD.E.128 R4, desc[UR40][R14.64] ;  /* 0x000000280e049980 */ /* 0x000162000c101d00 */
[----:B------:R-:W-:Y:S01]  /*1b380*/  CS2R R36, SRZ ;  /* 0x0000000000247805 */ /* 0x000fe2000001ff00 */
[----:B------:R-:W-:Y:S01]  /*1b390*/  IMAD.MOV.U32 R13, RZ, RZ, R26 ;  /* 0x000000ffff0d7224 */ /* 0x000fe200078e001a */
[----:B------:R-:W-:Y:S02]  /*1b3a0*/  MOV R12, 0x1 ;  /* 0x00000001000c7802 */ /* 0x000fe40000000f00 */
[----:B------:R-:W-:Y:S02]  /*1b3b0*/  CS2R R34, SRZ ;  /* 0x0000000000227805 */ /* 0x000fe4000001ff00 */
[----:B------:R-:W-:Y:S02]  /*1b3c0*/  CS2R R30, SRZ ;  /* 0x00000000001e7805 */ /* 0x000fe4000001ff00 */
[----:B------:R-:W-:Y:S01]  /*1b3d0*/  CS2R R20, SRZ ;  /* 0x0000000000147805 */ /* 0x000fe2000001ff00 */
[----:B0-----:R-:W-:-:S02]  /*1b3e0*/  IMAD.MOV.U32 R15, RZ, RZ, -0x1 ;  /* 0xffffffffff0f7424 */ /* 0x001fc400078e00ff */
[----:B--2---:R-:W-:Y:S01]  /*1b3f0*/  @!P1 IMAD.MOV.U32 R37, RZ, RZ, R11 ;  /* 0x000000ffff259224 */ /* 0x004fe200078e000b */
[----:B------:R-:W-:Y:S01]  /*1b400*/  @!P1 MOV R35, R9 ;  /* 0x0000000900239202 */ /* 0x000fe20000000f00 */
[----:B------:R-:W-:Y:S02]  /*1b410*/  IMAD.MOV.U32 R11, RZ, RZ, 0x1c1f ;  /* 0x00001c1fff0b7424 */ /* 0x000fe400078e00ff */
[----:B------:R-:W-:Y:S02]  /*1b420*/  @!P1 IMAD.MOV.U32 R34, RZ, RZ, R8 ;  /* 0x000000ffff229224 */ /* 0x000fe400078e0008 */
[----:B------:R-:W-:-:S07]  /*1b430*/  IMAD.MOV.U32 R3, RZ, RZ, R35 ;  /* 0x000000ffff037224 */ /* 0x000fce00078e0023 */
[----:B-----5:R-:W-:Y:S05]  /*1b440*/  WARPSYNC.COLLECTIVE R15, `(.L_x_2984) ;  /* 0x000000000f087348 */ /* 0x020fea0003c00000 */
[----:B------:R0:W1:Y:S02]  /*1b450*/  SHFL.IDX P6, R14, R13, R12, R11 ;  /* 0x0000000c0d0e7389 */ /* 0x00006400000c000b */
[----:B01---5:R-:W-:Y:S01]  /*1b460*/  ENDCOLLECTIVE ;  /* 0x000000000000791b */ /* 0x023fe20003800000 */
.L_x_2984:
[----:B------:R-:W-:Y:S02]  /*1b470*/  IMAD.MOV.U32 R0, RZ, RZ, R34 ;  /* 0x000000ffff007224 */ /* 0x000fe400078e0022 */
[----:B------:R-:W-:Y:S01]  /*1b480*/  @!P1 IMAD.MOV.U32 R36, RZ, RZ, R10 ;  /* 0x000000ffff249224 */ /* 0x000fe200078e000a */
[----:B------:R-:W-:Y:S01]  /*1b490*/  PRMT R45, R45, 0x5410, R3 ;  /* 0x000054102d2d7816 */ /* 0x000fe20000000003 */
[----:B------:R-:W-:Y:S01]  /*1b4a0*/  IMAD.MOV.U32 R9, RZ, RZ, R37 ;  /* 0x000000ffff097224 */ /* 0x000fe200078e0025 */
[----:B------:R-:W-:Y:S01]  /*1b4b0*/  PRMT R42, R0, 0x7610, R42 ;  /* 0x00007610002a7816 */ /* 0x000fe2000000002a */
[----:B------:R-:W-:Y:S01]  /*1b4c0*/  IMAD.MOV.U32 R8, RZ, RZ, R36 ;  /* 0x000000ffff087224 */ /* 0x000fe200078e0024 */
[----:B------:R-:W-:Y:S01]  /*1b4d0*/  @!P1 MOV R31, R5 ;  /* 0x00000005001f9202 */ /* 0x000fe20000000f00 */
[----:B------:R-:W-:Y:S02]  /*1b4e0*/  @!P1 IMAD.MOV.U32 R30, RZ, RZ, R4 ;  /* 0x000000ffff1e9224 */ /* 0x000fe400078e0004 */
[----:B------:R-:W-:Y:S01]  /*1b4f0*/  @!P1 IMAD.MOV.U32 R20, RZ, RZ, R6 ;  /* 0x000000ffff149224 */ /* 0x000fe200078e0006 */
[----:B------:R-:W-:Y:S01]  /*1b500*/  PRMT R33, R8, 0x5410, R9 ;  /* 0x0000541008217816 */ /* 0x000fe20000000009 */
[----:B------:R-:W-:-:S02]  /*1b510*/  @!P1 IMAD.MOV.U32 R21, RZ, RZ, R7 ;  /* 0x000000ffff159224 */ /* 0x000fc400078e0007 */
[----:B------:R-:W-:Y:S02]  /*1b520*/  IMAD.MOV.U32 R13, RZ, RZ, R25 ;  /* 0x000000ffff0d7224 */ /* 0x000fe400078e0019 */
[----:B------:R-:W-:Y:S01]  /*1b530*/  IMAD.MOV.U32 R4, RZ, RZ, R30 ;  /* 0x000000ffff047224 */ /* 0x000fe200078e001e */
[----:B------:R-:W-:Y:S01]  /*1b540*/  MOV R7, R21 ;  /* 0x0000001500077202 */ /* 0x000fe20000000f00 */
[----:B------:R-:W-:Y:S02]  /*1b550*/  IMAD.MOV.U32 R5, RZ, RZ, R31 ;  /* 0x000000ffff057224 */ /* 0x000fe400078e001f */
[----:B------:R-:W-:Y:S01]  /*1b560*/  IMAD.MOV.U32 R6, RZ, RZ, R20 ;  /* 0x000000ffff067224 */ /* 0x000fe200078e0014 */
[----:B------:R-:W-:Y:S01]  /*1b570*/  PRMT R42, R42, 0x5410, R7 ;  /* 0x000054102a2a7816 */ /* 0x000fe20000000007 */
[----:B------:R-:W-:Y:S01]  /*1b580*/  IMAD.MOV.U32 R0, RZ, RZ, R14 ;  /* 0x000000ffff007224 */ /* 0x000fe200078e000e */
[----:B------:R-:W-:-:S07]  /*1b590*/  PRMT R45, R5, 0x7610, R45 ;  /* 0x00007610052d7816 */ /* 0x000fce000000002d */
[----:B------:R-:W-:Y:S05]  /*1b5a0*/  WARPSYNC.COLLECTIVE R15, `(.L_x_2985) ;  /* 0x000000000f087348 */ /* 0x000fea0003c00000 */
[----:B------:R0:W1:Y:S02]  /*1b5b0*/  SHFL.IDX P6, R14, R13, R12, R11 ;  /* 0x0000000c0d0e7389 */ /* 0x00006400000c000b */
[----:B01----:R-:W-:Y:S01]  /*1b5c0*/  ENDCOLLECTIVE ;  /* 0x000000000000791b */ /* 0x003fe20003800000 */
.L_x_2985:
[----:B------:R-:W-:Y:S02]  /*1b5d0*/  PRMT R56, R4, 0x5410, R6 ;  /* 0x0000541004387816 */ /* 0x000fe40000000006 */
[----:B------:R-:W-:Y:S02]  /*1b5e0*/  CS2R R4, SRZ ;  /* 0x0000000000047805 */ /* 0x000fe4000001ff00 */
[----:B------:R-:W-:Y:S01]  /*1b5f0*/  MOV R13, R24 ;  /* 0x00000018000d7202 */ /* 0x000fe20000000f00 */
[----:B------:R-:W-:-:S07]  /*1b600*/  IMAD.MOV.U32 R3, RZ, RZ, R14 ;  /* 0x000000ffff037224 */ /* 0x000fce00078e000e */
[----:B------:R-:W-:Y:S05]  /*1b610*/  WARPSYNC.COLLECTIVE R15, `(.L_x_2986) ;  /* 0x000000000f087348 */ /* 0x000fea0003c00000 */
[----:B------:R0:W1:Y:S02]  /*1b620*/  SHFL.IDX P6, R14, R13, R12, R11 ;  /* 0x0000000c0d0e7389 */ /* 0x00006400000c000b */
[----:B01----:R-:W-:Y:S01]  /*1b630*/  ENDCOLLECTIVE ;  /* 0x000000000000791b */ /* 0x003fe20003800000 */
.L_x_2986:
[----:B------:R-:W-:Y:S02]  /*1b640*/  IMAD.MOV.U32 R13, RZ, RZ, R27 ;  /* 0x000000ffff0d7224 */ /* 0x000fe400078e001b */
[----:B------:R-:W-:-:S07]  /*1b650*/  IMAD.MOV.U32 R24, RZ, RZ, R14 ;  /* 0x000000ffff187224 */ /* 0x000fce00078e000e */
[----:B------:R-:W-:Y:S05]  /*1b660*/  WARPSYNC.COLLECTIVE R15, `(.L_x_2987) ;  /* 0x000000000f087348 */ /* 0x000fea0003c00000 */
[----:B------:R0:W1:Y:S02]  /*1b670*/  SHFL.IDX P6, R14, R13, R12, R11 ;  /* 0x0000000c0d0e7389 */ /* 0x00006400000c000b */
[----:B01----:R-:W-:Y:S01]  /*1b680*/  ENDCOLLECTIVE ;  /* 0x000000000000791b */ /* 0x003fe20003800000 */
.L_x_2987:
[----:B------:R-:W-:Y:S05]  /*1b690*/  BRA `(.L_x_2988) ;  /* 0xfffffec8009c7947 */ /* 0x000fea000383ffff */
.L_x_2763:
[----:B0-----:R0:W1:Y:S02]  /*1b6a0*/  SYNCS.PHASECHK.TRANS64.TRYWAIT P1, [R2+URZ+0x16800], R13 ;  /* 0x0168000d020075a7 */ /* 0x001064000802017f */
[----:B-1----:R-:W-:Y:S05]  /*1b6b0*/  @!P1 NANOSLEEP.SYNCS 0x989680 ;  /* 0x009896800000995d */ /* 0x002fea0003900000 */
[----:B------:R-:W1:Y:S02]  /*1b6c0*/  @!P1 SYNCS.PHASECHK.TRANS64 P1, [R2+URZ+0x16800], R13 ;  /* 0x0168000d020095a7 */ /* 0x000e64000802007f */
[----:B-1----:R-:W-:Y:S05]  /*1b6d0*/  @!P1 BRA `(.L_x_2763) ;  /* 0xfffffffc00f09947 */ /* 0x002fea000383ffff */
[----:B------:R-:W-:Y:S05]  /*1b6e0*/  BRA `(.L_x_2989) ;  /* 0xfffffecc003c7947 */ /* 0x000fea000383ffff */
.L_x_2769:
[----:B-1----:R1:W3:Y:S02]  /*1b6f0*/  SYNCS.PHASECHK.TRANS64.TRYWAIT P1, [R8+URZ+0x16830], R3 ;  /* 0x01683003080075a7 */ /* 0x0022e4000802017f */
[----:B---3--:R-:W-:Y:S05]  /*1b700*/  @!P1 NANOSLEEP.SYNCS 0x989680 ;  /* 0x009896800000995d */ /* 0x008fea0003900000 */
[----:B------:R-:W3:Y:S02]  /*1b710*/  @!P1 SYNCS.PHASECHK.TRANS64 P1, [R8+URZ+0x16830], R3 ;  /* 0x01683003080095a7 */ /* 0x000ee4000802007f */
[----:B---3--:R-:W-:Y:S05]  /*1b720*/  @!P1 BRA `(.L_x_2769) ;  /* 0xfffffffc00f09947 */ /* 0x008fea000383ffff */
[----:B------:R-:W-:Y:S05]  /*1b730*/  BRA `(.L_x_2768) ;  /* 0xfffffed800cc7947 */ /* 0x000fea000383ffff */
.L_x_2776:
[----:B-1----:R1:W2:Y:S02]  /*1b740*/  SYNCS.PHASECHK.TRANS64.TRYWAIT P2, [R3+URZ+0x16830], R0 ;  /* 0x01683000030075a7 */ /* 0x0022a4000804017f */
[----:B--2---:R-:W-:Y:S05]  /*1b750*/  @!P2 NANOSLEEP.SYNCS 0x989680 ;  /* 0x009896800000a95d */ /* 0x004fea0003900000 */
[----:B------:R-:W2:Y:S02]  /*1b760*/  @!P2 SYNCS.PHASECHK.TRANS64 P2, [R3+URZ+0x16830], R0 ;  /* 0x016830000300a5a7 */ /* 0x000ea4000804007f */
[----:B--2---:R-:W-:Y:S05]  /*1b770*/  @!P2 BRA `(.L_x_2776) ;  /* 0xfffffffc00f0a947 */ /* 0x004fea000383ffff */
[----:B------:R-:W-:Y:S05]  /*1b780*/  BRA `(.L_x_2775) ;  /* 0xfffffefc00787947 */ /* 0x000fea000383ffff */
.L_x_2780:
[----:B-1----:R1:W2:Y:S02]  /*1b790*/  SYNCS.PHASECHK.TRANS64.TRYWAIT P1, [R3+URZ+0x16850], R0 ;  /* 0x01685000030075a7 */ /* 0x0022a4000802017f */
[----:B--2---:R-:W-:Y:S05]  /*1b7a0*/  @!P1 NANOSLEEP.SYNCS 0x989680 ;  /* 0x009896800000995d */ /* 0x004fea0003900000 */
[----:B------:R-:W2:Y:S02]  /*1b7b0*/  @!P1 SYNCS.PHASECHK.TRANS64 P1, [R3+URZ+0x16850], R0 ;  /* 0x01685000030095a7 */ /* 0x000ea4000802007f */
[----:B--2---:R-:W-:Y:S05]  /*1b7c0*/  @!P1 BRA `(.L_x_2780) ;  /* 0xfffffffc00f09947 */ /* 0x004fea000383ffff */
[----:B------:R-:W-:Y:S05]  /*1b7d0*/  BRA `(.L_x_2777) ;  /* 0xffffff0000547947 */ /* 0x000fea000383ffff */
.L_x_2789:
[----:B-1----:R1:W2:Y:S02]  /*1b7e0*/  SYNCS.PHASECHK.TRANS64.TRYWAIT P1, [R0+URZ+0x16830], R3 ;  /* 0x01683003000075a7 */ /* 0x0022a4000802017f */
[----:B--2---:R-:W-:Y:S05]  /*1b7f0*/  @!P1 NANOSLEEP.SYNCS 0x989680 ;  /* 0x009896800000995d */ /* 0x004fea0003900000 */
[----:B------:R-:W2:Y:S02]  /*1b800*/  @!P1 SYNCS.PHASECHK.TRANS64 P1, [R0+URZ+0x16830], R3 ;  /* 0x01683003000095a7 */ /* 0x000ea4000802007f */
[----:B--2---:R-:W-:Y:S05]  /*1b810*/  @!P1 BRA `(.L_x_2789) ;  /* 0xfffffffc00f09947 */ /* 0x004fea000383ffff */
[----:B------:R-:W-:Y:S05]  /*1b820*/  BRA `(.L_x_2788) ;  /* 0xffffff2400cc7947 */ /* 0x000fea000383ffff */
.L_x_2793:
[----:B-1----:R1:W2:Y:S02]  /*1b830*/  SYNCS.PHASECHK.TRANS64.TRYWAIT P1, [R3+URZ+0x16850], R0 ;  /* 0x01685000030075a7 */ /* 0x0022a4000802017f */
[----:B--2---:R-:W-:Y:S05]  /*1b840*/  @!P1 NANOSLEEP.SYNCS 0x989680 ;  /* 0x009896800000995d */ /* 0x004fea0003900000 */
[----:B------:R-:W2:Y:S02]  /*1b850*/  @!P1 SYNCS.PHASECHK.TRANS64 P1, [R3+URZ+0x16850], R0 ;  /* 0x01685000030095a7 */ /* 0x000ea4000802007f */
[----:B--2---:R-:W-:Y:S05]  /*1b860*/  @!P1 BRA `(.L_x_2793) ;  /* 0xfffffffc00f09947 */ /* 0x004fea000383ffff */
[----:B------:R-:W-:Y:S05]  /*1b870*/  BRA `(.L_x_2790) ;  /* 0xffffff28009c7947 */ /* 0x000fea000383ffff */
.L_x_2800:
[----:B-1----:R1:W2:Y:S02]  /*1b880*/  SYNCS.PHASECHK.TRANS64.TRYWAIT P1, [R10+URZ+0x16850], R7 ;  /* 0x016850070a0075a7 */ /* 0x0022a4000802017f */
[----:B--2---:R-:W-:Y:S05]  /*1b890*/  @!P1 NANOSLEEP.SYNCS 0x989680 ;  /* 0x009896800000995d */ /* 0x004fea0003900000 */
[----:B------:R-:W2:Y:S02]  /*1b8a0*/  @!P1 SYNCS.PHASECHK.TRANS64 P1, [R10+URZ+0x16850], R7 ;  /* 0x016850070a0095a7 */ /* 0x000ea4000802007f */
[----:B--2---:R-:W-:Y:S05]  /*1b8b0*/  @!P1 BRA `(.L_x_2800) ;  /* 0xfffffffc00f09947 */ /* 0x004fea000383ffff */
[----:B------:R-:W-:Y:S05]  /*1b8c0*/  BRA `(.L_x_2799) ;  /* 0xffffff4400647947 */ /* 0x000fea000383ffff */
.L_x_2806:
        /* <DEDUP_REMOVED lines=8> */
.L_x_2990:
[----:B------:R-:W-:Y:S02]  /*1b950*/  IADD3 R20, R42, 0x30, RZ ;  /* 0x000000302a147810 */ /* 0x000fe40007ffe0ff */
[----:B------:R-:W-:Y:S01]  /*1b960*/  MOV R13, R40 ;  /* 0x00000028000d7202 */ /* 0x000fe20000000f00 */
[----:B------:R-:W-:-:S07]  /*1b970*/  IMAD.MOV.U32 R0, RZ, RZ, R14 ;  /* 0x000000ffff007224 */ /* 0x000fce00078e000e */
[----:B------:R-:W-:Y:S05]  /*1b980*/  WARPSYNC.COLLECTIVE R15, `(.L_x_2991) ;  /* 0x000000000f087348 */ /* 0x000fea0003c00000 */
[----:B------:R0:W1:Y:S02]  /*1b990*/  SHFL.IDX P6, R14, R13, R12, R11 ;  /* 0x0000000c0d0e7389 */ /* 0x00006400000c000b */
[----:B01----:R-:W-:Y:S01]  /*1b9a0*/  ENDCOLLECTIVE ;  /* 0x000000000000791b */ /* 0x003fe20003800000 */
.L_x_2991:
        /* <DEDUP_REMOVED lines=12> */
.L_x_2992:
[----:B------:R-:W-:-:S04]  /*1ba70*/  @!P3 LEA R28, P5, R43, R3, 0x1 ;  /* 0x000000032b1cb211 */ /* 0x000fc800078a08ff */
[----:B------:R-:W-:Y:S01]  /*1ba80*/  @!P3 LEA.HI.X R3, R43, R0, R44, 0x1, P5 ;  /* 0x000000002b03b211 */ /* 0x000fe200028f0c2c */
[----:B------:R-:W-:Y:S02]  /*1ba90*/  IMAD.MOV.U32 R13, RZ, RZ, R40 ;  /* 0x000000ffff0d7224 */ /* 0x000fe400078e0028 */
[----:B------:R-:W-:-:S07]  /*1baa0*/  IMAD.MOV.U32 R8, RZ, RZ, R14 ;  /* 0x000000ffff087224 */ /* 0x000fce00078e000e */
[----:B------:R-:W-:Y:S05]  /*1bab0*/  WARPSYNC.COLLECTIVE R15, `(.L_x_2993) ;  /* 0x000000000f087348 */ /* 0x000fea0003c00000 */
[----:B------:R0:W1:Y:S02]  /*1bac0*/  SHFL.IDX P6, R14, R13, R12, R11 ;  /* 0x0000000c0d0e7389 */ /* 0x00006400000c000b */
[----:B01----:R-:W-:Y:S01]  /*1bad0*/  ENDCOLLECTIVE ;  /* 0x000000000000791b */ /* 0x003fe20003800000 */
.L_x_2993:
[----:B------:R-:W-:Y:S02]  /*1bae0*/  IMAD.MOV.U32 R13, RZ, RZ, R41 ;  /* 0x000000ffff0d7224 */ /* 0x000fe400078e0029 */
[----:B------:R-:W-:Y:S01]  /*1baf0*/  IMAD.MOV.U32 R12, RZ, RZ, 0x2 ;  /* 0x00000002ff0c7424 */ /* 0x000fe200078e00ff */
[----:B------:R-:W-:-:S07]  /*1bb00*/  MOV R9, R14 ;  /* 0x0000000e00097202 */ /* 0x000fce0000000f00 */
[----:B------:R-:W-:Y:S05]  /*1bb10*/  WARPSYNC.COLLECTIVE R15, `(.L_x_2994) ;  /* 0x000000000f087348 */ /* 0x000fea0003c00000 */
[----:B------:R0:W1:Y:S02]  /*1bb20*/  SHFL.IDX P6, R14, R13, R12, R11 ;  /* 0x0000000c0d0e7389 */ /* 0x00006400000c000b */
[----:B01----:R-:W-:Y:S01]  /*1bb30*/  ENDCOLLECTIVE ;  /* 0x000000000000791b */ /* 0x003fe20003800000 */
.L_x_2994:
        /* <DEDUP_REMOVED lines=11> */
.L_x_2995:
[----:B------:R-:W-:Y:S02]  /*1bbf0*/  IMAD.MOV.U32 R13, RZ, RZ, R41 ;  /* 0x000000ffff0d7224 */ /* 0x000fe400078e0029 */
[----:B------:R-:W-:Y:S01]  /*1bc00*/  IMAD.MOV.U32 R12, RZ, RZ, 0x3 ;  /* 0x00000003ff0c7424 */ /* 0x000fe200078e00ff */
[----:B------:R-:W-:-:S13]  /*1bc10*/  @!P2 LEA R46, P5, R43, R14, 0x1 ;  /* 0x0000000e2b2ea211 */ /* 0x000fda00078a08ff */
[----:B------:R-:W-:Y:S05]  /*1bc20*/  WARPSYNC.COLLECTIVE R15, `(.L_x_2996) ;  /* 0x000000000f087348 */ /* 0x000fea0003c00000 */
[----:B------:R0:W1:Y:S02]  /*1bc30*/  SHFL.IDX P6, R14, R13, R12, R11 ;  /* 0x0000000c0d0e7389 */ /* 0x00006400000c000b */
[----:B01----:R-:W-:Y:S01]  /*1bc40*/  ENDCOLLECTIVE ;  /* 0x000000000000791b */ /* 0x003fe20003800000 */
.L_x_2996:
[----:B------:R-:W-:Y:S01]  /*1bc50*/  @!P2 LEA.HI.X R47, R43, R10, R44, 0x1, P5 ;  /* 0x0000000a2b2fa211 */ /* 0x000fe200028f0c2c */
[----:B------:R-:W-:-:S04]  /*1bc60*/  @!P2 IMAD.MOV.U32 R4, RZ, RZ, R46 ;  /* 0x000000ffff04a224 */ /* 0x000fc800078e002e */
[----:B------:R-:W-:-:S05]  /*1bc70*/  @!P2 IMAD.MOV.U32 R5, RZ, RZ, R47 ;  /* 0x000000ffff05a224 */ /* 0x000fca00078e002f */
[----:B------:R0:W-:Y:S01]  /*1bc80*/  @!P2 ST.E.128 desc[UR40][R4.64], R32 ;  /* 0x000000200400a985 */ /* 0x0001e2000c101d28 */
[----:B------:R-:W-:Y:S01]  /*1bc90*/  IMAD.MOV.U32 R13, RZ, RZ, R40 ;  /* 0x000000ffff0d7224 */ /* 0x000fe200078e0028 */
[----:B------:R-:W-:-:S07]  /*1bca0*/  MOV R0, R14 ;  /* 0x0000000e00007202 */ /* 0x000fce0000000f00 */
[----:B0-----:R-:W-:Y:S05]  /*1bcb0*/  WARPSYNC.COLLECTIVE R15, `(.L_x_2997) ;  /* 0x000000000f087348 */ /* 0x001fea0003c00000 */
[----:B------:R1:W2:Y:S02]  /*1bcc0*/  SHFL.IDX P6, R14, R13, R12, R11 ;  /* 0x0000000c0d0e7389 */ /* 0x0002a400000c000b */
[----:B012---:R-:W-:Y:S01]  /*1bcd0*/  ENDCOLLECTIVE ;  /* 0x000000000000791b */ /* 0x007fe20003800000 */
.L_x_2997:
[----:B------:R-:W-:Y:S05]  /*1bce0*/  BRA `(.L_x_2998) ;  /* 0xffffff58009c7947 */ /* 0x000fea000383ffff */
.L_x_2808:
[----:B------:R-:W-:Y:S01]  /*1bcf0*/  IMAD.MOV.U32 R13, RZ, RZ, R4 ;  /* 0x000000ffff0d7224 */ /* 0x000fe200078e0004 */
[----:B------:R-:W-:Y:S01]  /*1bd00*/  MOV R11, 0x1c1f ;  /* 0x00001c1f000b7802 */ /* 0x000fe20000000f00 */
[----:B------:R-:W-:Y:S02]  /*1bd10*/  IMAD.MOV.U32 R12, RZ, RZ, RZ ;  /* 0x000000ffff0c7224 */ /* 0x000fe400078e00ff */
[----:B------:R-:W-:-:S07]  /*1bd20*/  IMAD.MOV.U32 R15, RZ, RZ, -0x1 ;  /* 0xffffffffff0f7424 */ /* 0x000fce00078e00ff */
[----:B------:R-:W-:Y:S05]  /*1bd30*/  WARPSYNC.COLLECTIVE R15, `(.L_x_2999) ;  /* 0x000000000f087348 */ /* 0x000fea0003c00000 */
[----:B------:R0:W1:Y:S02]  /*1bd40*/  SHFL.IDX P6, R14, R13, R12, R11 ;  /* 0x0000000c0d0e7389 */ /* 0x00006400000c000b */
[----:B01----:R-:W-:Y:S01]  /*1bd50*/  ENDCOLLECTIVE ;  /* 0x000000000000791b */ /* 0x003fe20003800000 */
.L_x_2999:
[----:B------:R-:W-:Y:S02]  /*1bd60*/  IMAD.MOV.U32 R13, RZ, RZ, R0 ;  /* 0x000000ffff0d7224 */ /* 0x000fe400078e0000 */
[----:B------:R-:W-:-:S07]  /*1bd70*/  IMAD.MOV.U32 R3, RZ, RZ, R14 ;  /* 0x000000ffff037224 */ /* 0x000fce00078e000e */
[----:B------:R-:W-:Y:S05]  /*1bd80*/  WARPSYNC.COLLECTIVE R15, `(.L_x_3000) ;  /* 0x000000000f087348 */ /* 0x000fea0003c00000 */
[----:B------:R0:W1:Y:S02]  /*1bd90*/  SHFL.IDX P6, R14, R13, R12, R11 ;  /* 0x0000000c0d0e7389 */ /* 0x00006400000c000b */
[----:B01----:R-:W-:Y:S01]  /*1bda0*/  ENDCOLLECTIVE ;  /* 0x000000000000791b */ /* 0x003fe20003800000 */
.L_x_3000:
[----:B------:R-:W-:Y:S05]  /*1bdb0*/  BRA `(.L_x_3001) ;  /* 0xffffff5c00787947 */ /* 0x000fea000383ffff */
.L_x_2811:
[----:B------:R-:W-:Y:S01]  /*1bdc0*/  BSSY B1, `(.L_x_3002) ;  /* 0x0000008000017945 */ /* 0x000fe20003800000 */
[----:B---3--:R-:W-:Y:S01]  /*1bdd0*/  IMAD.MOV.U32 R13, RZ, RZ, R4 ;  /* 0x000000ffff0d7224 */ /* 0x008fe200078e0004 */
[----:B------:R-:W-:Y:S01]  /*1bde0*/  MOV R11, 0x1c1f ;  /* 0x00001c1f000b7802 */ /* 0x000fe20000000f00 */
[----:B------:R-:W-:Y:S02]  /*1bdf0*/  IMAD.MOV.U32 R12, RZ, RZ, 0x1 ;  /* 0x00000001ff0c7424 */ /* 0x000fe400078e00ff */
[----:B------:R-:W-:-:S07]  /*1be00*/  IMAD.MOV.U32 R15, RZ, RZ, -0x1 ;  /* 0xffffffffff0f7424 */ /* 0x000fce00078e00ff */
[----:B012---:R-:W-:Y:S05]  /*1be10*/  WARPSYNC.COLLECTIVE R15, `(.L_x_3003) ;  /* 0x000000000f087348 */ /* 0x007fea0003c00000 */
[----:B--2---:R2:W3:Y:S02]  /*1be20*/  SHFL.IDX P6, R14, R13, R12, R11 ;  /* 0x0000000c0d0e7389 */ /* 0x0044e400000c000b */
[----:B0123--:R-:W-:Y:S01]  /*1be30*/  ENDCOLLECTIVE ;  /* 0x000000000000791b */ /* 0x00ffe20003800000 */
.L_x_3003:
[----:B------:R-:W-:Y:S05]  /*1be40*/  BSYNC B1 ;  /* 0x0000000000017941 */ /* 0x000fea0003800000 */
.L_x_3002:
        /* <DEDUP_REMOVED lines=8> */
.L_x_3004:
[----:B------:R-:W-:Y:S05]  /*1bed0*/  BRA `(.L_x_3005) ;  /* 0xffffff5c00d47947 */ /* 0x000fea000383ffff */
.L_x_2815:
        /* <DEDUP_REMOVED lines=9> */
.L_x_3006:
[C---:B------:R-:W-:Y:S02]  /*1bf70*/  ISETP.GE.OR P3, PT, R24.reuse, R21, P0 ;  /* 0x000000151800720c */ /* 0x040fe40000766670 */
[----:B------:R-:W-:-:S04]  /*1bf80*/  IADD3 R8, R24, 0x30, RZ ;  /* 0x0000003018087810 */ /* 0x000fc80007ffe0ff */
[----:B------:R-:W-:Y:S01]  /*1bf90*/  ISETP.GE.OR P4, PT, R8, R21, P0 ;  /* 0x000000150800720c */ /* 0x000fe20000786670 */
[----:B------:R-:W-:Y:S01]  /*1bfa0*/  VIADD R8, R24, 0x60 ;  /* 0x0000006018087836 */ /* 0x000fe20000000000 */
[----:B------:R-:W-:-:S04]  /*1bfb0*/  MOV R13, R7 ;  /* 0x00000007000d7202 */ /* 0x000fc80000000f00 */
[----:B------:R-:W-:Y:S01]  /*1bfc0*/  ISETP.GE.OR P2, PT, R8, R21, P0 ;  /* 0x000000150800720c */ /* 0x000fe20000746670 */
[----:B------:R-:W-:-:S12]  /*1bfd0*/  IMAD.MOV.U32 R0, RZ, RZ, R14 ;  /* 0x000000ffff007224 */ /* 0x000fd800078e000e */
[----:B------:R-:W-:Y:S05]  /*1bfe0*/  WARPSYNC.COLLECTIVE R15, `(.L_x_3007) ;  /* 0x000000000f087348 */ /* 0x000fea0003c00000 */
[----:B------:R0:W1:Y:S02]  /*1bff0*/  SHFL.IDX P6, R14, R13, R12, R11 ;  /* 0x0000000c0d0e7389 */ /* 0x00006400000c000b */
[----:B01----:R-:W-:Y:S01]  /*1c000*/  ENDCOLLECTIVE ;  /* 0x000000000000791b */ /* 0x003fe20003800000 */
.L_x_3007:
[----:B------:R-:W-:Y:S02]  /*1c010*/  IMAD.MOV.U32 R13, RZ, RZ, R20 ;  /* 0x000000ffff0d7224 */ /* 0x000fe400078e0014 */
[----:B------:R-:W-:Y:S02]  /*1c020*/  IMAD.MOV.U32 R12, RZ, RZ, 0x1 ;  /* 0x00000001ff0c7424 */ /* 0x000fe400078e00ff */
[----:B------:R-:W-:-:S07]  /*1c030*/  IMAD.MOV.U32 R3, RZ, RZ, R14 ;  /* 0x000000ffff037224 */ /* 0x000fce00078e000e */
[----:B------:R-:W-:Y:S05]  /*1c040*/  WARPSYNC.COLLECTIVE R15, `(.L_x_3008) ;  /* 0x000000000f087348 */ /* 0x000fea0003c00000 */
[----:B------:R0:W1:Y:S02]  /*1c050*/  SHFL.IDX P6, R14, R13, R12, R11 ;  /* 0x0000000c0d0e7389 */ /* 0x00006400000c000b */
[----:B01----:R-:W-:Y:S01]  /*1c060*/  ENDCOLLECTIVE ;  /* 0x000000000000791b */ /* 0x003fe20003800000 */
.L_x_3008:
[----:B------:R-:W-:-:S04]  /*1c070*/  @!P3 LEA R10, P5, R43, R3, 0x1 ;  /* 0x000000032b0ab211 */ /* 0x000fc800078a08ff */
[----:B------:R-:W-:Y:S01]  /*1c080*/  @!P3 LEA.HI.X R3, R43, R0, R44, 0x1, P5 ;  /* 0x000000002b03b211 */ /* 0x000fe200028f0c2c */
[----:B------:R-:W-:Y:S02]  /*1c090*/  IMAD.MOV.U32 R13, RZ, RZ, R7 ;  /* 0x000000ffff0d7224 */ /* 0x000fe400078e0007 */
[----:B------:R-:W-:-:S07]  /*1c0a0*/  IMAD.MOV.U32 R4, RZ, RZ, R14 ;  /* 0x000000ffff047224 */ /* 0x000fce00078e000e */
[----:B------:R-:W-:Y:S05]  /*1c0b0*/  WARPSYNC.COLLECTIVE R15, `(.L_x_3009) ;  /* 0x000000000f087348 */ /* 0x000fea0003c00000 */
[----:B------:R0:W1:Y:S02]  /*1c0c0*/  SHFL.IDX P6, R14, R13, R12, R11 ;  /* 0x0000000c0d0e7389 */ /* 0x00006400000c000b */
[----:B01----:R-:W-:Y:S01]  /*1c0d0*/  ENDCOLLECTIVE ;  /* 0x000000000000791b */ /* 0x003fe20003800000 */
.L_x_3009:
[----:B------:R-:W-:Y:S02]  /*1c0e0*/  IMAD.MOV.U32 R13, RZ, RZ, R20 ;  /* 0x000000ffff0d7224 */ /* 0x000fe400078e0014 */
[----:B------:R-:W-:Y:S01]  /*1c0f0*/  IMAD.MOV.U32 R12, RZ, RZ, 0x2 ;  /* 0x00000002ff0c7424 */ /* 0x000fe200078e00ff */
[----:B------:R-:W-:-:S07]  /*1c100*/  MOV R5, R14 ;  /* 0x0000000e00057202 */ /* 0x000fce0000000f00 */
[----:B------:R-:W-:Y:S05]  /*1c110*/  WARPSYNC.COLLECTIVE R15, `(.L_x_3010) ;  /* 0x000000000f087348 */ /* 0x000fea0003c00000 */
[----:B------:R0:W1:Y:S02]  /*1c120*/  SHFL.IDX P6, R14, R13, R12, R11 ;  /* 0x0000000c0d0e7389 */ /* 0x00006400000c000b */
[----:B01----:R-:W-:Y:S01]  /*1c130*/  ENDCOLLECTIVE ;  /* 0x000000000000791b */ /* 0x003fe20003800000 */
.L_x_3010:
[----:B------:R-:W-:-:S04]  /*1c140*/  @!P4 LEA R8, P1, R43, R5, 0x1 ;  /* 0x000000052b08c211 */ /* 0x000fc800078208ff */
[----:B------:R-:W-:Y:S01]  /*1c150*/  @!P4 LEA.HI.X R9, R43, R4, R44, 0x1, P1 ;  /* 0x000000042b09c211 */ /* 0x000fe200008f0c2c */
[----:B------:R-:W-:Y:S02]  /*1c160*/  IMAD.MOV.U32 R13, RZ, RZ, R7 ;  /* 0x000000ffff0d7224 */ /* 0x000fe400078e0007 */
[----:B------:R-:W-:-:S07]  /*1c170*/  IMAD.MOV.U32 R6, RZ, RZ, R14 ;  /* 0x000000ffff067224 */ /* 0x000fce00078e000e */
[----:B------:R-:W-:Y:S05]  /*1c180*/  WARPSYNC.COLLECTIVE R15, `(.L_x_3011) ;  /* 0x000000000f087348 */ /* 0x000fea0003c00000 */
[----:B------:R0:W1:Y:S02]  /*1c190*/  SHFL.IDX P6, R14, R13, R12, R11 ;  /* 0x0000000c0d0e7389 */ /* 0x00006400000c000b */
[----:B01----:R-:W-:Y:S01]  /*1c1a0*/  ENDCOLLECTIVE ;  /* 0x000000000000791b */ /* 0x003fe20003800000 */
.L_x_3011:
        /* <DEDUP_REMOVED lines=12> */
.L_x_3012:
[----:B------:R0:W-:Y:S01]  /*1c270*/  @!P2 ST.E.128 desc[UR40][R4.64], RZ ;  /* 0x000000ff0400a985 */ /* 0x0001e2000c101d28 */
[----:B------:R-:W-:Y:S01]  /*1c280*/  IMAD.MOV.U32 R13, RZ, RZ, R7 ;  /* 0x000000ffff0d7224 */ /* 0x000fe200078e0007 */
[----:B------:R-:W-:-:S07]  /*1c290*/  MOV R0, R14 ;  /* 0x0000000e00007202 */ /* 0x000fce0000000f00 */
[----:B0-----:R-:W-:Y:S05]  /*1c2a0*/  WARPSYNC.COLLECTIVE R15, `(.L_x_3013) ;  /* 0x000000000f087348 */ /* 0x001fea0003c00000 */
[----:B------:R1:W2:Y:S02]  /*1c2b0*/  SHFL.IDX P6, R14, R13, R12, R11 ;  /* 0x0000000c0d0e7389 */ /* 0x0002a400000c000b */
[----:B012---:R-:W-:Y:S01]  /*1c2c0*/  ENDCOLLECTIVE ;  /* 0x000000000000791b */ /* 0x007fe20003800000 */
.L_x_3013:
[----:B------:R-:W-:Y:S05]  /*1c2d0*/  BRA `(.L_x_3014) ;  /* 0xffffff6400e47947 */ /* 0x000fea000383ffff */
.L_x_2834:
[----:B------:R-:W2:Y:S01]  /*1c2e0*/  S2R R7, SR_TID.X ;  /* 0x0000000000077919 */ /* 0x000ea20000002100 */
[----:B------:R-:W-:Y:S01]  /*1c2f0*/  BSSY B1, `(.L_x_3015) ;  /* 0x000000a000017945 */ /* 0x000fe20003800000 */
[----:B------:R-:W-:Y:S01]  /*1c300*/  IMAD.MOV.U32 R12, RZ, RZ, RZ ;  /* 0x000000ffff0c7224 */ /* 0x000fe200078e00ff */
[----:B------:R-:W-:Y:S01]  /*1c310*/  MOV R15, 0xffffffff ;  /* 0xffffffff000f7802 */ /* 0x000fe20000000f00 */
[----:B------:R-:W-:Y:S01]  /*1c320*/  IMAD.MOV.U32 R11, RZ, RZ, 0x1f ;  /* 0x0000001fff0b7424 */ /* 0x000fe200078e00ff */
[----:B--2---:R-:W-:-:S04]  /*1c330*/  SHF.R.U32.HI R7, RZ, 0x5, R7 ;  /* 0x00000005ff077819 */ /* 0x004fc80000011607 */
[----:B------:R-:W-:-:S05]  /*1c340*/  LOP3.LUT R7, R7, 0x3, RZ, 0xc0, !PT ;  /* 0x0000000307077812 */ /* 0x000fca00078ec0ff */
[----:B------:R-:W-:-:S07]  /*1c350*/  IMAD.MOV.U32 R13, RZ, RZ, R7 ;  /* 0x000000ffff0d7224 */ /* 0x000fce00078e0007 */
[----:B01----:R-:W-:Y:S05]  /*1c360*/  WARPSYNC.COLLECTIVE R15, `(.L_x_3016) ;  /* 0x000000000f087348 */ /* 0x003fea0003c00000 */
[----:B------:R2:W3:Y:S02]  /*1c370*/  SHFL.IDX P6, R14, R13, R12, R11 ;  /* 0x0000000c0d0e7389 */ /* 0x0004e400000c000b */
[----:B0123--:R-:W-:Y:S01]  /*1c380*/  ENDCOLLECTIVE ;  /* 0x000000000000791b */ /* 0x00ffe20003800000 */
.L_x_3016:
[----:B------:R-:W-:Y:S05]  /*1c390*/  BSYNC B1 ;  /* 0x0000000000017941 */ /* 0x000fea0003800000 */
.L_x_3015:
[----:B------:R-:W-:Y:S05]  /*1c3a0*/  BRA `(.L_x_3017) ;  /* 0xffffff8000c87947 */ /* 0x000fea000383ffff */
.L_x_2836:
[----:B------:R-:W-:Y:S01]  /*1c3b0*/  BSSY B1, `(.L_x_3018) ;  /* 0x0000006000017945 */ /* 0x000fe20003800000 */
[----:B------:R-:W-:-:S07]  /*1c3c0*/  IMAD.MOV.U32 R15, RZ, RZ, -0x1 ;  /* 0xffffffffff0f7424 */ /* 0x000fce00078e00ff */
[----:B012---:R-:W-:Y:S05]  /*1c3d0*/  WARPSYNC.COLLECTIVE R15, `(.L_x_3019) ;  /* 0x000000000f0c7348 */ /* 0x007fea0003c00000 */
[----:B------:R-:W-:Y:S02]  /*1c3e0*/  ELECT P6, UR62, PT ;  /* 0x00000000003e782f */ /* 0x000fe400038c0000 */
[----:B------:R-:W-:Y:S01]  /*1c3f0*/  MOV R14, UR62 ;  /* 0x0000003e000e7c02 */ /* 0x000fe20008000f00 */
[----:B012---:R-:W-:Y:S10]  /*1c400*/  ENDCOLLECTIVE ;  /* 0x000000000000791b */ /* 0x007ff40003800000 */
.L_x_3019:
[----:B------:R-:W-:Y:S05]  /*1c410*/  BSYNC B1 ;  /* 0x0000000000017941 */ /* 0x000fea0003800000 */
.L_x_3018:
[----:B------:R-:W-:Y:S05]  /*1c420*/  BRA `(.L_x_2835) ;  /* 0xffffff8000c07947 */ /* 0x000fea000383ffff */
.L_x_2838:
[----:B--2---:R2:W3:Y:S02]  /*1c430*/  SYNCS.PHASECHK.TRANS64.TRYWAIT P0, [R16+URZ+0x16820], R6 ;  /* 0x01682006100075a7 */ /* 0x0044e4000800017f */
[----:B---3--:R-:W-:Y:S05]  /*1c440*/  @!P0 NANOSLEEP.SYNCS 0x989680 ;  /* 0x009896800000895d */ /* 0x008fea0003900000 */
[----:B------:R-:W3:Y:S02]  /*1c450*/  @!P0 SYNCS.PHASECHK.TRANS64 P0, [R16+URZ+0x16820], R6 ;  /* 0x01682006100085a7 */ /* 0x000ee4000800007f */
[----:B---3--:R-:W-:Y:S05]  /*1c460*/  @!P0 BRA `(.L_x_2838) ;  /* 0xfffffffc00f08947 */ /* 0x008fea000383ffff */
[----:B------:R-:W-:Y:S05]  /*1c470*/  BRA `(.L_x_3020) ;  /* 0xffffff8000d07947 */ /* 0x000fea000383ffff */
.L_x_2842:
[----:B--2---:R2:W3:Y:S02]  /*1c480*/  SYNCS.PHASECHK.TRANS64.TRYWAIT P0, [R6+URZ+0x168a0], R7 ;  /* 0x0168a007060075a7 */ /* 0x0044e4000800017f */
[----:B---3--:R-:W-:Y:S05]  /*1c490*/  @!P0 NANOSLEEP.SYNCS 0x989680 ;  /* 0x009896800000895d */ /* 0x008fea0003900000 */
[----:B------:R-:W3:Y:S02]  /*1c4a0*/  @!P0 SYNCS.PHASECHK.TRANS64 P0, [R6+URZ+0x168a0], R7 ;  /* 0x0168a007060085a7 */ /* 0x000ee4000800007f */
[----:B---3--:R-:W-:Y:S05]  /*1c4b0*/  @!P0 BRA `(.L_x_2842) ;  /* 0xfffffffc00f08947 */ /* 0x008fea000383ffff */
[----:B------:R-:W-:Y:S05]  /*1c4c0*/  BRA `(.L_x_3021) ;  /* 0xffffff8000ec7947 */ /* 0x000fea000383ffff */
.L_x_2847:
[----:B0-----:R0:W1:Y:S02]  /*1c4d0*/  SYNCS.PHASECHK.TRANS64.TRYWAIT P0, [R6+URZ+0x168c0], R7 ;  /* 0x0168c007060075a7 */ /* 0x001064000800017f */
[----:B-1----:R-:W-:Y:S05]  /*1c4e0*/  @!P0 NANOSLEEP.SYNCS 0x989680 ;  /* 0x009896800000895d */ /* 0x002fea0003900000 */
[----:B------:R-:W1:Y:S02]  /*1c4f0*/  @!P0 SYNCS.PHASECHK.TRANS64 P0, [R6+URZ+0x168c0], R7 ;  /* 0x0168c007060085a7 */ /* 0x000e64000800007f */
[----:B-1----:R-:W-:Y:S05]  /*1c500*/  @!P0 BRA `(.L_x_2847) ;  /* 0xfffffffc00f08947 */ /* 0x002fea000383ffff */
[----:B------:R-:W-:Y:S05]  /*1c510*/  BRA `(.L_x_3022) ;  /* 0xffffff84006c7947 */ /* 0x000fea000383ffff */
.L_x_2854:
[----:B0-----:R0:W3:Y:S02]  /*1c520*/  SYNCS.PHASECHK.TRANS64.TRYWAIT P1, [R6+URZ+0x168a0], R7 ;  /* 0x0168a007060075a7 */ /* 0x0010e4000802017f */
[----:B---3--:R-:W-:Y:S05]  /*1c530*/  @!P1 NANOSLEEP.SYNCS 0x989680 ;  /* 0x009896800000995d */ /* 0x008fea0003900000 */
[----:B------:R-:W3:Y:S02]  /*1c540*/  @!P1 SYNCS.PHASECHK.TRANS64 P1, [R6+URZ+0x168a0], R7 ;  /* 0x0168a007060095a7 */ /* 0x000ee4000802007f */
[----:B---3--:R-:W-:Y:S05]  /*1c550*/  @!P1 BRA `(.L_x_2854) ;  /* 0xfffffffc00f09947 */ /* 0x008fea000383ffff */
[----:B------:R-:W-:Y:S05]  /*1c560*/  BRA `(.L_x_3023) ;  /* 0xffffff8800387947 */ /* 0x000fea000383ffff */
.L_x_2859:
[----:B-1----:R1:W2:Y:S02]  /*1c570*/  SYNCS.PHASECHK.TRANS64.TRYWAIT P1, [R6+URZ+0x168c0], R7 ;  /* 0x0168c007060075a7 */ /* 0x0022a4000802017f */
[----:B--2---:R-:W-:Y:S05]  /*1c580*/  @!P1 NANOSLEEP.SYNCS 0x989680 ;  /* 0x009896800000995d */ /* 0x004fea0003900000 */
[----:B------:R-:W2:Y:S02]  /*1c590*/  @!P1 SYNCS.PHASECHK.TRANS64 P1, [R6+URZ+0x168c0], R7 ;  /* 0x0168c007060095a7 */ /* 0x000ea4000802007f */
[----:B--2---:R-:W-:Y:S05]  /*1c5a0*/  @!P1 BRA `(.L_x_2859) ;  /* 0xfffffffc00f09947 */ /* 0x004fea000383ffff */
[----:B------:R-:W-:Y:S05]  /*1c5b0*/  BRA `(.L_x_3024) ;  /* 0xffffff8800b07947 */ /* 0x000fea000383ffff */
.L_x_2874:
        /* <DEDUP_REMOVED lines=11> */
.L_x_3026:
[----:B------:R-:W-:Y:S05]  /*1c670*/  BSYNC B0 ;  /* 0x0000000000007941 */ /* 0x000fea0003800000 */
.L_x_3025:
[----:B------:R-:W-:Y:S05]  /*1c680*/  BRA `(.L_x_3027) ;  /* 0xffffff9400f47947 */ /* 0x000fea000383ffff */
.L_x_2877:
[----:B0-----:R0:W1:Y:S02]  /*1c690*/  SYNCS.PHASECHK.TRANS64.TRYWAIT P0, [R3+URZ+0x16840], R4 ;  /* 0x01684004030075a7 */ /* 0x001064000800017f */
[----:B-1----:R-:W-:Y:S05]  /*1c6a0*/  @!P0 NANOSLEEP.SYNCS 0x989680 ;  /* 0x009896800000895d */ /* 0x002fea0003900000 */
[----:B------:R-:W1:Y:S02]  /*1c6b0*/  @!P0 SYNCS.PHASECHK.TRANS64 P0, [R3+URZ+0x16840], R4 ;  /* 0x01684004030085a7 */ /* 0x000e64000800007f */
[----:B-1----:R-:W-:Y:S05]  /*1c6c0*/  @!P0 BRA `(.L_x_2877) ;  /* 0xfffffffc00f08947 */ /* 0x002fea000383ffff */
[----:B------:R-:W-:Y:S05]  /*1c6d0*/  BRA `(.L_x_3028) ;  /* 0xffffff9800447947 */ /* 0x000fea000383ffff */
.L_x_2878:
        /* <DEDUP_REMOVED lines=8> */
.L_x_3030:
[----:B------:R-:W-:Y:S05]  /*1c760*/  BSYNC B0 ;  /* 0x0000000000007941 */ /* 0x000fea0003800000 */
.L_x_3029:
[----:B------:R-:W-:Y:S01]  /*1c770*/  IMAD.MOV.U32 R13, RZ, RZ, R0 ;  /* 0x000000ffff0d7224 */ /* 0x000fe200078e0000 */
[----:B------:R-:W-:Y:S01]  /*1c780*/  MOV R12, RZ ;  /* 0x000000ff000c7202 */ /* 0x000fe20000000f00 */
[----:B------:R-:W-:Y:S02]  /*1c790*/  IMAD.MOV.U32 R11, RZ, RZ, 0x181f ;  /* 0x0000181fff0b7424 */ /* 0x000fe400078e00ff */
[----:B------:R-:W-:Y:S02]  /*1c7a0*/  IMAD.MOV.U32 R15, RZ, RZ, -0x1 ;  /* 0xffffffffff0f7424 */ /* 0x000fe400078e00ff */
[----:B------:R-:W-:Y:S02]  /*1c7b0*/  IMAD.MOV.U32 R6, RZ, RZ, R14 ;  /* 0x000000ffff067224 */ /* 0x000fe400078e000e */
[----:B------:R-:W-:-:S07]  /*1c7c0*/  @P0 IMAD R8, R5, 0x2, R16 ;  /* 0x0000000205080824 */ /* 0x000fce00078e0210 */
[----:B------:R-:W-:Y:S05]  /*1c7d0*/  WARPSYNC.COLLECTIVE R15, `(.L_x_3031) ;  /* 0x000000000f087348 */ /* 0x000fea0003c00000 */
[----:B------:R0:W1:Y:S02]  /*1c7e0*/  SHFL.IDX P6, R14, R13, R12, R11 ;  /* 0x0000000c0d0e7389 */ /* 0x00006400000c000b */
[----:B01----:R-:W-:Y:S01]  /*1c7f0*/  ENDCOLLECTIVE ;  /* 0x000000000000791b */ /* 0x003fe20003800000 */
.L_x_3031:
[----:B------:R-:W-:Y:S01]  /*1c800*/  MOV R13, R2 ;  /* 0x00000002000d7202 */ /* 0x000fe20000000f00 */
[----:B------:R-:W-:Y:S02]  /*1c810*/  IMAD.MOV.U32 R12, RZ, RZ, 0x1 ;  /* 0x00000001ff0c7424 */ /* 0x000fe400078e00ff */
[----:B------:R-:W-:-:S07]  /*1c820*/  IMAD.MOV.U32 R7, RZ, RZ, R14 ;  /* 0x000000ffff077224 */ /* 0x000fce00078e000e */
[----:B------:R-:W-:Y:S05]  /*1c830*/  WARPSYNC.COLLECTIVE R15, `(.L_x_3032) ;  /* 0x000000000f087348 */ /* 0x000fea0003c00000 */
[----:B------:R0:W1:Y:S02]  /*1c840*/  SHFL.IDX P6, R14, R13, R12, R11 ;  /* 0x0000000c0d0e7389 */ /* 0x00006400000c000b */
[----:B01----:R-:W-:Y:S01]  /*1c850*/  ENDCOLLECTIVE ;  /* 0x000000000000791b */ /* 0x003fe20003800000 */
.L_x_3032:
        /* <DEDUP_REMOVED lines=15> */
.L_x_3033:
[----:B------:R-:W-:Y:S01]  /*1c950*/  @P0 LEA R8, R5, R16, 0x1 ;  /* 0x0000001005080211 */ /* 0x000fe200078e08ff */
[----:B------:R-:W-:Y:S02]  /*1c960*/  IMAD.MOV.U32 R13, RZ, RZ, R2 ;  /* 0x000000ffff0d7224 */ /* 0x000fe400078e0002 */
[----:B------:R-:W-:Y:S02]  /*1c970*/  IMAD.MOV.U32 R12, RZ, RZ, 0x2 ;  /* 0x00000002ff0c7424 */ /* 0x000fe400078e00ff */
[----:B------:R-:W-:-:S07]  /*1c980*/  IMAD.MOV.U32 R7, RZ, RZ, R14 ;  /* 0x000000ffff077224 */ /* 0x000fce00078e000e */
[----:B------:R-:W-:Y:S05]  /*1c990*/  WARPSYNC.COLLECTIVE R15, `(.L_x_3034) ;  /* 0x000000000f087348 */ /* 0x000fea0003c00000 */
[----:B------:R0:W1:Y:S02]  /*1c9a0*/  SHFL.IDX P6, R14, R13, R12, R11 ;  /* 0x0000000c0d0e7389 */ /* 0x00006400000c000b */
[----:B01----:R-:W-:Y:S01]  /*1c9b0*/  ENDCOLLECTIVE ;  /* 0x000000000000791b */ /* 0x003fe20003800000 */
.L_x_3034:
        /* <DEDUP_REMOVED lines=15> */
.L_x_3035:
[----:B------:R-:W-:Y:S02]  /*1cab0*/  @P0 IMAD R8, R5, 0x2, R16 ;  /* 0x0000000205080824 */ /* 0x000fe400078e0210 */
[----:B------:R-:W-:Y:S02]  /*1cac0*/  IMAD.MOV.U32 R13, RZ, RZ, R2 ;  /* 0x000000ffff0d7224 */ /* 0x000fe400078e0002 */
[----:B------:R-:W-:Y:S02]  /*1cad0*/  IMAD.MOV.U32 R12, RZ, RZ, 0x3 ;  /* 0x00000003ff0c7424 */ /* 0x000fe400078e00ff */
[----:B------:R-:W-:-:S07]  /*1cae0*/  IMAD.MOV.U32 R7, RZ, RZ, R14 ;  /* 0x000000ffff077224 */ /* 0x000fce00078e000e */
[----:B------:R-:W-:Y:S05]  /*1caf0*/  WARPSYNC.COLLECTIVE R15, `(.L_x_3036) ;  /* 0x000000000f087348 */ /* 0x000fea0003c00000 */
[----:B------:R0:W1:Y:S02]  /*1cb00*/  SHFL.IDX P6, R14, R13, R12, R11 ;  /* 0x0000000c0d0e7389 */ /* 0x00006400000c000b */
[----:B01----:R-:W-:Y:S01]  /*1cb10*/  ENDCOLLECTIVE ;  /* 0x000000000000791b */ /* 0x003fe20003800000 */
.L_x_3036:
        /* <DEDUP_REMOVED lines=15> */
.L_x_3037:
[----:B------:R-:W-:Y:S02]  /*1cc10*/  @P0 IMAD R8, R5, 0x2, R16 ;  /* 0x0000000205080824 */ /* 0x000fe400078e0210 */
[----:B------:R-:W-:Y:S02]  /*1cc20*/  IMAD.MOV.U32 R13, RZ, RZ, R2 ;  /* 0x000000ffff0d7224 */ /* 0x000fe400078e0002 */
[----:B------:R-:W-:Y:S01]  /*1cc30*/  IMAD.MOV.U32 R12, RZ, RZ, 0x4 ;  /* 0x00000004ff0c7424 */ /* 0x000fe200078e00ff */
[----:B------:R-:W-:-:S07]  /*1cc40*/  MOV R7, R14 ;  /* 0x0000000e00077202 */ /* 0x000fce0000000f00 */
[----:B------:R-:W-:Y:S05]  /*1cc50*/  WARPSYNC.COLLECTIVE R15, `(.L_x_3038) ;  /* 0x000000000f087348 */ /* 0x000fea0003c00000 */
[----:B------:R0:W1:Y:S02]  /*1cc60*/  SHFL.IDX P6, R14, R13, R12, R11 ;  /* 0x0000000c0d0e7389 */ /* 0x00006400000c000b */
[----:B01----:R-:W-:Y:S01]  /*1cc70*/  ENDCOLLECTIVE ;  /* 0x000000000000791b */ /* 0x003fe20003800000 */
.L_x_3038:
        /* <DEDUP_REMOVED lines=15> */
.L_x_3039:
[----:B------:R-:W-:Y:S02]  /*1cd70*/  @P0 IMAD R8, R5, 0x2, R16 ;  /* 0x0000000205080824 */ /* 0x000fe400078e0210 */
[----:B------:R-:W-:Y:S02]  /*1cd80*/  IMAD.MOV.U32 R13, RZ, RZ, R2 ;  /* 0x000000ffff0d7224 */ /* 0x000fe400078e0002 */
[----:B------:R-:W-:Y:S02]  /*1cd90*/  IMAD.MOV.U32 R12, RZ, RZ, 0x5 ;  /* 0x00000005ff0c7424 */ /* 0x000fe400078e00ff */
[----:B------:R-:W-:-:S07]  /*1cda0*/  IMAD.MOV.U32 R7, RZ, RZ, R14 ;  /* 0x000000ffff077224 */ /* 0x000fce00078e000e */
[----:B------:R-:W-:Y:S05]  /*1cdb0*/  WARPSYNC.COLLECTIVE R15, `(.L_x_3040) ;  /* 0x000000000f087348 */ /* 0x000fea0003c00000 */
[----:B------:R0:W1:Y:S02]  /*1cdc0*/  SHFL.IDX P6, R14, R13, R12, R11 ;  /* 0x0000000c0d0e7389 */ /* 0x00006400000c000b */
[----:B01----:R-:W-:Y:S01]  /*1cdd0*/  ENDCOLLECTIVE ;  /* 0x000000000000791b */ /* 0x003fe20003800000 */
.L_x_3040:
        /* <DEDUP_REMOVED lines=15> */
.L_x_3041:
[----:B------:R-:W-:Y:S02]  /*1ced0*/  @P0 IMAD R8, R5, 0x2, R16 ;  /* 0x0000000205080824 */ /* 0x000fe400078e0210 */
[----:B------:R-:W-:Y:S01]  /*1cee0*/  IMAD.MOV.U32 R13, RZ, RZ, R2 ;  /* 0x000000ffff0d7224 */ /* 0x000fe200078e0002 */
[----:B------:R-:W-:Y:S01]  /*1cef0*/  MOV R12, 0x6 ;  /* 0x00000006000c7802 */ /* 0x000fe20000000f00 */
[----:B------:R-:W-:-:S07]  /*1cf00*/  IMAD.MOV.U32 R7, RZ, RZ, R14 ;  /* 0x000000ffff077224 */ /* 0x000fce00078e000e */
[----:B------:R-:W-:Y:S05]  /*1cf10*/  WARPSYNC.COLLECTIVE R15, `(.L_x_3042) ;  /* 0x000000000f087348 */ /* 0x000fea0003c00000 */
[----:B------:R0:W1:Y:S02]  /*1cf20*/  SHFL.IDX P6, R14, R13, R12, R11 ;  /* 0x0000000c0d0e7389 */ /* 0x00006400000c000b */
[----:B01----:R-:W-:Y:S01]  /*1cf30*/  ENDCOLLECTIVE ;  /* 0x000000000000791b */ /* 0x003fe20003800000 */
.L_x_3042:
        /* <DEDUP_REMOVED lines=15> */
.L_x_3043:
[----:B------:R-:W-:Y:S01]  /*1d030*/  @P0 IMAD R8, R5, 0x2, R16 ;  /* 0x0000000205080824 */ /* 0x000fe200078e0210 */
[----:B------:R-:W-:Y:S01]  /*1d040*/  MOV R13, R2 ;  /* 0x00000002000d7202 */ /* 0x000fe20000000f00 */
[----:B------:R-:W-:Y:S02]  /*1d050*/  IMAD.MOV.U32 R12, RZ, RZ, 0x7 ;  /* 0x00000007ff0c7424 */ /* 0x000fe400078e00ff */
[----:B------:R-:W-:-:S07]  /*1d060*/  IMAD.MOV.U32 R7, RZ, RZ, R14 ;  /* 0x000000ffff077224 */ /* 0x000fce00078e000e */
[----:B------:R-:W-:Y:S05]  /*1d070*/  WARPSYNC.COLLECTIVE R15, `(.L_x_3044) ;  /* 0x000000000f087348 */ /* 0x000fea0003c00000 */
[----:B------:R0:W1:Y:S02]  /*1d080*/  SHFL.IDX P6, R14, R13, R12, R11 ;  /* 0x0000000c0d0e7389 */ /* 0x00006400000c000b */
[----:B01----:R-:W-:Y:S01]  /*1d090*/  ENDCOLLECTIVE ;  /* 0x000000000000791b */ /* 0x003fe20003800000 */
.L_x_3044:
        /* <DEDUP_REMOVED lines=10> */
.L_x_3045:
[----:B------:R-:W-:Y:S01]  /*1d140*/  @!PT LDS RZ, [RZ] ;  /* 0x00000000fffff984 */ /* 0x000fe20000000800 */
[----:B------:R-:W-:Y:S01]  /*1d150*/  @!PT LDS RZ, [RZ] ;  /* 0x00000000fffff984 */ /* 0x000fe20000000800 */
[----:B------:R-:W-:Y:S01]  /*1d160*/  @!PT LDS RZ, [RZ] ;  /* 0x00000000fffff984 */ /* 0x000fe20000000800 */
[----:B------:R1:W-:Y:S01]  /*1d170*/  @P0 LDGSTS.E.BYPASS.LTC128B.128 [R8+0x11400], desc[UR40][R6.64], !P2 ;  /* 0x1140000006080fae */ /* 0x0003e2000d101d68 */
[----:B------:R-:W-:Y:S01]  /*1d180*/  IMAD.MOV.U32 R0, RZ, RZ, R14 ;  /* 0x000000ffff007224 */ /* 0x000fe200078e000e */
[----:B------:R-:W-:Y:S06]  /*1d190*/  BRA `(.L_x_3046) ;  /* 0xffffff94004c7947 */ /* 0x000fec000383ffff */
.L_x_2883:
[----:B------:R-:W2:Y:S01]  /*1d1a0*/  LDL.LU R11, [R1+0x38] ;  /* 0x00003800010b7983 */ /* 0x000ea20000300800 */
[----:B------:R-:W-:Y:S01]  /*1d1b0*/  IMAD.MOV.U32 R13, RZ, RZ, R0 ;  /* 0x000000ffff0d7224 */ /* 0x000fe200078e0000 */
[----:B------:R-:W-:Y:S01]  /*1d1c0*/  MOV R12, RZ ;  /* 0x000000ff000c7202 */ /* 0x000fe20000000f00 */
[----:B------:R-:W-:Y:S02]  /*1d1d0*/  IMAD.MOV.U32 R15, RZ, RZ, -0x1 ;  /* 0xffffffffff0f7424 */ /* 0x000fe400078e00ff */
[----:B------:R-:W-:-:S04]  /*1d1e0*/  IMAD R25, R25, 0xc0, R9 ;  /* 0x000000c019197824 */ /* 0x000fc800078e0209 */
[----:B------:R-:W-:Y:S02]  /*1d1f0*/  VIADD R8, R25, 0x10 ;  /* 0x0000001019087836 */ /* 0x000fe40000000000 */
[----:B--2---:R-:W-:Y:S02]  /*1d200*/  IMAD R3, R11, R10, RZ ;  /* 0x0000000a0b037224 */ /* 0x004fe400078e02ff */
[----:B------:R-:W-:-:S03]  /*1d210*/  IMAD.MOV.U32 R11, RZ, RZ, 0x181f ;  /* 0x0000181fff0b7424 */ /* 0x000fc600078e00ff */
[----:B------:R-:W-:-:S13]  /*1d220*/  ISETP.GE.AND P1, PT, R25, R3, PT ;  /* 0x000000031900720c */ /* 0x000fda0003f26270 */
[----:B-----5:R-:W-:Y:S05]  /*1d230*/  WARPSYNC.COLLECTIVE R15, `(.L_x_3047) ;  /* 0x000000000f087348 */ /* 0x020fea0003c00000 */
[----:B------:R0:W1:Y:S02]  /*1d240*/  SHFL.IDX P6, R14, R13, R12, R11 ;  /* 0x0000000c0d0e7389 */ /* 0x00006400000c000b */
[----:B01---5:R-:W-:Y:S01]  /*1d250*/  ENDCOLLECTIVE ;  /* 0x000000000000791b */ /* 0x023fe20003800000 */
.L_x_3047:
[----:B------:R-:W-:Y:S02]  /*1d260*/  IMAD.MOV.U32 R13, RZ, RZ, R2 ;  /* 0x000000ffff0d7224 */ /* 0x000fe400078e0002 */
[----:B------:R-:W-:-:S07]  /*1d270*/  IMAD.MOV.U32 R7, RZ, RZ, R14 ;  /* 0x000000ffff077224 */ /* 0x000fce00078e000e */
[----:B------:R-:W-:Y:S05]  /*1d280*/  WARPSYNC.COLLECTIVE R15, `(.L_x_3048) ;  /* 0x000000000f087348 */ /* 0x000fea0003c00000 */
[----:B------:R0:W1:Y:S02]  /*1d290*/  SHFL.IDX P6, R14, R13, R12, R11 ;  /* 0x0000000c0d0e7389 */ /* 0x00006400000c000b */
[----:B01----:R-:W-:Y:S01]  /*1d2a0*/  ENDCOLLECTIVE ;  /* 0x000000000000791b */ /* 0x003fe20003800000 */
.L_x_3048:
[----:B------:R-:W-:Y:S02]  /*1d2b0*/  IMAD.MOV.U32 R13, RZ, RZ, R0 ;  /* 0x000000ffff0d7224 */ /* 0x000fe400078e0000 */
[----:B------:R-:W-:Y:S02]  /*1d2c0*/  IMAD.MOV.U32 R12, RZ, RZ, 0x1 ;  /* 0x00000001ff0c7424 */ /* 0x000fe400078e00ff */
[----:B------:R-:W-:-:S07]  /*1d2d0*/  IMAD.MOV.U32 R6, RZ, RZ, R14 ;  /* 0x000000ffff067224 */ /* 0x000fce00078e000e */
[----:B------:R-:W-:Y:S05]  /*1d2e0*/  WARPSYNC.COLLECTIVE R15, `(.L_x_3049) ;  /* 0x000000000f087348 */ /* 0x000fea0003c00000 */
[----:B------:R0:W1:Y:S02]  /*1d2f0*/  SHFL.IDX P6, R14, R13, R12, R11 ;  /* 0x0000000c0d0e7389 */ /* 0x00006400000c000b */
[----:B01----:R-:W-:Y:S01]  /*1d300*/  ENDCOLLECTIVE ;  /* 0x000000000000791b */ /* 0x003fe20003800000 */
.L_x_3049:
[----:B------:R-:W-:-:S04]  /*1d310*/  @!P1 LEA R6, P2, R21, R6, 0x1 ;  /* 0x0000000615069211 */ /* 0x000fc800078408ff */
[----:B------:R-:W-:-:S05]  /*1d320*/  @!P1 IADD3.X R7, RZ, R7, RZ, P2, !PT ;  /* 0x00000007ff079210 */ /* 0x000fca00017fe4ff */
[----:B------:R-:W-:Y:S01]  /*1d330*/  @!PT LDS RZ, [RZ] ;  /* 0x00000000fffff984 */ /* 0x000fe20000000800 */
[----:B------:R-:W-:Y:S01]  /*1d340*/  @!PT LDS RZ, [RZ] ;  /* 0x00000000fffff984 */ /* 0x000fe20000000800 */
[----:B------:R-:W-:Y:S01]  /*1d350*/  @!PT LDS RZ, [RZ] ;  /* 0x00000000fffff984 */ /* 0x000fe20000000800 */
[----:B------:R0:W-:Y:S01]  /*1d360*/  @!P1 LDGSTS.E.BYPASS.LTC128B.128 [R20+0x8400], desc[UR40][R6.64], !P0 ;  /* 0x0840000006149fae */ /* 0x0001e2000c101d68 */
[----:B------:R-:W-:Y:S01]  /*1d370*/  ISETP.GE.AND P1, PT, R8, R3, PT ;  /* 0x000000030800720c */ /* 0x000fe20003f26270 */
[----:B------:R-:W-:Y:S02]  /*1d380*/  IMAD.MOV.U32 R13, RZ, RZ, R2 ;  /* 0x000000ffff0d7224 */ /* 0x000fe400078e0002 */
[----:B0-----:R-:W-:-:S10]  /*1d390*/  IMAD.MOV.U32 R6, RZ, RZ, R14 ;  /* 0x000000ffff067224 */ /* 0x001fd400078e000e */
[----:B------:R-:W-:Y:S05]  /*1d3a0*/  WARPSYNC.COLLECTIVE R15, `(.L_x_3050) ;  /* 0x000000000f087348 */ /* 0x000fea0003c00000 */
[----:B------:R0:W1:Y:S02]  /*1d3b0*/  SHFL.IDX P6, R14, R13, R12, R11 ;  /* 0x0000000c0d0e7389 */ /* 0x00006400000c000b */
[----:B01----:R-:W-:Y:S01]  /*1d3c0*/  ENDCOLLECTIVE ;  /* 0x000000000000791b */ /* 0x003fe20003800000 */
.L_x_3050:
[----:B------:R-:W-:Y:S02]  /*1d3d0*/  IMAD.MOV.U32 R13, RZ, RZ, R0 ;  /* 0x000000ffff0d7224 */ /* 0x000fe400078e0000 */
[----:B------:R-:W-:Y:S01]  /*1d3e0*/  IMAD.MOV.U32 R12, RZ, RZ, 0x2 ;  /* 0x00000002ff0c7424 */ /* 0x000fe200078e00ff */
[----:B------:R-:W-:-:S07]  /*1d3f0*/  MOV R7, R14 ;  /* 0x0000000e00077202 */ /* 0x000fce0000000f00 */
[----:B------:R-:W-:Y:S05]  /*1d400*/  WARPSYNC.COLLECTIVE R15, `(.L_x_3051) ;  /* 0x000000000f087348 */ /* 0x000fea0003c00000 */
[----:B------:R0:W1:Y:S02]  /*1d410*/  SHFL.IDX P6, R14, R13, R12, R11 ;  /* 0x0000000c0d0e7389 */ /* 0x00006400000c000b */
[----:B01----:R-:W-:Y:S01]  /*1d420*/  ENDCOLLECTIVE ;  /* 0x000000000000791b */ /* 0x003fe20003800000 */
.L_x_3051:
        /* <DEDUP_REMOVED lines=16> */
.L_x_3052:
[----:B------:R-:W-:Y:S02]  /*1d530*/  IMAD.MOV.U32 R13, RZ, RZ, R0 ;  /* 0x000000ffff0d7224 */ /* 0x000fe400078e0000 */
[----:B------:R-:W-:Y:S02]  /*1d540*/  IMAD.MOV.U32 R12, RZ, RZ, 0x3 ;  /* 0x00000003ff0c7424 */ /* 0x000fe400078e00ff */
[----:B------:R-:W-:-:S07]  /*1d550*/  IMAD.MOV.U32 R7, RZ, RZ, R14 ;  /* 0x000000ffff077224 */ /* 0x000fce00078e000e */
[----:B------:R-:W-:Y:S05]  /*1d560*/  WARPSYNC.COLLECTIVE R15, `(.L_x_3053) ;  /* 0x000000000f087348 */ /* 0x000fea0003c00000 */
[----:B------:R0:W1:Y:S02]  /*1d570*/  SHFL.IDX P6, R14, R13, R12, R11 ;  /* 0x0000000c0d0e7389 */ /* 0x00006400000c000b */
[----:B01----:R-:W-:Y:S01]  /*1d580*/  ENDCOLLECTIVE ;  /* 0x000000000000791b */ /* 0x003fe20003800000 */
.L_x_3053:
        /* <DEDUP_REMOVED lines=16> */
.L_x_3054:
[----:B------:R-:W-:Y:S01]  /*1d690*/  IMAD.MOV.U32 R13, RZ, RZ, R0 ;  /* 0x000000ffff0d7224 */ /* 0x000fe200078e0000 */
[----:B------:R-:W-:Y:S01]  /*1d6a0*/  MOV R12, 0x4 ;  /* 0x00000004000c7802 */ /* 0x000fe20000000f00 */
[----:B------:R-:W-:-:S07]  /*1d6b0*/  IMAD.MOV.U32 R7, RZ, RZ, R14 ;  /* 0x000000ffff077224 */ /* 0x000fce00078e000e */
[----:B------:R-:W-:Y:S05]  /*1d6c0*/  WARPSYNC.COLLECTIVE R15, `(.L_x_3055) ;  /* 0x000000000f087348 */ /* 0x000fea0003c00000 */
[----:B------:R0:W1:Y:S02]  /*1d6d0*/  SHFL.IDX P6, R14, R13, R12, R11 ;  /* 0x0000000c0d0e7389 */ /* 0x00006400000c000b */
[----:B01----:R-:W-:Y:S01]  /*1d6e0*/  ENDCOLLECTIVE ;  /* 0x000000000000791b */ /* 0x003fe20003800000 */
.L_x_3055:
        /* <DEDUP_REMOVED lines=16> */
.L_x_3056:
[----:B------:R-:W-:Y:S01]  /*1d7f0*/  MOV R13, R0 ;  /* 0x00000000000d7202 */ /* 0x000fe20000000f00 */
[----:B------:R-:W-:Y:S02]  /*1d800*/  IMAD.MOV.U32 R12, RZ, RZ, 0x5 ;  /* 0x00000005ff0c7424 */ /* 0x000fe400078e00ff */
[----:B------:R-:W-:-:S07]  /*1d810*/  IMAD.MOV.U32 R7, RZ, RZ, R14 ;  /* 0x000000ffff077224 */ /* 0x000fce00078e000e */
[----:B------:R-:W-:Y:S05]  /*1d820*/  WARPSYNC.COLLECTIVE R15, `(.L_x_3057) ;  /* 0x000000000f087348 */ /* 0x000fea0003c00000 */
[----:B------:R0:W1:Y:S02]  /*1d830*/  SHFL.IDX P6, R14, R13, R12, R11 ;  /* 0x0000000c0d0e7389 */ /* 0x00006400000c000b */
[----:B01----:R-:W-:Y:S01]  /*1d840*/  ENDCOLLECTIVE ;  /* 0x000000000000791b */ /* 0x003fe20003800000 */
.L_x_3057:
        /* <DEDUP_REMOVED lines=16> */
.L_x_3058:
[----:B------:R-:W-:Y:S02]  /*1d950*/  IMAD.MOV.U32 R13, RZ, RZ, R0 ;  /* 0x000000ffff0d7224 */ /* 0x000fe400078e0000 */
[----:B------:R-:W-:Y:S02]  /*1d960*/  IMAD.MOV.U32 R12, RZ, RZ, 0x6 ;  /* 0x00000006ff0c7424 */ /* 0x000fe400078e00ff */
[----:B------:R-:W-:-:S07]  /*1d970*/  IMAD.MOV.U32 R7, RZ, RZ, R14 ;  /* 0x000000ffff077224 */ /* 0x000fce00078e000e */
[----:B------:R-:W-:Y:S05]  /*1d980*/  WARPSYNC.COLLECTIVE R15, `(.L_x_3059) ;  /* 0x000000000f087348 */ /* 0x000fea0003c00000 */
[----:B------:R0:W1:Y:S02]  /*1d990*/  SHFL.IDX P6, R14, R13, R12, R11 ;  /* 0x0000000c0d0e7389 */ /* 0x00006400000c000b */
[----:B01----:R-:W-:Y:S01]  /*1d9a0*/  ENDCOLLECTIVE ;  /* 0x000000000000791b */ /* 0x003fe20003800000 */
.L_x_3059:
        /* <DEDUP_REMOVED lines=16> */
.L_x_3060:
[----:B------:R-:W-:Y:S02]  /*1dab0*/  IMAD.MOV.U32 R13, RZ, RZ, R0 ;  /* 0x000000ffff0d7224 */ /* 0x000fe400078e0000 */
[----:B------:R-:W-:Y:S02]  /*1dac0*/  IMAD.MOV.U32 R12, RZ, RZ, 0x7 ;  /* 0x00000007ff0c7424 */ /* 0x000fe400078e00ff */
[----:B------:R-:W-:-:S07]  /*1dad0*/  IMAD.MOV.U32 R7, RZ, RZ, R14 ;  /* 0x000000ffff077224 */ /* 0x000fce00078e000e */
[----:B------:R-:W-:Y:S05]  /*1dae0*/  WARPSYNC.COLLECTIVE R15, `(.L_x_3061) ;  /* 0x000000000f087348 */ /* 0x000fea0003c00000 */
[----:B------:R0:W1:Y:S02]  /*1daf0*/  SHFL.IDX P6, R14, R13, R12, R11 ;  /* 0x0000000c0d0e7389 */ /* 0x00006400000c000b */
[----:B01----:R-:W-:Y:S01]  /*1db00*/  ENDCOLLECTIVE ;  /* 0x000000000000791b */ /* 0x003fe20003800000 */
.L_x_3061:
[----:B------:R-:W-:-:S04]  /*1db10*/  @!P1 LEA R7, P2, R21, R7, 0x1 ;  /* 0x0000000715079211 */ /* 0x000fc800078408ff */
[----:B------:R-:W-:-:S04]  /*1db20*/  @!P1 IADD3.X R6, RZ, R6, RZ, P2, !PT ;  /* 0x00000006ff069210 */ /* 0x000fc800017fe4ff */
[----:B------:R-:W-:Y:S01]  /*1db30*/  @!P1 LOP3.LUT R7, R7, R6, RZ, 0x3c, !PT ;  /* 0x0000000607079212 */ /* 0x000fe200078e3cff */
[----:B------:R-:W-:-:S03]  /*1db40*/  IMAD.MOV.U32 R13, RZ, RZ, R2 ;  /* 0x000000ffff0d7224 */ /* 0x000fc600078e0002 */
[----:B------:R-:W-:Y:S02]  /*1db50*/  @!P1 LOP3.LUT R6, R7, R6, RZ, 0x3c, !PT ;  /* 0x0000000607069212 */ /* 0x000fe400078e3cff */
[----:B------:R-:W-:Y:S02]  /*1db60*/  IADD3 R2, R25, 0x70, RZ ;  /* 0x0000007019027810 */ /* 0x000fe40007ffe0ff */
        /* <DEDUP_REMOVED lines=10> */
.L_x_3062:
[----:B------:R-:W-:Y:S02]  /*1dc10*/  IMAD.MOV.U32 R13, RZ, RZ, R4 ;  /* 0x000000ffff0d7224 */ /* 0x000fe400078e0004 */
[----:B------:R-:W-:Y:S02]  /*1dc20*/  IMAD.MOV.U32 R12, RZ, RZ, RZ ;  /* 0x000000ffff0c7224 */ /* 0x000fe400078e00ff */
[----:B------:R-:W-:-:S07]  /*1dc30*/  IMAD.MOV.U32 R6, RZ, RZ, R14 ;  /* 0x000000ffff067224 */ /* 0x000fce00078e000e */
[----:B------:R-:W-:Y:S05]  /*1dc40*/  WARPSYNC.COLLECTIVE R15, `(.L_x_3063) ;  /* 0x000000000f087348 */ /* 0x000fea0003c00000 */
[----:B------:R0:W1:Y:S02]  /*1dc50*/  SHFL.IDX P6, R14, R13, R12, R11 ;  /* 0x0000000c0d0e7389 */ /* 0x00006400000c000b */
[----:B01----:R-:W-:Y:S01]  /*1dc60*/  ENDCOLLECTIVE ;  /* 0x000000000000791b */ /* 0x003fe20003800000 */
.L_x_3063:
[----:B------:R-:W-:-:S05]  /*1dc70*/  @!P1 LEA R6, P2, R21, R6, 0x1 ;  /* 0x0000000615069211 */ /* 0x000fca00078408ff */
[----:B------:R-:W-:-:S04]  /*1dc80*/  @!P1 IMAD.X R0, RZ, RZ, R0, P2 ;  /* 0x000000ffff009224 */ /* 0x000fc800010e0600 */
[----:B------:R-:W-:Y:S02]  /*1dc90*/  @!P1 IMAD.MOV.U32 R7, RZ, RZ, R0 ;  /* 0x000000ffff079224 */ /* 0x000fe400078e0000 */
[----:B------:R-:W-:Y:S02]  /*1dca0*/  IMAD.MOV.U32 R13, RZ, RZ, R5 ;  /* 0x000000ffff0d7224 */ /* 0x000fe400078e0005 */
[C---:B------:R-:W-:Y:S01]  /*1dcb0*/  VIADD R0, R25.reuse, 0x80 ;  /* 0x0000008019007836 */ /* 0x040fe20000000000 */
[----:B------:R-:W-:Y:S01]  /*1dcc0*/  @!PT LDS RZ, [RZ] ;  /* 0x00000000fffff984 */ /* 0x000fe20000000800 */
[----:B------:R-:W-:Y:S01]  /*1dcd0*/  @!PT LDS RZ, [RZ] ;  /* 0x00000000fffff984 */ /* 0x000fe20000000800 */
[----:B------:R-:W-:Y:S01]  /*1dce0*/  @!PT LDS RZ, [RZ] ;  /* 0x00000000fffff984 */ /* 0x000fe20000000800 */
[----:B------:R0:W-:Y:S04]  /*1dcf0*/  @!P1 LDGSTS.E.BYPASS.LTC128B.128 [R20+0xbc00], desc[UR40][R6.64], !P0 ;  /* 0x0bc0000006149fae */ /* 0x0001e8000c101d68 */
[----:B------:R-:W-:Y:S02]  /*1dd00*/  ISETP.GE.AND P1, PT, R0, R3, PT ;  /* 0x000000030000720c */ /* 0x000fe40003f26270 */
[----:B------:R-:W-:-:S02]  /*1dd10*/  IADD3 R0, R25, 0x90, RZ ;  /* 0x0000009019007810 */ /* 0x000fc40007ffe0ff */
[----:B------:R-:W-:-:S09]  /*1dd20*/  MOV R8, R14 ;  /* 0x0000000e00087202 */ /* 0x000fd20000000f00 */
[----:B0-----:R-:W-:Y:S05]  /*1dd30*/  WARPSYNC.COLLECTIVE R15, `(.L_x_3064) ;  /* 0x000000000f087348 */ /* 0x001fea0003c00000 */
[----:B------:R1:W2:Y:S02]  /*1dd40*/  SHFL.IDX P6, R14, R13, R12, R11 ;  /* 0x0000000c0d0e7389 */ /* 0x0002a400000c000b */
[----:B012---:R-:W-:Y:S01]  /*1dd50*/  ENDCOLLECTIVE ;  /* 0x000000000000791b */ /* 0x007fe20003800000 */
.L_x_3064:
[----:B------:R-:W-:Y:S02]  /*1dd60*/  IMAD.MOV.U32 R13, RZ, RZ, R4 ;  /* 0x000000ffff0d7224 */ /* 0x000fe400078e0004 */
[----:B------:R-:W-:Y:S02]  /*1dd70*/  IMAD.MOV.U32 R12, RZ, RZ, 0x1 ;  /* 0x00000001ff0c7424 */ /* 0x000fe400078e00ff */
[----:B------:R-:W-:-:S07]  /*1dd80*/  IMAD.MOV.U32 R2, RZ, RZ, R14 ;  /* 0x000000ffff027224 */ /* 0x000fce00078e000e */
[----:B------:R-:W-:Y:S05]  /*1dd90*/  WARPSYNC.COLLECTIVE R15, `(.L_x_3065) ;  /* 0x000000000f087348 */ /* 0x000fea0003c00000 */
[----:B------:R0:W1:Y:S02]  /*1dda0*/  SHFL.IDX P6, R14, R13, R12, R11 ;  /* 0x0000000c0d0e7389 */ /* 0x00006400000c000b */
[----:B01----:R-:W-:Y:S01]  /*1ddb0*/  ENDCOLLECTIVE ;  /* 0x000000000000791b */ /* 0x003fe20003800000 */
.L_x_3065:
[----:B------:R-:W-:-:S05]  /*1ddc0*/  @!P1 LEA R2, P2, R21, R2, 0x1 ;  /* 0x0000000215029211 */ /* 0x000fca00078408ff */
[----:B------:R-:W-:-:S04]  /*1ddd0*/  @!P1 IMAD.X R6, RZ, RZ, R8, P2 ;  /* 0x000000ffff069224 */ /* 0x000fc800010e0608 */
[----:B------:R-:W-:Y:S02]  /*1dde0*/  @!P1 IMAD.MOV.U32 R7, RZ, RZ, R6 ;  /* 0x000000ffff079224 */ /* 0x000fe400078e0006 */
        /* <DEDUP_REMOVED lines=12> */
.L_x_3066:
[----:B------:R-:W-:Y:S02]  /*1deb0*/  IMAD.MOV.U32 R13, RZ, RZ, R4 ;  /* 0x000000ffff0d7224 */ /* 0x000fe400078e0004 */
[----:B------:R-:W-:Y:S02]  /*1dec0*/  IMAD.MOV.U32 R12, RZ, RZ, 0x2 ;  /* 0x00000002ff0c7424 */ /* 0x000fe400078e00ff */
[----:B------:R-:W-:-:S07]  /*1ded0*/  IMAD.MOV.U32 R6, RZ, RZ, R14 ;  /* 0x000000ffff067224 */ /* 0x000fce00078e000e */
[----:B------:R-:W-:Y:S05]  /*1dee0*/  WARPSYNC.COLLECTIVE R15, `(.L_x_3067) ;  /* 0x000000000f087348 */ /* 0x000fea0003c00000 */
[----:B------:R0:W1:Y:S02]  /*1def0*/  SHFL.IDX P6, R14, R13, R12, R11 ;  /* 0x0000000c0d0e7389 */ /* 0x00006400000c000b */
[----:B01----:R-:W-:Y:S01]  /*1df00*/  ENDCOLLECTIVE ;  /* 0x000000000000791b */ /* 0x003fe20003800000 */
.L_x_3067:
        /* <DEDUP_REMOVED lines=13> */
.L_x_3068:
[----:B------:R-:W-:Y:S02]  /*1dfe0*/  IMAD.MOV.U32 R13, RZ, RZ, R4 ;  /* 0x000000ffff0d7224 */ /* 0x000fe400078e0004 */
[----:B------:R-:W-:Y:S01]  /*1dff0*/  IMAD.MOV.U32 R12, RZ, RZ, 0x3 ;  /* 0x00000003ff0c7424 */ /* 0x000fe200078e00ff */
[----:B------:R-:W-:-:S07]  /*1e000*/  MOV R6, R14 ;  /* 0x0000000e00067202 */ /* 0x000fce0000000f00 */
[----:B------:R-:W-:Y:S05]  /*1e010*/  WARPSYNC.COLLECTIVE R15, `(.L_x_3069) ;  /* 0x000000000f087348 */ /* 0x000fea0003c00000 */
[----:B------:R0:W1:Y:S02]  /*1e020*/  SHFL.IDX P6, R14, R13, R12, R11 ;  /* 0x0000000c0d0e7389 */ /* 0x00006400000c000b */
[----:B01----:R-:W-:Y:S01]  /*1e030*/  ENDCOLLECTIVE ;  /* 0x000000000000791b */ /* 0x003fe20003800000 */
.L_x_3069:
        /* <DEDUP_REMOVED lines=8> */
[----:B------:R-:W-:-:S07]  /*1e0c0*/  MOV R4, R14 ;  /* 0x0000000e00047202 */ /* 0x000fce0000000f00 */
[----:B0-----:R-:W-:Y:S05]  /*1e0d0*/  WARPSYNC.COLLECTIVE R15, `(.L_x_3070) ;  /* 0x000000000f087348 */ /* 0x001fea0003c00000 */
[----:B------:R1:W2:Y:S02]  /*1e0e0*/  SHFL.IDX P6, R14, R13, R12, R11 ;  /* 0x0000000c0d0e7389 */ /* 0x0002a400000c000b */
[----:B012---:R-:W-:Y:S01]  /*1e0f0*/  ENDCOLLECTIVE ;  /* 0x000000000000791b */ /* 0x007fe20003800000 */
.L_x_3070:
[----:B------:R-:W-:Y:S01]  /*1e100*/  IMAD.MOV.U32 R2, RZ, RZ, R14 ;  /* 0x000000ffff027224 */ /* 0x000fe200078e000e */
[----:B------:R-:W-:Y:S06]  /*1e110*/  BRA `(.L_x_3071) ;  /* 0xffffff94003c7947 */ /* 0x000fec000383ffff */
.L_x_2886:
[----:B-1----:R1:W2:Y:S02]  /*1e120*/  SYNCS.PHASECHK.TRANS64.TRYWAIT P0, [R16+URZ+0x16820], R0 ;  /* 0x01682000100075a7 */ /* 0x0022a4000800017f */
[----:B--2---:R-:W-:Y:S05]  /*1e130*/  @!P0 NANOSLEEP.SYNCS 0x989680 ;  /* 0x009896800000895d */ /* 0x004fea0003900000 */
[----:B------:R-:W2:Y:S02]  /*1e140*/  @!P0 SYNCS.PHASECHK.TRANS64 P0, [R16+URZ+0x16820], R0 ;  /* 0x01682000100085a7 */ /* 0x000ea4000800007f */
[----:B--2---:R-:W-:Y:S05]  /*1e150*/  @!P0 BRA `(.L_x_2886) ;  /* 0xfffffffc00f08947 */ /* 0x004fea000383ffff */
[----:B------:R-:W-:Y:S05]  /*1e160*/  BRA `(.L_x_3072) ;  /* 0xffffff9400987947 */ /* 0x000fea000383ffff */
.L_x_2891:
[----:B0-----:R0:W1:Y:S02]  /*1e170*/  SYNCS.PHASECHK.TRANS64.TRYWAIT P0, [R5+URZ+0x16840], R2 ;  /* 0x01684002050075a7 */ /* 0x001064000800017f */
[----:B-1----:R-:W-:Y:S05]  /*1e180*/  @!P0 NANOSLEEP.SYNCS 0x989680 ;  /* 0x009896800000895d */ /* 0x002fea0003900000 */
[----:B------:R-:W1:Y:S02]  /*1e190*/  @!P0 SYNCS.PHASECHK.TRANS64 P0, [R5+URZ+0x16840], R2 ;  /* 0x01684002050085a7 */ /* 0x000e64000800007f */
[----:B-1----:R-:W-:Y:S05]  /*1e1a0*/  @!P0 BRA `(.L_x_2891) ;  /* 0xfffffffc00f08947 */ /* 0x002fea000383ffff */
[----:B------:R-:W-:Y:S05]  /*1e1b0*/  BRA `(.L_x_3073) ;  /* 0xffffff9800787947 */ /* 0x000fea000383ffff */
.L_x_2892:
[----:B------:R-:W-:Y:S01]  /*1e1c0*/  BSSY B1, `(.L_x_3074) ;  /* 0x0000008000017945 */ /* 0x000fe20003800000 */
[----:B------:R-:W-:Y:S01]  /*1e1d0*/  IMAD.MOV.U32 R13, RZ, RZ, R10 ;  /* 0x000000ffff0d7224 */ /* 0x000fe200078e000a */
[----:B------:R-:W-:Y:S01]  /*1e1e0*/  MOV R15, 0xffffffff ;  /* 0xffffffff000f7802 */ /* 0x000fe20000000f00 */
[----:B------:R-:W-:Y:S02]  /*1e1f0*/  IMAD.MOV.U32 R12, RZ, RZ, RZ ;  /* 0x000000ffff0c7224 */ /* 0x000fe400078e00ff */
[----:B------:R-:W-:-:S07]  /*1e200*/  IMAD.MOV.U32 R11, RZ, RZ, 0x181f ;  /* 0x0000181fff0b7424 */ /* 0x000fce00078e00ff */
[----:B------:R-:W-:Y:S05]  /*1e210*/  WARPSYNC.COLLECTIVE R15, `(.L_x_3075) ;  /* 0x000000000f087348 */ /* 0x000fea0003c00000 */
[----:B------:R0:W1:Y:S02]  /*1e220*/  SHFL.IDX P6, R14, R13, R12, R11 ;  /* 0x0000000c0d0e7389 */ /* 0x00006400000c000b */
[----:B01----:R-:W-:Y:S01]  /*1e230*/  ENDCOLLECTIVE ;  /* 0x000000000000791b */ /* 0x003fe20003800000 */
.L_x_3075:
[----:B------:R-:W-:Y:S05]  /*1e240*/  BSYNC B1 ;  /* 0x0000000000017941 */ /* 0x000fea0003800000 */
.L_x_3074:
[----:B------:R-:W0:Y:S01]  /*1e250*/  S2R R7, SR_TID.X ;  /* 0x0000000000077919 */ /* 0x000e220000002100 */
[----:B------:R-:W-:Y:S01]  /*1e260*/  IMAD.MOV.U32 R13, RZ, RZ, R8 ;  /* 0x000000ffff0d7224 */ /* 0x000fe200078e0008 */
[----:B------:R-:W-:Y:S01]  /*1e270*/  MOV R15, 0xffffffff ;  /* 0xffffffff000f7802 */ /* 0x000fe20000000f00 */
[----:B------:R-:W-:Y:S02]  /*1e280*/  IMAD.MOV.U32 R12, RZ, RZ, RZ ;  /* 0x000000ffff0c7224 */ /* 0x000fe400078e00ff */
[----:B------:R-:W-:Y:S02]  /*1e290*/  IMAD.MOV.U32 R11, RZ, RZ, 0x181f ;  /* 0x0000181fff0b7424 */ /* 0x000fe400078e00ff */
[----:B------:R-:W-:Y:S02]  /*1e2a0*/  IMAD.MOV.U32 R3, RZ, RZ, R14 ;  /* 0x000000ffff037224 */ /* 0x000fe400078e000e */
[----:B------:R-:W-:-:S07]  /*1e2b0*/  IMAD R9, R9, 0x2, R16 ;  /* 0x0000000209097824 */ /* 0x000fce00078e0210 */
[----:B0-----:R-:W-:Y:S05]  /*1e2c0*/  WARPSYNC.COLLECTIVE R15, `(.L_x_3076) ;  /* 0x000000000f087348 */ /* 0x001fea0003c00000 */
[----:B------:R1:W2:Y:S02]  /*1e2d0*/  SHFL.IDX P6, R14, R13, R12, R11 ;  /* 0x0000000c0d0e7389 */ /* 0x0002a400000c000b */
[----:B012---:R-:W-:Y:S01]  /*1e2e0*/  ENDCOLLECTIVE ;  /* 0x000000000000791b */ /* 0x007fe20003800000 */
.L_x_3076:
[----:B------:R-:W-:Y:S01]  /*1e2f0*/  IMAD.MOV.U32 R13, RZ, RZ, R10 ;  /* 0x000000ffff0d7224 */ /* 0x000fe200078e000a */
[----:B------:R-:W-:Y:S01]  /*1e300*/  MOV R12, 0x1 ;  /* 0x00000001000c7802 */ /* 0x000fe20000000f00 */
[----:B------:R-:W-:Y:S02]  /*1e310*/  IMAD.SHL.U32 R7, R7, 0x8, RZ ;  /* 0x0000000807077824 */ /* 0x000fe400078e00ff */
[----:B------:R-:W-:-:S07]  /*1e320*/  IMAD.MOV.U32 R2, RZ, RZ, R14 ;  /* 0x000000ffff027224 */ /* 0x000fce00078e000e */
[----:B------:R-:W-:Y:S05]  /*1e330*/  WARPSYNC.COLLECTIVE R15, `(.L_x_3077) ;  /* 0x000000000f087348 */ /* 0x000fea0003c00000 */
[----:B------:R0:W1:Y:S02]  /*1e340*/  SHFL.IDX P6, R14, R13, R12, R11 ;  /* 0x0000000c0d0e7389 */ /* 0x00006400000c000b */
[----:B01----:R-:W-:Y:S01]  /*1e350*/  ENDCOLLECTIVE ;  /* 0x000000000000791b */ /* 0x003fe20003800000 */
.L_x_3077:
        /* <DEDUP_REMOVED lines=13> */
.L_x_3078:
[----:B------:R-:W-:Y:S01]  /*1e430*/  IMAD.MOV.U32 R13, RZ, RZ, R10 ;  /* 0x000000ffff0d7224 */ /* 0x000fe200078e000a */
[----:B------:R-:W-:Y:S01]  /*1e440*/  MOV R12, 0x2 ;  /* 0x00000002000c7802 */ /* 0x000fe20000000f00 */
[----:B------:R-:W-:-:S07]  /*1e450*/  IMAD.MOV.U32 R2, RZ, RZ, R14 ;  /* 0x000000ffff027224 */ /* 0x000fce00078e000e */
[----:B------:R-:W-:Y:S05]  /*1e460*/  WARPSYNC.COLLECTIVE R15, `(.L_x_3079) ;  /* 0x000000000f087348 */ /* 0x000fea0003c00000 */
[----:B------:R0:W1:Y:S02]  /*1e470*/  SHFL.IDX P6, R14, R13, R12, R11 ;  /* 0x0000000c0d0e7389 */ /* 0x00006400000c000b */
[----:B01----:R-:W-:Y:S01]  /*1e480*/  ENDCOLLECTIVE ;  /* 0x000000000000791b */ /* 0x003fe20003800000 */
.L_x_3079:
        /* <DEDUP_REMOVED lines=11> */
.L_x_3080:
[----:B------:R-:W-:Y:S01]  /*1e540*/  IMAD.MOV.U32 R13, RZ, RZ, R10 ;  /* 0x000000ffff0d7224 */ /* 0x000fe200078e000a */
[----:B------:R-:W-:Y:S01]  /*1e550*/  MOV R12, 0x3 ;  /* 0x00000003000c7802 */ /* 0x000fe20000000f00 */
[----:B------:R-:W-:-:S07]  /*1e560*/  IMAD.MOV.U32 R2, RZ, RZ, R14 ;  /* 0x000000ffff027224 */ /* 0x000fce00078e000e */
[----:B------:R-:W-:Y:S05]  /*1e570*/  WARPSYNC.COLLECTIVE R15, `(.L_x_3081) ;  /* 0x000000000f087348 */ /* 0x000fea0003c00000 */
[----:B------:R0:W1:Y:S02]  /*1e580*/  SHFL.IDX P6, R14, R13, R12, R11 ;  /* 0x0000000c0d0e7389 */ /* 0x00006400000c000b */
[----:B01----:R-:W-:Y:S01]  /*1e590*/  ENDCOLLECTIVE ;  /* 0x000000000000791b */ /* 0x003fe20003800000 */
.L_x_3081:
        /* <DEDUP_REMOVED lines=11> */
.L_x_3082:
[----:B------:R-:W-:Y:S01]  /*1e650*/  IMAD.MOV.U32 R13, RZ, RZ, R10 ;  /* 0x000000ffff0d7224 */ /* 0x000fe200078e000a */
[----:B------:R-:W-:Y:S01]  /*1e660*/  MOV R12, 0x4 ;  /* 0x00000004000c7802 */ /* 0x000fe20000000f00 */
[----:B------:R-:W-:-:S07]  /*1e670*/  IMAD.MOV.U32 R2, RZ, RZ, R14 ;  /* 0x000000ffff027224 */ /* 0x000fce00078e000e */
[----:B------:R-:W-:Y:S05]  /*1e680*/  WARPSYNC.COLLECTIVE R15, `(.L_x_3083) ;  /* 0x000000000f087348 */ /* 0x000fea0003c00000 */
[----:B------:R0:W1:Y:S02]  /*1e690*/  SHFL.IDX P6, R14, R13, R12, R11 ;  /* 0x0000000c0d0e7389 */ /* 0x00006400000c000b */
[----:B01----:R-:W-:Y:S01]  /*1e6a0*/  ENDCOLLECTIVE ;  /* 0x000000000000791b */ /* 0x003fe20003800000 */
.L_x_3083:
        /* <DEDUP_REMOVED lines=11> */
.L_x_3084:
[----:B------:R-:W-:Y:S01]  /*1e760*/  IMAD.MOV.U32 R13, RZ, RZ, R10 ;  /* 0x000000ffff0d7224 */ /* 0x000fe200078e000a */
[----:B------:R-:W-:Y:S01]  /*1e770*/  MOV R12, 0x5 ;  /* 0x00000005000c7802 */ /* 0x000fe20000000f00 */
[----:B------:R-:W-:-:S07]  /*1e780*/  IMAD.MOV.U32 R2, RZ, RZ, R14 ;  /* 0x000000ffff027224 */ /* 0x000fce00078e000e */
[----:B------:R-:W-:Y:S05]  /*1e790*/  WARPSYNC.COLLECTIVE R15, `(.L_x_3085) ;  /* 0x000000000f087348 */ /* 0x000fea0003c00000 */
[----:B------:R0:W1:Y:S02]  /*1e7a0*/  SHFL.IDX P6, R14, R13, R12, R11 ;  /* 0x0000000c0d0e7389 */ /* 0x00006400000c000b */
[----:B01----:R-:W-:Y:S01]  /*1e7b0*/  ENDCOLLECTIVE ;  /* 0x000000000000791b */ /* 0x003fe20003800000 */
.L_x_3085:
        /* <DEDUP_REMOVED lines=11> */
.L_x_3086:
[----:B------:R-:W-:Y:S01]  /*1e870*/  IMAD.MOV.U32 R13, RZ, RZ, R10 ;  /* 0x000000ffff0d7224 */ /* 0x000fe200078e000a */
[----:B------:R-:W-:Y:S01]  /*1e880*/  MOV R12, 0x6 ;  /* 0x00000006000c7802 */ /* 0x000fe20000000f00 */
[----:B------:R-:W-:-:S07]  /*1e890*/  IMAD.MOV.U32 R2, RZ, RZ, R14 ;  /* 0x000000ffff027224 */ /* 0x000fce00078e000e */
[----:B------:R-:W-:Y:S05]  /*1e8a0*/  WARPSYNC.COLLECTIVE R15, `(.L_x_3087) ;  /* 0x000000000f087348 */ /* 0x000fea0003c00000 */
[----:B------:R0:W1:Y:S02]  /*1e8b0*/  SHFL.IDX P6, R14, R13, R12, R11 ;  /* 0x0000000c0d0e7389 */ /* 0x00006400000c000b */
[----:B01----:R-:W-:Y:S01]  /*1e8c0*/  ENDCOLLECTIVE ;  /* 0x000000000000791b */ /* 0x003fe20003800000 */
.L_x_3087:
        /* <DEDUP_REMOVED lines=11> */
.L_x_3088:
[----:B------:R-:W-:Y:S01]  /*1e980*/  IMAD.MOV.U32 R13, RZ, RZ, R10 ;  /* 0x000000ffff0d7224 */ /* 0x000fe200078e000a */
[----:B------:R-:W-:Y:S01]  /*1e990*/  MOV R12, 0x7 ;  /* 0x00000007000c7802 */ /* 0x000fe20000000f00 */
[----:B------:R-:W-:-:S07]  /*1e9a0*/  IMAD.MOV.U32 R2, RZ, RZ, R14 ;  /* 0x000000ffff027224 */ /* 0x000fce00078e000e */
[----:B------:R-:W-:Y:S05]  /*1e9b0*/  WARPSYNC.COLLECTIVE R15, `(.L_x_3089) ;  /* 0x000000000f087348 */ /* 0x000fea0003c00000 */
[----:B------:R0:W1:Y:S02]  /*1e9c0*/  SHFL.IDX P6, R14, R13, R12, R11 ;  /* 0x0000000c0d0e7389 */ /* 0x00006400000c000b */
[----:B01----:R-:W-:Y:S01]  /*1e9d0*/  ENDCOLLECTIVE ;  /* 0x000000000000791b */ /* 0x003fe20003800000 */
.L_x_3089:
        /* <DEDUP_REMOVED lines=11> */
.L_x_3090:
[----:B------:R-:W-:Y:S01]  /*1ea90*/  IMAD.MOV.U32 R2, RZ, RZ, R14 ;  /* 0x000000ffff027224 */ /* 0x000fe200078e000e */
[----:B------:R-:W-:Y:S06]  /*1eaa0*/  BRA `(.L_x_3091) ;  /* 0xffffff94005c7947 */ /* 0x000fec000383ffff */
.L_x_2897:
[----:B-1----:R1:W2:Y:S02]  /*1eab0*/  SYNCS.PHASECHK.TRANS64.TRYWAIT P0, [R5+URZ+0x16860], R2 ;  /* 0x01686002050075a7 */ /* 0x0022a4000800017f */
[----:B--2---:R-:W-:Y:S05]  /*1eac0*/  @!P0 NANOSLEEP.SYNCS 0x989680 ;  /* 0x009896800000895d */ /* 0x004fea0003900000 */
[----:B------:R-:W2:Y:S02]  /*1ead0*/  @!P0 SYNCS.PHASECHK.TRANS64 P0, [R5+URZ+0x16860], R2 ;  /* 0x01686002050085a7 */ /* 0x000ea4000800007f */
[----:B--2---:R-:W-:Y:S05]  /*1eae0*/  @!P0 BRA `(.L_x_2897) ;  /* 0xfffffffc00f08947 */ /* 0x004fea000383ffff */
[----:B------:R-:W-:Y:S05]  /*1eaf0*/  BRA `(.L_x_3092) ;  /* 0xffffff9400b47947 */ /* 0x000fea000383ffff */
.L_x_2898:
        /* <DEDUP_REMOVED lines=8> */
.L_x_3094:
[----:B------:R-:W-:Y:S05]  /*1eb80*/  BSYNC B1 ;  /* 0x0000000000017941 */ /* 0x000fea0003800000 */
.L_x_3093:
[----:B------:R-:W-:Y:S01]  /*1eb90*/  IMAD.MOV.U32 R13, RZ, RZ, R18 ;  /* 0x000000ffff0d7224 */ /* 0x000fe200078e0012 */
[----:B------:R-:W-:Y:S01]  /*1eba0*/  MOV R15, 0xffffffff ;  /* 0xffffffff000f7802 */ /* 0x000fe20000000f00 */
[----:B------:R-:W-:Y:S01]  /*1ebb0*/  IMAD.MOV.U32 R12, RZ, RZ, RZ ;  /* 0x000000ffff0c7224 */ /* 0x000fe200078e00ff */
[----:B------:R-:W-:Y:S01]  /*1ebc0*/  ISETP.LT.OR P2, PT, R8, 0x1, P1 ;  /* 0x000000010800780c */ /* 0x000fe20000f41670 */
[----:B------:R-:W-:Y:S02]  /*1ebd0*/  IMAD.MOV.U32 R11, RZ, RZ, 0x181f ;  /* 0x0000181fff0b7424 */ /* 0x000fe400078e00ff */
[----:B------:R-:W-:Y:S02]  /*1ebe0*/  IMAD.MOV.U32 R3, RZ, RZ, R14 ;  /* 0x000000ffff037224 */ /* 0x000fe400078e000e */
[----:B------:R-:W-:-:S08]  /*1ebf0*/  IMAD R6, R6, 0x2, R16 ;  /* 0x0000000206067824 */ /* 0x000fd000078e0210 */
[----:B------:R-:W-:Y:S05]  /*1ec00*/  WARPSYNC.COLLECTIVE R15, `(.L_x_3095) ;  /* 0x000000000f087348 */ /* 0x000fea0003c00000 */
[----:B------:R0:W1:Y:S02]  /*1ec10*/  SHFL.IDX P6, R14, R13, R12, R11 ;  /* 0x0000000c0d0e7389 */ /* 0x00006400000c000b */
[----:B01----:R-:W-:Y:S01]  /*1ec20*/  ENDCOLLECTIVE ;  /* 0x000000000000791b */ /* 0x003fe20003800000 */
.L_x_3095:
[----:B------:R-:W-:Y:S02]  /*1ec30*/  IMAD.MOV.U32 R13, RZ, RZ, R22 ;  /* 0x000000ffff0d7224 */ /* 0x000fe400078e0016 */
[----:B------:R-:W-:Y:S02]  /*1ec40*/  IMAD.MOV.U32 R12, RZ, RZ, 0x1 ;  /* 0x00000001ff0c7424 */ /* 0x000fe400078e00ff */
[----:B------:R-:W-:-:S07]  /*1ec50*/  IMAD.MOV.U32 R2, RZ, RZ, R14 ;  /* 0x000000ffff027224 */ /* 0x000fce00078e000e */
[----:B------:R-:W-:Y:S05]  /*1ec60*/  WARPSYNC.COLLECTIVE R15, `(.L_x_3096) ;  /* 0x000000000f087348 */ /* 0x000fea0003c00000 */
[----:B------:R0:W1:Y:S02]  /*1ec70*/  SHFL.IDX P6, R14, R13, R12, R11 ;  /* 0x0000000c0d0e7389 */ /* 0x00006400000c000b */
[----:B01----:R-:W-:Y:S01]  /*1ec80*/  ENDCOLLECTIVE ;  /* 0x000000000000791b */ /* 0x003fe20003800000 */
.L_x_3096:
        /* <DEDUP_REMOVED lines=8> */
[----:B0-----:R-:W-:-:S11]  /*1ed10*/  MOV R3, R14 ;  /* 0x0000000e00037202 */ /* 0x001fd60000000f00 */
[----:B------:R-:W-:Y:S05]  /*1ed20*/  WARPSYNC.COLLECTIVE R15, `(.L_x_3097) ;  /* 0x000000000f087348 */ /* 0x000fea0003c00000 */
[----:B------:R0:W1:Y:S02]  /*1ed30*/  SHFL.IDX P6, R14, R13, R12, R11 ;  /* 0x0000000c0d0e7389 */ /* 0x00006400000c000b */
[----:B01----:R-:W-:Y:S01]  /*1ed40*/  ENDCOLLECTIVE ;  /* 0x000000000000791b */ /* 0x003fe20003800000 */
.L_x_3097:
[----:B------:R-:W-:Y:S02]  /*1ed50*/  IMAD.MOV.U32 R13, RZ, RZ, R22 ;  /* 0x000000ffff0d7224 */ /* 0x000fe400078e0016 */
[----:B------:R-:W-:Y:S02]  /*1ed60*/  IMAD.MOV.U32 R12, RZ, RZ, 0x2 ;  /* 0x00000002ff0c7424 */ /* 0x000fe400078e00ff */
[----:B------:R-:W-:-:S07]  /*1ed70*/  IMAD.MOV.U32 R2, RZ, RZ, R14 ;  /* 0x000000ffff027224 */ /* 0x000fce00078e000e */
[----:B------:R-:W-:Y:S05]  /*1ed80*/  WARPSYNC.COLLECTIVE R15, `(.L_x_3098) ;  /* 0x000000000f087348 */ /* 0x000fea0003c00000 */
[----:B------:R0:W1:Y:S02]  /*1ed90*/  SHFL.IDX P6, R14, R13, R12, R11 ;  /* 0x0000000c0d0e7389 */ /* 0x00006400000c000b */
[----:B01----:R-:W-:Y:S01]  /*1eda0*/  ENDCOLLECTIVE ;  /* 0x000000000000791b */ /* 0x003fe20003800000 */
.L_x_3098:
        /* <DEDUP_REMOVED lines=12> */
.L_x_3099:
[----:B------:R-:W-:Y:S02]  /*1ee70*/  IMAD.MOV.U32 R13, RZ, RZ, R22 ;  /* 0x000000ffff0d7224 */ /* 0x000fe400078e0016 */
[----:B------:R-:W-:Y:S02]  /*1ee80*/  IMAD.MOV.U32 R12, RZ, RZ, 0x3 ;  /* 0x00000003ff0c7424 */ /* 0x000fe400078e00ff */
[----:B------:R-:W-:-:S07]  /*1ee90*/  IMAD.MOV.U32 R2, RZ, RZ, R14 ;  /* 0x000000ffff027224 */ /* 0x000fce00078e000e */
[----:B------:R-:W-:Y:S05]  /*1eea0*/  WARPSYNC.COLLECTIVE R15, `(.L_x_3100) ;  /* 0x000000000f087348 */ /* 0x000fea0003c00000 */
[----:B------:R0:W1:Y:S02]  /*1eeb0*/  SHFL.IDX P6, R14, R13, R12, R11 ;  /* 0x0000000c0d0e7389 */ /* 0x00006400000c000b */
[----:B01----:R-:W-:Y:S01]  /*1eec0*/  ENDCOLLECTIVE ;  /* 0x000000000000791b */ /* 0x003fe20003800000 */
.L_x_3100:
        /* <DEDUP_REMOVED lines=12> */
.L_x_3101:
[----:B------:R-:W-:Y:S02]  /*1ef90*/  IMAD.MOV.U32 R13, RZ, RZ, R22 ;  /* 0x000000ffff0d7224 */ /* 0x000fe400078e0016 */
[----:B------:R-:W-:Y:S02]  /*1efa0*/  IMAD.MOV.U32 R12, RZ, RZ, 0x4 ;  /* 0x00000004ff0c7424 */ /* 0x000fe400078e00ff */
[----:B------:R-:W-:-:S07]  /*1efb0*/  IMAD.MOV.U32 R2, RZ, RZ, R14 ;  /* 0x000000ffff027224 */ /* 0x000fce00078e000e */
[----:B------:R-:W-:Y:S05]  /*1efc0*/  WARPSYNC.COLLECTIVE R15, `(.L_x_3102) ;  /* 0x000000000f087348 */ /* 0x000fea0003c00000 */
[----:B------:R0:W1:Y:S02]  /*1efd0*/  SHFL.IDX P6, R14, R13, R12, R11 ;  /* 0x0000000c0d0e7389 */ /* 0x00006400000c000b */
[----:B01----:R-:W-:Y:S01]  /*1efe0*/  ENDCOLLECTIVE ;  /* 0x000000000000791b */ /* 0x003fe20003800000 */
.L_x_3102:
        /* <DEDUP_REMOVED lines=12> */
.L_x_3103:
[----:B------:R-:W-:Y:S02]  /*1f0b0*/  IMAD.MOV.U32 R13, RZ, RZ, R22 ;  /* 0x000000ffff0d7224 */ /* 0x000fe400078e0016 */
[----:B------:R-:W-:Y:S02]  /*1f0c0*/  IMAD.MOV.U32 R12, RZ, RZ, 0x5 ;  /* 0x00000005ff0c7424 */ /* 0x000fe400078e00ff */
[----:B------:R-:W-:-:S07]  /*1f0d0*/  IMAD.MOV.U32 R2, RZ, RZ, R14 ;  /* 0x000000ffff027224 */ /* 0x000fce00078e000e */
[----:B------:R-:W-:Y:S05]  /*1f0e0*/  WARPSYNC.COLLECTIVE R15, `(.L_x_3104) ;  /* 0x000000000f087348 */ /* 0x000fea0003c00000 */
[----:B------:R0:W1:Y:S02]  /*1f0f0*/  SHFL.IDX P6, R14, R13, R12, R11 ;  /* 0x0000000c0d0e7389 */ /* 0x00006400000c000b */
[----:B01----:R-:W-:Y:S01]  /*1f100*/  ENDCOLLECTIVE ;  /* 0x000000000000791b */ /* 0x003fe20003800000 */
.L_x_3104:
        /* <DEDUP_REMOVED lines=12> */
.L_x_3105:
[----:B------:R-:W-:Y:S02]  /*1f1d0*/  IMAD.MOV.U32 R13, RZ, RZ, R22 ;  /* 0x000000ffff0d7224 */ /* 0x000fe400078e0016 */
[----:B------:R-:W-:Y:S02]  /*1f1e0*/  IMAD.MOV.U32 R12, RZ, RZ, 0x6 ;  /* 0x00000006ff0c7424 */ /* 0x000fe400078e00ff */
[----:B------:R-:W-:-:S07]  /*1f1f0*/  IMAD.MOV.U32 R2, RZ, RZ, R14 ;  /* 0x000000ffff027224 */ /* 0x000fce00078e000e */
[----:B------:R-:W-:Y:S05]  /*1f200*/  WARPSYNC.COLLECTIVE R15, `(.L_x_3106) ;  /* 0x000000000f087348 */ /* 0x000fea0003c00000 */
[----:B------:R0:W1:Y:S02]  /*1f210*/  SHFL.IDX P6, R14, R13, R12, R11 ;  /* 0x0000000c0d0e7389 */ /* 0x00006400000c000b */
[----:B01----:R-:W-:Y:S01]  /*1f220*/  ENDCOLLECTIVE ;  /* 0x000000000000791b */ /* 0x003fe20003800000 */
.L_x_3106:
        /* <DEDUP_REMOVED lines=12> */
.L_x_3107:
[----:B------:R-:W-:Y:S02]  /*1f2f0*/  IMAD.MOV.U32 R13, RZ, RZ, R22 ;  /* 0x000000ffff0d7224 */ /* 0x000fe400078e0016 */
[----:B------:R-:W-:Y:S02]  /*1f300*/  IMAD.MOV.U32 R12, RZ, RZ, 0x7 ;  /* 0x00000007ff0c7424 */ /* 0x000fe400078e00ff */
[----:B------:R-:W-:-:S07]  /*1f310*/  IMAD.MOV.U32 R2, RZ, RZ, R14 ;  /* 0x000000ffff027224 */ /* 0x000fce00078e000e */
[----:B------:R-:W-:Y:S05]  /*1f320*/  WARPSYNC.COLLECTIVE R15, `(.L_x_3108) ;  /* 0x000000000f087348 */ /* 0x000fea0003c00000 */
[----:B------:R0:W1:Y:S02]  /*1f330*/  SHFL.IDX P6, R14, R13, R12, R11 ;  /* 0x0000000c0d0e7389 */ /* 0x00006400000c000b */
[----:B01----:R-:W-:Y:S01]  /*1f340*/  ENDCOLLECTIVE ;  /* 0x000000000000791b */ /* 0x003fe20003800000 */
.L_x_3108:
        /* <DEDUP_REMOVED lines=11> */
.L_x_3109:
[----:B------:R-:W-:Y:S01]  /*1f400*/  IMAD.MOV.U32 R2, RZ, RZ, R14 ;  /* 0x000000ffff027224 */ /* 0x000fe200078e000e */
[----:B------:R-:W-:Y:S06]  /*1f410*/  BRA `(.L_x_3110) ;  /* 0xffffff9000647947 */ /* 0x000fec000383ffff */
.L_x_2906:
[----:B0-----:R0:W1:Y:S02]  /*1f420*/  SYNCS.PHASECHK.TRANS64.TRYWAIT P0, [R0+URZ+0x16860], R3 ;  /* 0x01686003000075a7 */ /* 0x001064000800017f */
[----:B-1----:R-:W-:Y:S05]  /*1f430*/  @!P0 NANOSLEEP.SYNCS 0x989680 ;  /* 0x009896800000895d */ /* 0x002fea0003900000 */
[----:B------:R-:W1:Y:S02]  /*1f440*/  @!P0 SYNCS.PHASECHK.TRANS64 P0, [R0+URZ+0x16860], R3 ;  /* 0x01686003000085a7 */ /* 0x000e64000800007f */
[----:B-1----:R-:W-:Y:S05]  /*1f450*/  @!P0 BRA `(.L_x_2906) ;  /* 0xfffffffc00f08947 */ /* 0x002fea000383ffff */
[----:B------:R-:W-:Y:S05]  /*1f460*/  BRA `(.L_x_3111) ;  /* 0xffffff94007c7947 */ /* 0x000fea000383ffff */
.L_x_2907:
        /* <DEDUP_REMOVED lines=8> */
.L_x_3113:
[----:B------:R-:W-:Y:S05]  /*1f4f0*/  BSYNC B0 ;  /* 0x0000000000007941 */ /* 0x000fea0003800000 */
.L_x_3112:
[----:B------:R-:W-:Y:S01]  /*1f500*/  IMAD.MOV.U32 R13, RZ, RZ, R18 ;  /* 0x000000ffff0d7224 */ /* 0x000fe200078e0012 */
[----:B------:R-:W-:Y:S01]  /*1f510*/  SHF.L.U32 R5, R7, 0x1, RZ ;  /* 0x0000000107057819 */ /* 0x000fe200000006ff */
[----:B------:R-:W-:Y:S01]  /*1f520*/  IMAD.MOV.U32 R12, RZ, RZ, RZ ;  /* 0x000000ffff0c7224 */ /* 0x000fe200078e00ff */
[----:B------:R-:W-:Y:S01]  /*1f530*/  ISETP.LT.OR P2, PT, R6, 0x1, P0 ;  /* 0x000000010600780c */ /* 0x000fe20000741670 */
[----:B------:R-:W-:Y:S02]  /*1f540*/  IMAD.MOV.U32 R11, RZ, RZ, 0x181f ;  /* 0x0000181fff0b7424 */ /* 0x000fe400078e00ff */
[----:B------:R-:W-:Y:S02]  /*1f550*/  IMAD.MOV.U32 R15, RZ, RZ, -0x1 ;  /* 0xffffffffff0f7424 */ /* 0x000fe400078e00ff */
[----:B------:R-:W-:Y:S02]  /*1f560*/  IMAD.MOV.U32 R3, RZ, RZ, R14 ;  /* 0x000000ffff037224 */ /* 0x000fe400078e000e */
[----:B------:R-:W-:-:S07]  /*1f570*/  IMAD R4, R4, 0x2, R16 ;  /* 0x0000000204047824 */ /* 0x000fce00078e0210 */
[----:B------:R-:W-:Y:S05]  /*1f580*/  WARPSYNC.COLLECTIVE R15, `(.L_x_3114) ;  /* 0x000000000f087348 */ /* 0x000fea0003c00000 */
[----:B------:R0:W1:Y:S02]  /*1f590*/  SHFL.IDX P6, R14, R13, R12, R11 ;  /* 0x0000000c0d0e7389 */ /* 0x00006400000c000b */
[----:B01----:R-:W-:Y:S01]  /*1f5a0*/  ENDCOLLECTIVE ;  /* 0x000000000000791b */ /* 0x003fe20003800000 */
.L_x_3114:
[----:B------:R-:W-:Y:S02]  /*1f5b0*/  IMAD.MOV.U32 R13, RZ, RZ, R22 ;  /* 0x000000ffff0d7224 */ /* 0x000fe400078e0016 */
[----:B------:R-:W-:Y:S01]  /*1f5c0*/  IMAD.MOV.U32 R12, RZ, RZ, 0x1 ;  /* 0x00000001ff0c7424 */ /* 0x000fe200078e00ff */
[----:B------:R-:W-:-:S13]  /*1f5d0*/  IADD3 R2, P1, R14, R5, RZ ;  /* 0x000000050e027210 */ /* 0x000fda0007f3e0ff */
[----:B------:R-:W-:Y:S05]  /*1f5e0*/  WARPSYNC.COLLECTIVE R15, `(.L_x_3115) ;  /* 0x000000000f087348 */ /* 0x000fea0003c00000 */
[----:B------:R0:W1:Y:S02]  /*1f5f0*/  SHFL.IDX P6, R14, R13, R12, R11 ;  /* 0x0000000c0d0e7389 */ /* 0x00006400000c000b */
[----:B01----:R-:W-:Y:S01]  /*1f600*/  ENDCOLLECTIVE ;  /* 0x000000000000791b */ /* 0x003fe20003800000 */
.L_x_3115:
[----:B------:R-:W-:-:S05]  /*1f610*/  IMAD.X R3, RZ, RZ, R3, P1 ;  /* 0x000000ffff037224 */ /* 0x000fca00008e0603 */
        /* <DEDUP_REMOVED lines=10> */
.L_x_3116:
[----:B------:R-:W-:Y:S02]  /*1f6c0*/  IMAD.MOV.U32 R13, RZ, RZ, R22 ;  /* 0x000000ffff0d7224 */ /* 0x000fe400078e0016 */
[----:B------:R-:W-:Y:S01]  /*1f6d0*/  IMAD.MOV.U32 R12, RZ, RZ, 0x2 ;  /* 0x00000002ff0c7424 */ /* 0x000fe200078e00ff */
[----:B------:R-:W-:-:S13]  /*1f6e0*/  IADD3 R2, P1, R14, R5, RZ ;  /* 0x000000050e027210 */ /* 0x000fda0007f3e0ff */
[----:B------:R-:W-:Y:S05]  /*1f6f0*/  WARPSYNC.COLLECTIVE R15, `(.L_x_3117) ;  /* 0x000000000f087348 */ /* 0x000fea0003c00000 */
[----:B------:R0:W1:Y:S02]  /*1f700*/  SHFL.IDX P6, R14, R13, R12, R11 ;  /* 0x0000000c0d0e7389 */ /* 0x00006400000c000b */
[----:B01----:R-:W-:Y:S01]  /*1f710*/  ENDCOLLECTIVE ;  /* 0x000000000000791b */ /* 0x003fe20003800000 */
.L_x_3117:
        /* <DEDUP_REMOVED lines=11> */
.L_x_3118:
[----:B------:R-:W-:Y:S02]  /*1f7d0*/  IMAD.MOV.U32 R13, RZ, RZ, R22 ;  /* 0x000000ffff0d7224 */ /* 0x000fe400078e0016 */
[----:B------:R-:W-:Y:S01]  /*1f7e0*/  IMAD.MOV.U32 R12, RZ, RZ, 0x3 ;  /* 0x00000003ff0c7424 */ /* 0x000fe200078e00ff */
[----:B------:R-:W-:-:S13]  /*1f7f0*/  IADD3 R2, P1, R14, R5, RZ ;  /* 0x000000050e027210 */ /* 0x000fda0007f3e0ff */
[----:B------:R-:W-:Y:S05]  /*1f800*/  WARPSYNC.COLLECTIVE R15, `(.L_x_3119) ;  /* 0x000000000f087348 */ /* 0x000fea0003c00000 */
[----:B------:R0:W1:Y:S02]  /*1f810*/  SHFL.IDX P6, R14, R13, R12, R11 ;  /* 0x0000000c0d0e7389 */ /* 0x00006400000c000b */
[----:B01----:R-:W-:Y:S01]  /*1f820*/  ENDCOLLECTIVE ;  /* 0x000000000000791b */ /* 0x003fe20003800000 */
.L_x_3119:
        /* <DEDUP_REMOVED lines=11> */
.L_x_3120:
[----:B------:R-:W-:Y:S01]  /*1f8e0*/  MOV R13, R22 ;  /* 0x00000016000d7202 */ /* 0x000fe20000000f00 */
[----:B------:R-:W-:Y:S01]  /*1f8f0*/  IMAD.MOV.U32 R12, RZ, RZ, 0x4 ;  /* 0x00000004ff0c7424 */ /* 0x000fe200078e00ff */
[----:B------:R-:W-:-:S13]  /*1f900*/  IADD3 R2, P1, R14, R5, RZ ;  /* 0x000000050e027210 */ /* 0x000fda0007f3e0ff */
[----:B------:R-:W-:Y:S05]  /*1f910*/  WARPSYNC.COLLECTIVE R15, `(.L_x_3121) ;  /* 0x000000000f087348 */ /* 0x000fea0003c00000 */
[----:B------:R0:W1:Y:S02]  /*1f920*/  SHFL.IDX P6, R14, R13, R12, R11 ;  /* 0x0000000c0d0e7389 */ /* 0x00006400000c000b */
[----:B01----:R-:W-:Y:S01]  /*1f930*/  ENDCOLLECTIVE ;  /* 0x000000000000791b */ /* 0x003fe20003800000 */
.L_x_3121:
        /* <DEDUP_REMOVED lines=11> */
.L_x_3122:
[----:B------:R-:W-:Y:S01]  /*1f9f0*/  IMAD.MOV.U32 R13, RZ, RZ, R22 ;  /* 0x000000ffff0d7224 */ /* 0x000fe200078e0016 */
[----:B------:R-:W-:Y:S02]  /*1fa00*/  MOV R12, 0x5 ;  /* 0x00000005000c7802 */ /* 0x000fe40000000f00 */
[----:B------:R-:W-:-:S13]  /*1fa10*/  IADD3 R2, P1, R14, R5, RZ ;  /* 0x000000050e027210 */ /* 0x000fda0007f3e0ff */
[----:B------:R-:W-:Y:S05]  /*1fa20*/  WARPSYNC.COLLECTIVE R15, `(.L_x_3123) ;  /* 0x000000000f087348 */ /* 0x000fea0003c00000 */
[----:B------:R0:W1:Y:S02]  /*1fa30*/  SHFL.IDX P6, R14, R13, R12, R11 ;  /* 0x0000000c0d0e7389 */ /* 0x00006400000c000b */
[----:B01----:R-:W-:Y:S01]  /*1fa40*/  ENDCOLLECTIVE ;  /* 0x000000000000791b */ /* 0x003fe20003800000 */
.L_x_3123:
        /* <DEDUP_REMOVED lines=11> */
.L_x_3124:
[----:B------:R-:W-:Y:S02]  /*1fb00*/  IMAD.MOV.U32 R13, RZ, RZ, R22 ;  /* 0x000000ffff0d7224 */ /* 0x000fe400078e0016 */
[----:B------:R-:W-:Y:S01]  /*1fb10*/  IMAD.MOV.U32 R12, RZ, RZ, 0x6 ;  /* 0x00000006ff0c7424 */ /* 0x000fe200078e00ff */
[----:B------:R-:W-:-:S13]  /*1fb20*/  IADD3 R2, P1, R14, R5, RZ ;  /* 0x000000050e027210 */ /* 0x000fda0007f3e0ff */
[----:B------:R-:W-:Y:S05]  /*1fb30*/  WARPSYNC.COLLECTIVE R15, `(.L_x_3125) ;  /* 0x000000000f087348 */ /* 0x000fea0003c00000 */
[----:B------:R0:W1:Y:S02]  /*1fb40*/  SHFL.IDX P6, R14, R13, R12, R11 ;  /* 0x0000000c0d0e7389 */ /* 0x00006400000c000b */
[----:B01----:R-:W-:Y:S01]  /*1fb50*/  ENDCOLLECTIVE ;  /* 0x000000000000791b */ /* 0x003fe20003800000 */
.L_x_3125:
        /* <DEDUP_REMOVED lines=11> */
.L_x_3126:
[----:B------:R-:W-:Y:S02]  /*1fc10*/  IMAD.MOV.U32 R13, RZ, RZ, R22 ;  /* 0x000000ffff0d7224 */ /* 0x000fe400078e0016 */
[----:B------:R-:W-:Y:S01]  /*1fc20*/  IMAD.MOV.U32 R12, RZ, RZ, 0x7 ;  /* 0x00000007ff0c7424 */ /* 0x000fe200078e00ff */
[----:B------:R-:W-:-:S13]  /*1fc30*/  IADD3 R2, P1, R14, R5, RZ ;  /* 0x000000050e027210 */ /* 0x000fda0007f3e0ff */
[----:B------:R-:W-:Y:S05]  /*1fc40*/  WARPSYNC.COLLECTIVE R15, `(.L_x_3127) ;  /* 0x000000000f087348 */ /* 0x000fea0003c00000 */
[----:B------:R0:W1:Y:S02]  /*1fc50*/  SHFL.IDX P6, R14, R13, R12, R11 ;  /* 0x0000000c0d0e7389 */ /* 0x00006400000c000b */
[----:B01----:R-:W-:Y:S01]  /*1fc60*/  ENDCOLLECTIVE ;  /* 0x000000000000791b */ /* 0x003fe20003800000 */
.L_x_3127:
        /* <DEDUP_REMOVED lines=10> */
.L_x_3128:
[----:B------:R-:W-:Y:S05]  /*1fd10*/  BRA `(.L_x_3129) ;  /* 0xffffff90004c7947 */ /* 0x000fea000383ffff */
.L_x_2912:
[----:B------:R-:W-:Y:S01]  /*1fd20*/  BSSY B0, `(.L_x_3130) ;  /* 0x0000008000007945 */ /* 0x000fe20003800000 */
[----:B------:R-:W-:Y:S02]  /*1fd30*/  IMAD.MOV.U32 R13, RZ, RZ, R24 ;  /* 0x000000ffff0d7224 */ /* 0x000fe400078e0018 */
[----:B------:R-:W-:Y:S02]  /*1fd40*/  IMAD.MOV.U32 R12, RZ, RZ, RZ ;  /* 0x000000ffff0c7224 */ /* 0x000fe400078e00ff */
[----:B------:R-:W-:Y:S02]  /*1fd50*/  IMAD.MOV.U32 R11, RZ, RZ, 0x1f ;  /* 0x0000001fff0b7424 */ /* 0x000fe400078e00ff */
[----:B------:R-:W-:-:S07]  /*1fd60*/  IMAD.MOV.U32 R15, RZ, RZ, -0x1 ;  /* 0xffffffffff0f7424 */ /* 0x000fce00078e00ff */
[----:B-123--:R-:W-:Y:S05]  /*1fd70*/  WARPSYNC.COLLECTIVE R15, `(.L_x_3131) ;  /* 0x000000000f087348 */ /* 0x00efea0003c00000 */
[----:B------:R0:W4:Y:S02]  /*1fd80*/  SHFL.IDX P6, R14, R13, R12, R11 ;  /* 0x0000000c0d0e7389 */ /* 0x00012400000c000b */
[----:B01234-:R-:W-:Y:S01]  /*1fd90*/  ENDCOLLECTIVE ;  /* 0x000000000000791b */ /* 0x01ffe20003800000 */
.L_x_3131:
[----:B------:R-:W-:Y:S05]  /*1fda0*/  BSYNC B0 ;  /* 0x0000000000007941 */ /* 0x000fea0003800000 */
.L_x_3130:
[----:B------:R-:W-:Y:S01]  /*1fdb0*/  MOV R13, R24 ;  /* 0x00000018000d7202 */ /* 0x000fe20000000f00 */
        /* <DEDUP_REMOVED lines=8> */
.L_x_3132:
        /* <DEDUP_REMOVED lines=15> */
[C---:B------:R-:W-:Y:S02]  /*1ff30*/  ISETP.GE.U32.AND P5, PT, R8.reuse, 0x10, PT ;  /* 0x000000100800780c */ /* 0x040fe40003fa6070 */
[----:B--2---:R-:W-:Y:S01]  /*1ff40*/  @!P1 MOV R25, R7 ;  /* 0x0000000700199202 */ /* 0x004fe20000000f00 */
[----:B---3--:R-:W-:Y:S01]  /*1ff50*/  @!P1 IMAD.MOV.U32 R5, RZ, RZ, R4 ;  /* 0x000000ffff059224 */ /* 0x008fe200078e0004 */
[----:B------:R-:W-:-:S03]  /*1ff60*/  ISETP.NE.AND P1, PT, R8, RZ, PT ;  /* 0x000000ff0800720c */ /* 0x000fc60003f25270 */
[----:B------:R-:W-:-:S10]  /*1ff70*/  IMAD R13, R5, R25, RZ ;  /* 0x00000019050d7224 */ /* 0x000fd400078e02ff */
[----:B------:R-:W-:Y:S05]  /*1ff80*/  WARPSYNC.COLLECTIVE R15, `(.L_x_3133) ;  /* 0x000000000f087348 */ /* 0x000fea0003c00000 */
[----:B------:R0:W1:Y:S02]  /*1ff90*/  SHFL.UP P6, R14, R13, R12, R11 ;  /* 0x0400000c0d0e7389 */ /* 0x00006400000c000b */
[----:B01----:R-:W-:Y:S01]  /*1ffa0*/  ENDCOLLECTIVE ;  /* 0x000000000000791b */ /* 0x003fe20003800000 */
.L_x_3133:
[----:B------:R-:W-:Y:S02]  /*1ffb0*/  MOV R12, 0x2 ;  /* 0x00000002000c7802 */ /* 0x000fe40000000f00 */
[----:B------:R-:W-:-:S05]  /*1ffc0*/  SEL R4, R14, RZ, P1 ;  /* 0x000000ff0e047207 */ /* 0x000fca0000800000 */
[----:B------:R-:W-:-:S04]  /*1ffd0*/  IMAD.IADD R4, R13, 0x1, R4 ;  /* 0x000000010d047824 */ /* 0x000fc800078e0204 */
[----:B------:R-:W-:-:S07]  /*1ffe0*/  IMAD.MOV.U32 R13, RZ, RZ, R4 ;  /* 0x000000ffff0d7224 */ /* 0x000fce00078e0004 */
[----:B------:R-:W-:Y:S05]  /*1fff0*/  WARPSYNC.COLLECTIVE R15, `(.L_x_3134) ;  /* 0x000000000f087348 */ /* 0x000fea0003c00000 */
[----:B------:R0:W1:Y:S02]  /*20000*/  SHFL.UP P6, R14, R13, R12, R11 ;  /* 0x0400000c0d0e7389 */ /* 0x00006400000c000b */
[----:B01----:R-:W-:Y:S01]  /*20010*/  ENDCOLLECTIVE ;  /* 0x000000000000791b */ /* 0x003fe20003800000 */
.L_x_3134:
[----:B------:R-:W-:Y:S01]  /*20020*/  IMAD.MOV.U32 R12, RZ, RZ, 0x4 ;  /* 0x00000004ff0c7424 */ /* 0x000fe200078e00ff */
[----:B------:R-:W-:-:S05]  /*20030*/  SEL R3, R14, RZ, P2 ;  /* 0x000000ff0e037207 */ /* 0x000fca0001000000 */
[----:B------:R-:W-:-:S04]  /*20040*/  IMAD.IADD R2, R4, 0x1, R3 ;  /* 0x0000000104027824 */ /* 0x000fc800078e0203 */
[----:B------:R-:W-:-:S07]  /*20050*/  IMAD.MOV.U32 R13, RZ, RZ, R2 ;  /* 0x000000ffff0d7224 */ /* 0x000fce00078e0002 */
[----:B------:R-:W-:Y:S05]  /*20060*/  WARPSYNC.COLLECTIVE R15, `(.L_x_3135) ;  /* 0x000000000f087348 */ /* 0x000fea0003c00000 */
[----:B------:R0:W1:Y:S02]  /*20070*/  SHFL.UP P6, R14, R13, R12, R11 ;  /* 0x0400000c0d0e7389 */ /* 0x00006400000c000b */
[----:B01----:R-:W-:Y:S01]  /*20080*/  ENDCOLLECTIVE ;  /* 0x000000000000791b */ /* 0x003fe20003800000 */
.L_x_3135:
[----:B------:R-:W-:Y:S02]  /*20090*/  MOV R12, 0x8 ;  /* 0x00000008000c7802 */ /* 0x000fe40000000f00 */
[----:B------:R-:W-:-:S05]  /*200a0*/  SEL R3, R14, RZ, P3 ;  /* 0x000000ff0e037207 */ /* 0x000fca0001800000 */
[----:B------:R-:W-:-:S04]  /*200b0*/  IMAD.IADD R3, R2, 0x1, R3 ;  /* 0x0000000102037824 */ /* 0x000fc800078e0203 */
[----:B------:R-:W-:-:S07]  /*200c0*/  IMAD.MOV.U32 R13, RZ, RZ, R3 ;  /* 0x000000ffff0d7224 */ /* 0x000fce00078e0003 */
[----:B------:R-:W-:Y:S05]  /*200d0*/  WARPSYNC.COLLECTIVE R15, `(.L_x_3136) ;  /* 0x000000000f087348 */ /* 0x000fea0003c00000 */
[----:B------:R0:W1:Y:S02]  /*200e0*/  SHFL.UP P6, R14, R13, R12, R11 ;  /* 0x0400000c0d0e7389 */ /* 0x00006400000c000b */
[----:B01----:R-:W-:Y:S01]  /*200f0*/  ENDCOLLECTIVE ;  /* 0x000000000000791b */ /* 0x003fe20003800000 */
.L_x_3136:
[----:B------:R-:W-:Y:S01]  /*20100*/  IMAD.MOV.U32 R12, RZ, RZ, 0x10 ;  /* 0x00000010ff0c7424 */ /* 0x000fe200078e00ff */
[----:B------:R-:W-:-:S05]  /*20110*/  SEL R4, R14, RZ, P4 ;  /* 0x000000ff0e047207 */ /* 0x000fca0002000000 */
[----:B------:R-:W-:-:S04]  /*20120*/  IMAD.IADD R4, R3, 0x1, R4 ;  /* 0x0000000103047824 */ /* 0x000fc800078e0204 */
[----:B------:R-:W-:-:S07]  /*20130*/  IMAD.MOV.U32 R13, RZ, RZ, R4 ;  /* 0x000000ffff0d7224 */ /* 0x000fce00078e0004 */
[----:B------:R-:W-:Y:S05]  /*20140*/  WARPSYNC.COLLECTIVE R15, `(.L_x_3137) ;  /* 0x000000000f087348 */ /* 0x000fea0003c00000 */
[----:B------:R0:W1:Y:S02]  /*20150*/  SHFL.UP P6, R14, R13, R12, R11 ;  /* 0x0400000c0d0e7389 */ /* 0x00006400000c000b */
[----:B01----:R-:W-:Y:S01]  /*20160*/  ENDCOLLECTIVE ;  /* 0x000000000000791b */ /* 0x003fe20003800000 */
.L_x_3137:
[----:B------:R-:W-:Y:S01]  /*20170*/  MOV R12, 0x1f ;  /* 0x0000001f000c7802 */ /* 0x000fe20000000f00 */
[----:B------:R-:W-:Y:S01]  /*20180*/  IMAD.MOV.U32 R11, RZ, RZ, 0x1f ;  /* 0x0000001fff0b7424 */ /* 0x000fe200078e00ff */
[----:B------:R-:W-:-:S05]  /*20190*/  SEL R3, R14, RZ, P5 ;  /* 0x000000ff0e037207 */ /* 0x000fca0002800000 */
[----:B------:R-:W-:-:S04]  /*201a0*/  IMAD.IADD R2, R4, 0x1, R3 ;  /* 0x0000000104027824 */ /* 0x000fc800078e0203 */
[----:B------:R-:W-:-:S07]  /*201b0*/  IMAD.MOV.U32 R13, RZ, RZ, R2 ;  /* 0x000000ffff0d7224 */ /* 0x000fce00078e0002 */
[----:B------:R-:W-:Y:S05]  /*201c0*/  WARPSYNC.COLLECTIVE R15, `(.L_x_3138) ;  /* 0x000000000f087348 */ /* 0x000fea0003c00000 */
[----:B------:R0:W1:Y:S02]  /*201d0*/  SHFL.IDX P6, R14, R13, R12, R11 ;  /* 0x0000000c0d0e7389 */ /* 0x00006400000c000b */
[----:B01----:R-:W-:Y:S01]  /*201e0*/  ENDCOLLECTIVE ;  /* 0x000000000000791b */ /* 0x003fe20003800000 */
.L_x_3138:
[----:B------:R-:W-:Y:S05]  /*201f0*/  BRA `(.L_x_3139) ;  /* 0xffffff9000587947 */ /* 0x000fea000383ffff */
.L_x_2915:
[----:B------:R-:W-:Y:S01]  /*20200*/  BSSY B0, `(.L_x_3140) ;  /* 0x0000007000007945 */ /* 0x000fe20003800000 */
[----:B------:R-:W-:Y:S02]  /*20210*/  IMAD.MOV.U32 R12, RZ, RZ, 0x1 ;  /* 0x00000001ff0c7424 */ /* 0x000fe400078e00ff */
[----:B------:R-:W-:Y:S02]  /*20220*/  IMAD.MOV.U32 R11, RZ, RZ, RZ ;  /* 0x000000ffff0b7224 */ /* 0x000fe400078e00ff */
[----:B------:R-:W-:-:S07]  /*20230*/  IMAD.MOV.U32 R15, RZ, RZ, -0x1 ;  /* 0xffffffffff0f7424 */ /* 0x000fce00078e00ff */
[----:B-1----:R-:W-:Y:S05]  /*20240*/  WARPSYNC.COLLECTIVE R15, `(.L_x_3141) ;  /* 0x000000000f087348 */ /* 0x002fea0003c00000 */
[----:B------:R0:W2:Y:S02]  /*20250*/  SHFL.UP P6, R14, R13, R12, R11 ;  /* 0x0400000c0d0e7389 */ /* 0x0000a400000c000b */
[----:B012---:R-:W-:Y:S01]  /*20260*/  ENDCOLLECTIVE ;  /* 0x000000000000791b */ /* 0x007fe20003800000 */
.L_x_3141:
[----:B------:R-:W-:Y:S05]  /*20270*/  BSYNC B0 ;  /* 0x0000000000007941 */ /* 0x000fea0003800000 */
.L_x_3140:
[----:B------:R-:W-:Y:S01]  /*20280*/  SEL R14, R14, RZ, P1 ;  /* 0x000000ff0e0e7207 */ /* 0x000fe20000800000 */
[----:B------:R-:W-:Y:S01]  /*20290*/  IMAD.MOV.U32 R11, RZ, RZ, RZ ;  /* 0x000000ffff0b7224 */ /* 0x000fe200078e00ff */
[----:B------:R-:W-:Y:S01]  /*202a0*/  MOV R12, 0x2 ;  /* 0x00000002000c7802 */ /* 0x000fe20000000f00 */
[----:B------:R-:W-:Y:S02]  /*202b0*/  IMAD.MOV.U32 R15, RZ, RZ, -0x1 ;  /* 0xffffffffff0f7424 */ /* 0x000fe400078e00ff */
[----:B------:R-:W-:-:S07]  /*202c0*/  IMAD.IADD R13, R13, 0x1, R14 ;  /* 0x000000010d0d7824 */ /* 0x000fce00078e020e */
[----:B------:R-:W-:Y:S05]  /*202d0*/  WARPSYNC.COLLECTIVE R15, `(.L_x_3142) ;  /* 0x000000000f087348 */ /* 0x000fea0003c00000 */
[----:B------:R0:W1:Y:S02]  /*202e0*/  SHFL.UP P6, R14, R13, R12, R11 ;  /* 0x0400000c0d0e7389 */ /* 0x00006400000c000b */
[----:B01----:R-:W-:Y:S01]  /*202f0*/  ENDCOLLECTIVE ;  /* 0x000000000000791b */ /* 0x003fe20003800000 */
.L_x_3142:
[----:B------:R-:W-:Y:S01]  /*20300*/  IMAD.MOV.U32 R12, RZ, RZ, 0x4 ;  /* 0x00000004ff0c7424 */ /* 0x000fe200078e00ff */
[----:B------:R-:W-:-:S05]  /*20310*/  SEL R14, R14, RZ, P2 ;  /* 0x000000ff0e0e7207 */ /* 0x000fca0001000000 */
[----:B------:R-:W-:-:S04]  /*20320*/  IMAD.IADD R3, R13, 0x1, R14 ;  /* 0x000000010d037824 */ /* 0x000fc800078e020e */
[----:B------:R-:W-:-:S07]  /*20330*/  IMAD.MOV.U32 R13, RZ, RZ, R3 ;  /* 0x000000ffff0d7224 */ /* 0x000fce00078e0003 */
[----:B------:R-:W-:Y:S05]  /*20340*/  WARPSYNC.COLLECTIVE R15, `(.L_x_3143) ;  /* 0x000000000f087348 */ /* 0x000fea0003c00000 */
[----:B------:R0:W1:Y:S02]  /*20350*/  SHFL.UP P6, R14, R13, R12, R11 ;  /* 0x0400000c0d0e7389 */ /* 0x00006400000c000b */
[----:B01----:R-:W-:Y:S01]  /*20360*/  ENDCOLLECTIVE ;  /* 0x000000000000791b */ /* 0x003fe20003800000 */
.L_x_3143:
[----:B------:R-:W-:Y:S01]  /*20370*/  IMAD.MOV.U32 R12, RZ, RZ, 0x8 ;  /* 0x00000008ff0c7424 */ /* 0x000fe200078e00ff */
[----:B------:R-:W-:-:S04]  /*20380*/  SEL R4, R14, RZ, P3 ;  /* 0x000000ff0e047207 */ /* 0x000fc80001800000 */
[----:B------:R-:W-:-:S05]  /*20390*/  IADD3 R4, R3, R4, RZ ;  /* 0x0000000403047210 */ /* 0x000fca0007ffe0ff */
[----:B------:R-:W-:-:S07]  /*203a0*/  IMAD.MOV.U32 R13, RZ, RZ, R4 ;  /* 0x000000ffff0d7224 */ /* 0x000fce00078e0004 */
[----:B------:R-:W-:Y:S05]  /*203b0*/  WARPSYNC.COLLECTIVE R15, `(.L_x_3144) ;  /* 0x000000000f087348 */ /* 0x000fea0003c00000 */
[----:B------:R0:W1:Y:S02]  /*203c0*/  SHFL.UP P6, R14, R13, R12, R11 ;  /* 0x0400000c0d0e7389 */ /* 0x00006400000c000b */
[----:B01----:R-:W-:Y:S01]  /*203d0*/  ENDCOLLECTIVE ;  /* 0x000000000000791b */ /* 0x003fe20003800000 */
.L_x_3144:
[----:B------:R-:W-:Y:S01]  /*203e0*/  IMAD.MOV.U32 R12, RZ, RZ, 0x10 ;  /* 0x00000010ff0c7424 */ /* 0x000fe200078e00ff */
[----:B------:R-:W-:-:S05]  /*203f0*/  SEL R7, R14, RZ, P4 ;  /* 0x000000ff0e077207 */ /* 0x000fca0002000000 */
[----:B------:R-:W-:-:S04]  /*20400*/  IMAD.IADD R7, R4, 0x1, R7 ;  /* 0x0000000104077824 */ /* 0x000fc800078e0207 */
[----:B------:R-:W-:-:S07]  /*20410*/  IMAD.MOV.U32 R13, RZ, RZ, R7 ;  /* 0x000000ffff0d7224 */ /* 0x000fce00078e0007 */
[----:B------:R-:W-:Y:S05]  /*20420*/  WARPSYNC.COLLECTIVE R15, `(.L_x_3145) ;  /* 0x000000000f087348 */ /* 0x000fea0003c00000 */
[----:B------:R0:W1:Y:S02]  /*20430*/  SHFL.UP P6, R14, R13, R12, R11 ;  /* 0x0400000c0d0e7389 */ /* 0x00006400000c000b */
[----:B01----:R-:W-:Y:S01]  /*20440*/  ENDCOLLECTIVE ;  /* 0x000000000000791b */ /* 0x003fe20003800000 */
.L_x_3145:
        /* <DEDUP_REMOVED lines=8> */
.L_x_3146:
[----:B------:R-:W-:Y:S05]  /*204d0*/  BRA `(.L_x_3147) ;  /* 0xffffff9000447947 */ /* 0x000fea000383ffff */
.L_x_2917:
[----:B------:R-:W-:Y:S01]  /*204e0*/  BSSY B0, `(.L_x_3148) ;  /* 0x0000006000007945 */ /* 0x000fe20003800000 */
[----:B------:R-:W-:Y:S01]  /*204f0*/  PLOP3.LUT P6, PT, P6, PT, PT, 0x8, 0x0 ;  /* 0x000000000000781c */ /* 0x000fe200037ce170 */
[----:B------:R-:W-:-:S12]  /*20500*/  IMAD.MOV.U32 R15, RZ, RZ, -0x1 ;  /* 0xffffffffff0f7424 */ /* 0x000fd800078e00ff */
[----:B01----:R-:W-:Y:S05]  /*20510*/  WARPSYNC.COLLECTIVE R15, `(.L_x_3149) ;  /* 0x000000000f087348 */ /* 0x003fea0003c00000 */
[----:B------:R-:W-:Y:S01]  /*20520*/  VOTE.ANY R14, PT, P6 ;  /* 0x00000000000e7806 */ /* 0x000fe200030e0100 */
[----:B01----:R-:W-:Y:S06]  /*20530*/  ENDCOLLECTIVE ;  /* 0x000000000000791b */ /* 0x003fec0003800000 */
.L_x_3149:
[----:B------:R-:W-:Y:S05]  /*20540*/  BSYNC B0 ;  /* 0x0000000000007941 */ /* 0x000fea0003800000 */
.L_x_3148:
[----:B------:R-:W-:Y:S01]  /*20550*/  IMAD.MOV.U32 R3, RZ, RZ, R14 ;  /* 0x000000ffff037224 */ /* 0x000fe200078e000e */
[----:B------:R-:W-:Y:S01]  /*20560*/  MOV R13, R25 ;  /* 0x00000019000d7202 */ /* 0x000fe20000000f00 */
[----:B------:R-:W-:Y:S02]  /*20570*/  IMAD.MOV.U32 R11, RZ, RZ, 0x1f ;  /* 0x0000001fff0b7424 */ /* 0x000fe400078e00ff */
[----:B------:R-:W0:Y:S01]  /*20580*/  POPC R7, R3 ;  /* 0x0000000300077309 */ /* 0x000e220000000000 */
[----:B------:R-:W-:Y:S02]  /*20590*/  IMAD.MOV.U32 R15, RZ, RZ, -0x1 ;  /* 0xffffffffff0f7424 */ /* 0x000fe400078e00ff */
[----:B0-----:R-:W-:Y:S02]  /*205a0*/  IMAD.MOV.U32 R12, RZ, RZ, R7 ;  /* 0x000000ffff0c7224 */ /* 0x001fe400078e0007 */
[----:B------:R-:W-:-:S07]  /*205b0*/  IMAD.IADD R27, R7, 0x1, R27 ;  /* 0x00000001071b7824 */ /* 0x000fce00078e021b */
[----:B------:R-:W-:Y:S05]  /*205c0*/  WARPSYNC.COLLECTIVE R15, `(.L_x_3150) ;  /* 0x000000000f087348 */ /* 0x000fea0003c00000 */
[----:B------:R0:W1:Y:S02]  /*205d0*/  SHFL.IDX P6, R14, R13, R12, R11 ;  /* 0x0000000c0d0e7389 */ /* 0x00006400000c000b */
[----:B01----:R-:W-:Y:S01]  /*205e0*/  ENDCOLLECTIVE ;  /* 0x000000000000791b */ /* 0x003fe20003800000 */
.L_x_3150:
[----:B------:R-:W-:Y:S02]  /*205f0*/  IMAD.MOV.U32 R13, RZ, RZ, R5 ;  /* 0x000000ffff0d7224 */ /* 0x000fe400078e0005 */
[----:B------:R-:W-:-:S07]  /*20600*/  IMAD.MOV.U32 R25, RZ, RZ, R14 ;  /* 0x000000ffff197224 */ /* 0x000fce00078e000e */
[----:B------:R-:W-:Y:S05]  /*20610*/  WARPSYNC.COLLECTIVE R15, `(.L_x_3151) ;  /* 0x000000000f087348 */ /* 0x000fea0003c00000 */
[----:B------:R0:W1:Y:S02]  /*20620*/  SHFL.IDX P6, R14, R13, R12, R11 ;  /* 0x0000000c0d0e7389 */ /* 0x00006400000c000b */
[----:B01----:R-:W-:Y:S01]  /*20630*/  ENDCOLLECTIVE ;  /* 0x000000000000791b */ /* 0x003fe20003800000 */
.L_x_3151:
[----:B------:R-:W-:Y:S01]  /*20640*/  MOV R5, R14 ;  /* 0x0000000e00057202 */ /* 0x000fe20000000f00 */
[----:B------:R-:W-:Y:S06]  /*20650*/  BRA `(.L_x_3152) ;  /* 0xffffff9000247947 */ /* 0x000fec000383ffff */
.L_x_2919:
[----:B------:R-:W-:Y:S01]  /*20660*/  BSSY B0, `(.L_x_3153) ;  /* 0x0000007000007945 */ /* 0x000fe20003800000 */
[----:B------:R-:W-:Y:S02]  /*20670*/  IMAD.MOV.U32 R13, RZ, RZ, R2 ;  /* 0x000000ffff0d7224 */ /* 0x000fe400078e0002 */
[----:B------:R-:W-:Y:S02]  /*20680*/  IMAD.MOV.U32 R11, RZ, RZ, 0x1f ;  /* 0x0000001fff0b7424 */ /* 0x000fe400078e00ff */
[----:B------:R-:W-:-:S07]  /*20690*/  IMAD.MOV.U32 R15, RZ, RZ, -0x1 ;  /* 0xffffffffff0f7424 */ /* 0x000fce00078e00ff */
[----:B01234-:R-:W-:Y:S05]  /*206a0*/  WARPSYNC.COLLECTIVE R15, `(.L_x_3154) ;  /* 0x000000000f087348 */ /* 0x01ffea0003c00000 */
[----:B------:R0:W0:Y:S02]  /*206b0*/  SHFL.IDX P6, R14, R13, R12, R11 ;  /* 0x0000000c0d0e7389 */ /* 0x00002400000c000b */
[----:B01234-:R-:W-:Y:S01]  /*206c0*/  ENDCOLLECTIVE ;  /* 0x000000000000791b */ /* 0x01ffe20003800000 */
.L_x_3154:
[----:B------:R-:W-:Y:S05]  /*206d0*/  BSYNC B0 ;  /* 0x0000000000007941 */ /* 0x000fea0003800000 */
.L_x_3153:
[----:B------:R-:W-:Y:S01]  /*206e0*/  IMAD.MOV.U32 R24, RZ, RZ, R14 ;  /* 0x000000ffff187224 */ /* 0x000fe200078e000e */
[----:B------:R-:W-:Y:S06]  /*206f0*/  BRA `(.L_x_2918) ;  /* 0xffffff9000147947 */ /* 0x000fec000383ffff */
.L_x_2925:
[----:B0-----:R0:W4:Y:S02]  /*20700*/  SYNCS.PHASECHK.TRANS64.TRYWAIT P0, [R5+URZ+0x16820], R0 ;  /* 0x01682000050075a7 */ /* 0x001124000800017f */
[----:B----4-:R-:W-:Y:S05]  /*20710*/  @!P0 NANOSLEEP.SYNCS 0x989680 ;  /* 0x009896800000895d */ /* 0x010fea0003900000 */
[----:B------:R-:W4:Y:S02]  /*20720*/  @!P0 SYNCS.PHASECHK.TRANS64 P0, [R5+URZ+0x16820], R0 ;  /* 0x01682000050085a7 */ /* 0x000f24000800007f */
[----:B----4-:R-:W-:Y:S05]  /*20730*/  @!P0 BRA `(.L_x_2925) ;  /* 0xfffffffc00f08947 */ /* 0x010fea000383ffff */
[----:B------:R-:W-:Y:S05]  /*20740*/  BRA `(.L_x_3155) ;  /* 0xffffff9800707947 */ /* 0x000fea000383ffff */
.L_x_2926:
[----:B------:R-:W4:Y:S01]  /*20750*/  S2R R2, SR_TID.X ;  /* 0x0000000000027919 */ /* 0x000f220000002100 */
[----:B------:R-:W-:Y:S01]  /*20760*/  BSSY B0, `(.L_x_3156) ;  /* 0x000000a000007945 */ /* 0x000fe20003800000 */
[----:B------:R-:W-:Y:S02]  /*20770*/  IMAD.MOV.U32 R12, RZ, RZ, RZ ;  /* 0x000000ffff0c7224 */ /* 0x000fe400078e00ff */
[----:B------:R-:W-:Y:S02]  /*20780*/  IMAD.MOV.U32 R11, RZ, RZ, 0x1f ;  /* 0x0000001fff0b7424 */ /* 0x000fe400078e00ff */
[----:B------:R-:W-:Y:S01]  /*20790*/  IMAD.MOV.U32 R15, RZ, RZ, -0x1 ;  /* 0xffffffffff0f7424 */ /* 0x000fe200078e00ff */
[----:B----4-:R-:W-:-:S04]  /*207a0*/  SHF.R.U32.HI R2, RZ, 0x5, R2 ;  /* 0x00000005ff027819 */ /* 0x010fc80000011602 */
[----:B------:R-:W-:-:S04]  /*207b0*/  LOP3.LUT R2, R2, 0x3, RZ, 0xc0, !PT ;  /* 0x0000000302027812 */ /* 0x000fc800078ec0ff */
[----:B------:R-:W-:-:S07]  /*207c0*/  MOV R13, R2 ;  /* 0x00000002000d7202 */ /* 0x000fce0000000f00 */
[----:B0123--:R-:W-:Y:S05]  /*207d0*/  WARPSYNC.COLLECTIVE R15, `(.L_x_3157) ;  /* 0x000000000f087348 */ /* 0x00ffea0003c00000 */
[----:B------:R4:W0:Y:S02]  /*207e0*/  SHFL.IDX P6, R14, R13, R12, R11 ;  /* 0x0000000c0d0e7389 */ /* 0x00082400000c000b */
[----:B01234-:R-:W-:Y:S01]  /*207f0*/  ENDCOLLECTIVE ;  /* 0x000000000000791b */ /* 0x01ffe20003800000 */
.L_x_3157:
[----:B------:R-:W-:Y:S05]  /*20800*/  BSYNC B0 ;  /* 0x0000000000007941 */ /* 0x000fea0003800000 */
.L_x_3156:
[----:B------:R-:W-:Y:S05]  /*20810*/  BRA `(.L_x_3158) ;  /* 0xffffff9800587947 */ /* 0x000fea000383ffff */
.L_x_2927:
[----:B------:R-:W-:Y:S01]  /*20820*/  BSSY B0, `(.L_x_3159) ;  /* 0x0000006000007945 */ /* 0x000fe20003800000 */
[----:B------:R-:W-:-:S07]  /*20830*/  IMAD.MOV.U32 R15, RZ, RZ, -0x1 ;  /* 0xffffffffff0f7424 */ /* 0x000fce00078e00ff */
[----:B0123--:R-:W-:Y:S05]  /*20840*/  WARPSYNC.COLLECTIVE R15, `(.L_x_3160) ;  /* 0x000000000f0c7348 */ /* 0x00ffea0003c00000 */
[----:B------:R-:W-:Y:S02]  /*20850*/  ELECT P6, UR62, PT ;  /* 0x00000000003e782f */ /* 0x000fe400038c0000 */
[----:B------:R-:W-:Y:S01]  /*20860*/  MOV R14, UR62 ;  /* 0x0000003e000e7c02 */ /* 0x000fe20008000f00 */
[----:B0123--:R-:W-:Y:S10]  /*20870*/  ENDCOLLECTIVE ;  /* 0x000000000000791b */ /* 0x00fff40003800000 */
.L_x_3160:
[----:B------:R-:W-:Y:S05]  /*20880*/  BSYNC B0 ;  /* 0x0000000000007941 */ /* 0x000fea0003800000 */
.L_x_3159:
[----:B------:R-:W-:Y:S05]  /*20890*/  BRA `(.L_x_3161) ;  /* 0xffffff98004c7947 */ /* 0x000fea000383ffff */
.L_x_2929:
[----:B0-----:R0:W4:Y:S02]  /*208a0*/  SYNCS.PHASECHK.TRANS64.TRYWAIT P1, [R3+URZ+0x16840], R2 ;  /* 0x01684002030075a7 */ /* 0x001124000802017f */
[----:B----4-:R-:W-:Y:S05]  /*208b0*/  @!P1 NANOSLEEP.SYNCS 0x989680 ;  /* 0x009896800000995d */ /* 0x010fea0003900000 */
[----:B------:R-:W4:Y:S02]  /*208c0*/  @!P1 SYNCS.PHASECHK.TRANS64 P1, [R3+URZ+0x16840], R2 ;  /* 0x01684002030095a7 */ /* 0x000f24000802007f */
[----:B----4-:R-:W-:Y:S05]  /*208d0*/  @!P1 BRA `(.L_x_2929) ;  /* 0xfffffffc00f09947 */ /* 0x010fea000383ffff */
[----:B------:R-:W-:Y:S05]  /*208e0*/  BRA `(.L_x_3162) ;  /* 0xffffff98006c7947 */ /* 0x000fea000383ffff */
.L_x_2931:
[----:B----4-:R4:W0:Y:S02]  /*208f0*/  SYNCS.PHASECHK.TRANS64.TRYWAIT P1, [R23+URZ+0x16840], R0 ;  /* 0x01684000170075a7 */ /* 0x010824000802017f */
[----:B0-----:R-:W-:Y:S05]  /*20900*/  @!P1 NANOSLEEP.SYNCS 0x989680 ;  /* 0x009896800000995d */ /* 0x001fea0003900000 */
[----:B------:R-:W0:Y:S02]  /*20910*/  @!P1 SYNCS.PHASECHK.TRANS64 P1, [R23+URZ+0x16840], R0 ;  /* 0x01684000170095a7 */ /* 0x000e24000802007f */
[----:B0-----:R-:W-:Y:S05]  /*20920*/  @!P1 BRA `(.L_x_2931) ;  /* 0xfffffffc00f09947 */ /* 0x001fea000383ffff */
[----:B------:R-:W-:Y:S05]  /*20930*/  BRA `(.L_x_3163) ;  /* 0xffffff9800787947 */ /* 0x000fea000383ffff */
.L_x_2933:
[----:B------:R0:W0:Y:S02]  /*20940*/  SYNCS.PHASECHK.TRANS64.TRYWAIT P1, [R3+URZ+0x16860], R2 ;  /* 0x01686002030075a7 */ /* 0x000024000802017f */
[----:B0-----:R-:W-:Y:S05]  /*20950*/  @!P1 NANOSLEEP.SYNCS 0x989680 ;  /* 0x009896800000995d */ /* 0x001fea0003900000 */
[----:B------:R-:W0:Y:S02]  /*20960*/  @!P1 SYNCS.PHASECHK.TRANS64 P1, [R3+URZ+0x16860], R2 ;  /* 0x01686002030095a7 */ /* 0x000e24000802007f */
[----:B0-----:R-:W-:Y:S05]  /*20970*/  @!P1 BRA `(.L_x_2933) ;  /* 0xfffffffc00f09947 */ /* 0x001fea000383ffff */
[----:B------:R-:W-:Y:S05]  /*20980*/  BRA `(.L_x_3164) ;  /* 0xffffff9800747947 */ /* 0x000fea000383ffff */
.L_x_3165:
        /* <DEDUP_REMOVED lines=15> */
.L_x_3174:


//--------------------- .nv.global.init           --------------------------
	.section	.nv.global.init,"aw",@progbits
.nv.global.init:
	.type		$str$23,@object
	.size		$str$23,($str$24 - $str$23)
$str$23:
        /*0000*/ 	.byte	0x28, 0x61, 0x64, 0x64, 0x72, 0x65, 0x73, 0x73, 0x20, 0x26, 0x20, 0x6d, 0x61, 0x73, 0x6b, 0x29
        /*0010*/ 	.byte	0x20, 0x3d, 0x3d, 0x20, 0x30, 0x00
	.type		$str$24,@object
	.size		$str$24,(__unnamed_4 - $str$24)
$str$24:
        /*0016*/ 	.byte	0x2f, 0x74, 0x6d, 0x70, 0x2f, 0x6f, 0x73, 0x73, 0x5f, 0x6b, 0x65, 0x72, 0x6e, 0x65, 0x6c, 0x73
        /*0026*/ 	.byte	0x5f, 0x73, 0x72, 0x63, 0x2f, 0x66, 0x6c, 0x61, 0x73, 0x68, 0x5f, 0x61, 0x74, 0x74, 0x65, 0x6e
        /*0036*/ 	.byte	0x74, 0x69, 0x6f, 0x6e, 0x2f, 0x63, 0x73, 0x72, 0x63, 0x2f, 0x63, 0x75, 0x74, 0x6c, 0x61, 0x73
        /*0046*/ 	.byte	0x73, 0x2f, 0x69, 0x6e, 0x63, 0x6c, 0x75, 0x64, 0x65, 0x2f, 0x63, 0x75, 0x74, 0x65, 0x2f, 0x70
        /*0056*/ 	.byte	0x6f, 0x69, 0x6e, 0x74, 0x65, 0x72, 0x5f, 0x66, 0x6c, 0x61, 0x67, 0x67, 0x65, 0x64, 0x2e, 0x68
        /*0066*/ 	.byte	0x70, 0x70, 0x00
	.type		__unnamed_4,@object
	.size		__unnamed_4,(__unnamed_5 - __unnamed_4)
__unnamed_4:
        /* <DEDUP_REMOVED lines=23> */
        /*01d9*/ 	.byte	0x3a, 0x43, 0x3c, 0x30, 0x3e, 0x3e, 0x3e, 0x3e, 0x3e, 0x20, 0x26, 0x5d, 0x00
	.type		__unnamed_5,@object
	.size		__unnamed_5,(__unnamed_3 - __unnamed_5)
__unnamed_5:
        /* <DEDUP_REMOVED lines=24> */
        /*0366*/ 	.byte	0x00
	.type		__unnamed_3,@object
	.size		__unnamed_3,(__unnamed_2 - __unnamed_3)
__unnamed_3:
        /* <DEDUP_REMOVED lines=28> */
        /*0527*/ 	.byte	0x32, 0x3e, 0x3e, 0x3e, 0x3e, 0x3e, 0x5d, 0x00
	.type		__unnamed_2,@object
	.size		__unnamed_2,(__unnamed_1 - __unnamed_2)
__unnamed_2:
        /* <DEDUP_REMOVED lines=29> */
	.type		__unnamed_1,@object
	.size		__unnamed_1,(.L_0 - __unnamed_1)
__unnamed_1:
        /* <DEDUP_REMOVED lines=28> */
        /*08b7*/ 	.byte	0x32, 0x3e, 0x3e, 0x3e, 0x3e, 0x3e, 0x20, 0x26, 0x5d, 0x00
.L_0:


//--------------------- .nv.shared._ZN7cutlass13device_kernelIN5flash11enable_sm90INS1_16FlashAttnFwdSm90INS1_25CollectiveMainloopFwdSm90ILi2EN4cute5tupleIJNS5_1CILi1EEES8_S8_EEENS6_IJNS7_ILi192EEENS7_ILi128EEENS7_ILi64EEEEEELi64ENS_6half_tEfNS_4arch4Sm90ELb0ELb0ELb0ELb0ELb1ELb0ELb0ELb1ELb1ELb1ELb1ELb0EEENS1_21CollectiveEpilogueFwdINS6_IJSA_SC_SB_EEES9_SE_SG_Li384ELb0ELb1ELb1ELb0EEENS1_19SingleTileSchedulerILb0ELb1ELb1ELi192EEEEEEEEEvNT_6ParamsE --------------------------
	.section	.nv.shared._ZN7cutlass13device_kernelIN5flash11enable_sm90INS1_16FlashAttnFwdSm90INS1_25CollectiveMainloopFwdSm90ILi2EN4cute5tupleIJNS5_1CILi1EEES8_S8_EEENS6_IJNS7_ILi192EEENS7_ILi128EEENS7_ILi64EEEEEELi64ENS_6half_tEfNS_4arch4Sm90ELb0ELb0ELb0ELb0ELb1ELb0ELb0ELb1ELb1ELb1ELb1ELb0EEENS1_21CollectiveEpilogueFwdINS6_IJSA_SC_SB_EEES9_SE_SG_Li384ELb0ELb1ELb1ELb0EEENS1_19SingleTileSchedulerILb0ELb1ELb1ELi192EEEEEEEEEvNT_6ParamsE,"aw",@nobits
	.sectionflags	@""
	.align	16
	.zero		1024


//--------------------- .nv.shared.reserved.0     --------------------------
	.section	.nv.shared.reserved.0,"aw",@nobits
	.weak		__nv_reservedSMEM_offset_0_alias
	.size		__nv_reservedSMEM_offset_0_alias, 0, 0
	.other		__nv_reservedSMEM_offset_0_alias,@"STO_CUDA_RESERVED_SHARED STV_DEFAULT"
__nv_reservedSMEM_offset_0_alias:
	.zero		0


//--------------------- .nv.global                --------------------------
	.section	.nv.global,"aw",@nobits
.nv.global:
	.type		_ZN77_INTERNAL_7b75b4a3_41_flash_fwd_hdim64_fp16_paged_split_sm90_cu_c784774a_34764cute1_E,@object
	.size		_ZN77_INTERNAL_7b75b4a3_41_flash_fwd_hdim64_fp16_paged_split_sm90_cu_c784774a_34764cute1_E,(_ZN77_INTERNAL_7b75b4a3_41_flash_fwd_hdim64_fp16_paged_split_sm90_cu_c784774a_34764cuda3std3__45__cpo6cbeginE - _ZN77_INTERNAL_7b75b4a3_41_flash_fwd_hdim64_fp16_paged_split_sm90_cu_c784774a_34764cute1_E)
_ZN77_INTERNAL_7b75b4a3_41_flash_fwd_hdim64_fp16_paged_split_sm90_cu_c784774a_34764cute1_E:
	.zero		1
	.type		_ZN77_INTERNAL_7b75b4a3_41_flash_fwd_hdim64_fp16_paged_split_sm90_cu_c784774a_34764cuda3std3__45__cpo6cbeginE,@object
	.size		_ZN77_INTERNAL_7b75b4a3_41_flash_fwd_hdim64_fp16_paged_split_sm90_cu_c784774a_34764cuda3std3__45__cpo6cbeginE,(_ZN77_INTERNAL_7b75b4a3_41_flash_fwd_hdim64_fp16_paged_split_sm90_cu_c784774a_34764cuda3std3__48in_placeE - _ZN77_INTERNAL_7b75b4a3_41_flash_fwd_hdim64_fp16_paged_split_sm90_cu_c784774a_34764cuda3std3__45__cpo6cbeginE)
_ZN77_INTERNAL_7b75b4a3_41_flash_fwd_hdim64_fp16_paged_split_sm90_cu_c784774a_34764cuda3std3__45__cpo6cbeginE:
	.zero		1
	.type		_ZN77_INTERNAL_7b75b4a3_41_flash_fwd_hdim64_fp16_paged_split_sm90_cu_c784774a_34764cuda3std3__48in_placeE,@object
	.size		_ZN77_INTERNAL_7b75b4a3_41_flash_fwd_hdim64_fp16_paged_split_sm90_cu_c784774a_34764cuda3std3__48in_placeE,(_ZN77_INTERNAL_7b75b4a3_41_flash_fwd_hdim64_fp16_paged_split_sm90_cu_c784774a_34764cuda3std6ranges3__45__cpo9iter_moveE - _ZN77_INTERNAL_7b75b4a3_41_flash_fwd_hdim64_fp16_paged_split_sm90_cu_c784774a_34764cuda3std3__48in_placeE)
_ZN77_INTERNAL_7b75b4a3_41_flash_fwd_hdim64_fp16_paged_split_sm90_cu_c784774a_34764cuda3std3__48in_placeE:
	.zero		1
	.type		_ZN77_INTERNAL_7b75b4a3_41_flash_fwd_hdim64_fp16_paged_split_sm90_cu_c784774a_34764cuda3std6ranges3__45__cpo9iter_moveE,@object
	.size		_ZN77_INTERNAL_7b75b4a3_41_flash_fwd_hdim64_fp16_paged_split_sm90_cu_c784774a_34764cuda3std6ranges3__45__cpo9iter_moveE,(_ZN77_INTERNAL_7b75b4a3_41_flash_fwd_hdim64_fp16_paged_split_sm90_cu_c784774a_34764cuda3std3__45__cpo5beginE - _ZN77_INTERNAL_7b75b4a3_41_flash_fwd_hdim64_fp16_paged_split_sm90_cu_c784774a_34764cuda3std6ranges3__45__cpo9iter_moveE)
_ZN77_INTERNAL_7b75b4a3_41_flash_fwd_hdim64_fp16_paged_split_sm90_cu_c784774a_34764cuda3std6ranges3__45__cpo9iter_moveE:
	.zero		1
	.type		_ZN77_INTERNAL_7b75b4a3_41_flash_fwd_hdim64_fp16_paged_split_sm90_cu_c784774a_34764cuda3std3__45__cpo5beginE,@object
	.size		_ZN77_INTERNAL_7b75b4a3_41_flash_fwd_hdim64_fp16_paged_split_sm90_cu_c784774a_34764cuda3std3__45__cpo5beginE,(_ZN77_INTERNAL_7b75b4a3_41_flash_fwd_hdim64_fp16_paged_split_sm90_cu_c784774a_34764cuda3std3__479_GLOBAL__N__7b75b4a3_41_flash_fwd_hdim64_fp16_paged_split_sm90_cu_c784774a_34766ignoreE - _ZN77_INTERNAL_7b75b4a3_41_flash_fwd_hdim64_fp16_paged_split_sm90_cu_c784774a_34764cuda3std3__45__cpo5beginE)
_ZN77_INTERNAL_7b75b4a3_41_flash_fwd_hdim64_fp16_paged_split_sm90_cu_c784774a_34764cuda3std3__45__cpo5beginE:
	.zero		1
	.type		_ZN77_INTERNAL_7b75b4a3_41_flash_fwd_hdim64_fp16_paged_split_sm90_cu_c784774a_34764cuda3std3__479_GLOBAL__N__7b75b4a3_41_flash_fwd_hdim64_fp16_paged_split_sm90_cu_c784774a_34766ignoreE,@object
	.size		_ZN77_INTERNAL_7b75b4a3_41_flash_fwd_hdim64_fp16_paged_split_sm90_cu_c784774a_34764cuda3std3__479_GLOBAL__N__7b75b4a3_41_flash_fwd_hdim64_fp16_paged_split_sm90_cu_c784774a_34766ignoreE,(_ZN77_INTERNAL_7b75b4a3_41_flash_fwd_hdim64_fp16_paged_split_sm90_cu_c784774a_34764cute7productE - _ZN77_INTERNAL_7b75b4a3_41_flash_fwd_hdim64_fp16_paged_split_sm90_cu_c784774a_34764cuda3std3__479_GLOBAL__N__7b75b4a3_41_flash_fwd_hdim64_fp16_paged_split_sm90_cu_c784774a_34766ignoreE)
_ZN77_INTERNAL_7b75b4a3_41_flash_fwd_hdim64_fp16_paged_split_sm90_cu_c784774a_34764cuda3std3__479_GLOBAL__N__7b75b4a3_41_flash_fwd_hdim64_fp16_paged_split_sm90_cu_c784774a_34766ignoreE:
	.zero		1
	.type		_ZN77_INTERNAL_7b75b4a3_41_flash_fwd_hdim64_fp16_paged_split_sm90_cu_c784774a_34764cute7productE,@object
	.size		_ZN77_INTERNAL_7b75b4a3_41_flash_fwd_hdim64_fp16_paged_split_sm90_cu_c784774a_34764cute7productE,(_ZN77_INTERNAL_7b75b4a3_41_flash_fwd_hdim64_fp16_paged_split_sm90_cu_c784774a_34764cuda3std3__45__cpo3endE - _ZN77_INTERNAL_7b75b4a3_41_flash_fwd_hdim64_fp16_paged_split_sm90_cu_c784774a_34764cute7productE)
_ZN77_INTERNAL_7b75b4a3_41_flash_fwd_hdim64_fp16_paged_split_sm90_cu_c784774a_34764cute7productE:
	.zero		1
	.type		_ZN77_INTERNAL_7b75b4a3_41_flash_fwd_hdim64_fp16_paged_split_sm90_cu_c784774a_34764cuda3std3__45__cpo3endE,@object
	.size		_ZN77_INTERNAL_7b75b4a3_41_flash_fwd_hdim64_fp16_paged_split_sm90_cu_c784774a_34764cuda3std3__45__cpo3endE,(_ZN77_INTERNAL_7b75b4a3_41_flash_fwd_hdim64_fp16_paged_split_sm90_cu_c784774a_34764cuda3std3__419piecewise_constructE - _ZN77_INTERNAL_7b75b4a3_41_flash_fwd_hdim64_fp16_paged_split_sm90_cu_c784774a_34764cuda3std3__45__cpo3endE)
_ZN77_INTERNAL_7b75b4a3_41_flash_fwd_hdim64_fp16_paged_split_sm90_cu_c784774a_34764cuda3std3__45__cpo3endE:
	.zero		1
	.type		_ZN77_INTERNAL_7b75b4a3_41_flash_fwd_hdim64_fp16_paged_split_sm90_cu_c784774a_34764cuda3std3__419piecewise_constructE,@object
	.size		_ZN77_INTERNAL_7b75b4a3_41_flash_fwd_hdim64_fp16_paged_split_sm90_cu_c784774a_34764cuda3std3__419piecewise_constructE,(_ZN77_INTERNAL_7b75b4a3_41_flash_fwd_hdim64_fp16_paged_split_sm90_cu_c784774a_34764cuda3std3__45__cpo4cendE - _ZN77_INTERNAL_7b75b4a3_41_flash_fwd_hdim64_fp16_paged_split_sm90_cu_c784774a_34764cuda3std3__419piecewise_constructE)
_ZN77_INTERNAL_7b75b4a3_41_flash_fwd_hdim64_fp16_paged_split_sm90_cu_c784774a_34764cuda3std3__419piecewise_constructE:
	.zero		1
	.type		_ZN77_INTERNAL_7b75b4a3_41_flash_fwd_hdim64_fp16_paged_split_sm90_cu_c784774a_34764cuda3std3__45__cpo4cendE,@object
	.size		_ZN77_INTERNAL_7b75b4a3_41_flash_fwd_hdim64_fp16_paged_split_sm90_cu_c784774a_34764cuda3std3__45__cpo4cendE,(_ZN77_INTERNAL_7b75b4a3_41_flash_fwd_hdim64_fp16_paged_split_sm90_cu_c784774a_34764cuda3std6ranges3__45__cpo4swapE - _ZN77_INTERNAL_7b75b4a3_41_flash_fwd_hdim64_fp16_paged_split_sm90_cu_c784774a_34764cuda3std3__45__cpo4cendE)
_ZN77_INTERNAL_7b75b4a3_41_flash_fwd_hdim64_fp16_paged_split_sm90_cu_c784774a_34764cuda3std3__45__cpo4cendE:
	.zero		1
	.type		_ZN77_INTERNAL_7b75b4a3_41_flash_fwd_hdim64_fp16_paged_split_sm90_cu_c784774a_34764cuda3std6ranges3__45__cpo4swapE,@object
	.size		_ZN77_INTERNAL_7b75b4a3_41_flash_fwd_hdim64_fp16_paged_split_sm90_cu_c784774a_34764cuda3std6ranges3__45__cpo4swapE,(.L_12 - _ZN77_INTERNAL_7b75b4a3_41_flash_fwd_hdim64_fp16_paged_split_sm90_cu_c784774a_34764cuda3std6ranges3__45__cpo4swapE)
_ZN77_INTERNAL_7b75b4a3_41_flash_fwd_hdim64_fp16_paged_split_sm90_cu_c784774a_34764cuda3std6ranges3__45__cpo4swapE:
	.zero		1
.L_12:


//--------------------- .nv.shared._ZN7cutlass13device_kernelIN5flash11enable_sm90INS1_16FlashAttnFwdSm90INS1_25CollectiveMainloopFwdSm90ILi2EN4cute5tupleIJNS5_1CILi1EEES8_S8_EEENS6_IJNS7_ILi192EEENS7_ILi128EEENS7_ILi64EEEEEELi64ENS_6half_tEfNS_4arch4Sm90ELb0ELb0ELb0ELb1ELb1ELb0ELb0ELb1ELb1ELb1ELb1ELb0EEENS1_21CollectiveEpilogueFwdINS6_IJSA_SC_SB_EEES9_SE_SG_Li384ELb1ELb1ELb1ELb0EEENS1_36VarlenDynamicPersistentTileSchedulerILi192ELi128ELi384ELi128ELb1ELb1ELb1ELb0ELb1ELb1EEEEEEEEEvNT_6ParamsE --------------------------
	.section	.nv.shared._ZN7cutlass13device_kernelIN5flash11enable_sm90INS1_16FlashAttnFwdSm90INS1_25CollectiveMainloopFwdSm90ILi2EN4cute5tupleIJNS5_1CILi1EEES8_S8_EEENS6_IJNS7_ILi192EEENS7_ILi128EEENS7_ILi64EEEEEELi64ENS_6half_tEfNS_4arch4Sm90ELb0ELb0ELb0ELb1ELb1ELb0ELb0ELb1ELb1ELb1ELb1ELb0EEENS1_21CollectiveEpilogueFwdINS6_IJSA_SC_SB_EEES9_SE_SG_Li384ELb1ELb1ELb1ELb0EEENS1_36VarlenDynamicPersistentTileSchedulerILi192ELi128ELi384ELi128ELb1ELb1ELb1ELb0ELb1ELb1EEEEEEEEEvNT_6ParamsE,"aw",@nobits
	.sectionflags	@""
	.align	16
	.zero		1024


//--------------------- .nv.shared._ZN7cutlass13device_kernelIN5flash11enable_sm90INS1_16FlashAttnFwdSm90INS1_25CollectiveMainloopFwdSm90ILi2EN4cute5tupleIJNS5_1CILi1EEES8_S8_EEENS6_IJNS7_ILi192EEENS7_ILi128EEENS7_ILi64EEEEEELi64ENS_6half_tEfNS_4arch4Sm90ELb0ELb0ELb0ELb1ELb1ELb1ELb0ELb1ELb1ELb1ELb1ELb0EEENS1_21CollectiveEpilogueFwdINS6_IJSA_SC_SB_EEES9_SE_SG_Li384ELb1ELb1ELb1ELb0EEENS1_36VarlenDynamicPersistentTileSchedulerILi192ELi128ELi384ELi128ELb1ELb1ELb1ELb0ELb1ELb1EEEEEEEEEvNT_6ParamsE --------------------------
	.section	.nv.shared._ZN7cutlass13device_kernelIN5flash11enable_sm90INS1_16FlashAttnFwdSm90INS1_25CollectiveMainloopFwdSm90ILi2EN4cute5tupleIJNS5_1CILi1EEES8_S8_EEENS6_IJNS7_ILi192EEENS7_ILi128EEENS7_ILi64EEEEEELi64ENS_6half_tEfNS_4arch4Sm90ELb0ELb0ELb0ELb1ELb1ELb1ELb0ELb1ELb1ELb1ELb1ELb0EEENS1_21CollectiveEpilogueFwdINS6_IJSA_SC_SB_EEES9_SE_SG_Li384ELb1ELb1ELb1ELb0EEENS1_36VarlenDynamicPersistentTileSchedulerILi192ELi128ELi384ELi128ELb1ELb1ELb1ELb0ELb1ELb1EEEEEEEEEvNT_6ParamsE,"aw",@nobits
	.sectionflags	@""
	.align	16
	.zero		1024


//--------------------- .nv.shared._ZN7cutlass13device_kernelIN5flash11enable_sm90INS1_16FlashAttnFwdSm90INS1_25CollectiveMainloopFwdSm90ILi2EN4cute5tupleIJNS5_1CILi1EEES8_S8_EEENS6_IJNS7_ILi192EEENS7_ILi128EEENS7_ILi64EEEEEELi64ENS_6half_tEfNS_4arch4Sm90ELb0ELb1ELb0ELb0ELb1ELb0ELb0ELb1ELb1ELb1ELb1ELb0EEENS1_21CollectiveEpilogueFwdINS6_IJSA_SC_SB_EEES9_SE_SG_Li384ELb0ELb1ELb1ELb0EEENS1_19SingleTileSchedulerILb0ELb1ELb1ELi192EEEEEEEEEvNT_6ParamsE --------------------------
	.section	.nv.shared._ZN7cutlass13device_kernelIN5flash11enable_sm90INS1_16FlashAttnFwdSm90INS1_25CollectiveMainloopFwdSm90ILi2EN4cute5tupleIJNS5_1CILi1EEES8_S8_EEENS6_IJNS7_ILi192EEENS7_ILi128EEENS7_ILi64EEEEEELi64ENS_6half_tEfNS_4arch4Sm90ELb0ELb1ELb0ELb0ELb1ELb0ELb0ELb1ELb1ELb1ELb1ELb0EEENS1_21CollectiveEpilogueFwdINS6_IJSA_SC_SB_EEES9_SE_SG_Li384ELb0ELb1ELb1ELb0EEENS1_19SingleTileSchedulerILb0ELb1ELb1ELi192EEEEEEEEEvNT_6ParamsE,"aw",@nobits
	.sectionflags	@""
	.align	16
	.zero		1024


//--------------------- .nv.shared._ZN7cutlass13device_kernelIN5flash11enable_sm90INS1_16FlashAttnFwdSm90INS1_25CollectiveMainloopFwdSm90ILi2EN4cute5tupleIJNS5_1CILi1EEES8_S8_EEENS6_IJNS7_ILi192EEENS7_ILi128EEENS7_ILi64EEEEEELi64ENS_6half_tEfNS_4arch4Sm90ELb0ELb1ELb0ELb1ELb1ELb0ELb0ELb1ELb1ELb1ELb1ELb0EEENS1_21CollectiveEpilogueFwdINS6_IJSA_SC_SB_EEES9_SE_SG_Li384ELb1ELb1ELb1ELb0EEENS1_36VarlenDynamicPersistentTileSchedulerILi192ELi128ELi384ELi128ELb1ELb1ELb1ELb1ELb0ELb1EEEEEEEEEvNT_6ParamsE --------------------------
	.section	.nv.shared._ZN7cutlass13device_kernelIN5flash11enable_sm90INS1_16FlashAttnFwdSm90INS1_25CollectiveMainloopFwdSm90ILi2EN4cute5tupleIJNS5_1CILi1EEES8_S8_EEENS6_IJNS7_ILi192EEENS7_ILi128EEENS7_ILi64EEEEEELi64ENS_6half_tEfNS_4arch4Sm90ELb0ELb1ELb0ELb1ELb1ELb0ELb0ELb1ELb1ELb1ELb1ELb0EEENS1_21CollectiveEpilogueFwdINS6_IJSA_SC_SB_EEES9_SE_SG_Li384ELb1ELb1ELb1ELb0EEENS1_36VarlenDynamicPersistentTileSchedulerILi192ELi128ELi384ELi128ELb1ELb1ELb1ELb1ELb0ELb1EEEEEEEEEvNT_6ParamsE,"aw",@nobits
	.sectionflags	@""
	.align	16
	.zero		1024


//--------------------- .nv.shared._ZN7cutlass13device_kernelIN5flash11enable_sm90INS1_16FlashAttnFwdSm90INS1_25CollectiveMainloopFwdSm90ILi2EN4cute5tupleIJNS5_1CILi1EEES8_S8_EEENS6_IJNS7_ILi192EEENS7_ILi128EEENS7_ILi64EEEEEELi64ENS_6half_tEfNS_4arch4Sm90ELb0ELb1ELb0ELb1ELb1ELb1ELb0ELb1ELb1ELb1ELb1ELb0EEENS1_21CollectiveEpilogueFwdINS6_IJSA_SC_SB_EEES9_SE_SG_Li384ELb1ELb1ELb1ELb0EEENS1_36VarlenDynamicPersistentTileSchedulerILi192ELi128ELi384ELi128ELb1ELb1ELb1ELb1ELb0ELb1EEEEEEEEEvNT_6ParamsE --------------------------
	.section	.nv.shared._ZN7cutlass13device_kernelIN5flash11enable_sm90INS1_16FlashAttnFwdSm90INS1_25CollectiveMainloopFwdSm90ILi2EN4cute5tupleIJNS5_1CILi1EEES8_S8_EEENS6_IJNS7_ILi192EEENS7_ILi128EEENS7_ILi64EEEEEELi64ENS_6half_tEfNS_4arch4Sm90ELb0ELb1ELb0ELb1ELb1ELb1ELb0ELb1ELb1ELb1ELb1ELb0EEENS1_21CollectiveEpilogueFwdINS6_IJSA_SC_SB_EEES9_SE_SG_Li384ELb1ELb1ELb1ELb0EEENS1_36VarlenDynamicPersistentTileSchedulerILi192ELi128ELi384ELi128ELb1ELb1ELb1ELb1ELb0ELb1EEEEEEEEEvNT_6ParamsE,"aw",@nobits
	.sectionflags	@""
	.align	16
	.zero		1024


//--------------------- .nv.shared._ZN7cutlass13device_kernelIN5flash11enable_sm90INS1_16FlashAttnFwdSm90INS1_25CollectiveMainloopFwdSm90ILi2EN4cute5tupleIJNS5_1CILi1EEES8_S8_EEENS6_IJNS7_ILi192EEENS7_ILi128EEENS7_ILi64EEEEEELi64ENS_6half_tEfNS_4arch4Sm90ELb1ELb0ELb0ELb0ELb1ELb0ELb0ELb1ELb1ELb1ELb1ELb0EEENS1_21CollectiveEpilogueFwdINS6_IJSA_SC_SB_EEES9_SE_SG_Li384ELb0ELb1ELb1ELb0EEENS1_19SingleTileSchedulerILb0ELb1ELb1ELi192EEEEEEEEEvNT_6ParamsE --------------------------
	.section	.nv.shared._ZN7cutlass13device_kernelIN5flash11enable_sm90INS1_16FlashAttnFwdSm90INS1_25CollectiveMainloopFwdSm90ILi2EN4cute5tupleIJNS5_1CILi1EEES8_S8_EEENS6_IJNS7_ILi192EEENS7_ILi128EEENS7_ILi64EEEEEELi64ENS_6half_tEfNS_4arch4Sm90ELb1ELb0ELb0ELb0ELb1ELb0ELb0ELb1ELb1ELb1ELb1ELb0EEENS1_21CollectiveEpilogueFwdINS6_IJSA_SC_SB_EEES9_SE_SG_Li384ELb0ELb1ELb1ELb0EEENS1_19SingleTileSchedulerILb0ELb1ELb1ELi192EEEEEEEEEvNT_6ParamsE,"aw",@nobits
	.sectionflags	@""
	.align	16
	.zero		1024


//--------------------- .nv.shared._ZN7cutlass13device_kernelIN5flash11enable_sm90INS1_16FlashAttnFwdSm90INS1_25CollectiveMainloopFwdSm90ILi2EN4cute5tupleIJNS5_1CILi1EEES8_S8_EEENS6_IJNS7_ILi192EEENS7_ILi128EEENS7_ILi64EEEEEELi64ENS_6half_tEfNS_4arch4Sm90ELb1ELb0ELb0ELb1ELb1ELb0ELb0ELb1ELb1ELb1ELb1ELb0EEENS1_21CollectiveEpilogueFwdINS6_IJSA_SC_SB_EEES9_SE_SG_Li384ELb1ELb1ELb1ELb0EEENS1_36VarlenDynamicPersistentTileSchedulerILi192ELi128ELi384ELi128ELb1ELb1ELb1ELb1ELb1ELb1EEEEEEEEEvNT_6ParamsE --------------------------
	.section	.nv.shared._ZN7cutlass13device_kernelIN5flash11enable_sm90INS1_16FlashAttnFwdSm90INS1_25CollectiveMainloopFwdSm90ILi2EN4cute5tupleIJNS5_1CILi1EEES8_S8_EEENS6_IJNS7_ILi192EEENS7_ILi128EEENS7_ILi64EEEEEELi64ENS_6half_tEfNS_4arch4Sm90ELb1ELb0ELb0ELb1ELb1ELb0ELb0ELb1ELb1ELb1ELb1ELb0EEENS1_21CollectiveEpilogueFwdINS6_IJSA_SC_SB_EEES9_SE_SG_Li384ELb1ELb1ELb1ELb0EEENS1_36VarlenDynamicPersistentTileSchedulerILi192ELi128ELi384ELi128ELb1ELb1ELb1ELb1ELb1ELb1EEEEEEEEEvNT_6ParamsE,"aw",@nobits
	.sectionflags	@""
	.align	16
	.zero		1024


//--------------------- .nv.shared._ZN7cutlass13device_kernelIN5flash11enable_sm90INS1_16FlashAttnFwdSm90INS1_25CollectiveMainloopFwdSm90ILi2EN4cute5tupleIJNS5_1CILi1EEES8_S8_EEENS6_IJNS7_ILi192EEENS7_ILi128EEENS7_ILi64EEEEEELi64ENS_6half_tEfNS_4arch4Sm90ELb1ELb0ELb0ELb1ELb1ELb1ELb0ELb1ELb1ELb1ELb1ELb0EEENS1_21CollectiveEpilogueFwdINS6_IJSA_SC_SB_EEES9_SE_SG_Li384ELb1ELb1ELb1ELb0EEENS1_36VarlenDynamicPersistentTileSchedulerILi192ELi128ELi384ELi128ELb1ELb1ELb1ELb1ELb1ELb1EEEEEEEEEvNT_6ParamsE --------------------------
	.section	.nv.shared._ZN7cutlass13device_kernelIN5flash11enable_sm90INS1_16FlashAttnFwdSm90INS1_25CollectiveMainloopFwdSm90ILi2EN4cute5tupleIJNS5_1CILi1EEES8_S8_EEENS6_IJNS7_ILi192EEENS7_ILi128EEENS7_ILi64EEEEEELi64ENS_6half_tEfNS_4arch4Sm90ELb1ELb0ELb0ELb1ELb1ELb1ELb0ELb1ELb1ELb1ELb1ELb0EEENS1_21CollectiveEpilogueFwdINS6_IJSA_SC_SB_EEES9_SE_SG_Li384ELb1ELb1ELb1ELb0EEENS1_36VarlenDynamicPersistentTileSchedulerILi192ELi128ELi384ELi128ELb1ELb1ELb1ELb1ELb1ELb1EEEEEEEEEvNT_6ParamsE,"aw",@nobits
	.sectionflags	@""
	.align	16
	.zero		1024


//--------------------- .nv.constant0._ZN7cutlass13device_kernelIN5flash11enable_sm90INS1_16FlashAttnFwdSm90INS1_25CollectiveMainloopFwdSm90ILi2EN4cute5tupleIJNS5_1CILi1EEES8_S8_EEENS6_IJNS7_ILi192EEENS7_ILi128EEENS7_ILi64EEEEEELi64ENS_6half_tEfNS_4arch4Sm90ELb0ELb0ELb0ELb0ELb1ELb0ELb0ELb1ELb1ELb1ELb1ELb0EEENS1_21CollectiveEpilogueFwdINS6_IJSA_SC_SB_EEES9_SE_SG_Li384ELb0ELb1ELb1ELb0EEENS1_19SingleTileSchedulerILb0ELb1ELb1ELi192EEEEEEEEEvNT_6ParamsE --------------------------
	.section	.nv.constant0._ZN7cutlass13device_kernelIN5flash11enable_sm90INS1_16FlashAttnFwdSm90INS1_25CollectiveMainloopFwdSm90ILi2EN4cute5tupleIJNS5_1CILi1EEES8_S8_EEENS6_IJNS7_ILi192EEENS7_ILi128EEENS7_ILi64EEEEEELi64ENS_6half_tEfNS_4arch4Sm90ELb0ELb0ELb0ELb0ELb1ELb0ELb0ELb1ELb1ELb1ELb1ELb0EEENS1_21CollectiveEpilogueFwdINS6_IJSA_SC_SB_EEES9_SE_SG_Li384ELb0ELb1ELb1ELb0EEENS1_19SingleTileSchedulerILb0ELb1ELb1ELi192EEEEEEEEEvNT_6ParamsE,"a",@progbits
	.sectionflags	@""
	.align	4
.nv.constant0._ZN7cutlass13device_kernelIN5flash11enable_sm90INS1_16FlashAttnFwdSm90INS1_25CollectiveMainloopFwdSm90ILi2EN4cute5tupleIJNS5_1CILi1EEES8_S8_EEENS6_IJNS7_ILi192EEENS7_ILi128EEENS7_ILi64EEEEEELi64ENS_6half_tEfNS_4arch4Sm90ELb0ELb0ELb0ELb0ELb1ELb0ELb0ELb1ELb1ELb1ELb1ELb0EEENS1_21CollectiveEpilogueFwdINS6_IJSA_SC_SB_EEES9_SE_SG_Li384ELb0ELb1ELb1ELb0EEENS1_19SingleTileSchedulerILb0ELb1ELb1ELi192EEEEEEEEEvNT_6ParamsE:
	.zero		3200


//--------------------- .nv.constant0._ZN7cutlass13device_kernelIN5flash11enable_sm90INS1_16FlashAttnFwdSm90INS1_25CollectiveMainloopFwdSm90ILi2EN4cute5tupleIJNS5_1CILi1EEES8_S8_EEENS6_IJNS7_ILi192EEENS7_ILi128EEENS7_ILi64EEEEEELi64ENS_6half_tEfNS_4arch4Sm90ELb0ELb0ELb0ELb1ELb1ELb0ELb0ELb1ELb1ELb1ELb1ELb0EEENS1_21CollectiveEpilogueFwdINS6_IJSA_SC_SB_EEES9_SE_SG_Li384ELb1ELb1ELb1ELb0EEENS1_36VarlenDynamicPersistentTileSchedulerILi192ELi128ELi384ELi128ELb1ELb1ELb1ELb0ELb1ELb1EEEEEEEEEvNT_6ParamsE --------------------------
	.section	.nv.constant0._ZN7cutlass13device_kernelIN5flash11enable_sm90INS1_16FlashAttnFwdSm90INS1_25CollectiveMainloopFwdSm90ILi2EN4cute5tupleIJNS5_1CILi1EEES8_S8_EEENS6_IJNS7_ILi192EEENS7_ILi128EEENS7_ILi64EEEEEELi64ENS_6half_tEfNS_4arch4Sm90ELb0ELb0ELb0ELb1ELb1ELb0ELb0ELb1ELb1ELb1ELb1ELb0EEENS1_21CollectiveEpilogueFwdINS6_IJSA_SC_SB_EEES9_SE_SG_Li384ELb1ELb1ELb1ELb0EEENS1_36VarlenDynamicPersistentTileSchedulerILi192ELi128ELi384ELi128ELb1ELb1ELb1ELb0ELb1ELb1EEEEEEEEEvNT_6ParamsE,"a",@progbits
	.sectionflags	@""
	.align	4
.nv.constant0._ZN7cutlass13device_kernelIN5flash11enable_sm90INS1_16FlashAttnFwdSm90INS1_25CollectiveMainloopFwdSm90ILi2EN4cute5tupleIJNS5_1CILi1EEES8_S8_EEENS6_IJNS7_ILi192EEENS7_ILi128EEENS7_ILi64EEEEEELi64ENS_6half_tEfNS_4arch4Sm90ELb0ELb0ELb0ELb1ELb1ELb0ELb0ELb1ELb1ELb1ELb1ELb0EEENS1_21CollectiveEpilogueFwdINS6_IJSA_SC_SB_EEES9_SE_SG_Li384ELb1ELb1ELb1ELb0EEENS1_36VarlenDynamicPersistentTileSchedulerILi192ELi128ELi384ELi128ELb1ELb1ELb1ELb0ELb1ELb1EEEEEEEEEvNT_6ParamsE:
	.zero		3328


//--------------------- .nv.constant0._ZN7cutlass13device_kernelIN5flash11enable_sm90INS1_16FlashAttnFwdSm90INS1_25CollectiveMainloopFwdSm90ILi2EN4cute5tupleIJNS5_1CILi1EEES8_S8_EEENS6_IJNS7_ILi192EEENS7_ILi128EEENS7_ILi64EEEEEELi64ENS_6half_tEfNS_4arch4Sm90ELb0ELb0ELb0ELb1ELb1ELb1ELb0ELb1ELb1ELb1ELb1ELb0EEENS1_21CollectiveEpilogueFwdINS6_IJSA_SC_SB_EEES9_SE_SG_Li384ELb1ELb1ELb1ELb0EEENS1_36VarlenDynamicPersistentTileSchedulerILi192ELi128ELi384ELi128ELb1ELb1ELb1ELb0ELb1ELb1EEEEEEEEEvNT_6ParamsE --------------------------
	.section	.nv.constant0._ZN7cutlass13device_kernelIN5flash11enable_sm90INS1_16FlashAttnFwdSm90INS1_25CollectiveMainloopFwdSm90ILi2EN4cute5tupleIJNS5_1CILi1EEES8_S8_EEENS6_IJNS7_ILi192EEENS7_ILi128EEENS7_ILi64EEEEEELi64ENS_6half_tEfNS_4arch4Sm90ELb0ELb0ELb0ELb1ELb1ELb1ELb0ELb1ELb1ELb1ELb1ELb0EEENS1_21CollectiveEpilogueFwdINS6_IJSA_SC_SB_EEES9_SE_SG_Li384ELb1ELb1ELb1ELb0EEENS1_36VarlenDynamicPersistentTileSchedulerILi192ELi128ELi384ELi128ELb1ELb1ELb1ELb0ELb1ELb1EEEEEEEEEvNT_6ParamsE,"a",@progbits
	.sectionflags	@""
	.align	4
.nv.constant0._ZN7cutlass13device_kernelIN5flash11enable_sm90INS1_16FlashAttnFwdSm90INS1_25CollectiveMainloopFwdSm90ILi2EN4cute5tupleIJNS5_1CILi1EEES8_S8_EEENS6_IJNS7_ILi192EEENS7_ILi128EEENS7_ILi64EEEEEELi64ENS_6half_tEfNS_4arch4Sm90ELb0ELb0ELb0ELb1ELb1ELb1ELb0ELb1ELb1ELb1ELb1ELb0EEENS1_21CollectiveEpilogueFwdINS6_IJSA_SC_SB_EEES9_SE_SG_Li384ELb1ELb1ELb1ELb0EEENS1_36VarlenDynamicPersistentTileSchedulerILi192ELi128ELi384ELi128ELb1ELb1ELb1ELb0ELb1ELb1EEEEEEEEEvNT_6ParamsE:
	.zero		3328


//--------------------- .nv.constant0._ZN7cutlass13device_kernelIN5flash11enable_sm90INS1_16FlashAttnFwdSm90INS1_25CollectiveMainloopFwdSm90ILi2EN4cute5tupleIJNS5_1CILi1EEES8_S8_EEENS6_IJNS7_ILi192EEENS7_ILi128EEENS7_ILi64EEEEEELi64ENS_6half_tEfNS_4arch4Sm90ELb0ELb1ELb0ELb0ELb1ELb0ELb0ELb1ELb1ELb1ELb1ELb0EEENS1_21CollectiveEpilogueFwdINS6_IJSA_SC_SB_EEES9_SE_SG_Li384ELb0ELb1ELb1ELb0EEENS1_19SingleTileSchedulerILb0ELb1ELb1ELi192EEEEEEEEEvNT_6ParamsE --------------------------
	.section	.nv.constant0._ZN7cutlass13device_kernelIN5flash11enable_sm90INS1_16FlashAttnFwdSm90INS1_25CollectiveMainloopFwdSm90ILi2EN4cute5tupleIJNS5_1CILi1EEES8_S8_EEENS6_IJNS7_ILi192EEENS7_ILi128EEENS7_ILi64EEEEEELi64ENS_6half_tEfNS_4arch4Sm90ELb0ELb1ELb0ELb0ELb1ELb0ELb0ELb1ELb1ELb1ELb1ELb0EEENS1_21CollectiveEpilogueFwdINS6_IJSA_SC_SB_EEES9_SE_SG_Li384ELb0ELb1ELb1ELb0EEENS1_19SingleTileSchedulerILb0ELb1ELb1ELi192EEEEEEEEEvNT_6ParamsE,"a",@progbits
	.sectionflags	@""
	.align	4
.nv.constant0._ZN7cutlass13device_kernelIN5flash11enable_sm90INS1_16FlashAttnFwdSm90INS1_25CollectiveMainloopFwdSm90ILi2EN4cute5tupleIJNS5_1CILi1EEES8_S8_EEENS6_IJNS7_ILi192EEENS7_ILi128EEENS7_ILi64EEEEEELi64ENS_6half_tEfNS_4arch4Sm90ELb0ELb1ELb0ELb0ELb1ELb0ELb0ELb1ELb1ELb1ELb1ELb0EEENS1_21CollectiveEpilogueFwdINS6_IJSA_SC_SB_EEES9_SE_SG_Li384ELb0ELb1ELb1ELb0EEENS1_19SingleTileSchedulerILb0ELb1ELb1ELi192EEEEEEEEEvNT_6ParamsE:
	.zero		3200


//--------------------- .nv.constant0._ZN7cutlass13device_kernelIN5flash11enable_sm90INS1_16FlashAttnFwdSm90INS1_25CollectiveMainloopFwdSm90ILi2EN4cute5tupleIJNS5_1CILi1EEES8_S8_EEENS6_IJNS7_ILi192EEENS7_ILi128EEENS7_ILi64EEEEEELi64ENS_6half_tEfNS_4arch4Sm90ELb0ELb1ELb0ELb1ELb1ELb0ELb0ELb1ELb1ELb1ELb1ELb0EEENS1_21CollectiveEpilogueFwdINS6_IJSA_SC_SB_EEES9_SE_SG_Li384ELb1ELb1ELb1ELb0EEENS1_36VarlenDynamicPersistentTileSchedulerILi192ELi128ELi384ELi128ELb1ELb1ELb1ELb1ELb0ELb1EEEEEEEEEvNT_6ParamsE --------------------------
	.section	.nv.constant0._ZN7cutlass13device_kernelIN5flash11enable_sm90INS1_16FlashAttnFwdSm90INS1_25CollectiveMainloopFwdSm90ILi2EN4cute5tupleIJNS5_1CILi1EEES8_S8_EEENS6_IJNS7_ILi192EEENS7_ILi128EEENS7_ILi64EEEEEELi64ENS_6half_tEfNS_4arch4Sm90ELb0ELb1ELb0ELb1ELb1ELb0ELb0ELb1ELb1ELb1ELb1ELb0EEENS1_21CollectiveEpilogueFwdINS6_IJSA_SC_SB_EEES9_SE_SG_Li384ELb1ELb1ELb1ELb0EEENS1_36VarlenDynamicPersistentTileSchedulerILi192ELi128ELi384ELi128ELb1ELb1ELb1ELb1ELb0ELb1EEEEEEEEEvNT_6ParamsE,"a",@progbits
	.sectionflags	@""
	.align	4
.nv.constant0._ZN7cutlass13device_kernelIN5flash11enable_sm90INS1_16FlashAttnFwdSm90INS1_25CollectiveMainloopFwdSm90ILi2EN4cute5tupleIJNS5_1CILi1EEES8_S8_EEENS6_IJNS7_ILi192EEENS7_ILi128EEENS7_ILi64EEEEEELi64ENS_6half_tEfNS_4arch4Sm90ELb0ELb1ELb0ELb1ELb1ELb0ELb0ELb1ELb1ELb1ELb1ELb0EEENS1_21CollectiveEpilogueFwdINS6_IJSA_SC_SB_EEES9_SE_SG_Li384ELb1ELb1ELb1ELb0EEENS1_36VarlenDynamicPersistentTileSchedulerILi192ELi128ELi384ELi128ELb1ELb1ELb1ELb1ELb0ELb1EEEEEEEEEvNT_6ParamsE:
	.zero		3328


//--------------------- .nv.constant0._ZN7cutlass13device_kernelIN5flash11enable_sm90INS1_16FlashAttnFwdSm90INS1_25CollectiveMainloopFwdSm90ILi2EN4cute5tupleIJNS5_1CILi1EEES8_S8_EEENS6_IJNS7_ILi192EEENS7_ILi128EEENS7_ILi64EEEEEELi64ENS_6half_tEfNS_4arch4Sm90ELb0ELb1ELb0ELb1ELb1ELb1ELb0ELb1ELb1ELb1ELb1ELb0EEENS1_21CollectiveEpilogueFwdINS6_IJSA_SC_SB_EEES9_SE_SG_Li384ELb1ELb1ELb1ELb0EEENS1_36VarlenDynamicPersistentTileSchedulerILi192ELi128ELi384ELi128ELb1ELb1ELb1ELb1ELb0ELb1EEEEEEEEEvNT_6ParamsE --------------------------
	.section	.nv.constant0._ZN7cutlass13device_kernelIN5flash11enable_sm90INS1_16FlashAttnFwdSm90INS1_25CollectiveMainloopFwdSm90ILi2EN4cute5tupleIJNS5_1CILi1EEES8_S8_EEENS6_IJNS7_ILi192EEENS7_ILi128EEENS7_ILi64EEEEEELi64ENS_6half_tEfNS_4arch4Sm90ELb0ELb1ELb0ELb1ELb1ELb1ELb0ELb1ELb1ELb1ELb1ELb0EEENS1_21CollectiveEpilogueFwdINS6_IJSA_SC_SB_EEES9_SE_SG_Li384ELb1ELb1ELb1ELb0EEENS1_36VarlenDynamicPersistentTileSchedulerILi192ELi128ELi384ELi128ELb1ELb1ELb1ELb1ELb0ELb1EEEEEEEEEvNT_6ParamsE,"a",@progbits
	.sectionflags	@""
	.align	4
.nv.constant0._ZN7cutlass13device_kernelIN5flash11enable_sm90INS1_16FlashAttnFwdSm90INS1_25CollectiveMainloopFwdSm90ILi2EN4cute5tupleIJNS5_1CILi1EEES8_S8_EEENS6_IJNS7_ILi192EEENS7_ILi128EEENS7_ILi64EEEEEELi64ENS_6half_tEfNS_4arch4Sm90ELb0ELb1ELb0ELb1ELb1ELb1ELb0ELb1ELb1ELb1ELb1ELb0EEENS1_21CollectiveEpilogueFwdINS6_IJSA_SC_SB_EEES9_SE_SG_Li384ELb1ELb1ELb1ELb0EEENS1_36VarlenDynamicPersistentTileSchedulerILi192ELi128ELi384ELi128ELb1ELb1ELb1ELb1ELb0ELb1EEEEEEEEEvNT_6ParamsE:
	.zero		3328


//--------------------- .nv.constant0._ZN7cutlass13device_kernelIN5flash11enable_sm90INS1_16FlashAttnFwdSm90INS1_25CollectiveMainloopFwdSm90ILi2EN4cute5tupleIJNS5_1CILi1EEES8_S8_EEENS6_IJNS7_ILi192EEENS7_ILi128EEENS7_ILi64EEEEEELi64ENS_6half_tEfNS_4arch4Sm90ELb1ELb0ELb0ELb0ELb1ELb0ELb0ELb1ELb1ELb1ELb1ELb0EEENS1_21CollectiveEpilogueFwdINS6_IJSA_SC_SB_EEES9_SE_SG_Li384ELb0ELb1ELb1ELb0EEENS1_19SingleTileSchedulerILb0ELb1ELb1ELi192EEEEEEEEEvNT_6ParamsE --------------------------
	.section	.nv.constant0._ZN7cutlass13device_kernelIN5flash11enable_sm90INS1_16FlashAttnFwdSm90INS1_25CollectiveMainloopFwdSm90ILi2EN4cute5tupleIJNS5_1CILi1EEES8_S8_EEENS6_IJNS7_ILi192EEENS7_ILi128EEENS7_ILi64EEEEEELi64ENS_6half_tEfNS_4arch4Sm90ELb1ELb0ELb0ELb0ELb1ELb0ELb0ELb1ELb1ELb1ELb1ELb0EEENS1_21CollectiveEpilogueFwdINS6_IJSA_SC_SB_EEES9_SE_SG_Li384ELb0ELb1ELb1ELb0EEENS1_19SingleTileSchedulerILb0ELb1ELb1ELi192EEEEEEEEEvNT_6ParamsE,"a",@progbits
	.sectionflags	@""
	.align	4
.nv.constant0._ZN7cutlass13device_kernelIN5flash11enable_sm90INS1_16FlashAttnFwdSm90INS1_25CollectiveMainloopFwdSm90ILi2EN4cute5tupleIJNS5_1CILi1EEES8_S8_EEENS6_IJNS7_ILi192EEENS7_ILi128EEENS7_ILi64EEEEEELi64ENS_6half_tEfNS_4arch4Sm90ELb1ELb0ELb0ELb0ELb1ELb0ELb0ELb1ELb1ELb1ELb1ELb0EEENS1_21CollectiveEpilogueFwdINS6_IJSA_SC_SB_EEES9_SE_SG_Li384ELb0ELb1ELb1ELb0EEENS1_19SingleTileSchedulerILb0ELb1ELb1ELi192EEEEEEEEEvNT_6ParamsE:
	.zero		3200


//--------------------- .nv.constant0._ZN7cutlass13device_kernelIN5flash11enable_sm90INS1_16FlashAttnFwdSm90INS1_25CollectiveMainloopFwdSm90ILi2EN4cute5tupleIJNS5_1CILi1EEES8_S8_EEENS6_IJNS7_ILi192EEENS7_ILi128EEENS7_ILi64EEEEEELi64ENS_6half_tEfNS_4arch4Sm90ELb1ELb0ELb0ELb1ELb1ELb0ELb0ELb1ELb1ELb1ELb1ELb0EEENS1_21CollectiveEpilogueFwdINS6_IJSA_SC_SB_EEES9_SE_SG_Li384ELb1ELb1ELb1ELb0EEENS1_36VarlenDynamicPersistentTileSchedulerILi192ELi128ELi384ELi128ELb1ELb1ELb1ELb1ELb1ELb1EEEEEEEEEvNT_6ParamsE --------------------------
	.section	.nv.constant0._ZN7cutlass13device_kernelIN5flash11enable_sm90INS1_16FlashAttnFwdSm90INS1_25CollectiveMainloopFwdSm90ILi2EN4cute5tupleIJNS5_1CILi1EEES8_S8_EEENS6_IJNS7_ILi192EEENS7_ILi128EEENS7_ILi64EEEEEELi64ENS_6half_tEfNS_4arch4Sm90ELb1ELb0ELb0ELb1ELb1ELb0ELb0ELb1ELb1ELb1ELb1ELb0EEENS1_21CollectiveEpilogueFwdINS6_IJSA_SC_SB_EEES9_SE_SG_Li384ELb1ELb1ELb1ELb0EEENS1_36VarlenDynamicPersistentTileSchedulerILi192ELi128ELi384ELi128ELb1ELb1ELb1ELb1ELb1ELb1EEEEEEEEEvNT_6ParamsE,"a",@progbits
	.sectionflags	@""
	.align	4
.nv.constant0._ZN7cutlass13device_kernelIN5flash11enable_sm90INS1_16FlashAttnFwdSm90INS1_25CollectiveMainloopFwdSm90ILi2EN4cute5tupleIJNS5_1CILi1EEES8_S8_EEENS6_IJNS7_ILi192EEENS7_ILi128EEENS7_ILi64EEEEEELi64ENS_6half_tEfNS_4arch4Sm90ELb1ELb0ELb0ELb1ELb1ELb0ELb0ELb1ELb1ELb1ELb1ELb0EEENS1_21CollectiveEpilogueFwdINS6_IJSA_SC_SB_EEES9_SE_SG_Li384ELb1ELb1ELb1ELb0EEENS1_36VarlenDynamicPersistentTileSchedulerILi192ELi128ELi384ELi128ELb1ELb1ELb1ELb1ELb1ELb1EEEEEEEEEvNT_6ParamsE:
	.zero		3328


//--------------------- .nv.constant0._ZN7cutlass13device_kernelIN5flash11enable_sm90INS1_16FlashAttnFwdSm90INS1_25CollectiveMainloopFwdSm90ILi2EN4cute5tupleIJNS5_1CILi1EEES8_S8_EEENS6_IJNS7_ILi192EEENS7_ILi128EEENS7_ILi64EEEEEELi64ENS_6half_tEfNS_4arch4Sm90ELb1ELb0ELb0ELb1ELb1ELb1ELb0ELb1ELb1ELb1ELb1ELb0EEENS1_21CollectiveEpilogueFwdINS6_IJSA_SC_SB_EEES9_SE_SG_Li384ELb1ELb1ELb1ELb0EEENS1_36VarlenDynamicPersistentTileSchedulerILi192ELi128ELi384ELi128ELb1ELb1ELb1ELb1ELb1ELb1EEEEEEEEEvNT_6ParamsE --------------------------
	.section	.nv.constant0._ZN7cutlass13device_kernelIN5flash11enable_sm90INS1_16FlashAttnFwdSm90INS1_25CollectiveMainloopFwdSm90ILi2EN4cute5tupleIJNS5_1CILi1EEES8_S8_EEENS6_IJNS7_ILi192EEENS7_ILi128EEENS7_ILi64EEEEEELi64ENS_6half_tEfNS_4arch4Sm90ELb1ELb0ELb0ELb1ELb1ELb1ELb0ELb1ELb1ELb1ELb1ELb0EEENS1_21CollectiveEpilogueFwdINS6_IJSA_SC_SB_EEES9_SE_SG_Li384ELb1ELb1ELb1ELb0EEENS1_36VarlenDynamicPersistentTileSchedulerILi192ELi128ELi384ELi128ELb1ELb1ELb1ELb1ELb1ELb1EEEEEEEEEvNT_6ParamsE,"a",@progbits
	.sectionflags	@""
	.align	4
.nv.constant0._ZN7cutlass13device_kernelIN5flash11enable_sm90INS1_16FlashAttnFwdSm90INS1_25CollectiveMainloopFwdSm90ILi2EN4cute5tupleIJNS5_1CILi1EEES8_S8_EEENS6_IJNS7_ILi192EEENS7_ILi128EEENS7_ILi64EEEEEELi64ENS_6half_tEfNS_4arch4Sm90ELb1ELb0ELb0ELb1ELb1ELb1ELb0ELb1ELb1ELb1ELb1ELb0EEENS1_21CollectiveEpilogueFwdINS6_IJSA_SC_SB_EEES9_SE_SG_Li384ELb1ELb1ELb1ELb0EEENS1_36VarlenDynamicPersistentTileSchedulerILi192ELi128ELi384ELi128ELb1ELb1ELb1ELb1ELb1ELb1EEEEEEEEEvNT_6ParamsE:
	.zero		3328


//--------------------- SYMBOLS --------------------------

	.type		.nv.reservedSmem.offset0,@object
	.size		.nv.reservedSmem.offset0,0x4
	.type		__assertfail,@function
